	.target	sm_90a

	.elftype	@"ET_EXEC"


//--------------------- .note.nv.tkinfo           --------------------------
	.section	.note.nv.tkinfo,"",@"SHT_NOTE"
	.sectionflags	@"SHF_NOTE_NV_TKINFO"
	.tkinfo
        /*0018*/ 	.word	0x00000002
        /*0030*/ 	.string	""
        /*0030*/ 	.string	"ptxas"
        /*0030*/ 	.string	"Cuda compilation tools, release 13.0, V13.0.88"
        /*0030*/ 	.string	"Build cuda_13.0.r13.0/compiler.36424714_0"
        /*0030*/ 	.string	"-arch sm_90a -m 64 "



//--------------------- .note.nv.cuinfo           --------------------------
	.section	.note.nv.cuinfo,"",@"SHT_NOTE"
	.sectionflags	@"SHF_NOTE_NV_CUINFO"
        /*0018*/ 	.short	0x0002
        /*001a*/ 	.short	0x005a
        /*001c*/ 	.short	0x0082
	.zero		2


//--------------------- .nv.info                  --------------------------
	.section	.nv.info,"",@"SHT_CUDA_INFO"
	.align	4


	//----- nvinfo : EIATTR_REGCOUNT
	.align		4
        /*0000*/ 	.byte	0x04, 0x2f
        /*0002*/ 	.short	(.L_19 - .L_18)
	.align		4
.L_18:
        /*0004*/ 	.word	index@(_ZN7cutlass13device_kernelIN5flash11enable_sm90INS1_16FlashAttnFwdSm90INS1_25CollectiveMainloopFwdSm90ILi2EN4cute5tupleIJNS5_1CILi1EEES8_S8_EEENS6_IJNS7_ILi128EEENS7_ILi96EEENS7_ILi192EEEEEELi192ENS_6half_tEfNS_4arch4Sm90ELb1ELb0ELb1ELb1ELb1ELb1ELb0ELb1ELb1ELb1ELb1ELb0EEENS1_21CollectiveEpilogueFwdINS6_IJSA_SC_SB_EEES9_SE_SG_Li256ELb1ELb1ELb1ELb0EEENS1_36VarlenDynamicPersistentTileSchedulerILi128ELi96ELi256ELi128ELb1ELb1ELb1ELb1ELb1ELb1EEEEEEEEEvNT_6ParamsE)
        /*0008*/ 	.word	0x000000a8


	//----- nvinfo : EIATTR_FRAME_SIZE
	.align		4
.L_19:
        /*000c*/ 	.byte	0x04, 0x11
        /*000e*/ 	.short	(.L_21 - .L_20)
	.align		4
.L_20:
        /*0010*/ 	.word	index@(_ZN7cutlass13device_kernelIN5flash11enable_sm90INS1_16FlashAttnFwdSm90INS1_25CollectiveMainloopFwdSm90ILi2EN4cute5tupleIJNS5_1CILi1EEES8_S8_EEENS6_IJNS7_ILi128EEENS7_ILi96EEENS7_ILi192EEEEEELi192ENS_6half_tEfNS_4arch4Sm90ELb1ELb0ELb1ELb1ELb1ELb1ELb0ELb1ELb1ELb1ELb1ELb0EEENS1_21CollectiveEpilogueFwdINS6_IJSA_SC_SB_EEES9_SE_SG_Li256ELb1ELb1ELb1ELb0EEENS1_36VarlenDynamicPersistentTileSchedulerILi128ELi96ELi256ELi128ELb1ELb1ELb1ELb1ELb1ELb1EEEEEEEEEvNT_6ParamsE)
        /*0014*/ 	.word	0x00000080


	//----- nvinfo : EIATTR_REGCOUNT
	.align		4
.L_21:
        /*0018*/ 	.byte	0x04, 0x2f
        /*001a*/ 	.short	(.L_23 - .L_22)
	.align		4
.L_22:
        /*001c*/ 	.word	index@(_ZN7cutlass13device_kernelIN5flash11enable_sm90INS1_16FlashAttnFwdSm90INS1_25CollectiveMainloopFwdSm90ILi2EN4cute5tupleIJNS5_1CILi1EEES8_S8_EEENS6_IJNS7_ILi128EEENS7_ILi96EEENS7_ILi192EEEEEELi192ENS_6half_tEfNS_4arch4Sm90ELb1ELb0ELb1ELb1ELb1ELb0ELb0ELb1ELb1ELb1ELb1ELb0EEENS1_21CollectiveEpilogueFwdINS6_IJSA_SC_SB_EEES9_SE_SG_Li256ELb1ELb1ELb1ELb0EEENS1_36VarlenDynamicPersistentTileSchedulerILi128ELi96ELi256ELi128ELb1ELb1ELb1ELb1ELb1ELb1EEEEEEEEEvNT_6ParamsE)
        /*0020*/ 	.word	0x000000a8


	//----- nvinfo : EIATTR_FRAME_SIZE
	.align		4
.L_23:
        /*0024*/ 	.byte	0x04, 0x11
        /*0026*/ 	.short	(.L_25 - .L_24)
	.align		4
.L_24:
        /*0028*/ 	.word	index@(_ZN7cutlass13device_kernelIN5flash11enable_sm90INS1_16FlashAttnFwdSm90INS1_25CollectiveMainloopFwdSm90ILi2EN4cute5tupleIJNS5_1CILi1EEES8_S8_EEENS6_IJNS7_ILi128EEENS7_ILi96EEENS7_ILi192EEEEEELi192ENS_6half_tEfNS_4arch4Sm90ELb1ELb0ELb1ELb1ELb1ELb0ELb0ELb1ELb1ELb1ELb1ELb0EEENS1_21CollectiveEpilogueFwdINS6_IJSA_SC_SB_EEES9_SE_SG_Li256ELb1ELb1ELb1ELb0EEENS1_36VarlenDynamicPersistentTileSchedulerILi128ELi96ELi256ELi128ELb1ELb1ELb1ELb1ELb1ELb1EEEEEEEEEvNT_6ParamsE)
        /*002c*/ 	.word	0x00000030


	//----- nvinfo : EIATTR_REGCOUNT
	.align		4
.L_25:
        /*0030*/ 	.byte	0x04, 0x2f
        /*0032*/ 	.short	(.L_27 - .L_26)
	.align		4
.L_26:
        /*0034*/ 	.word	index@(_ZN7cutlass13device_kernelIN5flash11enable_sm90INS1_16FlashAttnFwdSm90INS1_25CollectiveMainloopFwdSm90ILi2EN4cute5tupleIJNS5_1CILi1EEES8_S8_EEENS6_IJNS7_ILi128EEENS7_ILi96EEENS7_ILi192EEEEEELi192ENS_6half_tEfNS_4arch4Sm90ELb1ELb0ELb1ELb0ELb1ELb0ELb0ELb1ELb1ELb1ELb1ELb0EEENS1_21CollectiveEpilogueFwdINS6_IJSA_SC_SB_EEES9_SE_SG_Li256ELb0ELb1ELb1ELb0EEENS1_19SingleTileSchedulerILb0ELb1ELb1ELi128EEEEEEEEEvNT_6ParamsE)
        /*0038*/ 	.word	0x000000a8


	//----- nvinfo : EIATTR_FRAME_SIZE
	.align		4
.L_27:
        /*003c*/ 	.byte	0x04, 0x11
        /*003e*/ 	.short	(.L_29 - .L_28)
	.align		4
.L_28:
        /*0040*/ 	.word	index@(_ZN7cutlass13device_kernelIN5flash11enable_sm90INS1_16FlashAttnFwdSm90INS1_25CollectiveMainloopFwdSm90ILi2EN4cute5tupleIJNS5_1CILi1EEES8_S8_EEENS6_IJNS7_ILi128EEENS7_ILi96EEENS7_ILi192EEEEEELi192ENS_6half_tEfNS_4arch4Sm90ELb1ELb0ELb1ELb0ELb1ELb0ELb0ELb1ELb1ELb1ELb1ELb0EEENS1_21CollectiveEpilogueFwdINS6_IJSA_SC_SB_EEES9_SE_SG_Li256ELb0ELb1ELb1ELb0EEENS1_19SingleTileSchedulerILb0ELb1ELb1ELi128EEEEEEEEEvNT_6ParamsE)
        /*0044*/ 	.word	0x00000008


	//----- nvinfo : EIATTR_REGCOUNT
	.align		4
.L_29:
        /*0048*/ 	.byte	0x04, 0x2f
        /*004a*/ 	.short	(.L_31 - .L_30)
	.align		4
.L_30:
        /*004c*/ 	.word	index@(_ZN7cutlass13device_kernelIN5flash11enable_sm90INS1_16FlashAttnFwdSm90INS1_25CollectiveMainloopFwdSm90ILi2EN4cute5tupleIJNS5_1CILi1EEES8_S8_EEENS6_IJNS7_ILi128EEENS7_ILi96EEENS7_ILi192EEEEEELi192ENS_6half_tEfNS_4arch4Sm90ELb0ELb1ELb1ELb1ELb1ELb1ELb0ELb1ELb1ELb1ELb1ELb0EEENS1_21CollectiveEpilogueFwdINS6_IJSA_SC_SB_EEES9_SE_SG_Li256ELb1ELb1ELb1ELb0EEENS1_36VarlenDynamicPersistentTileSchedulerILi128ELi96ELi256ELi128ELb1ELb1ELb1ELb1ELb0ELb1EEEEEEEEEvNT_6ParamsE)
        /*0050*/ 	.word	0x000000a8


	//----- nvinfo : EIATTR_FRAME_SIZE
	.align		4
.L_31:
        /*0054*/ 	.byte	0x04, 0x11
        /*0056*/ 	.short	(.L_33 - .L_32)
	.align		4
.L_32:
        /*0058*/ 	.word	index@(_ZN7cutlass13device_kernelIN5flash11enable_sm90INS1_16FlashAttnFwdSm90INS1_25CollectiveMainloopFwdSm90ILi2EN4cute5tupleIJNS5_1CILi1EEES8_S8_EEENS6_IJNS7_ILi128EEENS7_ILi96EEENS7_ILi192EEEEEELi192ENS_6half_tEfNS_4arch4Sm90ELb0ELb1ELb1ELb1ELb1ELb1ELb0ELb1ELb1ELb1ELb1ELb0EEENS1_21CollectiveEpilogueFwdINS6_IJSA_SC_SB_EEES9_SE_SG_Li256ELb1ELb1ELb1ELb0EEENS1_36VarlenDynamicPersistentTileSchedulerILi128ELi96ELi256ELi128ELb1ELb1ELb1ELb1ELb0ELb1EEEEEEEEEvNT_6ParamsE)
        /*005c*/ 	.word	0x00000070


	//----- nvinfo : EIATTR_REGCOUNT
	.align		4
.L_33:
        /*0060*/ 	.byte	0x04, 0x2f
        /*0062*/ 	.short	(.L_35 - .L_34)
	.align		4
.L_34:
        /*0064*/ 	.word	index@(_ZN7cutlass13device_kernelIN5flash11enable_sm90INS1_16FlashAttnFwdSm90INS1_25CollectiveMainloopFwdSm90ILi2EN4cute5tupleIJNS5_1CILi1EEES8_S8_EEENS6_IJNS7_ILi128EEENS7_ILi96EEENS7_ILi192EEEEEELi192ENS_6half_tEfNS_4arch4Sm90ELb0ELb1ELb1ELb1ELb1ELb0ELb0ELb1ELb1ELb1ELb1ELb0EEENS1_21CollectiveEpilogueFwdINS6_IJSA_SC_SB_EEES9_SE_SG_Li256ELb1ELb1ELb1ELb0EEENS1_36VarlenDynamicPersistentTileSchedulerILi128ELi96ELi256ELi128ELb1ELb1ELb1ELb1ELb0ELb1EEEEEEEEEvNT_6ParamsE)
        /*0068*/ 	.word	0x000000a8


	//----- nvinfo : EIATTR_FRAME_SIZE
	.align		4
.L_35:
        /*006c*/ 	.byte	0x04, 0x11
        /*006e*/ 	.short	(.L_37 - .L_36)
	.align		4
.L_36:
        /*0070*/ 	.word	index@(_ZN7cutlass13device_kernelIN5flash11enable_sm90INS1_16FlashAttnFwdSm90INS1_25CollectiveMainloopFwdSm90ILi2EN4cute5tupleIJNS5_1CILi1EEES8_S8_EEENS6_IJNS7_ILi128EEENS7_ILi96EEENS7_ILi192EEEEEELi192ENS_6half_tEfNS_4arch4Sm90ELb0ELb1ELb1ELb1ELb1ELb0ELb0ELb1ELb1ELb1ELb1ELb0EEENS1_21CollectiveEpilogueFwdINS6_IJSA_SC_SB_EEES9_SE_SG_Li256ELb1ELb1ELb1ELb0EEENS1_36VarlenDynamicPersistentTileSchedulerILi128ELi96ELi256ELi128ELb1ELb1ELb1ELb1ELb0ELb1EEEEEEEEEvNT_6ParamsE)
        /*0074*/ 	.word	0x00000028


	//----- nvinfo : EIATTR_REGCOUNT
	.align		4
.L_37:
        /*0078*/ 	.byte	0x04, 0x2f
        /*007a*/ 	.short	(.L_39 - .L_38)
	.align		4
.L_38:
        /*007c*/ 	.word	index@(_ZN7cutlass13device_kernelIN5flash11enable_sm90INS1_16FlashAttnFwdSm90INS1_25CollectiveMainloopFwdSm90ILi2EN4cute5tupleIJNS5_1CILi1EEES8_S8_EEENS6_IJNS7_ILi128EEENS7_ILi96EEENS7_ILi192EEEEEELi192ENS_6half_tEfNS_4arch4Sm90ELb0ELb1ELb1ELb0ELb1ELb0ELb0ELb1ELb1ELb1ELb1ELb0EEENS1_21CollectiveEpilogueFwdINS6_IJSA_SC_SB_EEES9_SE_SG_Li256ELb0ELb1ELb1ELb0EEENS1_19SingleTileSchedulerILb0ELb1ELb1ELi128EEEEEEEEEvNT_6ParamsE)
        /*0080*/ 	.word	0x000000a8


	//----- nvinfo : EIATTR_FRAME_SIZE
	.align		4
.L_39:
        /*0084*/ 	.byte	0x04, 0x11
        /*0086*/ 	.short	(.L_41 - .L_40)
	.align		4
.L_40:
        /*0088*/ 	.word	index@(_ZN7cutlass13device_kernelIN5flash11enable_sm90INS1_16FlashAttnFwdSm90INS1_25CollectiveMainloopFwdSm90ILi2EN4cute5tupleIJNS5_1CILi1EEES8_S8_EEENS6_IJNS7_ILi128EEENS7_ILi96EEENS7_ILi192EEEEEELi192ENS_6half_tEfNS_4arch4Sm90ELb0ELb1ELb1ELb0ELb1ELb0ELb0ELb1ELb1ELb1ELb1ELb0EEENS1_21CollectiveEpilogueFwdINS6_IJSA_SC_SB_EEES9_SE_SG_Li256ELb0ELb1ELb1ELb0EEENS1_19SingleTileSchedulerILb0ELb1ELb1ELi128EEEEEEEEEvNT_6ParamsE)
        /*008c*/ 	.word	0x00000008


	//----- nvinfo : EIATTR_REGCOUNT
	.align		4
.L_41:
        /*0090*/ 	.byte	0x04, 0x2f
        /*0092*/ 	.short	(.L_43 - .L_42)
	.align		4
.L_42:
        /*0094*/ 	.word	index@(_ZN7cutlass13device_kernelIN5flash11enable_sm90INS1_16FlashAttnFwdSm90INS1_25CollectiveMainloopFwdSm90ILi2EN4cute5tupleIJNS5_1CILi1EEES8_S8_EEENS6_IJNS7_ILi128EEENS7_ILi96EEENS7_ILi192EEEEEELi192ENS_6half_tEfNS_4arch4Sm90ELb0ELb0ELb1ELb1ELb1ELb1ELb0ELb1ELb1ELb1ELb1ELb0EEENS1_21CollectiveEpilogueFwdINS6_IJSA_SC_SB_EEES9_SE_SG_Li256ELb1ELb1ELb1ELb0EEENS1_36VarlenDynamicPersistentTileSchedulerILi128ELi96ELi256ELi128ELb1ELb1ELb1ELb0ELb1ELb1EEEEEEEEEvNT_6ParamsE)
        /*0098*/ 	.word	0x000000a8


	//----- nvinfo : EIATTR_FRAME_SIZE
	.align		4
.L_43:
        /*009c*/ 	.byte	0x04, 0x11
        /*009e*/ 	.short	(.L_45 - .L_44)
	.align		4
.L_44:
        /*00a0*/ 	.word	index@(_ZN7cutlass13device_kernelIN5flash11enable_sm90INS1_16FlashAttnFwdSm90INS1_25CollectiveMainloopFwdSm90ILi2EN4cute5tupleIJNS5_1CILi1EEES8_S8_EEENS6_IJNS7_ILi128EEENS7_ILi96EEENS7_ILi192EEEEEELi192ENS_6half_tEfNS_4arch4Sm90ELb0ELb0ELb1ELb1ELb1ELb1ELb0ELb1ELb1ELb1ELb1ELb0EEENS1_21CollectiveEpilogueFwdINS6_IJSA_SC_SB_EEES9_SE_SG_Li256ELb1ELb1ELb1ELb0EEENS1_36VarlenDynamicPersistentTileSchedulerILi128ELi96ELi256ELi128ELb1ELb1ELb1ELb0ELb1ELb1EEEEEEEEEvNT_6ParamsE)
        /*00a4*/ 	.word	0x00000140


	//----- nvinfo : EIATTR_REGCOUNT
	.align		4
.L_45:
        /*00a8*/ 	.byte	0x04, 0x2f
        /*00aa*/ 	.short	(.L_47 - .L_46)
	.align		4
.L_46:
        /*00ac*/ 	.word	index@(_ZN7cutlass13device_kernelIN5flash11enable_sm90INS1_16FlashAttnFwdSm90INS1_25CollectiveMainloopFwdSm90ILi2EN4cute5tupleIJNS5_1CILi1EEES8_S8_EEENS6_IJNS7_ILi128EEENS7_ILi96EEENS7_ILi192EEEEEELi192ENS_6half_tEfNS_4arch4Sm90ELb0ELb0ELb1ELb1ELb1ELb0ELb0ELb1ELb1ELb1ELb1ELb0EEENS1_21CollectiveEpilogueFwdINS6_IJSA_SC_SB_EEES9_SE_SG_Li256ELb1ELb1ELb1ELb0EEENS1_36VarlenDynamicPersistentTileSchedulerILi128ELi96ELi256ELi128ELb1ELb1ELb1ELb0ELb1ELb1EEEEEEEEEvNT_6ParamsE)
        /*00b0*/ 	.word	0x000000a8


	//----- nvinfo : EIATTR_FRAME_SIZE
	.align		4
.L_47:
        /*00b4*/ 	.byte	0x04, 0x11
        /*00b6*/ 	.short	(.L_49 - .L_48)
	.align		4
.L_48:
        /*00b8*/ 	.word	index@(_ZN7cutlass13device_kernelIN5flash11enable_sm90INS1_16FlashAttnFwdSm90INS1_25CollectiveMainloopFwdSm90ILi2EN4cute5tupleIJNS5_1CILi1EEES8_S8_EEENS6_IJNS7_ILi128EEENS7_ILi96EEENS7_ILi192EEEEEELi192ENS_6half_tEfNS_4arch4Sm90ELb0ELb0ELb1ELb1ELb1ELb0ELb0ELb1ELb1ELb1ELb1ELb0EEENS1_21CollectiveEpilogueFwdINS6_IJSA_SC_SB_EEES9_SE_SG_Li256ELb1ELb1ELb1ELb0EEENS1_36VarlenDynamicPersistentTileSchedulerILi128ELi96ELi256ELi128ELb1ELb1ELb1ELb0ELb1ELb1EEEEEEEEEvNT_6ParamsE)
        /*00bc*/ 	.word	0x00000030


	//----- nvinfo : EIATTR_REGCOUNT
	.align		4
.L_49:
        /*00c0*/ 	.byte	0x04, 0x2f
        /*00c2*/ 	.short	(.L_51 - .L_50)
	.align		4
.L_50:
        /*00c4*/ 	.word	index@(_ZN7cutlass13device_kernelIN5flash11enable_sm90INS1_16FlashAttnFwdSm90INS1_25CollectiveMainloopFwdSm90ILi2EN4cute5tupleIJNS5_1CILi1EEES8_S8_EEENS6_IJNS7_ILi128EEENS7_ILi96EEENS7_ILi192EEEEEELi192ENS_6half_tEfNS_4arch4Sm90ELb0ELb0ELb1ELb0ELb1ELb0ELb0ELb1ELb1ELb1ELb1ELb0EEENS1_21CollectiveEpilogueFwdINS6_IJSA_SC_SB_EEES9_SE_SG_Li256ELb0ELb1ELb1ELb0EEENS1_19SingleTileSchedulerILb0ELb1ELb1ELi128EEEEEEEEEvNT_6ParamsE)
        /*00c8*/ 	.word	0x000000a8


	//----- nvinfo : EIATTR_FRAME_SIZE
	.align		4
.L_51:
        /*00cc*/ 	.byte	0x04, 0x11
        /*00ce*/ 	.short	(.L_53 - .L_52)
	.align		4
.L_52:
        /*00d0*/ 	.word	index@(_ZN7cutlass13device_kernelIN5flash11enable_sm90INS1_16FlashAttnFwdSm90INS1_25CollectiveMainloopFwdSm90ILi2EN4cute5tupleIJNS5_1CILi1EEES8_S8_EEENS6_IJNS7_ILi128EEENS7_ILi96EEENS7_ILi192EEEEEELi192ENS_6half_tEfNS_4arch4Sm90ELb0ELb0ELb1ELb0ELb1ELb0ELb0ELb1ELb1ELb1ELb1ELb0EEENS1_21CollectiveEpilogueFwdINS6_IJSA_SC_SB_EEES9_SE_SG_Li256ELb0ELb1ELb1ELb0EEENS1_19SingleTileSchedulerILb0ELb1ELb1ELi128EEEEEEEEEvNT_6ParamsE)
        /*00d4*/ 	.word	0x00000008


	//----- nvinfo : EIATTR_MIN_STACK_SIZE
	.align		4
.L_53:
        /*00d8*/ 	.byte	0x04, 0x12
        /*00da*/ 	.short	(.L_55 - .L_54)
	.align		4
.L_54:
        /*00dc*/ 	.word	index@(_ZN7cutlass13device_kernelIN5flash11enable_sm90INS1_16FlashAttnFwdSm90INS1_25CollectiveMainloopFwdSm90ILi2EN4cute5tupleIJNS5_1CILi1EEES8_S8_EEENS6_IJNS7_ILi128EEENS7_ILi96EEENS7_ILi192EEEEEELi192ENS_6half_tEfNS_4arch4Sm90ELb0ELb0ELb1ELb0ELb1ELb0ELb0ELb1ELb1ELb1ELb1ELb0EEENS1_21CollectiveEpilogueFwdINS6_IJSA_SC_SB_EEES9_SE_SG_Li256ELb0ELb1ELb1ELb0EEENS1_19SingleTileSchedulerILb0ELb1ELb1ELi128EEEEEEEEEvNT_6ParamsE)
        /*00e0*/ 	.word	0x00000008


	//----- nvinfo : EIATTR_MIN_STACK_SIZE
	.align		4
.L_55:
        /*00e4*/ 	.byte	0x04, 0x12
        /*00e6*/ 	.short	(.L_57 - .L_56)
	.align		4
.L_56:
        /*00e8*/ 	.word	index@(_ZN7cutlass13device_kernelIN5flash11enable_sm90INS1_16FlashAttnFwdSm90INS1_25CollectiveMainloopFwdSm90ILi2EN4cute5tupleIJNS5_1CILi1EEES8_S8_EEENS6_IJNS7_ILi128EEENS7_ILi96EEENS7_ILi192EEEEEELi192ENS_6half_tEfNS_4arch4Sm90ELb0ELb0ELb1ELb1ELb1ELb0ELb0ELb1ELb1ELb1ELb1ELb0EEENS1_21CollectiveEpilogueFwdINS6_IJSA_SC_SB_EEES9_SE_SG_Li256ELb1ELb1ELb1ELb0EEENS1_36VarlenDynamicPersistentTileSchedulerILi128ELi96ELi256ELi128ELb1ELb1ELb1ELb0ELb1ELb1EEEEEEEEEvNT_6ParamsE)
        /*00ec*/ 	.word	0x00000030


	//----- nvinfo : EIATTR_MIN_STACK_SIZE
	.align		4
.L_57:
        /*00f0*/ 	.byte	0x04, 0x12
        /*00f2*/ 	.short	(.L_59 - .L_58)
	.align		4
.L_58:
        /*00f4*/ 	.word	index@(_ZN7cutlass13device_kernelIN5flash11enable_sm90INS1_16FlashAttnFwdSm90INS1_25CollectiveMainloopFwdSm90ILi2EN4cute5tupleIJNS5_1CILi1EEES8_S8_EEENS6_IJNS7_ILi128EEENS7_ILi96EEENS7_ILi192EEEEEELi192ENS_6half_tEfNS_4arch4Sm90ELb0ELb0ELb1ELb1ELb1ELb1ELb0ELb1ELb1ELb1ELb1ELb0EEENS1_21CollectiveEpilogueFwdINS6_IJSA_SC_SB_EEES9_SE_SG_Li256ELb1ELb1ELb1ELb0EEENS1_36VarlenDynamicPersistentTileSchedulerILi128ELi96ELi256ELi128ELb1ELb1ELb1ELb0ELb1ELb1EEEEEEEEEvNT_6ParamsE)
        /*00f8*/ 	.word	0x00000140


	//----- nvinfo : EIATTR_MIN_STACK_SIZE
	.align		4
.L_59:
        /*00fc*/ 	.byte	0x04, 0x12
        /*00fe*/ 	.short	(.L_61 - .L_60)
	.align		4
.L_60:
        /*0100*/ 	.word	index@(_ZN7cutlass13device_kernelIN5flash11enable_sm90INS1_16FlashAttnFwdSm90INS1_25CollectiveMainloopFwdSm90ILi2EN4cute5tupleIJNS5_1CILi1EEES8_S8_EEENS6_IJNS7_ILi128EEENS7_ILi96EEENS7_ILi192EEEEEELi192ENS_6half_tEfNS_4arch4Sm90ELb0ELb1ELb1ELb0ELb1ELb0ELb0ELb1ELb1ELb1ELb1ELb0EEENS1_21CollectiveEpilogueFwdINS6_IJSA_SC_SB_EEES9_SE_SG_Li256ELb0ELb1ELb1ELb0EEENS1_19SingleTileSchedulerILb0ELb1ELb1ELi128EEEEEEEEEvNT_6ParamsE)
        /*0104*/ 	.word	0x00000008


	//----- nvinfo : EIATTR_MIN_STACK_SIZE
	.align		4
.L_61:
        /*0108*/ 	.byte	0x04, 0x12
        /*010a*/ 	.short	(.L_63 - .L_62)
	.align		4
.L_62:
        /*010c*/ 	.word	index@(_ZN7cutlass13device_kernelIN5flash11enable_sm90INS1_16FlashAttnFwdSm90INS1_25CollectiveMainloopFwdSm90ILi2EN4cute5tupleIJNS5_1CILi1EEES8_S8_EEENS6_IJNS7_ILi128EEENS7_ILi96EEENS7_ILi192EEEEEELi192ENS_6half_tEfNS_4arch4Sm90ELb0ELb1ELb1ELb1ELb1ELb0ELb0ELb1ELb1ELb1ELb1ELb0EEENS1_21CollectiveEpilogueFwdINS6_IJSA_SC_SB_EEES9_SE_SG_Li256ELb1ELb1ELb1ELb0EEENS1_36VarlenDynamicPersistentTileSchedulerILi128ELi96ELi256ELi128ELb1ELb1ELb1ELb1ELb0ELb1EEEEEEEEEvNT_6ParamsE)
        /*0110*/ 	.word	0x00000028


	//----- nvinfo : EIATTR_MIN_STACK_SIZE
	.align		4
.L_63:
        /*0114*/ 	.byte	0x04, 0x12
        /*0116*/ 	.short	(.L_65 - .L_64)
	.align		4
.L_64:
        /*0118*/ 	.word	index@(_ZN7cutlass13device_kernelIN5flash11enable_sm90INS1_16FlashAttnFwdSm90INS1_25CollectiveMainloopFwdSm90ILi2EN4cute5tupleIJNS5_1CILi1EEES8_S8_EEENS6_IJNS7_ILi128EEENS7_ILi96EEENS7_ILi192EEEEEELi192ENS_6half_tEfNS_4arch4Sm90ELb0ELb1ELb1ELb1ELb1ELb1ELb0ELb1ELb1ELb1ELb1ELb0EEENS1_21CollectiveEpilogueFwdINS6_IJSA_SC_SB_EEES9_SE_SG_Li256ELb1ELb1ELb1ELb0EEENS1_36VarlenDynamicPersistentTileSchedulerILi128ELi96ELi256ELi128ELb1ELb1ELb1ELb1ELb0ELb1EEEEEEEEEvNT_6ParamsE)
        /*011c*/ 	.word	0x00000070


	//----- nvinfo : EIATTR_MIN_STACK_SIZE
	.align		4
.L_65:
        /*0120*/ 	.byte	0x04, 0x12
        /*0122*/ 	.short	(.L_67 - .L_66)
	.align		4
.L_66:
        /*0124*/ 	.word	index@(_ZN7cutlass13device_kernelIN5flash11enable_sm90INS1_16FlashAttnFwdSm90INS1_25CollectiveMainloopFwdSm90ILi2EN4cute5tupleIJNS5_1CILi1EEES8_S8_EEENS6_IJNS7_ILi128EEENS7_ILi96EEENS7_ILi192EEEEEELi192ENS_6half_tEfNS_4arch4Sm90ELb1ELb0ELb1ELb0ELb1ELb0ELb0ELb1ELb1ELb1ELb1ELb0EEENS1_21CollectiveEpilogueFwdINS6_IJSA_SC_SB_EEES9_SE_SG_Li256ELb0ELb1ELb1ELb0EEENS1_19SingleTileSchedulerILb0ELb1ELb1ELi128EEEEEEEEEvNT_6ParamsE)
        /*0128*/ 	.word	0x00000008


	//----- nvinfo : EIATTR_MIN_STACK_SIZE
	.align		4
.L_67:
        /*012c*/ 	.byte	0x04, 0x12
        /*012e*/ 	.short	(.L_69 - .L_68)
	.align		4
.L_68:
        /*0130*/ 	.word	index@(_ZN7cutlass13device_kernelIN5flash11enable_sm90INS1_16FlashAttnFwdSm90INS1_25CollectiveMainloopFwdSm90ILi2EN4cute5tupleIJNS5_1CILi1EEES8_S8_EEENS6_IJNS7_ILi128EEENS7_ILi96EEENS7_ILi192EEEEEELi192ENS_6half_tEfNS_4arch4Sm90ELb1ELb0ELb1ELb1ELb1ELb0ELb0ELb1ELb1ELb1ELb1ELb0EEENS1_21CollectiveEpilogueFwdINS6_IJSA_SC_SB_EEES9_SE_SG_Li256ELb1ELb1ELb1ELb0EEENS1_36VarlenDynamicPersistentTileSchedulerILi128ELi96ELi256ELi128ELb1ELb1ELb1ELb1ELb1ELb1EEEEEEEEEvNT_6ParamsE)
        /*0134*/ 	.word	0x00000030


	//----- nvinfo : EIATTR_MIN_STACK_SIZE
	.align		4
.L_69:
        /*0138*/ 	.byte	0x04, 0x12
        /*013a*/ 	.short	(.L_71 - .L_70)
	.align		4
.L_70:
        /*013c*/ 	.word	index@(_ZN7cutlass13device_kernelIN5flash11enable_sm90INS1_16FlashAttnFwdSm90INS1_25CollectiveMainloopFwdSm90ILi2EN4cute5tupleIJNS5_1CILi1EEES8_S8_EEENS6_IJNS7_ILi128EEENS7_ILi96EEENS7_ILi192EEEEEELi192ENS_6half_tEfNS_4arch4Sm90ELb1ELb0ELb1ELb1ELb1ELb1ELb0ELb1ELb1ELb1ELb1ELb0EEENS1_21CollectiveEpilogueFwdINS6_IJSA_SC_SB_EEES9_SE_SG_Li256ELb1ELb1ELb1ELb0EEENS1_36VarlenDynamicPersistentTileSchedulerILi128ELi96ELi256ELi128ELb1ELb1ELb1ELb1ELb1ELb1EEEEEEEEEvNT_6ParamsE)
        /*0140*/ 	.word	0x00000080
.L_71:


//--------------------- .nv.compat                --------------------------
	.section	.nv.compat,"",@"SHT_CUDA_COMPAT_INFO"
	.align	4
        /*0000*/ 	.byte	0x02, 0x09, 0x01, 0x00, 0x02, 0x02, 0x04, 0x00, 0x02, 0x05, 0x05, 0x00, 0x03, 0x07, 0x01, 0x01
        /*0010*/ 	.byte	0x02, 0x03, 0x01, 0x00, 0x02, 0x06, 0x01, 0x00, 0x04, 0x0b, 0x08, 0x00, 0x00, 0x00, 0x00, 0x00
        /*0020*/ 	.byte	0x00, 0x00, 0x00, 0x00


//--------------------- .nv.info._ZN7cutlass13device_kernelIN5flash11enable_sm90INS1_16FlashAttnFwdSm90INS1_25CollectiveMainloopFwdSm90ILi2EN4cute5tupleIJNS5_1CILi1EEES8_S8_EEENS6_IJNS7_ILi128EEENS7_ILi96EEENS7_ILi192EEEEEELi192ENS_6half_tEfNS_4arch4Sm90ELb0ELb0ELb1ELb0ELb1ELb0ELb0ELb1ELb1ELb1ELb1ELb0EEENS1_21CollectiveEpilogueFwdINS6_IJSA_SC_SB_EEES9_SE_SG_Li256ELb0ELb1ELb1ELb0EEENS1_19SingleTileSchedulerILb0ELb1ELb1ELi128EEEEEEEEEvNT_6ParamsE --------------------------
	.section	.nv.info._ZN7cutlass13device_kernelIN5flash11enable_sm90INS1_16FlashAttnFwdSm90INS1_25CollectiveMainloopFwdSm90ILi2EN4cute5tupleIJNS5_1CILi1EEES8_S8_EEENS6_IJNS7_ILi128EEENS7_ILi96EEENS7_ILi192EEEEEELi192ENS_6half_tEfNS_4arch4Sm90ELb0ELb0ELb1ELb0ELb1ELb0ELb0ELb1ELb1ELb1ELb1ELb0EEENS1_21CollectiveEpilogueFwdINS6_IJSA_SC_SB_EEES9_SE_SG_Li256ELb0ELb1ELb1ELb0EEENS1_19SingleTileSchedulerILb0ELb1ELb1ELi128EEEEEEEEEvNT_6ParamsE,"",@"SHT_CUDA_INFO"
	.sectionflags	@""
	.align	4


	//----- nvinfo : EIATTR_CUDA_API_VERSION
	.align		4
        /*0000*/ 	.byte	0x04, 0x37
        /*0002*/ 	.short	(.L_73 - .L_72)
.L_72:
        /*0004*/ 	.word	0x00000082


	//----- nvinfo : EIATTR_KPARAM_INFO
	.align		4
.L_73:
        /*0008*/ 	.byte	0x04, 0x17
        /*000a*/ 	.short	(.L_75 - .L_74)
.L_74:
        /*000c*/ 	.word	0x00000000
        /*0010*/ 	.short	0x0000
        /*0012*/ 	.short	0x0070
        /*0014*/ 	.byte	0x00, 0xf0, 0x01, 0x28


	//----- nvinfo : EIATTR_SPARSE_MMA_MASK
	.align		4
.L_75:
        /*0018*/ 	.byte	0x03, 0x50
        /*001a*/ 	.short	0x0000


	//----- nvinfo : EIATTR_MAXREG_COUNT
	.align		4
        /*001c*/ 	.byte	0x03, 0x1b
        /*001e*/ 	.short	0x00a8


	//----- nvinfo : EIATTR_NUM_BARRIERS
	.align		4
        /*0020*/ 	.byte	0x02, 0x4c
        /*0022*/ 	.byte	0x09
	.zero		1


	//----- nvinfo : EIATTR_EXTERNS
	.align		4
        /*0024*/ 	.byte	0x04, 0x0f
        /*0026*/ 	.short	(.L_77 - .L_76)


	//   ....[0]....
	.align		4
.L_76:
        /*0028*/ 	.word	index@(__assertfail)


	//----- nvinfo : EIATTR_ANNOTATIONS
	.align		4
.L_77:
        /*002c*/ 	.byte	0x04, 0x55
        /*002e*/ 	.short	(.L_79 - .L_78)


	//   ....[0]....
.L_78:
        /*0030*/ 	.word	0x00000001
        /*0034*/ 	.byte	0xb0, 0x08, 0x00, 0x00, 0x01, 0x00, 0x00, 0x00, 0x60, 0x13, 0x00, 0x00, 0x01, 0x00, 0x00, 0x00
        /*0044*/ 	.byte	0x10, 0x9e, 0x00, 0x00, 0x01, 0x00, 0x00, 0x00, 0x70, 0x9e, 0x00, 0x00, 0x01, 0x00, 0x00, 0x00
        /*0054*/ 	.byte	0xc0, 0xb4, 0x00, 0x00, 0x01, 0x00, 0x00, 0x00, 0x10, 0xcc, 0x00, 0x00


	//----- nvinfo : EIATTR_MERCURY_ISA_VERSION
	.align		4
.L_79:
        /*0060*/ 	.byte	0x03, 0x5f
        /*0062*/ 	.short	0x0101


	//----- nvinfo : EIATTR_INT_WARP_WIDE_INSTR_OFFSETS
	.align		4
        /*0064*/ 	.byte	0x04, 0x31
        /*0066*/ 	.short	(.L_81 - .L_80)


	//   ....[0]....
.L_80:
        /*0068*/ 	.word	0x000000c0


	//   ....[1]....
        /*006c*/ 	.word	0x000000d0


	//   ....[2]....
        /*0070*/ 	.word	0x00000170


	//----- nvinfo : EIATTR_COOP_GROUP_MASK_REGIDS
	.align		4
.L_81:
        /*0074*/ 	.byte	0x04, 0x29
        /*0076*/ 	.short	(.L_83 - .L_82)


	//   ....[0]....
.L_82:
        /*0078*/ 	.word	0xffffffff


	//   ....[1]....
        /*007c*/ 	.word	0xffffffff


	//   ....[2]....
        /*0080*/ 	.word	0xffffffff


	//   ....[3]....
        /*0084*/ 	.word	0xffffffff


	//   ....[4]....
        /*0088*/ 	.word	0xffffffff


	//   ....[5]....
        /*008c*/ 	.word	0xffffffff


	//   ....[6]....
        /*0090*/ 	.word	0xffffffff


	//   ....[7]....
        /*0094*/ 	.word	0xffffffff


	//   ....[8]....
        /*0098*/ 	.word	0xffffffff


	//   ....[9]....
        /*009c*/ 	.word	0xffffffff


	//   ....[10]....
        /*00a0*/ 	.word	0xffffffff


	//   ....[11]....
        /*00a4*/ 	.word	0xffffffff


	//   ....[12]....
        /*00a8*/ 	.word	0xffffffff


	//   ....[13]....
        /*00ac*/ 	.word	0xffffffff


	//   ....[14]....
        /*00b0*/ 	.word	0xffffffff


	//   ....[15]....
        /*00b4*/ 	.word	0xffffffff


	//   ....[16]....
        /*00b8*/ 	.word	0xffffffff


	//   ....[17]....
        /*00bc*/ 	.word	0xffffffff


	//   ....[18]....
        /*00c0*/ 	.word	0xffffffff


	//   ....[19]....
        /*00c4*/ 	.word	0xffffffff


	//   ....[20]....
        /*00c8*/ 	.word	0xffffffff


	//   ....[21]....
        /*00cc*/ 	.word	0xffffffff


	//   ....[22]....
        /*00d0*/ 	.word	0xffffffff


	//   ....[23]....
        /*00d4*/ 	.word	0xffffffff


	//   ....[24]....
        /*00d8*/ 	.word	0xffffffff


	//   ....[25]....
        /*00dc*/ 	.word	0xffffffff


	//   ....[26]....
        /*00e0*/ 	.word	0xffffffff


	//   ....[27]....
        /*00e4*/ 	.word	0xffffffff


	//   ....[28]....
        /*00e8*/ 	.word	0xffffffff


	//   ....[29]....
        /*00ec*/ 	.word	0xffffffff


	//   ....[30]....
        /*00f0*/ 	.word	0xffffffff


	//   ....[31]....
        /*00f4*/ 	.word	0xffffffff


	//   ....[32]....
        /*00f8*/ 	.word	0xffffffff


	//   ....[33]....
        /*00fc*/ 	.word	0xffffffff


	//   ....[34]....
        /*0100*/ 	.word	0xffffffff


	//   ....[35]....
        /*0104*/ 	.word	0xffffffff


	//   ....[36]....
        /*0108*/ 	.word	0xffffffff


	//   ....[37]....
        /*010c*/ 	.word	0xffffffff


	//   ....[38]....
        /*0110*/ 	.word	0xffffffff


	//   ....[39]....
        /*0114*/ 	.word	0xffffffff


	//   ....[40]....
        /*0118*/ 	.word	0xffffffff


	//   ....[41]....
        /*011c*/ 	.word	0xffffffff


	//   ....[42]....
        /*0120*/ 	.word	0xffffffff


	//   ....[43]....
        /*0124*/ 	.word	0xffffffff


	//   ....[44]....
        /*0128*/ 	.word	0xffffffff


	//   ....[45]....
        /*012c*/ 	.word	0xffffffff


	//   ....[46]....
        /*0130*/ 	.word	0xffffffff


	//   ....[47]....
        /*0134*/ 	.word	0xffffffff


	//   ....[48]....
        /*0138*/ 	.word	0xffffffff


	//   ....[49]....
        /*013c*/ 	.word	0xffffffff


	//   ....[50]....
        /*0140*/ 	.word	0xffffffff


	//   ....[51]....
        /*0144*/ 	.word	0xffffffff


	//   ....[52]....
        /*0148*/ 	.word	0xffffffff


	//   ....[53]....
        /*014c*/ 	.word	0xffffffff


	//   ....[54]....
        /*0150*/ 	.word	0xffffffff


	//   ....[55]....
        /*0154*/ 	.word	0xffffffff


	//   ....[56]....
        /*0158*/ 	.word	0xffffffff


	//   ....[57]....
        /*015c*/ 	.word	0xffffffff


	//   ....[58]....
        /*0160*/ 	.word	0xffffffff


	//   ....[59]....
        /*0164*/ 	.word	0xffffffff


	//   ....[60]....
        /*0168*/ 	.word	0xffffffff


	//   ....[61]....
        /*016c*/ 	.word	0xffffffff


	//   ....[62]....
        /*0170*/ 	.word	0xffffffff


	//   ....[63]....
        /*0174*/ 	.word	0xffffffff


	//   ....[64]....
        /*0178*/ 	.word	0xffffffff


	//   ....[65]....
        /*017c*/ 	.word	0xffffffff


	//   ....[66]....
        /*0180*/ 	.word	0xffffffff


	//   ....[67]....
        /*0184*/ 	.word	0xffffffff


	//   ....[68]....
        /*0188*/ 	.word	0xffffffff


	//   ....[69]....
        /*018c*/ 	.word	0xffffffff


	//   ....[70]....
        /*0190*/ 	.word	0xffffffff


	//   ....[71]....
        /*0194*/ 	.word	0xffffffff


	//   ....[72]....
        /*0198*/ 	.word	0xffffffff


	//   ....[73]....
        /*019c*/ 	.word	0xffffffff


	//   ....[74]....
        /*01a0*/ 	.word	0xffffffff


	//   ....[75]....
        /*01a4*/ 	.word	0xffffffff


	//   ....[76]....
        /*01a8*/ 	.word	0xffffffff


	//   ....[77]....
        /*01ac*/ 	.word	0xffffffff


	//   ....[78]....
        /*01b0*/ 	.word	0xffffffff


	//   ....[79]....
        /*01b4*/ 	.word	0xffffffff


	//   ....[80]....
        /*01b8*/ 	.word	0xffffffff


	//   ....[81]....
        /*01bc*/ 	.word	0xffffffff


	//   ....[82]....
        /*01c0*/ 	.word	0xffffffff


	//   ....[83]....
        /*01c4*/ 	.word	0xffffffff


	//   ....[84]....
        /*01c8*/ 	.word	0xffffffff


	//   ....[85]....
        /*01cc*/ 	.word	0xffffffff


	//   ....[86]....
        /*01d0*/ 	.word	0xffffffff


	//   ....[87]....
        /*01d4*/ 	.word	0xffffffff


	//   ....[88]....
        /*01d8*/ 	.word	0xffffffff


	//   ....[89]....
        /*01dc*/ 	.word	0xffffffff


	//   ....[90]....
        /*01e0*/ 	.word	0xffffffff


	//   ....[91]....
        /*01e4*/ 	.word	0xffffffff


	//   ....[92]....
        /*01e8*/ 	.word	0xffffffff


	//   ....[93]....
        /*01ec*/ 	.word	0x0500000f


	//   ....[94]....
        /*01f0*/ 	.word	0x0500000f


	//   ....[95]....
        /*01f4*/ 	.word	0x0500000f


	//   ....[96]....
        /*01f8*/ 	.word	0x0500000f


	//   ....[97]....
        /*01fc*/ 	.word	0x0500000f


	//   ....[98]....
        /*0200*/ 	.word	0x0500000f


	//   ....[99]....
        /*0204*/ 	.word	0x0500000f


	//   ....[100]....
        /*0208*/ 	.word	0x0500000f


	//   ....[101]....
        /*020c*/ 	.word	0x0500000f


	//   ....[102]....
        /*0210*/ 	.word	0x0500000f


	//   ....[103]....
        /*0214*/ 	.word	0x0500000f


	//   ....[104]....
        /*0218*/ 	.word	0x0500000f


	//   ....[105]....
        /*021c*/ 	.word	0x0500000f


	//   ....[106]....
        /*0220*/ 	.word	0x0500000f


	//   ....[107]....
        /*0224*/ 	.word	0x0500000f


	//   ....[108]....
        /*0228*/ 	.word	0x0500000f


	//   ....[109]....
        /*022c*/ 	.word	0x0500000f


	//   ....[110]....
        /*0230*/ 	.word	0x0500000f


	//   ....[111]....
        /*0234*/ 	.word	0x0500000f


	//   ....[112]....
        /*0238*/ 	.word	0x0500000f


	//   ....[113]....
        /*023c*/ 	.word	0x0500000f


	//   ....[114]....
        /*0240*/ 	.word	0x0500000f


	//   ....[115]....
        /*0244*/ 	.word	0x0500000f


	//   ....[116]....
        /*0248*/ 	.word	0x0500000f


	//   ....[117]....
        /*024c*/ 	.word	0x0500000f


	//   ....[118]....
        /*0250*/ 	.word	0x0500000f


	//   ....[119]....
        /*0254*/ 	.word	0x0500000f


	//   ....[120]....
        /*0258*/ 	.word	0x0500000f


	//   ....[121]....
        /*025c*/ 	.word	0x0500000f


	//   ....[122]....
        /*0260*/ 	.word	0x0500000f


	//   ....[123]....
        /*0264*/ 	.word	0x0500000f


	//   ....[124]....
        /*0268*/ 	.word	0x0500000f


	//   ....[125]....
        /*026c*/ 	.word	0x0500000f


	//   ....[126]....
        /*0270*/ 	.word	0x0500000f


	//   ....[127]....
        /*0274*/ 	.word	0x0500000f


	//   ....[128]....
        /*0278*/ 	.word	0x0500000f


	//   ....[129]....
        /*027c*/ 	.word	0x0500000f


	//   ....[130]....
        /*0280*/ 	.word	0x0500000f


	//   ....[131]....
        /*0284*/ 	.word	0x0500000f


	//   ....[132]....
        /*0288*/ 	.word	0x0500000f


	//   ....[133]....
        /*028c*/ 	.word	0x0500000f


	//   ....[134]....
        /*0290*/ 	.word	0x0500000f


	//   ....[135]....
        /*0294*/ 	.word	0x0500000f


	//   ....[136]....
        /*0298*/ 	.word	0x0500000f


	//   ....[137]....
        /*029c*/ 	.word	0x0500000f


	//   ....[138]....
        /*02a0*/ 	.word	0x0500000f


	//   ....[139]....
        /*02a4*/ 	.word	0x0500000f


	//   ....[140]....
        /*02a8*/ 	.word	0x0500000f


	//   ....[141]....
        /*02ac*/ 	.word	0x0500000f


	//   ....[142]....
        /*02b0*/ 	.word	0x0500000f


	//   ....[143]....
        /*02b4*/ 	.word	0x0500000f


	//   ....[144]....
        /*02b8*/ 	.word	0x0500000f


	//   ....[145]....
        /*02bc*/ 	.word	0x0500000f


	//   ....[146]....
        /*02c0*/ 	.word	0x0500000f


	//   ....[147]....
        /*02c4*/ 	.word	0x0500000f


	//   ....[148]....
        /*02c8*/ 	.word	0x0500000f


	//   ....[149]....
        /*02cc*/ 	.word	0x0500000f


	//   ....[150]....
        /*02d0*/ 	.word	0x0500000f


	//   ....[151]....
        /*02d4*/ 	.word	0x0500000f


	//   ....[152]....
        /*02d8*/ 	.word	0x0500000f


	//   ....[153]....
        /*02dc*/ 	.word	0x0500000f


	//   ....[154]....
        /*02e0*/ 	.word	0x0500000f


	//   ....[155]....
        /*02e4*/ 	.word	0x0500000f


	//   ....[156]....
        /*02e8*/ 	.word	0x0500000f


	//   ....[157]....
        /*02ec*/ 	.word	0x0500000f


	//   ....[158]....
        /*02f0*/ 	.word	0x0500000f


	//----- nvinfo : EIATTR_COOP_GROUP_INSTR_OFFSETS
	.align		4
.L_83:
        /*02f4*/ 	.byte	0x04, 0x28
        /*02f6*/ 	.short	(.L_85 - .L_84)


	//   ....[0]....
.L_84:
        /*02f8*/ 	.word	0x00000070


	//   ....[1]....
        /*02fc*/ 	.word	0x000000b0


	//   ....[2]....
        /*0300*/ 	.word	0x000002d0


	//   ....[3]....
        /*0304*/ 	.word	0x00000430


	//   ....[4]....
        /*0308*/ 	.word	0x00000550


	//   ....[5]....
        /*030c*/ 	.word	0x000006b0


	//   ....[6]....
        /*0310*/ 	.word	0x00001160


	//   ....[7]....
        /*0314*/ 	.word	0x00002ac0


	//   ....[8]....
        /*0318*/ 	.word	0x00002b40


	//   ....[9]....
        /*031c*/ 	.word	0x00002f60


	//   ....[10]....
        /*0320*/ 	.word	0x00003010


	//   ....[11]....
        /*0324*/ 	.word	0x000055c0


	//   ....[12]....
        /*0328*/ 	.word	0x000055f0


	//   ....[13]....
        /*032c*/ 	.word	0x00005610


	//   ....[14]....
        /*0330*/ 	.word	0x00005640


	//   ....[15]....
        /*0334*/ 	.word	0x00006980


	//   ....[16]....
        /*0338*/ 	.word	0x000069a0


	//   ....[17]....
        /*033c*/ 	.word	0x00006a50


	//   ....[18]....
        /*0340*/ 	.word	0x00006a60


	//   ....[19]....
        /*0344*/ 	.word	0x00007af0


	//   ....[20]....
        /*0348*/ 	.word	0x00007b30


	//   ....[21]....
        /*034c*/ 	.word	0x00007b70


	//   ....[22]....
        /*0350*/ 	.word	0x00007bb0


	//   ....[23]....
        /*0354*/ 	.word	0x00007c00


	//   ....[24]....
        /*0358*/ 	.word	0x00007c20


	//   ....[25]....
        /*035c*/ 	.word	0x00008590


	//   ....[26]....
        /*0360*/ 	.word	0x000085a0


	//   ....[27]....
        /*0364*/ 	.word	0x000092e0


	//   ....[28]....
        /*0368*/ 	.word	0x0000a4d0


	//   ....[29]....
        /*036c*/ 	.word	0x0000a4f0


	//   ....[30]....
        /*0370*/ 	.word	0x0000a500


	//   ....[31]....
        /*0374*/ 	.word	0x0000a510


	//   ....[32]....
        /*0378*/ 	.word	0x0000a520


	//   ....[33]....
        /*037c*/ 	.word	0x0000a530


	//   ....[34]....
        /*0380*/ 	.word	0x0000a540


	//   ....[35]....
        /*0384*/ 	.word	0x0000a5a0


	//   ....[36]....
        /*0388*/ 	.word	0x0000a5e0


	//   ....[37]....
        /*038c*/ 	.word	0x0000a640


	//   ....[38]....
        /*0390*/ 	.word	0x0000a650


	//   ....[39]....
        /*0394*/ 	.word	0x0000a720


	//   ....[40]....
        /*0398*/ 	.word	0x0000ad40


	//   ....[41]....
        /*039c*/ 	.word	0x0000ad70


	//   ....[42]....
        /*03a0*/ 	.word	0x0000ada0


	//   ....[43]....
        /*03a4*/ 	.word	0x0000adc0


	//   ....[44]....
        /*03a8*/ 	.word	0x0000add0


	//   ....[45]....
        /*03ac*/ 	.word	0x0000ae50


	//   ....[46]....
        /*03b0*/ 	.word	0x0000ae90


	//   ....[47]....
        /*03b4*/ 	.word	0x0000aee0


	//   ....[48]....
        /*03b8*/ 	.word	0x0000af10


	//   ....[49]....
        /*03bc*/ 	.word	0x0000af70


	//   ....[50]....
        /*03c0*/ 	.word	0x0000afb0


	//   ....[51]....
        /*03c4*/ 	.word	0x0000b000


	//   ....[52]....
        /*03c8*/ 	.word	0x0000b030


	//   ....[53]....
        /*03cc*/ 	.word	0x0000b080


	//   ....[54]....
        /*03d0*/ 	.word	0x0000b0c0


	//   ....[55]....
        /*03d4*/ 	.word	0x0000b110


	//   ....[56]....
        /*03d8*/ 	.word	0x0000b8d0


	//   ....[57]....
        /*03dc*/ 	.word	0x0000b900


	//   ....[58]....
        /*03e0*/ 	.word	0x0000b920


	//   ....[59]....
        /*03e4*/ 	.word	0x0000b930


	//   ....[60]....
        /*03e8*/ 	.word	0x0000b950


	//   ....[61]....
        /*03ec*/ 	.word	0x0000b9b0


	//   ....[62]....
        /*03f0*/ 	.word	0x0000b9d0


	//   ....[63]....
        /*03f4*/ 	.word	0x0000b9f0


	//   ....[64]....
        /*03f8*/ 	.word	0x0000ba00


	//   ....[65]....
        /*03fc*/ 	.word	0x0000ba60


	//   ....[66]....
        /*0400*/ 	.word	0x0000ba80


	//   ....[67]....
        /*0404*/ 	.word	0x0000bb40


	//   ....[68]....
        /*0408*/ 	.word	0x0000bd80


	//   ....[69]....
        /*040c*/ 	.word	0x0000bda0


	//   ....[70]....
        /*0410*/ 	.word	0x0000bdb0


	//   ....[71]....
        /*0414*/ 	.word	0x0000bdd0


	//   ....[72]....
        /*0418*/ 	.word	0x0000be60


	//   ....[73]....
        /*041c*/ 	.word	0x0000be90


	//   ....[74]....
        /*0420*/ 	.word	0x0000bf00


	//   ....[75]....
        /*0424*/ 	.word	0x0000bf30


	//   ....[76]....
        /*0428*/ 	.word	0x0000bfa0


	//   ....[77]....
        /*042c*/ 	.word	0x0000bfd0


	//   ....[78]....
        /*0430*/ 	.word	0x0000c040


	//   ....[79]....
        /*0434*/ 	.word	0x0000c070


	//   ....[80]....
        /*0438*/ 	.word	0x0000c540


	//   ....[81]....
        /*043c*/ 	.word	0x0000c570


	//   ....[82]....
        /*0440*/ 	.word	0x0000c5a0


	//   ....[83]....
        /*0444*/ 	.word	0x0000c5d0


	//   ....[84]....
        /*0448*/ 	.word	0x0000c600


	//   ....[85]....
        /*044c*/ 	.word	0x0000c610


	//   ....[86]....
        /*0450*/ 	.word	0x0000c6b0


	//   ....[87]....
        /*0454*/ 	.word	0x0000c6d0


	//   ....[88]....
        /*0458*/ 	.word	0x0000c760


	//   ....[89]....
        /*045c*/ 	.word	0x0000c780


	//   ....[90]....
        /*0460*/ 	.word	0x0000c7f0


	//   ....[91]....
        /*0464*/ 	.word	0x0000c820


	//   ....[92]....
        /*0468*/ 	.word	0x0000cba0


	//   ....[93]....
        /*046c*/ 	.word	0x0000d060


	//   ....[94]....
        /*0470*/ 	.word	0x0000d150


	//   ....[95]....
        /*0474*/ 	.word	0x0000d1f0


	//   ....[96]....
        /*0478*/ 	.word	0x0000d250


	//   ....[97]....
        /*047c*/ 	.word	0x0000d320


	//   ....[98]....
        /*0480*/ 	.word	0x0000d390


	//   ....[99]....
        /*0484*/ 	.word	0x0000d460


	//   ....[100]....
        /*0488*/ 	.word	0x0000d4e0


	//   ....[101]....
        /*048c*/ 	.word	0x0000d5b0


	//   ....[102]....
        /*0490*/ 	.word	0x0000d630


	//   ....[103]....
        /*0494*/ 	.word	0x0000d710


	//   ....[104]....
        /*0498*/ 	.word	0x0000d790


	//   ....[105]....
        /*049c*/ 	.word	0x0000d850


	//   ....[106]....
        /*04a0*/ 	.word	0x0000d8e0


	//   ....[107]....
        /*04a4*/ 	.word	0x0000d940


	//   ....[108]....
        /*04a8*/ 	.word	0x0000d9e0


	//   ....[109]....
        /*04ac*/ 	.word	0x0000dab0


	//   ....[110]....
        /*04b0*/ 	.word	0x0000db30


	//   ....[111]....
        /*04b4*/ 	.word	0x0000dc00


	//   ....[112]....
        /*04b8*/ 	.word	0x0000dc80


	//   ....[113]....
        /*04bc*/ 	.word	0x0000dd50


	//   ....[114]....
        /*04c0*/ 	.word	0x0000ddd0


	//   ....[115]....
        /*04c4*/ 	.word	0x0000dea0


	//   ....[116]....
        /*04c8*/ 	.word	0x0000df20


	//   ....[117]....
        /*04cc*/ 	.word	0x0000dff0


	//   ....[118]....
        /*04d0*/ 	.word	0x0000e070


	//   ....[119]....
        /*04d4*/ 	.word	0x0000e140


	//   ....[120]....
        /*04d8*/ 	.word	0x0000e1b0


	//   ....[121]....
        /*04dc*/ 	.word	0x0000e270


	//   ....[122]....
        /*04e0*/ 	.word	0x0000e3b0


	//   ....[123]....
        /*04e4*/ 	.word	0x0000e470


	//   ....[124]....
        /*04e8*/ 	.word	0x0000e4e0


	//   ....[125]....
        /*04ec*/ 	.word	0x0000e5a0


	//   ....[126]....
        /*04f0*/ 	.word	0x0000e600


	//   ....[127]....
        /*04f4*/ 	.word	0x0000e6c0


	//   ....[128]....
        /*04f8*/ 	.word	0x0000e720


	//   ....[129]....
        /*04fc*/ 	.word	0x0000e7f0


	//   ....[130]....
        /*0500*/ 	.word	0x0000e850


	//   ....[131]....
        /*0504*/ 	.word	0x0000e920


	//   ....[132]....
        /*0508*/ 	.word	0x0000e980


	//   ....[133]....
        /*050c*/ 	.word	0x0000ea60


	//   ....[134]....
        /*0510*/ 	.word	0x0000eb40


	//   ....[135]....
        /*0514*/ 	.word	0x0000ebe0


	//   ....[136]....
        /*0518*/ 	.word	0x0000ec40


	//   ....[137]....
        /*051c*/ 	.word	0x0000ed00


	//   ....[138]....
        /*0520*/ 	.word	0x0000edc0


	//   ....[139]....
        /*0524*/ 	.word	0x0000ee80


	//   ....[140]....
        /*0528*/ 	.word	0x0000ef40


	//   ....[141]....
        /*052c*/ 	.word	0x0000f000


	//   ....[142]....
        /*0530*/ 	.word	0x0000f0c0


	//   ....[143]....
        /*0534*/ 	.word	0x0000f180


	//   ....[144]....
        /*0538*/ 	.word	0x0000f240


	//   ....[145]....
        /*053c*/ 	.word	0x0000f300


	//   ....[146]....
        /*0540*/ 	.word	0x0000f440


	//   ....[147]....
        /*0544*/ 	.word	0x0000f4e0


	//   ....[148]....
        /*0548*/ 	.word	0x0000f5b0


	//   ....[149]....
        /*054c*/ 	.word	0x0000f6a0


	//   ....[150]....
        /*0550*/ 	.word	0x0000f710


	//   ....[151]....
        /*0554*/ 	.word	0x0000f800


	//   ....[152]....
        /*0558*/ 	.word	0x0000f870


	//   ....[153]....
        /*055c*/ 	.word	0x0000f970


	//   ....[154]....
        /*0560*/ 	.word	0x0000f9f0


	//   ....[155]....
        /*0564*/ 	.word	0x0000fae0


	//   ....[156]....
        /*0568*/ 	.word	0x0000fb50


	//   ....[157]....
        /*056c*/ 	.word	0x0000fc20


	//   ....[158]....
        /*0570*/ 	.word	0x0000fd30


	//----- nvinfo : EIATTR_REG_RECONFIG
	.align		4
.L_85:
        /*0574*/ 	.byte	0x01, 0x54
	.zero		2


	//----- nvinfo : EIATTR_SYSCALL_OFFSETS
	.align		4
        /*0578*/ 	.byte	0x04, 0x46
        /*057a*/ 	.short	(.L_87 - .L_86)


	//   ....[0]....
.L_86:
        /*057c*/ 	.word	0x00001320


	//   ....[1]....
        /*0580*/ 	.word	0x00009a20


	//   ....[2]....
        /*0584*/ 	.word	0x00009b60


	//   ....[3]....
        /*0588*/ 	.word	0x00009c50


	//   ....[4]....
        /*058c*/ 	.word	0x0000aab0


	//----- nvinfo : EIATTR_MBARRIER_INSTR_OFFSETS
	.align		4
.L_87:
        /*0590*/ 	.byte	0x04, 0x39
        /*0592*/ 	.short	(.L_89 - .L_88)


	//   ....[0]....
.L_88:
        /*0594*/ 	.word	0x00000180
        /*0598*/ 	.word	0x000000ff
        /*059c*/ 	.word	0x00030800
        /*05a0*/ 	.short	0x0100
        /*05a2*/ 	.byte	0x08
	.zero		1


	//   ....[1]....
        /*05a4*/ 	.word	0x00000190
        /*05a8*/ 	.word	0x000000ff
        /*05ac*/ 	.word	0x00030820
        /*05b0*/ 	.short	0x0100
        /*05b2*/ 	.byte	0x08
	.zero		1


	//   ....[2]....
        /*05b4*/ 	.word	0x00000280
        /*05b8*/ 	.word	0x000000ff
        /*05bc*/ 	.word	0x00030830
        /*05c0*/ 	.short	0x0100
        /*05c2*/ 	.byte	0x08
	.zero		1


	//   ....[3]....
        /*05c4*/ 	.word	0x00000290
        /*05c8*/ 	.word	0x000000ff
        /*05cc*/ 	.word	0x00030840
        /*05d0*/ 	.short	0x0100
        /*05d2*/ 	.byte	0x08
	.zero		1


	//   ....[4]....
        /*05d4*/ 	.word	0x000002a0
        /*05d8*/ 	.word	0x000000ff
        /*05dc*/ 	.word	0x00030838
        /*05e0*/ 	.short	0x0100
        /*05e2*/ 	.byte	0x08
	.zero		1


	//   ....[5]....
        /*05e4*/ 	.word	0x000002b0
        /*05e8*/ 	.word	0x000000ff
        /*05ec*/ 	.word	0x00030848
        /*05f0*/ 	.short	0x0100
        /*05f2*/ 	.byte	0x08
	.zero		1


	//   ....[6]....
        /*05f4*/ 	.word	0x000003e0
        /*05f8*/ 	.word	0x000000ff
        /*05fc*/ 	.word	0x00030850
        /*0600*/ 	.short	0x0100
        /*0602*/ 	.byte	0x08
	.zero		1


	//   ....[7]....
        /*0604*/ 	.word	0x000003f0
        /*0608*/ 	.word	0x000000ff
        /*060c*/ 	.word	0x00030860
        /*0610*/ 	.short	0x0100
        /*0612*/ 	.byte	0x08
	.zero		1


	//   ....[8]....
        /*0614*/ 	.word	0x00000400
        /*0618*/ 	.word	0x000000ff
        /*061c*/ 	.word	0x00030858
        /*0620*/ 	.short	0x0100
        /*0622*/ 	.byte	0x08
	.zero		1


	//   ....[9]....
        /*0624*/ 	.word	0x00000410
        /*0628*/ 	.word	0x000000ff
        /*062c*/ 	.word	0x00030868
        /*0630*/ 	.short	0x0100
        /*0632*/ 	.byte	0x08
	.zero		1


	//   ....[10]....
        /*0634*/ 	.word	0x00000500
        /*0638*/ 	.word	0x000000ff
        /*063c*/ 	.word	0x00030870
        /*0640*/ 	.short	0x0100
        /*0642*/ 	.byte	0x06
	.zero		1


	//   ....[11]....
        /*0644*/ 	.word	0x00000510
        /*0648*/ 	.word	0x000000ff
        /*064c*/ 	.word	0x00030880
        /*0650*/ 	.short	0x0100
        /*0652*/ 	.byte	0x06
	.zero		1


	//   ....[12]....
        /*0654*/ 	.word	0x00000520
        /*0658*/ 	.word	0x000000ff
        /*065c*/ 	.word	0x00030878
        /*0660*/ 	.short	0x0100
        /*0662*/ 	.byte	0x06
	.zero		1


	//   ....[13]....
        /*0664*/ 	.word	0x00000530
        /*0668*/ 	.word	0x000000ff
        /*066c*/ 	.word	0x00030888
        /*0670*/ 	.short	0x0100
        /*0672*/ 	.byte	0x06
	.zero		1


	//   ....[14]....
        /*0674*/ 	.word	0x00000660
        /*0678*/ 	.word	0x000000ff
        /*067c*/ 	.word	0x00030890
        /*0680*/ 	.short	0x0100
        /*0682*/ 	.byte	0x08
	.zero		1


	//   ....[15]....
        /*0684*/ 	.word	0x00000670
        /*0688*/ 	.word	0x000000ff
        /*068c*/ 	.word	0x000308a0
        /*0690*/ 	.short	0x0100
        /*0692*/ 	.byte	0x08
	.zero		1


	//   ....[16]....
        /*0694*/ 	.word	0x00000680
        /*0698*/ 	.word	0x000000ff
        /*069c*/ 	.word	0x00030898
        /*06a0*/ 	.short	0x0100
        /*06a2*/ 	.byte	0x08
	.zero		1


	//   ....[17]....
        /*06a4*/ 	.word	0x00000690
        /*06a8*/ 	.word	0x000000ff
        /*06ac*/ 	.word	0x000308a8
        /*06b0*/ 	.short	0x0100
        /*06b2*/ 	.byte	0x08
	.zero		1


	//   ....[18]....
        /*06b4*/ 	.word	0x000007d0
        /*06b8*/ 	.word	0x000000ff
        /*06bc*/ 	.word	0x000308b0
        /*06c0*/ 	.short	0x0100
        /*06c2*/ 	.byte	0x08
	.zero		1


	//   ....[19]....
        /*06c4*/ 	.word	0x000007e0
        /*06c8*/ 	.word	0x000000ff
        /*06cc*/ 	.word	0x000308c0
        /*06d0*/ 	.short	0x0100
        /*06d2*/ 	.byte	0x08
	.zero		1


	//   ....[20]....
        /*06d4*/ 	.word	0x000007f0
        /*06d8*/ 	.word	0x000000ff
        /*06dc*/ 	.word	0x000308b8
        /*06e0*/ 	.short	0x0100
        /*06e2*/ 	.byte	0x08
	.zero		1


	//   ....[21]....
        /*06e4*/ 	.word	0x00000800
        /*06e8*/ 	.word	0x000000ff
        /*06ec*/ 	.word	0x000308c8
        /*06f0*/ 	.short	0x0100
        /*06f2*/ 	.byte	0x08
	.zero		1


	//   ....[22]....
        /*06f4*/ 	.word	0x00001340
        /*06f8*/ 	.word	0x000000ff
        /*06fc*/ 	.word	0x00030800
        /*0700*/ 	.short	0x010a
        /*0702*/ 	.byte	0x26
	.zero		1


	//   ....[23]....
        /*0704*/ 	.word	0x000013d0
        /*0708*/ 	.word	0x000000ff
        /*070c*/ 	.word	0x00030830
        /*0710*/ 	.short	0x010a
        /*0712*/ 	.byte	0x26
	.zero		1


	//   ....[24]....
        /*0714*/ 	.word	0x00001430
        /*0718*/ 	.word	0x000000ff
        /*071c*/ 	.word	0x00030830
        /*0720*/ 	.short	0x010a
        /*0722*/ 	.byte	0x26
	.zero		1


	//   ....[25]....
        /*0724*/ 	.word	0x00002320
        /*0728*/ 	.word	0x000000ff
        /*072c*/ 	.word	0x00000000
        /*0730*/ 	.short	0x0101
        /*0732*/ 	.byte	0x04
	.zero		1


	//   ....[26]....
        /*0734*/ 	.word	0x00003f60
        /*0738*/ 	.word	0x000000ff
        /*073c*/ 	.word	0x00030830
        /*0740*/ 	.short	0x010a
        /*0742*/ 	.byte	0x3d
	.zero		1


	//   ....[27]....
        /*0744*/ 	.word	0x00003fa0
        /*0748*/ 	.word	0x000000ff
        /*074c*/ 	.word	0x00030830
        /*0750*/ 	.short	0x010a
        /*0752*/ 	.byte	0x3d
	.zero		1


	//   ....[28]....
        /*0754*/ 	.word	0x00004a00
        /*0758*/ 	.word	0x000000ff
        /*075c*/ 	.word	0x00030850
        /*0760*/ 	.short	0x010a
        /*0762*/ 	.byte	0x04
	.zero		1


	//   ....[29]....
        /*0764*/ 	.word	0x00004a40
        /*0768*/ 	.word	0x000000ff
        /*076c*/ 	.word	0x00030850
        /*0770*/ 	.short	0x010a
        /*0772*/ 	.byte	0x04
	.zero		1


	//   ....[30]....
        /*0774*/ 	.word	0x00005110
        /*0778*/ 	.word	0x000000ff
        /*077c*/ 	.word	0x00000000
        /*0780*/ 	.short	0x0101
        /*0782*/ 	.byte	0x3d
	.zero		1


	//   ....[31]....
        /*0784*/ 	.word	0x00006180
        /*0788*/ 	.word	0x000000ff
        /*078c*/ 	.word	0x00000000
        /*0790*/ 	.short	0x0101
        /*0792*/ 	.byte	0x04
	.zero		1


	//   ....[32]....
        /*0794*/ 	.word	0x000068d0
        /*0798*/ 	.word	0x000000ff
        /*079c*/ 	.word	0x00030850
        /*07a0*/ 	.short	0x010a
        /*07a2*/ 	.byte	0x05
	.zero		1


	//   ....[33]....
        /*07a4*/ 	.word	0x00006910
        /*07a8*/ 	.word	0x000000ff
        /*07ac*/ 	.word	0x00030850
        /*07b0*/ 	.short	0x010a
        /*07b2*/ 	.byte	0x05
	.zero		1


	//   ....[34]....
        /*07b4*/ 	.word	0x00006f30
        /*07b8*/ 	.word	0x000000ff
        /*07bc*/ 	.word	0x00000000
        /*07c0*/ 	.short	0x0101
        /*07c2*/ 	.byte	0x04
	.zero		1


	//   ....[35]....
        /*07c4*/ 	.word	0x00007c40
        /*07c8*/ 	.word	0x000000ff
        /*07cc*/ 	.word	0x00000000
        /*07d0*/ 	.short	0x0101
        /*07d2*/ 	.byte	0x04
	.zero		1


	//   ....[36]....
        /*07d4*/ 	.word	0x0000a280
        /*07d8*/ 	.word	0x000000ff
        /*07dc*/ 	.word	0x00030840
        /*07e0*/ 	.short	0x010a
        /*07e2*/ 	.byte	0x2c
	.zero		1


	//   ....[37]....
        /*07e4*/ 	.word	0x0000a870
        /*07e8*/ 	.word	0x000000ff
        /*07ec*/ 	.word	0x00030830
        /*07f0*/ 	.short	0x0107
        /*07f2*/ 	.byte	0x2c
	.zero		1


	//   ....[38]....
        /*07f4*/ 	.word	0x0000a8e0
        /*07f8*/ 	.word	0x000000ff
        /*07fc*/ 	.word	0x00030830
        /*0800*/ 	.short	0x0101
        /*0802*/ 	.byte	0x2c
	.zero		1


	//   ....[39]....
        /*0804*/ 	.word	0x0000b260
        /*0808*/ 	.word	0x000000ff
        /*080c*/ 	.word	0x00030800
        /*0810*/ 	.short	0x0107
        /*0812*/ 	.byte	0x2c
	.zero		1


	//   ....[40]....
        /*0814*/ 	.word	0x0000b2c0
        /*0818*/ 	.word	0x000000ff
        /*081c*/ 	.word	0x00030800
        /*0820*/ 	.short	0x0101
        /*0822*/ 	.byte	0x2c
	.zero		1


	//   ....[41]....
        /*0824*/ 	.word	0x0000b2d0
        /*0828*/ 	.word	0x000000ff
        /*082c*/ 	.word	0x00030820
        /*0830*/ 	.short	0x010a
        /*0832*/ 	.byte	0x2c
	.zero		1


	//   ....[42]....
        /*0834*/ 	.word	0x0000b6c0
        /*0838*/ 	.word	0x00000013
        /*083c*/ 	.word	0x00030840
        /*0840*/ 	.short	0x010a
        /*0842*/ 	.byte	0x3f
	.zero		1


	//   ....[43]....
        /*0844*/ 	.word	0x0000bc00
        /*0848*/ 	.word	0x00000013
        /*084c*/ 	.word	0x00030830
        /*0850*/ 	.short	0x0107
        /*0852*/ 	.byte	0x3f
	.zero		1


	//   ....[44]....
        /*0854*/ 	.word	0x0000bcb0
        /*0858*/ 	.word	0x00000013
        /*085c*/ 	.word	0x00030830
        /*0860*/ 	.short	0x0101
        /*0862*/ 	.byte	0x3f
	.zero		1


	//   ....[45]....
        /*0864*/ 	.word	0x0000bd10
        /*0868*/ 	.word	0x00000006
        /*086c*/ 	.word	0x00030860
        /*0870*/ 	.short	0x010a
        /*0872*/ 	.byte	0x3f
	.zero		1


	//   ....[46]....
        /*0874*/ 	.word	0x0000c1c0
        /*0878*/ 	.word	0x00000006
        /*087c*/ 	.word	0x00030850
        /*0880*/ 	.short	0x0107
        /*0882*/ 	.byte	0x3f
	.zero		1


	//   ....[47]....
        /*0884*/ 	.word	0x0000c330
        /*0888*/ 	.word	0x00000006
        /*088c*/ 	.word	0x00030850
        /*0890*/ 	.short	0x0101
        /*0892*/ 	.byte	0x3f
	.zero		1


	//   ....[48]....
        /*0894*/ 	.word	0x0000c4b0
        /*0898*/ 	.word	0x00000000
        /*089c*/ 	.word	0x00030860
        /*08a0*/ 	.short	0x010a
        /*08a2*/ 	.byte	0x3f
	.zero		1


	//   ....[49]....
        /*08a4*/ 	.word	0x0000c9e0
        /*08a8*/ 	.word	0x00000000
        /*08ac*/ 	.word	0x00030850
        /*08b0*/ 	.short	0x0107
        /*08b2*/ 	.byte	0x3f
	.zero		1


	//   ....[50]....
        /*08b4*/ 	.word	0x0000ca90
        /*08b8*/ 	.word	0x00000000
        /*08bc*/ 	.word	0x00030850
        /*08c0*/ 	.short	0x0101
        /*08c2*/ 	.byte	0x3f
	.zero		1


	//   ....[51]....
        /*08c4*/ 	.word	0x0000cb30
        /*08c8*/ 	.word	0x00000007
        /*08cc*/ 	.word	0x00030820
        /*08d0*/ 	.short	0x010a
        /*08d2*/ 	.byte	0x3f
	.zero		1


	//   ....[52]....
        /*08d4*/ 	.word	0x0000ccb0
        /*08d8*/ 	.word	0x00000005
        /*08dc*/ 	.word	0x00030840
        /*08e0*/ 	.short	0x010a
        /*08e2*/ 	.byte	0x3f
	.zero		1


	//   ....[53]....
        /*08e4*/ 	.word	0x0000cd50
        /*08e8*/ 	.word	0x00000007
        /*08ec*/ 	.word	0x00030840
        /*08f0*/ 	.short	0x010a
        /*08f2*/ 	.byte	0x3f
	.zero		1


	//   ....[54]....
        /*08f4*/ 	.word	0x0000cd90
        /*08f8*/ 	.word	0x00000005
        /*08fc*/ 	.word	0x00030860
        /*0900*/ 	.short	0x010a
        /*0902*/ 	.byte	0x3f
	.zero		1


	//   ....[55]....
        /*0904*/ 	.word	0x0000cdd0
        /*0908*/ 	.word	0x00000007
        /*090c*/ 	.word	0x00030860
        /*0910*/ 	.short	0x010a
        /*0912*/ 	.byte	0x3f
	.zero		1


	//   ....[56]....
        /*0914*/ 	.word	0x0000ce40
        /*0918*/ 	.word	0x00000003
        /*091c*/ 	.word	0x00030800
        /*0920*/ 	.short	0x010a
        /*0922*/ 	.byte	0x3f
	.zero		1


	//   ....[57]....
        /*0924*/ 	.word	0x0000cea0
        /*0928*/ 	.word	0x00000003
        /*092c*/ 	.word	0x00030830
        /*0930*/ 	.short	0x010a
        /*0932*/ 	.byte	0x3f
	.zero		1


	//   ....[58]....
        /*0934*/ 	.word	0x0000cf00
        /*0938*/ 	.word	0x00000005
        /*093c*/ 	.word	0x00030830
        /*0940*/ 	.short	0x010a
        /*0942*/ 	.byte	0x3f
	.zero		1


	//   ....[59]....
        /*0944*/ 	.word	0x0000cf60
        /*0948*/ 	.word	0x00000005
        /*094c*/ 	.word	0x00030850
        /*0950*/ 	.short	0x010a
        /*0952*/ 	.byte	0x3f
	.zero		1


	//   ....[60]....
        /*0954*/ 	.word	0x0000cfc0
        /*0958*/ 	.word	0x00000007
        /*095c*/ 	.word	0x00030850
        /*0960*/ 	.short	0x010a
        /*0962*/ 	.byte	0x3f
	.zero		1


	//   ....[61]....
        /*0964*/ 	.word	0x0000d0a0
        /*0968*/ 	.word	0x00000003
        /*096c*/ 	.word	0x00030840
        /*0970*/ 	.short	0x010a
        /*0972*/ 	.byte	0x3f
	.zero		1


	//   ....[62]....
        /*0974*/ 	.word	0x0000e2b0
        /*0978*/ 	.word	0x00000003
        /*097c*/ 	.word	0x00030820
        /*0980*/ 	.short	0x010a
        /*0982*/ 	.byte	0x3f
	.zero		1


	//   ....[63]....
        /*0984*/ 	.word	0x0000e300
        /*0988*/ 	.word	0x00000013
        /*098c*/ 	.word	0x00030840
        /*0990*/ 	.short	0x010a
        /*0992*/ 	.byte	0x3f
	.zero		1


	//   ....[64]....
        /*0994*/ 	.word	0x0000ea90
        /*0998*/ 	.word	0x00000006
        /*099c*/ 	.word	0x00030860
        /*09a0*/ 	.short	0x010a
        /*09a2*/ 	.byte	0x3f
	.zero		1


	//   ....[65]....
        /*09a4*/ 	.word	0x0000f390
        /*09a8*/ 	.word	0x00000000
        /*09ac*/ 	.word	0x00030860
        /*09b0*/ 	.short	0x010a
        /*09b2*/ 	.byte	0x3f
	.zero		1


	//   ....[66]....
        /*09b4*/ 	.word	0x0000fc50
        /*09b8*/ 	.word	0x00000007
        /*09bc*/ 	.word	0x00030820
        /*09c0*/ 	.short	0x010a
        /*09c2*/ 	.byte	0x3f
	.zero		1


	//   ....[67]....
        /*09c4*/ 	.word	0x0000fdf0
        /*09c8*/ 	.word	0x00000005
        /*09cc*/ 	.word	0x00030840
        /*09d0*/ 	.short	0x010a
        /*09d2*/ 	.byte	0x3f
	.zero		1


	//   ....[68]....
        /*09d4*/ 	.word	0x0000fe40
        /*09d8*/ 	.word	0x00000007
        /*09dc*/ 	.word	0x00030840
        /*09e0*/ 	.short	0x010a
        /*09e2*/ 	.byte	0x3f
	.zero		1


	//   ....[69]....
        /*09e4*/ 	.word	0x0000fe90
        /*09e8*/ 	.word	0x00000005
        /*09ec*/ 	.word	0x00030860
        /*09f0*/ 	.short	0x010a
        /*09f2*/ 	.byte	0x3f
	.zero		1


	//----- nvinfo : EIATTR_NUM_MBARRIERS
	.align		4
.L_89:
        /*09f4*/ 	.byte	0x03, 0x38
        /*09f6*/ 	.short	0x0016


	//----- nvinfo : EIATTR_EXIT_INSTR_OFFSETS
	.align		4
        /*09f8*/ 	.byte	0x04, 0x1c
        /*09fa*/ 	.short	(.L_91 - .L_90)


	//   ....[0]....
.L_90:
        /*09fc*/ 	.word	0x0000ce20


	//----- nvinfo : EIATTR_MAX_THREADS
	.align		4
.L_91:
        /*0a00*/ 	.byte	0x04, 0x05
        /*0a02*/ 	.short	(.L_93 - .L_92)
.L_92:
        /*0a04*/ 	.word	0x00000180
        /*0a08*/ 	.word	0x00000001
        /*0a0c*/ 	.word	0x00000001


	//----- nvinfo : EIATTR_CRS_STACK_SIZE
	.align		4
.L_93:
        /*0a10*/ 	.byte	0x04, 0x1e
        /*0a12*/ 	.short	(.L_95 - .L_94)
.L_94:
        /*0a14*/ 	.word	0x00000000


	//----- nvinfo : EIATTR_CBANK_PARAM_SIZE
	.align		4
.L_95:
        /*0a18*/ 	.byte	0x03, 0x19
        /*0a1a*/ 	.short	0x0a70


	//----- nvinfo : EIATTR_PARAM_CBANK
	.align		4
        /*0a1c*/ 	.byte	0x04, 0x0a
        /*0a1e*/ 	.short	(.L_97 - .L_96)
	.align		4
.L_96:
        /*0a20*/ 	.word	index@(.nv.constant0._ZN7cutlass13device_kernelIN5flash11enable_sm90INS1_16FlashAttnFwdSm90INS1_25CollectiveMainloopFwdSm90ILi2EN4cute5tupleIJNS5_1CILi1EEES8_S8_EEENS6_IJNS7_ILi128EEENS7_ILi96EEENS7_ILi192EEEEEELi192ENS_6half_tEfNS_4arch4Sm90ELb0ELb0ELb1ELb0ELb1ELb0ELb0ELb1ELb1ELb1ELb1ELb0EEENS1_21CollectiveEpilogueFwdINS6_IJSA_SC_SB_EEES9_SE_SG_Li256ELb0ELb1ELb1ELb0EEENS1_19SingleTileSchedulerILb0ELb1ELb1ELi128EEEEEEEEEvNT_6ParamsE)
        /*0a24*/ 	.short	0x0210
        /*0a26*/ 	.short	0x0a70


	//----- nvinfo : EIATTR_SW_WAR
	.align		4
.L_97:
        /*0a28*/ 	.byte	0x04, 0x36
        /*0a2a*/ 	.short	(.L_99 - .L_98)
.L_98:
        /*0a2c*/ 	.word	0x00000008
.L_99:


//--------------------- .nv.info._ZN7cutlass13device_kernelIN5flash11enable_sm90INS1_16FlashAttnFwdSm90INS1_25CollectiveMainloopFwdSm90ILi2EN4cute5tupleIJNS5_1CILi1EEES8_S8_EEENS6_IJNS7_ILi128EEENS7_ILi96EEENS7_ILi192EEEEEELi192ENS_6half_tEfNS_4arch4Sm90ELb0ELb0ELb1ELb1ELb1ELb0ELb0ELb1ELb1ELb1ELb1ELb0EEENS1_21CollectiveEpilogueFwdINS6_IJSA_SC_SB_EEES9_SE_SG_Li256ELb1ELb1ELb1ELb0EEENS1_36VarlenDynamicPersistentTileSchedulerILi128ELi96ELi256ELi128ELb1ELb1ELb1ELb0ELb1ELb1EEEEEEEEEvNT_6ParamsE --------------------------
	.section	.nv.info._ZN7cutlass13device_kernelIN5flash11enable_sm90INS1_16FlashAttnFwdSm90INS1_25CollectiveMainloopFwdSm90ILi2EN4cute5tupleIJNS5_1CILi1EEES8_S8_EEENS6_IJNS7_ILi128EEENS7_ILi96EEENS7_ILi192EEEEEELi192ENS_6half_tEfNS_4arch4Sm90ELb0ELb0ELb1ELb1ELb1ELb0ELb0ELb1ELb1ELb1ELb1ELb0EEENS1_21CollectiveEpilogueFwdINS6_IJSA_SC_SB_EEES9_SE_SG_Li256ELb1ELb1ELb1ELb0EEENS1_36VarlenDynamicPersistentTileSchedulerILi128ELi96ELi256ELi128ELb1ELb1ELb1ELb0ELb1ELb1EEEEEEEEEvNT_6ParamsE,"",@"SHT_CUDA_INFO"
	.sectionflags	@""
	.align	4


	//----- nvinfo : EIATTR_CUDA_API_VERSION
	.align		4
        /*0000*/ 	.byte	0x04, 0x37
        /*0002*/ 	.short	(.L_101 - .L_100)
.L_100:
        /*0004*/ 	.word	0x00000082


	//----- nvinfo : EIATTR_KPARAM_INFO
	.align		4
.L_101:
        /*0008*/ 	.byte	0x04, 0x17
        /*000a*/ 	.short	(.L_103 - .L_102)
.L_102:
        /*000c*/ 	.word	0x00000000
        /*0010*/ 	.short	0x0000
        /*0012*/ 	.short	0x0070
        /*0014*/ 	.byte	0x00, 0xf0, 0x01, 0x2a


	//----- nvinfo : EIATTR_SPARSE_MMA_MASK
	.align		4
.L_103:
        /*0018*/ 	.byte	0x03, 0x50
        /*001a*/ 	.short	0x0000


	//----- nvinfo : EIATTR_MAXREG_COUNT
	.align		4
        /*001c*/ 	.byte	0x03, 0x1b
        /*001e*/ 	.short	0x00a8


	//----- nvinfo : EIATTR_NUM_BARRIERS
	.align		4
        /*0020*/ 	.byte	0x02, 0x4c
        /*0022*/ 	.byte	0x09
	.zero		1


	//----- nvinfo : EIATTR_EXTERNS
	.align		4
        /*0024*/ 	.byte	0x04, 0x0f
        /*0026*/ 	.short	(.L_105 - .L_104)


	//   ....[0]....
	.align		4
.L_104:
        /*0028*/ 	.word	index@(__assertfail)


	//----- nvinfo : EIATTR_ANNOTATIONS
	.align		4
.L_105:
        /*002c*/ 	.byte	0x04, 0x55
        /*002e*/ 	.short	(.L_107 - .L_106)


	//   ....[0]....
.L_106:
        /*0030*/ 	.word	0x00000001
        /*0034*/ 	.byte	0xa0, 0x08, 0x00, 0x00, 0x01, 0x00, 0x00, 0x00, 0xa0, 0x09, 0x00, 0x00, 0x01, 0x00, 0x00, 0x00
        /* <DEDUP_REMOVED lines=17> */
        /*0154*/ 	.byte	0xf0, 0x12, 0x01, 0x00, 0x01, 0x00, 0x00, 0x00, 0x90, 0x14, 0x01, 0x00


	//----- nvinfo : EIATTR_MERCURY_ISA_VERSION
	.align		4
.L_107:
        /*0160*/ 	.byte	0x03, 0x5f
        /*0162*/ 	.short	0x0101


	//----- nvinfo : EIATTR_UNUSED_LOAD_BYTE_OFFSET
	.align		4
        /*0164*/ 	.byte	0x04, 0x44
        /*0166*/ 	.short	(.L_109 - .L_108)


	//   ....[0]....
.L_108:
        /*0168*/ 	.word	0x00000950
        /*016c*/ 	.word	0x0000fff0


	//   ....[1]....
        /*0170*/ 	.word	0x00007f70
        /*0174*/ 	.word	0x0000fff0


	//----- nvinfo : EIATTR_INT_WARP_WIDE_INSTR_OFFSETS
	.align		4
.L_109:
        /*0178*/ 	.byte	0x04, 0x31
        /*017a*/ 	.short	(.L_111 - .L_110)


	//   ....[0]....
.L_110:
        /*017c*/ 	.word	0x000000c0


	//   ....[1]....
        /*0180*/ 	.word	0x000000d0


	//   ....[2]....
        /*0184*/ 	.word	0x00000170


	//   ....[3]....
        /*0188*/ 	.word	0x0000d110


	//   ....[4]....
        /*018c*/ 	.word	0x0000d1a0


	//   ....[5]....
        /*0190*/ 	.word	0x0000ff70


	//   ....[6]....
        /*0194*/ 	.word	0x00010000


	//----- nvinfo : EIATTR_COOP_GROUP_MASK_REGIDS
	.align		4
.L_111:
        /*0198*/ 	.byte	0x04, 0x29
        /*019a*/ 	.short	(.L_113 - .L_112)


	//   ....[0]....
.L_112:
        /*019c*/ 	.word	0xffffffff


	//   ....[1]....
        /*01a0*/ 	.word	0xffffffff


	//   ....[2]....
        /*01a4*/ 	.word	0xffffffff


	//   ....[3]....
        /*01a8*/ 	.word	0xffffffff


	//   ....[4]....
        /*01ac*/ 	.word	0xffffffff


	//   ....[5]....
        /*01b0*/ 	.word	0xffffffff


	//   ....[6]....
        /*01b4*/ 	.word	0xffffffff


	//   ....[7]....
        /*01b8*/ 	.word	0xffffffff


	//   ....[8]....
        /*01bc*/ 	.word	0xffffffff


	//   ....[9]....
        /*01c0*/ 	.word	0xffffffff


	//   ....[10]....
        /*01c4*/ 	.word	0xffffffff


	//   ....[11]....
        /*01c8*/ 	.word	0xffffffff


	//   ....[12]....
        /*01cc*/ 	.word	0xffffffff


	//   ....[13]....
        /*01d0*/ 	.word	0xffffffff


	//   ....[14]....
        /*01d4*/ 	.word	0xffffffff


	//   ....[15]....
        /*01d8*/ 	.word	0xffffffff


	//   ....[16]....
        /*01dc*/ 	.word	0xffffffff


	//   ....[17]....
        /*01e0*/ 	.word	0xffffffff


	//   ....[18]....
        /*01e4*/ 	.word	0xffffffff


	//   ....[19]....
        /*01e8*/ 	.word	0xffffffff


	//   ....[20]....
        /*01ec*/ 	.word	0xffffffff


	//   ....[21]....
        /*01f0*/ 	.word	0xffffffff


	//   ....[22]....
        /*01f4*/ 	.word	0xffffffff


	//   ....[23]....
        /*01f8*/ 	.word	0xffffffff


	//   ....[24]....
        /*01fc*/ 	.word	0xffffffff


	//   ....[25]....
        /*0200*/ 	.word	0xffffffff


	//   ....[26]....
        /*0204*/ 	.word	0xffffffff


	//   ....[27]....
        /*0208*/ 	.word	0xffffffff


	//   ....[28]....
        /*020c*/ 	.word	0xffffffff


	//   ....[29]....
        /*0210*/ 	.word	0xffffffff


	//   ....[30]....
        /*0214*/ 	.word	0xffffffff


	//   ....[31]....
        /*0218*/ 	.word	0xffffffff


	//   ....[32]....
        /*021c*/ 	.word	0xffffffff


	//   ....[33]....
        /*0220*/ 	.word	0xffffffff


	//   ....[34]....
        /*0224*/ 	.word	0xffffffff


	//   ....[35]....
        /*0228*/ 	.word	0xffffffff


	//   ....[36]....
        /*022c*/ 	.word	0xffffffff


	//   ....[37]....
        /*0230*/ 	.word	0xffffffff


	//   ....[38]....
        /*0234*/ 	.word	0xffffffff


	//   ....[39]....
        /*0238*/ 	.word	0xffffffff


	//   ....[40]....
        /*023c*/ 	.word	0xffffffff


	//   ....[41]....
        /*0240*/ 	.word	0xffffffff


	//   ....[42]....
        /*0244*/ 	.word	0xffffffff


	//   ....[43]....
        /*0248*/ 	.word	0xffffffff


	//   ....[44]....
        /*024c*/ 	.word	0xffffffff


	//   ....[45]....
        /*0250*/ 	.word	0xffffffff


	//   ....[46]....
        /*0254*/ 	.word	0xffffffff


	//   ....[47]....
        /*0258*/ 	.word	0xffffffff


	//   ....[48]....
        /*025c*/ 	.word	0xffffffff


	//   ....[49]....
        /*0260*/ 	.word	0xffffffff


	//   ....[50]....
        /*0264*/ 	.word	0xffffffff


	//   ....[51]....
        /*0268*/ 	.word	0xffffffff


	//   ....[52]....
        /*026c*/ 	.word	0xffffffff


	//   ....[53]....
        /*0270*/ 	.word	0xffffffff


	//   ....[54]....
        /*0274*/ 	.word	0xffffffff


	//   ....[55]....
        /*0278*/ 	.word	0xffffffff


	//   ....[56]....
        /*027c*/ 	.word	0xffffffff


	//   ....[57]....
        /*0280*/ 	.word	0xffffffff


	//   ....[58]....
        /*0284*/ 	.word	0xffffffff


	//   ....[59]....
        /*0288*/ 	.word	0xffffffff


	//   ....[60]....
        /*028c*/ 	.word	0xffffffff


	//   ....[61]....
        /*0290*/ 	.word	0xffffffff


	//   ....[62]....
        /*0294*/ 	.word	0xffffffff


	//   ....[63]....
        /*0298*/ 	.word	0xffffffff


	//   ....[64]....
        /*029c*/ 	.word	0xffffffff


	//   ....[65]....
        /*02a0*/ 	.word	0xffffffff


	//   ....[66]....
        /*02a4*/ 	.word	0xffffffff


	//   ....[67]....
        /*02a8*/ 	.word	0xffffffff


	//   ....[68]....
        /*02ac*/ 	.word	0xffffffff


	//   ....[69]....
        /*02b0*/ 	.word	0xffffffff


	//   ....[70]....
        /*02b4*/ 	.word	0xffffffff


	//   ....[71]....
        /*02b8*/ 	.word	0xffffffff


	//   ....[72]....
        /*02bc*/ 	.word	0xffffffff


	//   ....[73]....
        /*02c0*/ 	.word	0xffffffff


	//   ....[74]....
        /*02c4*/ 	.word	0xffffffff


	//   ....[75]....
        /*02c8*/ 	.word	0xffffffff


	//   ....[76]....
        /*02cc*/ 	.word	0xffffffff


	//   ....[77]....
        /*02d0*/ 	.word	0xffffffff


	//   ....[78]....
        /*02d4*/ 	.word	0xffffffff


	//   ....[79]....
        /*02d8*/ 	.word	0xffffffff


	//   ....[80]....
        /*02dc*/ 	.word	0xffffffff


	//   ....[81]....
        /*02e0*/ 	.word	0xffffffff


	//   ....[82]....
        /*02e4*/ 	.word	0xffffffff


	//   ....[83]....
        /*02e8*/ 	.word	0xffffffff


	//   ....[84]....
        /*02ec*/ 	.word	0xffffffff


	//   ....[85]....
        /*02f0*/ 	.word	0xffffffff


	//   ....[86]....
        /*02f4*/ 	.word	0xffffffff


	//   ....[87]....
        /*02f8*/ 	.word	0xffffffff


	//   ....[88]....
        /*02fc*/ 	.word	0xffffffff


	//   ....[89]....
        /*0300*/ 	.word	0xffffffff


	//   ....[90]....
        /*0304*/ 	.word	0xffffffff


	//   ....[91]....
        /*0308*/ 	.word	0xffffffff


	//   ....[92]....
        /*030c*/ 	.word	0xffffffff


	//   ....[93]....
        /*0310*/ 	.word	0xffffffff


	//   ....[94]....
        /*0314*/ 	.word	0xffffffff


	//   ....[95]....
        /*0318*/ 	.word	0xffffffff


	//   ....[96]....
        /*031c*/ 	.word	0xffffffff


	//   ....[97]....
        /*0320*/ 	.word	0xffffffff


	//   ....[98]....
        /*0324*/ 	.word	0xffffffff


	//   ....[99]....
        /*0328*/ 	.word	0xffffffff


	//   ....[100]....
        /*032c*/ 	.word	0xffffffff


	//   ....[101]....
        /*0330*/ 	.word	0xffffffff


	//   ....[102]....
        /*0334*/ 	.word	0xffffffff


	//   ....[103]....
        /*0338*/ 	.word	0xffffffff


	//   ....[104]....
        /*033c*/ 	.word	0xffffffff


	//   ....[105]....
        /*0340*/ 	.word	0xffffffff


	//   ....[106]....
        /*0344*/ 	.word	0xffffffff


	//   ....[107]....
        /*0348*/ 	.word	0xffffffff


	//   ....[108]....
        /*034c*/ 	.word	0xffffffff


	//   ....[109]....
        /*0350*/ 	.word	0xffffffff


	//   ....[110]....
        /*0354*/ 	.word	0xffffffff


	//   ....[111]....
        /*0358*/ 	.word	0xffffffff


	//   ....[112]....
        /*035c*/ 	.word	0xffffffff


	//   ....[113]....
        /*0360*/ 	.word	0xffffffff


	//   ....[114]....
        /*0364*/ 	.word	0xffffffff


	//   ....[115]....
        /*0368*/ 	.word	0xffffffff


	//   ....[116]....
        /*036c*/ 	.word	0xffffffff


	//   ....[117]....
        /*0370*/ 	.word	0xffffffff


	//   ....[118]....
        /*0374*/ 	.word	0xffffffff


	//   ....[119]....
        /*0378*/ 	.word	0xffffffff


	//   ....[120]....
        /*037c*/ 	.word	0xffffffff


	//   ....[121]....
        /*0380*/ 	.word	0xffffffff


	//   ....[122]....
        /*0384*/ 	.word	0xffffffff


	//   ....[123]....
        /*0388*/ 	.word	0xffffffff


	//   ....[124]....
        /*038c*/ 	.word	0xffffffff


	//   ....[125]....
        /*0390*/ 	.word	0xffffffff


	//   ....[126]....
        /*0394*/ 	.word	0xffffffff


	//   ....[127]....
        /*0398*/ 	.word	0xffffffff


	//   ....[128]....
        /*039c*/ 	.word	0xffffffff


	//   ....[129]....
        /*03a0*/ 	.word	0xffffffff


	//   ....[130]....
        /*03a4*/ 	.word	0xffffffff


	//   ....[131]....
        /*03a8*/ 	.word	0xffffffff


	//   ....[132]....
        /*03ac*/ 	.word	0xffffffff


	//   ....[133]....
        /*03b0*/ 	.word	0xffffffff


	//   ....[134]....
        /*03b4*/ 	.word	0xffffffff


	//   ....[135]....
        /*03b8*/ 	.word	0xffffffff


	//   ....[136]....
        /*03bc*/ 	.word	0xffffffff


	//   ....[137]....
        /*03c0*/ 	.word	0xffffffff


	//   ....[138]....
        /*03c4*/ 	.word	0xffffffff


	//   ....[139]....
        /*03c8*/ 	.word	0xffffffff


	//   ....[140]....
        /*03cc*/ 	.word	0xffffffff


	//   ....[141]....
        /*03d0*/ 	.word	0xffffffff


	//   ....[142]....
        /*03d4*/ 	.word	0xffffffff


	//   ....[143]....
        /*03d8*/ 	.word	0x0500000f


	//   ....[144]....
        /*03dc*/ 	.word	0x0500000f


	//   ....[145]....
        /*03e0*/ 	.word	0x0500000f


	//   ....[146]....
        /*03e4*/ 	.word	0x0500000f


	//   ....[147]....
        /*03e8*/ 	.word	0x0500000f


	//   ....[148]....
        /*03ec*/ 	.word	0x0500000f


	//   ....[149]....
        /*03f0*/ 	.word	0x0500000f


	//   ....[150]....
        /*03f4*/ 	.word	0x0500000f


	//   ....[151]....
        /*03f8*/ 	.word	0x0500000f


	//   ....[152]....
        /*03fc*/ 	.word	0x0500000f


	//   ....[153]....
        /*0400*/ 	.word	0x0500000f


	//   ....[154]....
        /*0404*/ 	.word	0x0500000f


	//   ....[155]....
        /*0408*/ 	.word	0x0500000f


	//   ....[156]....
        /*040c*/ 	.word	0x0500000f


	//   ....[157]....
        /*0410*/ 	.word	0x0500000f


	//   ....[158]....
        /*0414*/ 	.word	0x0500000f


	//   ....[159]....
        /*0418*/ 	.word	0x0500000f


	//   ....[160]....
        /*041c*/ 	.word	0x0500000f


	//   ....[161]....
        /*0420*/ 	.word	0x0500000f


	//   ....[162]....
        /*0424*/ 	.word	0x0500000f


	//   ....[163]....
        /*0428*/ 	.word	0x0500000f


	//   ....[164]....
        /*042c*/ 	.word	0x0500000f


	//   ....[165]....
        /*0430*/ 	.word	0x0500000f


	//   ....[166]....
        /*0434*/ 	.word	0x0500000f


	//   ....[167]....
        /*0438*/ 	.word	0x0500000f


	//   ....[168]....
        /*043c*/ 	.word	0x0500000f


	//   ....[169]....
        /*0440*/ 	.word	0x0500000f


	//   ....[170]....
        /*0444*/ 	.word	0x0500000f


	//   ....[171]....
        /*0448*/ 	.word	0x0500000f


	//   ....[172]....
        /*044c*/ 	.word	0x0500000f


	//   ....[173]....
        /*0450*/ 	.word	0x0500000f


	//   ....[174]....
        /*0454*/ 	.word	0x0500000f


	//   ....[175]....
        /*0458*/ 	.word	0x0500000f


	//   ....[176]....
        /*045c*/ 	.word	0x0500000f


	//   ....[177]....
        /*0460*/ 	.word	0x0500000f


	//   ....[178]....
        /*0464*/ 	.word	0x0500000f


	//   ....[179]....
        /*0468*/ 	.word	0x0500000f


	//   ....[180]....
        /*046c*/ 	.word	0x0500000f


	//   ....[181]....
        /*0470*/ 	.word	0x0500000f


	//   ....[182]....
        /*0474*/ 	.word	0x0500000f


	//   ....[183]....
        /*0478*/ 	.word	0x0500000f


	//   ....[184]....
        /*047c*/ 	.word	0x0500000f


	//   ....[185]....
        /*0480*/ 	.word	0x0500000f


	//   ....[186]....
        /*0484*/ 	.word	0x0500000f


	//   ....[187]....
        /*0488*/ 	.word	0x0500000f


	//   ....[188]....
        /*048c*/ 	.word	0x0500000f


	//   ....[189]....
        /*0490*/ 	.word	0x0500000f


	//   ....[190]....
        /*0494*/ 	.word	0x0500000f


	//   ....[191]....
        /*0498*/ 	.word	0x0500000f


	//   ....[192]....
        /*049c*/ 	.word	0x0500000f


	//   ....[193]....
        /*04a0*/ 	.word	0x0500000f


	//   ....[194]....
        /*04a4*/ 	.word	0x0500000f


	//   ....[195]....
        /*04a8*/ 	.word	0x0500000f


	//   ....[196]....
        /*04ac*/ 	.word	0x0500000f


	//   ....[197]....
        /*04b0*/ 	.word	0x0500000f


	//   ....[198]....
        /*04b4*/ 	.word	0x0500000f


	//   ....[199]....
        /*04b8*/ 	.word	0x0500000f


	//   ....[200]....
        /*04bc*/ 	.word	0x0500000f


	//   ....[201]....
        /*04c0*/ 	.word	0x0500000f


	//   ....[202]....
        /*04c4*/ 	.word	0x0500000f


	//   ....[203]....
        /*04c8*/ 	.word	0x0500000f


	//   ....[204]....
        /*04cc*/ 	.word	0x0500000f


	//   ....[205]....
        /*04d0*/ 	.word	0x0500000f


	//   ....[206]....
        /*04d4*/ 	.word	0x0500000f


	//   ....[207]....
        /*04d8*/ 	.word	0x0500000f


	//   ....[208]....
        /*04dc*/ 	.word	0x0500000f


	//   ....[209]....
        /*04e0*/ 	.word	0x0500000f


	//   ....[210]....
        /*04e4*/ 	.word	0x0500000f


	//   ....[211]....
        /*04e8*/ 	.word	0x0500000f


	//   ....[212]....
        /*04ec*/ 	.word	0x0500000f


	//   ....[213]....
        /*04f0*/ 	.word	0x0500000f


	//   ....[214]....
        /*04f4*/ 	.word	0x0500000f


	//   ....[215]....
        /*04f8*/ 	.word	0x0500000f


	//   ....[216]....
        /*04fc*/ 	.word	0x0500000f


	//   ....[217]....
        /*0500*/ 	.word	0x0500000f


	//   ....[218]....
        /*0504*/ 	.word	0x0500000f


	//   ....[219]....
        /*0508*/ 	.word	0x0500000f


	//   ....[220]....
        /*050c*/ 	.word	0x0500000f


	//   ....[221]....
        /*0510*/ 	.word	0x0500000f


	//   ....[222]....
        /*0514*/ 	.word	0x0500000f


	//   ....[223]....
        /*0518*/ 	.word	0x0500000f


	//   ....[224]....
        /*051c*/ 	.word	0x0500000f


	//   ....[225]....
        /*0520*/ 	.word	0x0500000f


	//   ....[226]....
        /*0524*/ 	.word	0x0500000f


	//----- nvinfo : EIATTR_COOP_GROUP_INSTR_OFFSETS
	.align		4
.L_113:
        /*0528*/ 	.byte	0x04, 0x28
        /*052a*/ 	.short	(.L_115 - .L_114)


	//   ....[0]....
.L_114:
        /*052c*/ 	.word	0x00000070


	//   ....[1]....
        /*0530*/ 	.word	0x000000b0


	//   ....[2]....
        /*0534*/ 	.word	0x000002d0


	//   ....[3]....
        /*0538*/ 	.word	0x00000430


	//   ....[4]....
        /*053c*/ 	.word	0x00000550


	//   ....[5]....
        /*0540*/ 	.word	0x000006b0


	//   ....[6]....
        /*0544*/ 	.word	0x00001b30


	//   ....[7]....
        /*0548*/ 	.word	0x00003430


	//   ....[8]....
        /*054c*/ 	.word	0x000034c0


	//   ....[9]....
        /*0550*/ 	.word	0x00003970


	//   ....[10]....
        /*0554*/ 	.word	0x000039d0


	//   ....[11]....
        /*0558*/ 	.word	0x00006060


	//   ....[12]....
        /*055c*/ 	.word	0x00006080


	//   ....[13]....
        /*0560*/ 	.word	0x000060a0


	//   ....[14]....
        /*0564*/ 	.word	0x000060c0


	//   ....[15]....
        /*0568*/ 	.word	0x00007450


	//   ....[16]....
        /*056c*/ 	.word	0x00007650


	//   ....[17]....
        /*0570*/ 	.word	0x00007720


	//   ....[18]....
        /*0574*/ 	.word	0x00007750


	//   ....[19]....
        /*0578*/ 	.word	0x00008e40


	//   ....[20]....
        /*057c*/ 	.word	0x00008e60


	//   ....[21]....
        /*0580*/ 	.word	0x00008e70


	//   ....[22]....
        /*0584*/ 	.word	0x00008e90


	//   ....[23]....
        /*0588*/ 	.word	0x000097b0


	//   ....[24]....
        /*058c*/ 	.word	0x000097d0


	//   ....[25]....
        /*0590*/ 	.word	0x00009900


	//   ....[26]....
        /*0594*/ 	.word	0x00009920


	//   ....[27]....
        /*0598*/ 	.word	0x00009a20


	//   ....[28]....
        /*059c*/ 	.word	0x00009a40


	//   ....[29]....
        /*05a0*/ 	.word	0x00009b50


	//   ....[30]....
        /*05a4*/ 	.word	0x00009b70


	//   ....[31]....
        /*05a8*/ 	.word	0x00009fe0


	//   ....[32]....
        /*05ac*/ 	.word	0x00009ff0


	//   ....[33]....
        /*05b0*/ 	.word	0x0000a680


	//   ....[34]....
        /*05b4*/ 	.word	0x0000a690


	//   ....[35]....
        /*05b8*/ 	.word	0x0000b730


	//   ....[36]....
        /*05bc*/ 	.word	0x0000b760


	//   ....[37]....
        /*05c0*/ 	.word	0x0000b870


	//   ....[38]....
        /*05c4*/ 	.word	0x0000b890


	//   ....[39]....
        /*05c8*/ 	.word	0x0000b990


	//   ....[40]....
        /*05cc*/ 	.word	0x0000b9b0


	//   ....[41]....
        /*05d0*/ 	.word	0x0000bac0


	//   ....[42]....
        /*05d4*/ 	.word	0x0000bae0


	//   ....[43]....
        /*05d8*/ 	.word	0x0000bc80


	//   ....[44]....
        /*05dc*/ 	.word	0x0000be70


	//   ....[45]....
        /*05e0*/ 	.word	0x0000bea0


	//   ....[46]....
        /*05e4*/ 	.word	0x0000bed0


	//   ....[47]....
        /*05e8*/ 	.word	0x0000bf00


	//   ....[48]....
        /*05ec*/ 	.word	0x0000bf30


	//   ....[49]....
        /*05f0*/ 	.word	0x0000bf60


	//   ....[50]....
        /*05f4*/ 	.word	0x0000c0d0


	//   ....[51]....
        /*05f8*/ 	.word	0x0000c100


	//   ....[52]....
        /*05fc*/ 	.word	0x0000c130


	//   ....[53]....
        /*0600*/ 	.word	0x0000c160


	//   ....[54]....
        /*0604*/ 	.word	0x0000c190


	//   ....[55]....
        /*0608*/ 	.word	0x0000c1c0


	//   ....[56]....
        /*060c*/ 	.word	0x0000c250


	//   ....[57]....
        /*0610*/ 	.word	0x0000c280


	//   ....[58]....
        /*0614*/ 	.word	0x0000c290


	//   ....[59]....
        /*0618*/ 	.word	0x0000c320


	//   ....[60]....
        /*061c*/ 	.word	0x0000dcb0


	//   ....[61]....
        /*0620*/ 	.word	0x0000dcd0


	//   ....[62]....
        /*0624*/ 	.word	0x0000dd80


	//   ....[63]....
        /*0628*/ 	.word	0x0000dda0


	//   ....[64]....
        /*062c*/ 	.word	0x0000de40


	//   ....[65]....
        /*0630*/ 	.word	0x0000de60


	//   ....[66]....
        /*0634*/ 	.word	0x0000df00


	//   ....[67]....
        /*0638*/ 	.word	0x0000df20


	//   ....[68]....
        /*063c*/ 	.word	0x0000dfc0


	//   ....[69]....
        /*0640*/ 	.word	0x0000dfe0


	//   ....[70]....
        /*0644*/ 	.word	0x0000dff0


	//   ....[71]....
        /*0648*/ 	.word	0x0000e080


	//   ....[72]....
        /*064c*/ 	.word	0x0000e780


	//   ....[73]....
        /*0650*/ 	.word	0x0000e7b0


	//   ....[74]....
        /*0654*/ 	.word	0x0000e810


	//   ....[75]....
        /*0658*/ 	.word	0x0000e860


	//   ....[76]....
        /*065c*/ 	.word	0x0000e8a0


	//   ....[77]....
        /*0660*/ 	.word	0x0000e910


	//   ....[78]....
        /*0664*/ 	.word	0x0000e960


	//   ....[79]....
        /*0668*/ 	.word	0x0000e9c0


	//   ....[80]....
        /*066c*/ 	.word	0x0000ea00


	//   ....[81]....
        /*0670*/ 	.word	0x0000ea70


	//   ....[82]....
        /*0674*/ 	.word	0x0000eac0


	//   ....[83]....
        /*0678*/ 	.word	0x0000eb20


	//   ....[84]....
        /*067c*/ 	.word	0x0000eb70


	//   ....[85]....
        /*0680*/ 	.word	0x0000ebd0


	//   ....[86]....
        /*0684*/ 	.word	0x0000ebf0


	//   ....[87]....
        /*0688*/ 	.word	0x0000ec30


	//   ....[88]....
        /*068c*/ 	.word	0x0000f3e0


	//   ....[89]....
        /*0690*/ 	.word	0x0000f420


	//   ....[90]....
        /*0694*/ 	.word	0x0000f430


	//   ....[91]....
        /*0698*/ 	.word	0x0000f490


	//   ....[92]....
        /*069c*/ 	.word	0x0000f4a0


	//   ....[93]....
        /*06a0*/ 	.word	0x0000f500


	//   ....[94]....
        /*06a4*/ 	.word	0x0000f530


	//   ....[95]....
        /*06a8*/ 	.word	0x0000f570


	//   ....[96]....
        /*06ac*/ 	.word	0x0000f5a0


	//   ....[97]....
        /*06b0*/ 	.word	0x0000f5e0


	//   ....[98]....
        /*06b4*/ 	.word	0x0000f610


	//   ....[99]....
        /*06b8*/ 	.word	0x0000f650


	//   ....[100]....
        /*06bc*/ 	.word	0x0000f8c0


	//   ....[101]....
        /*06c0*/ 	.word	0x0000f8e0


	//   ....[102]....
        /*06c4*/ 	.word	0x0000f8f0


	//   ....[103]....
        /*06c8*/ 	.word	0x0000f980


	//   ....[104]....
        /*06cc*/ 	.word	0x0000f990


	//   ....[105]....
        /*06d0*/ 	.word	0x0000fa20


	//   ....[106]....
        /*06d4*/ 	.word	0x0000fa30


	//   ....[107]....
        /*06d8*/ 	.word	0x0000fac0


	//   ....[108]....
        /*06dc*/ 	.word	0x0000fad0


	//   ....[109]....
        /*06e0*/ 	.word	0x0000fb60


	//   ....[110]....
        /*06e4*/ 	.word	0x0000fb70


	//   ....[111]....
        /*06e8*/ 	.word	0x0000fb80


	//   ....[112]....
        /*06ec*/ 	.word	0x00010140


	//   ....[113]....
        /*06f0*/ 	.word	0x00010180


	//   ....[114]....
        /*06f4*/ 	.word	0x000101c0


	//   ....[115]....
        /*06f8*/ 	.word	0x000101f0


	//   ....[116]....
        /*06fc*/ 	.word	0x00010280


	//   ....[117]....
        /*0700*/ 	.word	0x000102b0


	//   ....[118]....
        /*0704*/ 	.word	0x00010320


	//   ....[119]....
        /*0708*/ 	.word	0x00010350


	//   ....[120]....
        /*070c*/ 	.word	0x000103c0


	//   ....[121]....
        /*0710*/ 	.word	0x000103e0


	//   ....[122]....
        /*0714*/ 	.word	0x00010420


	//   ....[123]....
        /*0718*/ 	.word	0x00010470


	//   ....[124]....
        /*071c*/ 	.word	0x000108b0


	//   ....[125]....
        /*0720*/ 	.word	0x000108c0


	//   ....[126]....
        /*0724*/ 	.word	0x00010900


	//   ....[127]....
        /*0728*/ 	.word	0x00010940


	//   ....[128]....
        /*072c*/ 	.word	0x00010970


	//   ....[129]....
        /*0730*/ 	.word	0x000109a0


	//   ....[130]....
        /*0734*/ 	.word	0x000109d0


	//   ....[131]....
        /*0738*/ 	.word	0x00010a00


	//   ....[132]....
        /*073c*/ 	.word	0x00010bb0


	//   ....[133]....
        /*0740*/ 	.word	0x00010be0


	//   ....[134]....
        /*0744*/ 	.word	0x00010c10


	//   ....[135]....
        /*0748*/ 	.word	0x00010c40


	//   ....[136]....
        /*074c*/ 	.word	0x00010c70


	//   ....[137]....
        /*0750*/ 	.word	0x00010ca0


	//   ....[138]....
        /*0754*/ 	.word	0x00010d60


	//   ....[139]....
        /*0758*/ 	.word	0x00010d80


	//   ....[140]....
        /*075c*/ 	.word	0x00010d90


	//   ....[141]....
        /*0760*/ 	.word	0x00010df0


	//   ....[142]....
        /*0764*/ 	.word	0x00011410


	//   ....[143]....
        /*0768*/ 	.word	0x000118f0


	//   ....[144]....
        /*076c*/ 	.word	0x000119e0


	//   ....[145]....
        /*0770*/ 	.word	0x00011a80


	//   ....[146]....
        /*0774*/ 	.word	0x00011ae0


	//   ....[147]....
        /*0778*/ 	.word	0x00011bf0


	//   ....[148]....
        /*077c*/ 	.word	0x00011c60


	//   ....[149]....
        /*0780*/ 	.word	0x00011d70


	//   ....[150]....
        /*0784*/ 	.word	0x00011de0


	//   ....[151]....
        /*0788*/ 	.word	0x00011ef0


	//   ....[152]....
        /*078c*/ 	.word	0x00011f60


	//   ....[153]....
        /*0790*/ 	.word	0x00012070


	//   ....[154]....
        /*0794*/ 	.word	0x000120e0


	//   ....[155]....
        /*0798*/ 	.word	0x00012180


	//   ....[156]....
        /*079c*/ 	.word	0x00012290


	//   ....[157]....
        /*07a0*/ 	.word	0x00012300


	//   ....[158]....
        /*07a4*/ 	.word	0x00012380


	//   ....[159]....
        /*07a8*/ 	.word	0x00012440


	//   ....[160]....
        /*07ac*/ 	.word	0x000124c0


	//   ....[161]....
        /*07b0*/ 	.word	0x000125a0


	//   ....[162]....
        /*07b4*/ 	.word	0x00012620


	//   ....[163]....
        /*07b8*/ 	.word	0x00012700


	//   ....[164]....
        /*07bc*/ 	.word	0x00012780


	//   ....[165]....
        /*07c0*/ 	.word	0x00012860


	//   ....[166]....
        /*07c4*/ 	.word	0x000128e0


	//   ....[167]....
        /*07c8*/ 	.word	0x000129c0


	//   ....[168]....
        /*07cc*/ 	.word	0x00012a40


	//   ....[169]....
        /*07d0*/ 	.word	0x00012b20


	//   ....[170]....
        /*07d4*/ 	.word	0x00012ba0


	//   ....[171]....
        /*07d8*/ 	.word	0x00012c60


	//   ....[172]....
        /*07dc*/ 	.word	0x00012d90


	//   ....[173]....
        /*07e0*/ 	.word	0x00012e50


	//   ....[174]....
        /*07e4*/ 	.word	0x00012ed0


	//   ....[175]....
        /*07e8*/ 	.word	0x00012fa0


	//   ....[176]....
        /*07ec*/ 	.word	0x00013000


	//   ....[177]....
        /*07f0*/ 	.word	0x000130d0


	//   ....[178]....
        /*07f4*/ 	.word	0x00013130


	//   ....[179]....
        /*07f8*/ 	.word	0x00013200


	//   ....[180]....
        /*07fc*/ 	.word	0x00013260


	//   ....[181]....
        /*0800*/ 	.word	0x00013330


	//   ....[182]....
        /*0804*/ 	.word	0x00013390


	//   ....[183]....
        /*0808*/ 	.word	0x00013470


	//   ....[184]....
        /*080c*/ 	.word	0x00013560


	//   ....[185]....
        /*0810*/ 	.word	0x00013600


	//   ....[186]....
        /*0814*/ 	.word	0x00013660


	//   ....[187]....
        /*0818*/ 	.word	0x00013760


	//   ....[188]....
        /*081c*/ 	.word	0x000137c0


	//   ....[189]....
        /*0820*/ 	.word	0x000138c0


	//   ....[190]....
        /*0824*/ 	.word	0x00013920


	//   ....[191]....
        /*0828*/ 	.word	0x00013a20


	//   ....[192]....
        /*082c*/ 	.word	0x00013a80


	//   ....[193]....
        /*0830*/ 	.word	0x00013b80


	//   ....[194]....
        /*0834*/ 	.word	0x00013be0


	//   ....[195]....
        /*0838*/ 	.word	0x00013cb0


	//   ....[196]....
        /*083c*/ 	.word	0x00013df0


	//   ....[197]....
        /*0840*/ 	.word	0x00013e90


	//   ....[198]....
        /*0844*/ 	.word	0x00013f70


	//   ....[199]....
        /*0848*/ 	.word	0x00014040


	//   ....[200]....
        /*084c*/ 	.word	0x000140a0


	//   ....[201]....
        /*0850*/ 	.word	0x00014190


	//   ....[202]....
        /*0854*/ 	.word	0x000141f0


	//   ....[203]....
        /*0858*/ 	.word	0x000142e0


	//   ....[204]....
        /*085c*/ 	.word	0x00014340


	//   ....[205]....
        /*0860*/ 	.word	0x00014430


	//   ....[206]....
        /*0864*/ 	.word	0x00014490


	//   ....[207]....
        /*0868*/ 	.word	0x00014570


	//   ....[208]....
        /*086c*/ 	.word	0x00014600


	//   ....[209]....
        /*0870*/ 	.word	0x000146a0


	//   ....[210]....
        /*0874*/ 	.word	0x00014800


	//   ....[211]....
        /*0878*/ 	.word	0x00014870


	//   ....[212]....
        /*087c*/ 	.word	0x000148f0


	//   ....[213]....
        /*0880*/ 	.word	0x00014960


	//   ....[214]....
        /*0884*/ 	.word	0x000149d0


	//   ....[215]....
        /*0888*/ 	.word	0x00014a50


	//   ....[216]....
        /*088c*/ 	.word	0x00014ad0


	//   ....[217]....
        /*0890*/ 	.word	0x00014b60


	//   ....[218]....
        /*0894*/ 	.word	0x00014bd0


	//   ....[219]....
        /*0898*/ 	.word	0x00014c40


	//   ....[220]....
        /*089c*/ 	.word	0x00014cb0


	//   ....[221]....
        /*08a0*/ 	.word	0x00014d30


	//   ....[222]....
        /*08a4*/ 	.word	0x00014da0


	//   ....[223]....
        /*08a8*/ 	.word	0x00014e40


	//   ....[224]....
        /*08ac*/ 	.word	0x00014e90


	//   ....[225]....
        /*08b0*/ 	.word	0x00014f20


	//   ....[226]....
        /*08b4*/ 	.word	0x00015050


	//----- nvinfo : EIATTR_REG_RECONFIG
	.align		4
.L_115:
        /*08b8*/ 	.byte	0x01, 0x54
	.zero		2


	//----- nvinfo : EIATTR_SYSCALL_OFFSETS
	.align		4
        /*08bc*/ 	.byte	0x04, 0x46
        /*08be*/ 	.short	(.L_117 - .L_116)


	//   ....[0]....
.L_116:
        /*08c0*/ 	.word	0x00001cb0


	//   ....[1]....
        /*08c4*/ 	.word	0x0000d300


	//   ....[2]....
        /*08c8*/ 	.word	0x0000d450


	//   ....[3]....
        /*08cc*/ 	.word	0x0000d540


	//   ....[4]....
        /*08d0*/ 	.word	0x0000e410


	//----- nvinfo : EIATTR_MBARRIER_INSTR_OFFSETS
	.align		4
.L_117:
        /*08d4*/ 	.byte	0x04, 0x39
        /*08d6*/ 	.short	(.L_119 - .L_118)


	//   ....[0]....
.L_118:
        /*08d8*/ 	.word	0x00000180
        /*08dc*/ 	.word	0x000000ff
        /*08e0*/ 	.word	0x00030800
        /*08e4*/ 	.short	0x0100
        /*08e6*/ 	.byte	0x08
	.zero		1


	//   ....[1]....
        /*08e8*/ 	.word	0x00000190
        /*08ec*/ 	.word	0x000000ff
        /*08f0*/ 	.word	0x00030820
        /*08f4*/ 	.short	0x0100
        /*08f6*/ 	.byte	0x08
	.zero		1


	//   ....[2]....
        /*08f8*/ 	.word	0x00000280
        /*08fc*/ 	.word	0x000000ff
        /*0900*/ 	.word	0x00030830
        /*0904*/ 	.short	0x0100
        /*0906*/ 	.byte	0x08
	.zero		1


	//   ....[3]....
        /*0908*/ 	.word	0x00000290
        /*090c*/ 	.word	0x000000ff
        /*0910*/ 	.word	0x00030840
        /*0914*/ 	.short	0x0100
        /*0916*/ 	.byte	0x08
	.zero		1


	//   ....[4]....
        /*0918*/ 	.word	0x000002a0
        /*091c*/ 	.word	0x000000ff
        /*0920*/ 	.word	0x00030838
        /*0924*/ 	.short	0x0100
        /*0926*/ 	.byte	0x08
	.zero		1


	//   ....[5]....
        /*0928*/ 	.word	0x000002b0
        /*092c*/ 	.word	0x000000ff
        /*0930*/ 	.word	0x00030848
        /*0934*/ 	.short	0x0100
        /*0936*/ 	.byte	0x08
	.zero		1


	//   ....[6]....
        /*0938*/ 	.word	0x000003e0
        /*093c*/ 	.word	0x000000ff
        /*0940*/ 	.word	0x00030850
        /*0944*/ 	.short	0x0100
        /*0946*/ 	.byte	0x08
	.zero		1


	//   ....[7]....
        /*0948*/ 	.word	0x000003f0
        /*094c*/ 	.word	0x000000ff
        /*0950*/ 	.word	0x00030860
        /*0954*/ 	.short	0x0100
        /*0956*/ 	.byte	0x08
	.zero		1


	//   ....[8]....
        /*0958*/ 	.word	0x00000400
        /*095c*/ 	.word	0x000000ff
        /*0960*/ 	.word	0x00030858
        /*0964*/ 	.short	0x0100
        /*0966*/ 	.byte	0x08
	.zero		1


	//   ....[9]....
        /*0968*/ 	.word	0x00000410
        /*096c*/ 	.word	0x000000ff
        /*0970*/ 	.word	0x00030868
        /*0974*/ 	.short	0x0100
        /*0976*/ 	.byte	0x08
	.zero		1


	//   ....[10]....
        /*0978*/ 	.word	0x00000500
        /*097c*/ 	.word	0x000000ff
        /*0980*/ 	.word	0x00030870
        /*0984*/ 	.short	0x0100
        /*0986*/ 	.byte	0x06
	.zero		1


	//   ....[11]....
        /*0988*/ 	.word	0x00000510
        /*098c*/ 	.word	0x000000ff
        /*0990*/ 	.word	0x00030880
        /*0994*/ 	.short	0x0100
        /*0996*/ 	.byte	0x06
	.zero		1


	//   ....[12]....
        /*0998*/ 	.word	0x00000520
        /*099c*/ 	.word	0x000000ff
        /*09a0*/ 	.word	0x00030878
        /*09a4*/ 	.short	0x0100
        /*09a6*/ 	.byte	0x06
	.zero		1


	//   ....[13]....
        /*09a8*/ 	.word	0x00000530
        /*09ac*/ 	.word	0x000000ff
        /*09b0*/ 	.word	0x00030888
        /*09b4*/ 	.short	0x0100
        /*09b6*/ 	.byte	0x06
	.zero		1


	//   ....[14]....
        /*09b8*/ 	.word	0x00000660
        /*09bc*/ 	.word	0x000000ff
        /*09c0*/ 	.word	0x00030890
        /*09c4*/ 	.short	0x0100
        /*09c6*/ 	.byte	0x08
	.zero		1


	//   ....[15]....
        /*09c8*/ 	.word	0x00000670
        /*09cc*/ 	.word	0x000000ff
        /*09d0*/ 	.word	0x000308a0
        /*09d4*/ 	.short	0x0100
        /*09d6*/ 	.byte	0x08
	.zero		1


	//   ....[16]....
        /*09d8*/ 	.word	0x00000680
        /*09dc*/ 	.word	0x000000ff
        /*09e0*/ 	.word	0x00030898
        /*09e4*/ 	.short	0x0100
        /*09e6*/ 	.byte	0x08
	.zero		1


	//   ....[17]....
        /*09e8*/ 	.word	0x00000690
        /*09ec*/ 	.word	0x000000ff
        /*09f0*/ 	.word	0x000308a8
        /*09f4*/ 	.short	0x0100
        /*09f6*/ 	.byte	0x08
	.zero		1


	//   ....[18]....
        /*09f8*/ 	.word	0x000007d0
        /*09fc*/ 	.word	0x000000ff
        /*0a00*/ 	.word	0x000308b0
        /*0a04*/ 	.short	0x0100
        /*0a06*/ 	.byte	0x08
	.zero		1


	//   ....[19]....
        /*0a08*/ 	.word	0x000007e0
        /*0a0c*/ 	.word	0x000000ff
        /*0a10*/ 	.word	0x000308c0
        /*0a14*/ 	.short	0x0100
        /*0a16*/ 	.byte	0x08
	.zero		1


	//   ....[20]....
        /*0a18*/ 	.word	0x000007f0
        /*0a1c*/ 	.word	0x000000ff
        /*0a20*/ 	.word	0x000308b8
        /*0a24*/ 	.short	0x0100
        /*0a26*/ 	.byte	0x08
	.zero		1


	//   ....[21]....
        /*0a28*/ 	.word	0x00000800
        /*0a2c*/ 	.word	0x000000ff
        /*0a30*/ 	.word	0x000308c8
        /*0a34*/ 	.short	0x0100
        /*0a36*/ 	.byte	0x08
	.zero		1


	//   ....[22]....
        /*0a38*/ 	.word	0x00001d80
        /*0a3c*/ 	.word	0x00000002
        /*0a40*/ 	.word	0x00030800
        /*0a44*/ 	.short	0x010a
        /*0a46*/ 	.byte	0x3f
	.zero		1


	//   ....[23]....
        /*0a48*/ 	.word	0x00001e20
        /*0a4c*/ 	.word	0x00000000
        /*0a50*/ 	.word	0x00030830
        /*0a54*/ 	.short	0x010a
        /*0a56*/ 	.byte	0x3f
	.zero		1


	//   ....[24]....
        /*0a58*/ 	.word	0x00001e70
        /*0a5c*/ 	.word	0x00000000
        /*0a60*/ 	.word	0x00030830
        /*0a64*/ 	.short	0x010a
        /*0a66*/ 	.byte	0x3f
	.zero		1


	//   ....[25]....
        /*0a68*/ 	.word	0x00002a10
        /*0a6c*/ 	.word	0x00000000
        /*0a70*/ 	.word	0x00000000
        /*0a74*/ 	.short	0x0101
        /*0a76*/ 	.byte	0x3f
	.zero		1


	//   ....[26]....
        /*0a78*/ 	.word	0x00004900
        /*0a7c*/ 	.word	0x000000ff
        /*0a80*/ 	.word	0x00030830
        /*0a84*/ 	.short	0x010a
        /*0a86*/ 	.byte	0x09
	.zero		1


	//   ....[27]....
        /*0a88*/ 	.word	0x00004940
        /*0a8c*/ 	.word	0x000000ff
        /*0a90*/ 	.word	0x00030830
        /*0a94*/ 	.short	0x010a
        /*0a96*/ 	.byte	0x09
	.zero		1


	//   ....[28]....
        /*0a98*/ 	.word	0x00005470
        /*0a9c*/ 	.word	0x000000ff
        /*0aa0*/ 	.word	0x00030850
        /*0aa4*/ 	.short	0x010a
        /*0aa6*/ 	.byte	0x0a
	.zero		1


	//   ....[29]....
        /*0aa8*/ 	.word	0x000054b0
        /*0aac*/ 	.word	0x000000ff
        /*0ab0*/ 	.word	0x00030850
        /*0ab4*/ 	.short	0x010a
        /*0ab6*/ 	.byte	0x0a
	.zero		1


	//   ....[30]....
        /*0ab8*/ 	.word	0x00005af0
        /*0abc*/ 	.word	0x000000ff
        /*0ac0*/ 	.word	0x00000000
        /*0ac4*/ 	.short	0x0101
        /*0ac6*/ 	.byte	0x09
	.zero		1


	//   ....[31]....
        /*0ac8*/ 	.word	0x00006bc0
        /*0acc*/ 	.word	0x000000ff
        /*0ad0*/ 	.word	0x00000000
        /*0ad4*/ 	.short	0x0101
        /*0ad6*/ 	.byte	0x0a
	.zero		1


	//   ....[32]....
        /*0ad8*/ 	.word	0x00007340
        /*0adc*/ 	.word	0x0000000d
        /*0ae0*/ 	.word	0x00030850
        /*0ae4*/ 	.short	0x010a
        /*0ae6*/ 	.byte	0x3f
	.zero		1


	//   ....[33]....
        /*0ae8*/ 	.word	0x000073d0
        /*0aec*/ 	.word	0x0000000d
        /*0af0*/ 	.word	0x00030850
        /*0af4*/ 	.short	0x010a
        /*0af6*/ 	.byte	0x3f
	.zero		1


	//   ....[34]....
        /*0af8*/ 	.word	0x000078f0
        /*0afc*/ 	.word	0x00000004
        /*0b00*/ 	.word	0x00000000
        /*0b04*/ 	.short	0x0101
        /*0b06*/ 	.byte	0x3f
	.zero		1


	//   ....[35]....
        /*0b08*/ 	.word	0x000097a0
        /*0b0c*/ 	.word	0x000000ff
        /*0b10*/ 	.word	0x00000000
        /*0b14*/ 	.short	0x0101
        /*0b16*/ 	.byte	0x08
	.zero		1


	//   ....[36]....
        /*0b18*/ 	.word	0x00009e40
        /*0b1c*/ 	.word	0x000000ff
        /*0b20*/ 	.word	0x00000000
        /*0b24*/ 	.short	0x0101
        /*0b26*/ 	.byte	0x08
	.zero		1


	//   ....[37]....
        /*0b28*/ 	.word	0x0000dac0
        /*0b2c*/ 	.word	0x00000007
        /*0b30*/ 	.word	0x00030840
        /*0b34*/ 	.short	0x010a
        /*0b36*/ 	.byte	0x3f
	.zero		1


	//   ....[38]....
        /*0b38*/ 	.word	0x0000e140
        /*0b3c*/ 	.word	0x00000007
        /*0b40*/ 	.word	0x00030830
        /*0b44*/ 	.short	0x0107
        /*0b46*/ 	.byte	0x3f
	.zero		1


	//   ....[39]....
        /*0b48*/ 	.word	0x0000e210
        /*0b4c*/ 	.word	0x00000007
        /*0b50*/ 	.word	0x00030830
        /*0b54*/ 	.short	0x0101
        /*0b56*/ 	.byte	0x3f
	.zero		1


	//   ....[40]....
        /*0b58*/ 	.word	0x0000ed40
        /*0b5c*/ 	.word	0x00000016
        /*0b60*/ 	.word	0x00030800
        /*0b64*/ 	.short	0x0107
        /*0b66*/ 	.byte	0x3f
	.zero		1


	//   ....[41]....
        /*0b68*/ 	.word	0x0000ee60
        /*0b6c*/ 	.word	0x00000016
        /*0b70*/ 	.word	0x00030800
        /*0b74*/ 	.short	0x0101
        /*0b76*/ 	.byte	0x3f
	.zero		1


	//   ....[42]....
        /*0b78*/ 	.word	0x0000ee80
        /*0b7c*/ 	.word	0x00000016
        /*0b80*/ 	.word	0x00030820
        /*0b84*/ 	.short	0x010a
        /*0b86*/ 	.byte	0x3f
	.zero		1


	//   ....[43]....
        /*0b88*/ 	.word	0x0000f240
        /*0b8c*/ 	.word	0x00000006
        /*0b90*/ 	.word	0x00030840
        /*0b94*/ 	.short	0x010a
        /*0b96*/ 	.byte	0x3f
	.zero		1


	//   ....[44]....
        /*0b98*/ 	.word	0x0000f700
        /*0b9c*/ 	.word	0x00000006
        /*0ba0*/ 	.word	0x00030830
        /*0ba4*/ 	.short	0x0107
        /*0ba6*/ 	.byte	0x3f
	.zero		1


	//   ....[45]....
        /*0ba8*/ 	.word	0x0000f7b0
        /*0bac*/ 	.word	0x00000006
        /*0bb0*/ 	.word	0x00030830
        /*0bb4*/ 	.short	0x0101
        /*0bb6*/ 	.byte	0x3f
	.zero		1


	//   ....[46]....
        /*0bb8*/ 	.word	0x0000f820
        /*0bbc*/ 	.word	0x00000006
        /*0bc0*/ 	.word	0x00030860
        /*0bc4*/ 	.short	0x010a
        /*0bc6*/ 	.byte	0x3f
	.zero		1


	//   ....[47]....
        /*0bc8*/ 	.word	0x0000fd70
        /*0bcc*/ 	.word	0x00000006
        /*0bd0*/ 	.word	0x00030850
        /*0bd4*/ 	.short	0x0107
        /*0bd6*/ 	.byte	0x3f
	.zero		1


	//   ....[48]....
        /*0bd8*/ 	.word	0x0000fe90
        /*0bdc*/ 	.word	0x00000006
        /*0be0*/ 	.word	0x00030850
        /*0be4*/ 	.short	0x0101
        /*0be6*/ 	.byte	0x3f
	.zero		1


	//   ....[49]....
        /*0be8*/ 	.word	0x000100a0
        /*0bec*/ 	.word	0x00000000
        /*0bf0*/ 	.word	0x00030860
        /*0bf4*/ 	.short	0x010a
        /*0bf6*/ 	.byte	0x3f
	.zero		1


	//   ....[50]....
        /*0bf8*/ 	.word	0x000105a0
        /*0bfc*/ 	.word	0x00000000
        /*0c00*/ 	.word	0x00030850
        /*0c04*/ 	.short	0x0107
        /*0c06*/ 	.byte	0x3f
	.zero		1


	//   ....[51]....
        /*0c08*/ 	.word	0x00010650
        /*0c0c*/ 	.word	0x00000000
        /*0c10*/ 	.word	0x00030850
        /*0c14*/ 	.short	0x0101
        /*0c16*/ 	.byte	0x3f
	.zero		1


	//   ....[52]....
        /*0c18*/ 	.word	0x00011390
        /*0c1c*/ 	.word	0x00000004
        /*0c20*/ 	.word	0x00030820
        /*0c24*/ 	.short	0x010a
        /*0c26*/ 	.byte	0x3f
	.zero		1


	//   ....[53]....
        /*0c28*/ 	.word	0x00011530
        /*0c2c*/ 	.word	0x00000005
        /*0c30*/ 	.word	0x00030840
        /*0c34*/ 	.short	0x010a
        /*0c36*/ 	.byte	0x3f
	.zero		1


	//   ....[54]....
        /*0c38*/ 	.word	0x000115d0
        /*0c3c*/ 	.word	0x0000001b
        /*0c40*/ 	.word	0x00030840
        /*0c44*/ 	.short	0x010a
        /*0c46*/ 	.byte	0x3f
	.zero		1


	//   ....[55]....
        /*0c48*/ 	.word	0x00011610
        /*0c4c*/ 	.word	0x00000005
        /*0c50*/ 	.word	0x00030860
        /*0c54*/ 	.short	0x010a
        /*0c56*/ 	.byte	0x3f
	.zero		1


	//   ....[56]....
        /*0c58*/ 	.word	0x00011650
        /*0c5c*/ 	.word	0x0000001b
        /*0c60*/ 	.word	0x00030860
        /*0c64*/ 	.short	0x010a
        /*0c66*/ 	.byte	0x3f
	.zero		1


	//   ....[57]....
        /*0c68*/ 	.word	0x000116b0
        /*0c6c*/ 	.word	0x00000002
        /*0c70*/ 	.word	0x00030800
        /*0c74*/ 	.short	0x010a
        /*0c76*/ 	.byte	0x3f
	.zero		1


	//   ....[58]....
        /*0c78*/ 	.word	0x00011700
        /*0c7c*/ 	.word	0x00000000
        /*0c80*/ 	.word	0x00030830
        /*0c84*/ 	.short	0x010a
        /*0c86*/ 	.byte	0x3f
	.zero		1


	//   ....[59]....
        /*0c88*/ 	.word	0x00011760
        /*0c8c*/ 	.word	0x0000000b
        /*0c90*/ 	.word	0x00030830
        /*0c94*/ 	.short	0x010a
        /*0c96*/ 	.byte	0x3f
	.zero		1


	//   ....[60]....
        /*0c98*/ 	.word	0x000117c0
        /*0c9c*/ 	.word	0x00000004
        /*0ca0*/ 	.word	0x00030850
        /*0ca4*/ 	.short	0x010a
        /*0ca6*/ 	.byte	0x3f
	.zero		1


	//   ....[61]....
        /*0ca8*/ 	.word	0x00011810
        /*0cac*/ 	.word	0x0000000d
        /*0cb0*/ 	.word	0x00030850
        /*0cb4*/ 	.short	0x010a
        /*0cb6*/ 	.byte	0x3f
	.zero		1


	//   ....[62]....
        /*0cb8*/ 	.word	0x00011930
        /*0cbc*/ 	.word	0x00000007
        /*0cc0*/ 	.word	0x00030840
        /*0cc4*/ 	.short	0x010a
        /*0cc6*/ 	.byte	0x3f
	.zero		1


	//   ....[63]....
        /*0cc8*/ 	.word	0x00012c90
        /*0ccc*/ 	.word	0x00000016
        /*0cd0*/ 	.word	0x00030820
        /*0cd4*/ 	.short	0x010a
        /*0cd6*/ 	.byte	0x3f
	.zero		1


	//   ....[64]....
        /*0cd8*/ 	.word	0x00012ce0
        /*0cdc*/ 	.word	0x00000006
        /*0ce0*/ 	.word	0x00030840
        /*0ce4*/ 	.short	0x010a
        /*0ce6*/ 	.byte	0x3f
	.zero		1


	//   ....[65]....
        /*0ce8*/ 	.word	0x000134b0
        /*0cec*/ 	.word	0x00000006
        /*0cf0*/ 	.word	0x00030860
        /*0cf4*/ 	.short	0x010a
        /*0cf6*/ 	.byte	0x3f
	.zero		1


	//   ....[66]....
        /*0cf8*/ 	.word	0x00013d40
        /*0cfc*/ 	.word	0x00000000
        /*0d00*/ 	.word	0x00030860
        /*0d04*/ 	.short	0x010a
        /*0d06*/ 	.byte	0x3f
	.zero		1


	//   ....[67]....
        /*0d08*/ 	.word	0x00014f70
        /*0d0c*/ 	.word	0x00000004
        /*0d10*/ 	.word	0x00030820
        /*0d14*/ 	.short	0x010a
        /*0d16*/ 	.byte	0x3f
	.zero		1


	//   ....[68]....
        /*0d18*/ 	.word	0x00015110
        /*0d1c*/ 	.word	0x00000005
        /*0d20*/ 	.word	0x00030840
        /*0d24*/ 	.short	0x010a
        /*0d26*/ 	.byte	0x3f
	.zero		1


	//   ....[69]....
        /*0d28*/ 	.word	0x00015160
        /*0d2c*/ 	.word	0x0000001b
        /*0d30*/ 	.word	0x00030840
        /*0d34*/ 	.short	0x010a
        /*0d36*/ 	.byte	0x3f
	.zero		1


	//   ....[70]....
        /*0d38*/ 	.word	0x000151b0
        /*0d3c*/ 	.word	0x00000005
        /*0d40*/ 	.word	0x00030860
        /*0d44*/ 	.short	0x010a
        /*0d46*/ 	.byte	0x3f
	.zero		1


	//----- nvinfo : EIATTR_NUM_MBARRIERS
	.align		4
.L_119:
        /*0d48*/ 	.byte	0x03, 0x38
        /*0d4a*/ 	.short	0x0016


	//----- nvinfo : EIATTR_EXIT_INSTR_OFFSETS
	.align		4
        /*0d4c*/ 	.byte	0x04, 0x1c
        /*0d4e*/ 	.short	(.L_121 - .L_120)


	//   ....[0]....
.L_120:
        /*0d50*/ 	.word	0x00000990


	//   ....[1]....
        /*0d54*/ 	.word	0x0000bc20


	//   ....[2]....
        /*0d58*/ 	.word	0x000116a0


	//----- nvinfo : EIATTR_MAX_THREADS
	.align		4
.L_121:
        /*0d5c*/ 	.byte	0x04, 0x05
        /*0d5e*/ 	.short	(.L_123 - .L_122)
.L_122:
        /*0d60*/ 	.word	0x00000180
        /*0d64*/ 	.word	0x00000001
        /*0d68*/ 	.word	0x00000001


	//----- nvinfo : EIATTR_CRS_STACK_SIZE
	.align		4
.L_123:
        /*0d6c*/ 	.byte	0x04, 0x1e
        /*0d6e*/ 	.short	(.L_125 - .L_124)
.L_124:
        /*0d70*/ 	.word	0x00000000


	//----- nvinfo : EIATTR_CBANK_PARAM_SIZE
	.align		4
.L_125:
        /*0d74*/ 	.byte	0x03, 0x19
        /*0d76*/ 	.short	0x0af0


	//----- nvinfo : EIATTR_PARAM_CBANK
	.align		4
        /*0d78*/ 	.byte	0x04, 0x0a
        /*0d7a*/ 	.short	(.L_127 - .L_126)
	.align		4
.L_126:
        /*0d7c*/ 	.word	index@(.nv.constant0._ZN7cutlass13device_kernelIN5flash11enable_sm90INS1_16FlashAttnFwdSm90INS1_25CollectiveMainloopFwdSm90ILi2EN4cute5tupleIJNS5_1CILi1EEES8_S8_EEENS6_IJNS7_ILi128EEENS7_ILi96EEENS7_ILi192EEEEEELi192ENS_6half_tEfNS_4arch4Sm90ELb0ELb0ELb1ELb1ELb1ELb0ELb0ELb1ELb1ELb1ELb1ELb0EEENS1_21CollectiveEpilogueFwdINS6_IJSA_SC_SB_EEES9_SE_SG_Li256ELb1ELb1ELb1ELb0EEENS1_36VarlenDynamicPersistentTileSchedulerILi128ELi96ELi256ELi128ELb1ELb1ELb1ELb0ELb1ELb1EEEEEEEEEvNT_6ParamsE)
        /*0d80*/ 	.short	0x0210
        /*0d82*/ 	.short	0x0af0


	//----- nvinfo : EIATTR_SW_WAR
	.align		4
.L_127:
        /*0d84*/ 	.byte	0x04, 0x36
        /*0d86*/ 	.short	(.L_129 - .L_128)
.L_128:
        /*0d88*/ 	.word	0x00000008
.L_129:


//--------------------- .nv.info._ZN7cutlass13device_kernelIN5flash11enable_sm90INS1_16FlashAttnFwdSm90INS1_25CollectiveMainloopFwdSm90ILi2EN4cute5tupleIJNS5_1CILi1EEES8_S8_EEENS6_IJNS7_ILi128EEENS7_ILi96EEENS7_ILi192EEEEEELi192ENS_6half_tEfNS_4arch4Sm90ELb0ELb0ELb1ELb1ELb1ELb1ELb0ELb1ELb1ELb1ELb1ELb0EEENS1_21CollectiveEpilogueFwdINS6_IJSA_SC_SB_EEES9_SE_SG_Li256ELb1ELb1ELb1ELb0EEENS1_36VarlenDynamicPersistentTileSchedulerILi128ELi96ELi256ELi128ELb1ELb1ELb1ELb0ELb1ELb1EEEEEEEEEvNT_6ParamsE --------------------------
	.section	.nv.info._ZN7cutlass13device_kernelIN5flash11enable_sm90INS1_16FlashAttnFwdSm90INS1_25CollectiveMainloopFwdSm90ILi2EN4cute5tupleIJNS5_1CILi1EEES8_S8_EEENS6_IJNS7_ILi128EEENS7_ILi96EEENS7_ILi192EEEEEELi192ENS_6half_tEfNS_4arch4Sm90ELb0ELb0ELb1ELb1ELb1ELb1ELb0ELb1ELb1ELb1ELb1ELb0EEENS1_21CollectiveEpilogueFwdINS6_IJSA_SC_SB_EEES9_SE_SG_Li256ELb1ELb1ELb1ELb0EEENS1_36VarlenDynamicPersistentTileSchedulerILi128ELi96ELi256ELi128ELb1ELb1ELb1ELb0ELb1ELb1EEEEEEEEEvNT_6ParamsE,"",@"SHT_CUDA_INFO"
	.sectionflags	@""
	.align	4


	//----- nvinfo : EIATTR_CUDA_API_VERSION
	.align		4
        /*0000*/ 	.byte	0x04, 0x37
        /*0002*/ 	.short	(.L_131 - .L_130)
.L_130:
        /*0004*/ 	.word	0x00000082


	//----- nvinfo : EIATTR_KPARAM_INFO
	.align		4
.L_131:
        /*0008*/ 	.byte	0x04, 0x17
        /*000a*/ 	.short	(.L_133 - .L_132)
.L_132:
        /*000c*/ 	.word	0x00000000
        /*0010*/ 	.short	0x0000
        /*0012*/ 	.short	0x0070
        /*0014*/ 	.byte	0x00, 0xf0, 0x01, 0x2a


	//----- nvinfo : EIATTR_SPARSE_MMA_MASK
	.align		4
.L_133:
        /*0018*/ 	.byte	0x03, 0x50
        /*001a*/ 	.short	0x0000


	//----- nvinfo : EIATTR_MAXREG_COUNT
	.align		4
        /*001c*/ 	.byte	0x03, 0x1b
        /*001e*/ 	.short	0x00a8


	//----- nvinfo : EIATTR_NUM_BARRIERS
	.align		4
        /*0020*/ 	.byte	0x02, 0x4c
        /*0022*/ 	.byte	0x10
	.zero		1


	//----- nvinfo : EIATTR_EXTERNS
	.align		4
        /*0024*/ 	.byte	0x04, 0x0f
        /*0026*/ 	.short	(.L_135 - .L_134)


	//   ....[0]....
	.align		4
.L_134:
        /*0028*/ 	.word	index@(__assertfail)


	//----- nvinfo : EIATTR_ANNOTATIONS
	.align		4
.L_135:
        /*002c*/ 	.byte	0x04, 0x55
        /*002e*/ 	.short	(.L_137 - .L_136)


	//   ....[0]....
.L_136:
        /* <DEDUP_REMOVED lines=105> */


	//----- nvinfo : EIATTR_MERCURY_ISA_VERSION
	.align		4
.L_137:
        /*06b0*/ 	.byte	0x03, 0x5f
        /*06b2*/ 	.short	0x0101


	//----- nvinfo : EIATTR_UNUSED_LOAD_BYTE_OFFSET
	.align		4
        /*06b4*/ 	.byte	0x04, 0x44
        /*06b6*/ 	.short	(.L_139 - .L_138)


	//   ....[0]....
.L_138:
        /*06b8*/ 	.word	0x00000a30
        /*06bc*/ 	.word	0x0000fff0


	//   ....[1]....
        /*06c0*/ 	.word	0x00017d90
        /*06c4*/ 	.word	0x0000fff0


	//----- nvinfo : EIATTR_INT_WARP_WIDE_INSTR_OFFSETS
	.align		4
.L_139:
        /*06c8*/ 	.byte	0x04, 0x31
        /*06ca*/ 	.short	(.L_141 - .L_140)


	//   ....[0]....
.L_140:
        /*06cc*/ 	.word	0x00000130


	//   ....[1]....
        /*06d0*/ 	.word	0x00000170


	//   ....[2]....
        /*06d4*/ 	.word	0x000001e0


	//   ....[3]....
        /*06d8*/ 	.word	0x0001e6e0


	//   ....[4]....
        /*06dc*/ 	.word	0x0001e770


	//   ....[5]....
        /*06e0*/ 	.word	0x00021600


	//   ....[6]....
        /*06e4*/ 	.word	0x00021690


	//----- nvinfo : EIATTR_COOP_GROUP_MASK_REGIDS
	.align		4
.L_141:
        /*06e8*/ 	.byte	0x04, 0x29
        /*06ea*/ 	.short	(.L_143 - .L_142)


	//   ....[0]....
.L_142:
        /*06ec*/ 	.word	0xffffffff


	//   ....[1]....
        /*06f0*/ 	.word	0xffffffff


	//   ....[2]....
        /*06f4*/ 	.word	0xffffffff


	//   ....[3]....
        /*06f8*/ 	.word	0xffffffff


	//   ....[4]....
        /*06fc*/ 	.word	0xffffffff


	//   ....[5]....
        /*0700*/ 	.word	0xffffffff


	//   ....[6]....
        /*0704*/ 	.word	0xffffffff


	//   ....[7]....
        /*0708*/ 	.word	0xffffffff


	//   ....[8]....
        /*070c*/ 	.word	0xffffffff


	//   ....[9]....
        /*0710*/ 	.word	0xffffffff


	//   ....[10]....
        /*0714*/ 	.word	0xffffffff


	//   ....[11]....
        /*0718*/ 	.word	0xffffffff


	//   ....[12]....
        /*071c*/ 	.word	0xffffffff


	//   ....[13]....
        /*0720*/ 	.word	0xffffffff


	//   ....[14]....
        /*0724*/ 	.word	0xffffffff


	//   ....[15]....
        /*0728*/ 	.word	0xffffffff


	//   ....[16]....
        /*072c*/ 	.word	0xffffffff


	//   ....[17]....
        /*0730*/ 	.word	0xffffffff


	//   ....[18]....
        /*0734*/ 	.word	0xffffffff


	//   ....[19]....
        /*0738*/ 	.word	0xffffffff


	//   ....[20]....
        /*073c*/ 	.word	0xffffffff


	//   ....[21]....
        /*0740*/ 	.word	0xffffffff


	//   ....[22]....
        /*0744*/ 	.word	0xffffffff


	//   ....[23]....
        /*0748*/ 	.word	0xffffffff


	//   ....[24]....
        /*074c*/ 	.word	0xffffffff


	//   ....[25]....
        /*0750*/ 	.word	0xffffffff


	//   ....[26]....
        /*0754*/ 	.word	0xffffffff


	//   ....[27]....
        /*0758*/ 	.word	0xffffffff


	//   ....[28]....
        /*075c*/ 	.word	0xffffffff


	//   ....[29]....
        /*0760*/ 	.word	0xffffffff


	//   ....[30]....
        /*0764*/ 	.word	0xffffffff


	//   ....[31]....
        /*0768*/ 	.word	0xffffffff


	//   ....[32]....
        /*076c*/ 	.word	0xffffffff


	//   ....[33]....
        /*0770*/ 	.word	0xffffffff


	//   ....[34]....
        /*0774*/ 	.word	0xffffffff


	//   ....[35]....
        /*0778*/ 	.word	0xffffffff


	//   ....[36]....
        /*077c*/ 	.word	0xffffffff


	//   ....[37]....
        /*0780*/ 	.word	0xffffffff


	//   ....[38]....
        /*0784*/ 	.word	0xffffffff


	//   ....[39]....
        /*0788*/ 	.word	0xffffffff


	//   ....[40]....
        /*078c*/ 	.word	0xffffffff


	//   ....[41]....
        /*0790*/ 	.word	0xffffffff


	//   ....[42]....
        /*0794*/ 	.word	0xffffffff


	//   ....[43]....
        /*0798*/ 	.word	0xffffffff


	//   ....[44]....
        /*079c*/ 	.word	0xffffffff


	//   ....[45]....
        /*07a0*/ 	.word	0xffffffff


	//   ....[46]....
        /*07a4*/ 	.word	0xffffffff


	//   ....[47]....
        /*07a8*/ 	.word	0xffffffff


	//   ....[48]....
        /*07ac*/ 	.word	0xffffffff


	//   ....[49]....
        /*07b0*/ 	.word	0xffffffff


	//   ....[50]....
        /*07b4*/ 	.word	0xffffffff


	//   ....[51]....
        /*07b8*/ 	.word	0xffffffff


	//   ....[52]....
        /*07bc*/ 	.word	0xffffffff


	//   ....[53]....
        /*07c0*/ 	.word	0xffffffff


	//   ....[54]....
        /*07c4*/ 	.word	0xffffffff


	//   ....[55]....
        /*07c8*/ 	.word	0xffffffff


	//   ....[56]....
        /*07cc*/ 	.word	0xffffffff


	//   ....[57]....
        /*07d0*/ 	.word	0xffffffff


	//   ....[58]....
        /*07d4*/ 	.word	0xffffffff


	//   ....[59]....
        /*07d8*/ 	.word	0xffffffff


	//   ....[60]....
        /*07dc*/ 	.word	0xffffffff


	//   ....[61]....
        /*07e0*/ 	.word	0xffffffff


	//   ....[62]....
        /*07e4*/ 	.word	0xffffffff


	//   ....[63]....
        /*07e8*/ 	.word	0xffffffff


	//   ....[64]....
        /*07ec*/ 	.word	0xffffffff


	//   ....[65]....
        /*07f0*/ 	.word	0xffffffff


	//   ....[66]....
        /*07f4*/ 	.word	0xffffffff


	//   ....[67]....
        /*07f8*/ 	.word	0xffffffff


	//   ....[68]....
        /*07fc*/ 	.word	0xffffffff


	//   ....[69]....
        /*0800*/ 	.word	0xffffffff


	//   ....[70]....
        /*0804*/ 	.word	0xffffffff


	//   ....[71]....
        /*0808*/ 	.word	0xffffffff


	//   ....[72]....
        /*080c*/ 	.word	0xffffffff


	//   ....[73]....
        /*0810*/ 	.word	0xffffffff


	//   ....[74]....
        /*0814*/ 	.word	0xffffffff


	//   ....[75]....
        /*0818*/ 	.word	0xffffffff


	//   ....[76]....
        /*081c*/ 	.word	0xffffffff


	//   ....[77]....
        /*0820*/ 	.word	0xffffffff


	//   ....[78]....
        /*0824*/ 	.word	0xffffffff


	//   ....[79]....
        /*0828*/ 	.word	0xffffffff


	//   ....[80]....
        /*082c*/ 	.word	0xffffffff


	//   ....[81]....
        /*0830*/ 	.word	0xffffffff


	//   ....[82]....
        /*0834*/ 	.word	0xffffffff


	//   ....[83]....
        /*0838*/ 	.word	0xffffffff


	//   ....[84]....
        /*083c*/ 	.word	0xffffffff


	//   ....[85]....
        /*0840*/ 	.word	0xffffffff


	//   ....[86]....
        /*0844*/ 	.word	0xffffffff


	//   ....[87]....
        /*0848*/ 	.word	0xffffffff


	//   ....[88]....
        /*084c*/ 	.word	0xffffffff


	//   ....[89]....
        /*0850*/ 	.word	0xffffffff


	//   ....[90]....
        /*0854*/ 	.word	0xffffffff


	//   ....[91]....
        /*0858*/ 	.word	0xffffffff


	//   ....[92]....
        /*085c*/ 	.word	0xffffffff


	//   ....[93]....
        /*0860*/ 	.word	0xffffffff


	//   ....[94]....
        /*0864*/ 	.word	0xffffffff


	//   ....[95]....
        /*0868*/ 	.word	0xffffffff


	//   ....[96]....
        /*086c*/ 	.word	0xffffffff


	//   ....[97]....
        /*0870*/ 	.word	0xffffffff


	//   ....[98]....
        /*0874*/ 	.word	0xffffffff


	//   ....[99]....
        /*0878*/ 	.word	0xffffffff


	//   ....[100]....
        /*087c*/ 	.word	0xffffffff


	//   ....[101]....
        /*0880*/ 	.word	0xffffffff


	//   ....[102]....
        /*0884*/ 	.word	0xffffffff


	//   ....[103]....
        /*0888*/ 	.word	0xffffffff


	//   ....[104]....
        /*088c*/ 	.word	0xffffffff


	//   ....[105]....
        /*0890*/ 	.word	0xffffffff


	//   ....[106]....
        /*0894*/ 	.word	0xffffffff


	//   ....[107]....
        /*0898*/ 	.word	0xffffffff


	//   ....[108]....
        /*089c*/ 	.word	0xffffffff


	//   ....[109]....
        /*08a0*/ 	.word	0xffffffff


	//   ....[110]....
        /*08a4*/ 	.word	0xffffffff


	//   ....[111]....
        /*08a8*/ 	.word	0xffffffff


	//   ....[112]....
        /*08ac*/ 	.word	0xffffffff


	//   ....[113]....
        /*08b0*/ 	.word	0xffffffff


	//   ....[114]....
        /*08b4*/ 	.word	0xffffffff


	//   ....[115]....
        /*08b8*/ 	.word	0xffffffff


	//   ....[116]....
        /*08bc*/ 	.word	0xffffffff


	//   ....[117]....
        /*08c0*/ 	.word	0xffffffff


	//   ....[118]....
        /*08c4*/ 	.word	0xffffffff


	//   ....[119]....
        /*08c8*/ 	.word	0xffffffff


	//   ....[120]....
        /*08cc*/ 	.word	0xffffffff


	//   ....[121]....
        /*08d0*/ 	.word	0xffffffff


	//   ....[122]....
        /*08d4*/ 	.word	0xffffffff


	//   ....[123]....
        /*08d8*/ 	.word	0xffffffff


	//   ....[124]....
        /*08dc*/ 	.word	0xffffffff


	//   ....[125]....
        /*08e0*/ 	.word	0xffffffff


	//   ....[126]....
        /*08e4*/ 	.word	0xffffffff


	//   ....[127]....
        /*08e8*/ 	.word	0xffffffff


	//   ....[128]....
        /*08ec*/ 	.word	0xffffffff


	//   ....[129]....
        /*08f0*/ 	.word	0xffffffff


	//   ....[130]....
        /*08f4*/ 	.word	0xffffffff


	//   ....[131]....
        /*08f8*/ 	.word	0xffffffff


	//   ....[132]....
        /*08fc*/ 	.word	0xffffffff


	//   ....[133]....
        /*0900*/ 	.word	0xffffffff


	//   ....[134]....
        /*0904*/ 	.word	0xffffffff


	//   ....[135]....
        /*0908*/ 	.word	0xffffffff


	//   ....[136]....
        /*090c*/ 	.word	0xffffffff


	//   ....[137]....
        /*0910*/ 	.word	0xffffffff


	//   ....[138]....
        /*0914*/ 	.word	0xffffffff


	//   ....[139]....
        /*0918*/ 	.word	0xffffffff


	//   ....[140]....
        /*091c*/ 	.word	0xffffffff


	//   ....[141]....
        /*0920*/ 	.word	0xffffffff


	//   ....[142]....
        /*0924*/ 	.word	0xffffffff


	//   ....[143]....
        /*0928*/ 	.word	0xffffffff


	//   ....[144]....
        /*092c*/ 	.word	0xffffffff


	//   ....[145]....
        /*0930*/ 	.word	0xffffffff


	//   ....[146]....
        /*0934*/ 	.word	0xffffffff


	//   ....[147]....
        /*0938*/ 	.word	0xffffffff


	//   ....[148]....
        /*093c*/ 	.word	0xffffffff


	//   ....[149]....
        /*0940*/ 	.word	0xffffffff


	//   ....[150]....
        /*0944*/ 	.word	0xffffffff


	//   ....[151]....
        /*0948*/ 	.word	0xffffffff


	//   ....[152]....
        /*094c*/ 	.word	0xffffffff


	//   ....[153]....
        /*0950*/ 	.word	0xffffffff


	//   ....[154]....
        /*0954*/ 	.word	0xffffffff


	//   ....[155]....
        /*0958*/ 	.word	0xffffffff


	//   ....[156]....
        /*095c*/ 	.word	0xffffffff


	//   ....[157]....
        /*0960*/ 	.word	0xffffffff


	//   ....[158]....
        /*0964*/ 	.word	0xffffffff


	//   ....[159]....
        /*0968*/ 	.word	0xffffffff


	//   ....[160]....
        /*096c*/ 	.word	0xffffffff


	//   ....[161]....
        /*0970*/ 	.word	0xffffffff


	//   ....[162]....
        /*0974*/ 	.word	0xffffffff


	//   ....[163]....
        /*0978*/ 	.word	0xffffffff


	//   ....[164]....
        /*097c*/ 	.word	0xffffffff


	//   ....[165]....
        /*0980*/ 	.word	0xffffffff


	//   ....[166]....
        /*0984*/ 	.word	0xffffffff


	//   ....[167]....
        /*0988*/ 	.word	0xffffffff


	//   ....[168]....
        /*098c*/ 	.word	0xffffffff


	//   ....[169]....
        /*0990*/ 	.word	0x0500000f


	//   ....[170]....
        /*0994*/ 	.word	0x0500000f


	//   ....[171]....
        /*0998*/ 	.word	0x0500000f


	//   ....[172]....
        /*099c*/ 	.word	0x0500000f


	//   ....[173]....
        /*09a0*/ 	.word	0x0500000f


	//   ....[174]....
        /*09a4*/ 	.word	0x0500000f


	//   ....[175]....
        /*09a8*/ 	.word	0x0500000f


	//   ....[176]....
        /*09ac*/ 	.word	0x0500000f


	//   ....[177]....
        /*09b0*/ 	.word	0x0500000f


	//   ....[178]....
        /*09b4*/ 	.word	0x0500000f


	//   ....[179]....
        /*09b8*/ 	.word	0x0500000f


	//   ....[180]....
        /*09bc*/ 	.word	0x0500000f


	//   ....[181]....
        /*09c0*/ 	.word	0x0500000f


	//   ....[182]....
        /*09c4*/ 	.word	0x0500000f


	//   ....[183]....
        /*09c8*/ 	.word	0x0500000f


	//   ....[184]....
        /*09cc*/ 	.word	0x0500000f


	//   ....[185]....
        /*09d0*/ 	.word	0x0500000f


	//   ....[186]....
        /*09d4*/ 	.word	0x0500000f


	//   ....[187]....
        /*09d8*/ 	.word	0x0500000f


	//   ....[188]....
        /*09dc*/ 	.word	0x0500000f


	//   ....[189]....
        /*09e0*/ 	.word	0x0500000f


	//   ....[190]....
        /*09e4*/ 	.word	0x0500000f


	//   ....[191]....
        /*09e8*/ 	.word	0x0500000f


	//   ....[192]....
        /*09ec*/ 	.word	0x0500000f


	//   ....[193]....
        /*09f0*/ 	.word	0x0500000f


	//   ....[194]....
        /*09f4*/ 	.word	0x0500000f


	//   ....[195]....
        /*09f8*/ 	.word	0x0500000f


	//   ....[196]....
        /*09fc*/ 	.word	0x0500000f


	//   ....[197]....
        /*0a00*/ 	.word	0x0500000f


	//   ....[198]....
        /*0a04*/ 	.word	0x0500000f


	//   ....[199]....
        /*0a08*/ 	.word	0x0500000f


	//   ....[200]....
        /*0a0c*/ 	.word	0x0500000f


	//   ....[201]....
        /*0a10*/ 	.word	0x0500000f


	//   ....[202]....
        /*0a14*/ 	.word	0x0500000f


	//   ....[203]....
        /*0a18*/ 	.word	0x0500000f


	//   ....[204]....
        /*0a1c*/ 	.word	0x0500000f


	//   ....[205]....
        /*0a20*/ 	.word	0x0500000f


	//   ....[206]....
        /*0a24*/ 	.word	0x0500000f


	//   ....[207]....
        /*0a28*/ 	.word	0x0500000f


	//   ....[208]....
        /*0a2c*/ 	.word	0x0500000f


	//   ....[209]....
        /*0a30*/ 	.word	0x0500000f


	//   ....[210]....
        /*0a34*/ 	.word	0x0500000f


	//   ....[211]....
        /*0a38*/ 	.word	0x0500000f


	//   ....[212]....
        /*0a3c*/ 	.word	0x0500000f


	//   ....[213]....
        /*0a40*/ 	.word	0x0500000f


	//   ....[214]....
        /*0a44*/ 	.word	0x0500000f


	//   ....[215]....
        /*0a48*/ 	.word	0x0500000f


	//   ....[216]....
        /*0a4c*/ 	.word	0x0500000f


	//   ....[217]....
        /*0a50*/ 	.word	0x0500000f


	//   ....[218]....
        /*0a54*/ 	.word	0x0500000f


	//   ....[219]....
        /*0a58*/ 	.word	0x0500000f


	//   ....[220]....
        /*0a5c*/ 	.word	0x0500000f


	//   ....[221]....
        /*0a60*/ 	.word	0x0500000f


	//   ....[222]....
        /*0a64*/ 	.word	0x0500000f


	//   ....[223]....
        /*0a68*/ 	.word	0x0500000f


	//   ....[224]....
        /*0a6c*/ 	.word	0x0500000f


	//   ....[225]....
        /*0a70*/ 	.word	0x0500000f


	//   ....[226]....
        /*0a74*/ 	.word	0x0500000f


	//   ....[227]....
        /*0a78*/ 	.word	0x0500000f


	//   ....[228]....
        /*0a7c*/ 	.word	0x0500000f


	//   ....[229]....
        /*0a80*/ 	.word	0x0500000f


	//   ....[230]....
        /*0a84*/ 	.word	0x0500000f


	//   ....[231]....
        /*0a88*/ 	.word	0x0500000f


	//   ....[232]....
        /*0a8c*/ 	.word	0x0500000f


	//   ....[233]....
        /*0a90*/ 	.word	0x0500000f


	//   ....[234]....
        /*0a94*/ 	.word	0x0500000f


	//   ....[235]....
        /*0a98*/ 	.word	0x0500000f


	//   ....[236]....
        /*0a9c*/ 	.word	0x0500000f


	//   ....[237]....
        /*0aa0*/ 	.word	0x0500000f


	//   ....[238]....
        /*0aa4*/ 	.word	0x0500000f


	//   ....[239]....
        /*0aa8*/ 	.word	0x0500000f


	//   ....[240]....
        /*0aac*/ 	.word	0x0500000f


	//   ....[241]....
        /*0ab0*/ 	.word	0x0500000f


	//   ....[242]....
        /*0ab4*/ 	.word	0x0500000f


	//   ....[243]....
        /*0ab8*/ 	.word	0x0500000f


	//   ....[244]....
        /*0abc*/ 	.word	0x0500000f


	//   ....[245]....
        /*0ac0*/ 	.word	0x0500000f


	//   ....[246]....
        /*0ac4*/ 	.word	0x0500000f


	//   ....[247]....
        /*0ac8*/ 	.word	0x0500000f


	//   ....[248]....
        /*0acc*/ 	.word	0x0500000f


	//   ....[249]....
        /*0ad0*/ 	.word	0x0500000f


	//   ....[250]....
        /*0ad4*/ 	.word	0x0500000f


	//   ....[251]....
        /*0ad8*/ 	.word	0x0500000f


	//   ....[252]....
        /*0adc*/ 	.word	0x0500000f


	//   ....[253]....
        /*0ae0*/ 	.word	0x0500000f


	//   ....[254]....
        /*0ae4*/ 	.word	0x0500000f


	//   ....[255]....
        /*0ae8*/ 	.word	0x0500000f


	//   ....[0]....
        /*0aec*/ 	.word	0x0500000f


	//   ....[1]....
        /*0af0*/ 	.word	0x0500000f


	//   ....[2]....
        /*0af4*/ 	.word	0x0500000f


	//   ....[3]....
        /*0af8*/ 	.word	0x0500000f


	//   ....[4]....
        /*0afc*/ 	.word	0x0500000f


	//   ....[5]....
        /*0b00*/ 	.word	0x0500000f


	//   ....[6]....
        /*0b04*/ 	.word	0x0500000f


	//   ....[7]....
        /*0b08*/ 	.word	0x0500000f


	//   ....[8]....
        /*0b0c*/ 	.word	0x0500000f


	//   ....[9]....
        /*0b10*/ 	.word	0x0500000f


	//   ....[10]....
        /*0b14*/ 	.word	0x0500000f


	//   ....[11]....
        /*0b18*/ 	.word	0x0500000f


	//   ....[12]....
        /*0b1c*/ 	.word	0x0500000f


	//   ....[13]....
        /*0b20*/ 	.word	0x0500000f


	//   ....[14]....
        /*0b24*/ 	.word	0x0500000f


	//   ....[15]....
        /*0b28*/ 	.word	0x0500000f


	//   ....[16]....
        /*0b2c*/ 	.word	0x0500000f


	//   ....[17]....
        /*0b30*/ 	.word	0x0500000f


	//----- nvinfo : EIATTR_COOP_GROUP_INSTR_OFFSETS
	.align		4
.L_143:
        /*0b34*/ 	.byte	0x04, 0x28
        /*0b36*/ 	.short	(.L_145 - .L_144)


	//   ....[0]....
.L_144:
        /*0b38*/ 	.word	0x00000060


	//   ....[1]....
        /*0b3c*/ 	.word	0x00000140


	//   ....[2]....
        /*0b40*/ 	.word	0x00000190


	//   ....[3]....
        /*0b44*/ 	.word	0x000003c0


	//   ....[4]....
        /*0b48*/ 	.word	0x00000520


	//   ....[5]....
        /*0b4c*/ 	.word	0x00000640


	//   ....[6]....
        /*0b50*/ 	.word	0x000007a0


	//   ....[7]....
        /*0b54*/ 	.word	0x00003d40


	//   ....[8]....
        /*0b58*/ 	.word	0x00003d50


	//   ....[9]....
        /*0b5c*/ 	.word	0x000052b0


	//   ....[10]....
        /*0b60*/ 	.word	0x000052c0


	//   ....[11]....
        /*0b64*/ 	.word	0x00007330


	//   ....[12]....
        /*0b68*/ 	.word	0x00007340


	//   ....[13]....
        /*0b6c*/ 	.word	0x00008a50


	//   ....[14]....
        /*0b70*/ 	.word	0x00008a60


	//   ....[15]....
        /*0b74*/ 	.word	0x0000a2f0


	//   ....[16]....
        /*0b78*/ 	.word	0x0000a300


	//   ....[17]....
        /*0b7c*/ 	.word	0x0000a590


	//   ....[18]....
        /*0b80*/ 	.word	0x0000a5a0


	//   ....[19]....
        /*0b84*/ 	.word	0x0000aaa0


	//   ....[20]....
        /*0b88*/ 	.word	0x0000aac0


	//   ....[21]....
        /*0b8c*/ 	.word	0x0000ad00


	//   ....[22]....
        /*0b90*/ 	.word	0x0000ad20


	//   ....[23]....
        /*0b94*/ 	.word	0x0000b6f0


	//   ....[24]....
        /*0b98*/ 	.word	0x0000bc50


	//   ....[25]....
        /*0b9c*/ 	.word	0x0000bc60


	//   ....[26]....
        /*0ba0*/ 	.word	0x0000bc70


	//   ....[27]....
        /*0ba4*/ 	.word	0x0000bc80


	//   ....[28]....
        /*0ba8*/ 	.word	0x0000e7e0


	//   ....[29]....
        /*0bac*/ 	.word	0x0000e7f0


	//   ....[30]....
        /*0bb0*/ 	.word	0x0000e800


	//   ....[31]....
        /*0bb4*/ 	.word	0x0000e810


	//   ....[32]....
        /*0bb8*/ 	.word	0x00012e40


	//   ....[33]....
        /*0bbc*/ 	.word	0x00012e70


	//   ....[34]....
        /*0bc0*/ 	.word	0x000132a0


	//   ....[35]....
        /*0bc4*/ 	.word	0x00013360


	//   ....[36]....
        /*0bc8*/ 	.word	0x00015bd0


	//   ....[37]....
        /*0bcc*/ 	.word	0x00015c30


	//   ....[38]....
        /*0bd0*/ 	.word	0x00015f00


	//   ....[39]....
        /*0bd4*/ 	.word	0x00015f20


	//   ....[40]....
        /*0bd8*/ 	.word	0x000174b0


	//   ....[41]....
        /*0bdc*/ 	.word	0x000174c0


	//   ....[42]....
        /*0be0*/ 	.word	0x000174f0


	//   ....[43]....
        /*0be4*/ 	.word	0x00017500


	//   ....[44]....
        /*0be8*/ 	.word	0x00018b30


	//   ....[45]....
        /*0bec*/ 	.word	0x00018b40


	//   ....[46]....
        /*0bf0*/ 	.word	0x00018b50


	//   ....[47]....
        /*0bf4*/ 	.word	0x00018b60


	//   ....[48]....
        /*0bf8*/ 	.word	0x00019440


	//   ....[49]....
        /*0bfc*/ 	.word	0x000194a0


	//   ....[50]....
        /*0c00*/ 	.word	0x000195d0


	//   ....[51]....
        /*0c04*/ 	.word	0x00019600


	//   ....[52]....
        /*0c08*/ 	.word	0x00019720


	//   ....[53]....
        /*0c0c*/ 	.word	0x00019740


	//   ....[54]....
        /*0c10*/ 	.word	0x00019850


	//   ....[55]....
        /*0c14*/ 	.word	0x00019870


	//   ....[56]....
        /*0c18*/ 	.word	0x00019f30


	//   ....[57]....
        /*0c1c*/ 	.word	0x00019f40


	//   ....[58]....
        /*0c20*/ 	.word	0x0001a580


	//   ....[59]....
        /*0c24*/ 	.word	0x0001a590


	//   ....[60]....
        /*0c28*/ 	.word	0x0001b4c0


	//   ....[61]....
        /*0c2c*/ 	.word	0x0001b4f0


	//   ....[62]....
        /*0c30*/ 	.word	0x0001b600


	//   ....[63]....
        /*0c34*/ 	.word	0x0001b620


	//   ....[64]....
        /*0c38*/ 	.word	0x0001b720


	//   ....[65]....
        /*0c3c*/ 	.word	0x0001b740


	//   ....[66]....
        /*0c40*/ 	.word	0x0001b850


	//   ....[67]....
        /*0c44*/ 	.word	0x0001b870


	//   ....[68]....
        /*0c48*/ 	.word	0x0001ba00


	//   ....[69]....
        /*0c4c*/ 	.word	0x0001bc10


	//   ....[70]....
        /*0c50*/ 	.word	0x0001bc40


	//   ....[71]....
        /*0c54*/ 	.word	0x0001bc70


	//   ....[72]....
        /*0c58*/ 	.word	0x0001bca0


	//   ....[73]....
        /*0c5c*/ 	.word	0x0001bcd0


	//   ....[74]....
        /*0c60*/ 	.word	0x0001bd00


	//   ....[75]....
        /*0c64*/ 	.word	0x0001be90


	//   ....[76]....
        /*0c68*/ 	.word	0x0001bec0


	//   ....[77]....
        /*0c6c*/ 	.word	0x0001bef0


	//   ....[78]....
        /*0c70*/ 	.word	0x0001bf20


	//   ....[79]....
        /*0c74*/ 	.word	0x0001bf50


	//   ....[80]....
        /*0c78*/ 	.word	0x0001bf80


	//   ....[81]....
        /*0c7c*/ 	.word	0x0001c010


	//   ....[82]....
        /*0c80*/ 	.word	0x0001c040


	//   ....[83]....
        /*0c84*/ 	.word	0x0001c050


	//   ....[84]....
        /*0c88*/ 	.word	0x0001c0e0


	//   ....[85]....
        /*0c8c*/ 	.word	0x0001d050


	//   ....[86]....
        /*0c90*/ 	.word	0x0001f2b0


	//   ....[87]....
        /*0c94*/ 	.word	0x0001f2d0


	//   ....[88]....
        /*0c98*/ 	.word	0x0001f380


	//   ....[89]....
        /*0c9c*/ 	.word	0x0001f3a0


	//   ....[90]....
        /*0ca0*/ 	.word	0x0001f440


	//   ....[91]....
        /*0ca4*/ 	.word	0x0001f460


	//   ....[92]....
        /*0ca8*/ 	.word	0x0001f500


	//   ....[93]....
        /*0cac*/ 	.word	0x0001f520


	//   ....[94]....
        /*0cb0*/ 	.word	0x0001f5c0


	//   ....[95]....
        /*0cb4*/ 	.word	0x0001f5e0


	//   ....[96]....
        /*0cb8*/ 	.word	0x0001f5f0


	//   ....[97]....
        /*0cbc*/ 	.word	0x0001f680


	//   ....[98]....
        /*0cc0*/ 	.word	0x0001fdb0


	//   ....[99]....
        /*0cc4*/ 	.word	0x0001fde0


	//   ....[100]....
        /*0cc8*/ 	.word	0x0001fe40


	//   ....[101]....
        /*0ccc*/ 	.word	0x0001fe90


	//   ....[102]....
        /*0cd0*/ 	.word	0x0001fed0


	//   ....[103]....
        /*0cd4*/ 	.word	0x0001ff40


	//   ....[104]....
        /*0cd8*/ 	.word	0x0001ff80


	//   ....[105]....
        /*0cdc*/ 	.word	0x0001fff0


	//   ....[106]....
        /*0ce0*/ 	.word	0x00020030


	//   ....[107]....
        /*0ce4*/ 	.word	0x000200a0


	//   ....[108]....
        /*0ce8*/ 	.word	0x000200e0


	//   ....[109]....
        /*0cec*/ 	.word	0x00020150


	//   ....[110]....
        /*0cf0*/ 	.word	0x00020190


	//   ....[111]....
        /*0cf4*/ 	.word	0x00020200


	//   ....[112]....
        /*0cf8*/ 	.word	0x00020220


	//   ....[113]....
        /*0cfc*/ 	.word	0x00020250


	//   ....[114]....
        /*0d00*/ 	.word	0x00020a50


	//   ....[115]....
        /*0d04*/ 	.word	0x00020a60


	//   ....[116]....
        /*0d08*/ 	.word	0x00020a90


	//   ....[117]....
        /*0d0c*/ 	.word	0x00020ae0


	//   ....[118]....
        /*0d10*/ 	.word	0x00020af0


	//   ....[119]....
        /*0d14*/ 	.word	0x00020b50


	//   ....[120]....
        /*0d18*/ 	.word	0x00020b80


	//   ....[121]....
        /*0d1c*/ 	.word	0x00020bc0


	//   ....[122]....
        /*0d20*/ 	.word	0x00020bf0


	//   ....[123]....
        /*0d24*/ 	.word	0x00020c30


	//   ....[124]....
        /*0d28*/ 	.word	0x00020c60


	//   ....[125]....
        /*0d2c*/ 	.word	0x00020ca0


	//   ....[126]....
        /*0d30*/ 	.word	0x00020f40


	//   ....[127]....
        /*0d34*/ 	.word	0x00020f60


	//   ....[128]....
        /*0d38*/ 	.word	0x00020f70


	//   ....[129]....
        /*0d3c*/ 	.word	0x00021000


	//   ....[130]....
        /*0d40*/ 	.word	0x00021010


	//   ....[131]....
        /*0d44*/ 	.word	0x000210a0


	//   ....[132]....
        /*0d48*/ 	.word	0x000210b0


	//   ....[133]....
        /*0d4c*/ 	.word	0x00021140


	//   ....[134]....
        /*0d50*/ 	.word	0x00021150


	//   ....[135]....
        /*0d54*/ 	.word	0x000211e0


	//   ....[136]....
        /*0d58*/ 	.word	0x000211f0


	//   ....[137]....
        /*0d5c*/ 	.word	0x00021200


	//   ....[138]....
        /*0d60*/ 	.word	0x000217f0


	//   ....[139]....
        /*0d64*/ 	.word	0x00021830


	//   ....[140]....
        /*0d68*/ 	.word	0x00021860


	//   ....[141]....
        /*0d6c*/ 	.word	0x000218a0


	//   ....[142]....
        /*0d70*/ 	.word	0x00021930


	//   ....[143]....
        /*0d74*/ 	.word	0x00021960


	//   ....[144]....
        /*0d78*/ 	.word	0x000219d0


	//   ....[145]....
        /*0d7c*/ 	.word	0x000219f0


	//   ....[146]....
        /*0d80*/ 	.word	0x00021a70


	//   ....[147]....
        /*0d84*/ 	.word	0x00021aa0


	//   ....[148]....
        /*0d88*/ 	.word	0x00021ad0


	//   ....[149]....
        /*0d8c*/ 	.word	0x00021b20


	//   ....[150]....
        /*0d90*/ 	.word	0x00021f50


	//   ....[151]....
        /*0d94*/ 	.word	0x00021f80


	//   ....[152]....
        /*0d98*/ 	.word	0x00021ff0


	//   ....[153]....
        /*0d9c*/ 	.word	0x00022020


	//   ....[154]....
        /*0da0*/ 	.word	0x00022050


	//   ....[155]....
        /*0da4*/ 	.word	0x00022080


	//   ....[156]....
        /*0da8*/ 	.word	0x000220b0


	//   ....[157]....
        /*0dac*/ 	.word	0x000220e0


	//   ....[158]....
        /*0db0*/ 	.word	0x00022280


	//   ....[159]....
        /*0db4*/ 	.word	0x000222b0


	//   ....[160]....
        /*0db8*/ 	.word	0x000222e0


	//   ....[161]....
        /*0dbc*/ 	.word	0x00022310


	//   ....[162]....
        /*0dc0*/ 	.word	0x00022340


	//   ....[163]....
        /*0dc4*/ 	.word	0x00022370


	//   ....[164]....
        /*0dc8*/ 	.word	0x00022430


	//   ....[165]....
        /*0dcc*/ 	.word	0x00022450


	//   ....[166]....
        /*0dd0*/ 	.word	0x00022460


	//   ....[167]....
        /*0dd4*/ 	.word	0x000224c0


	//   ....[168]....
        /*0dd8*/ 	.word	0x00022ae0


	//   ....[169]....
        /*0ddc*/ 	.word	0x00022e00


	//   ....[170]....
        /*0de0*/ 	.word	0x00022e90


	//   ....[171]....
        /*0de4*/ 	.word	0x00022f30


	//   ....[172]....
        /*0de8*/ 	.word	0x00022fc0


	//   ....[173]....
        /*0dec*/ 	.word	0x000230b0


	//   ....[174]....
        /*0df0*/ 	.word	0x00023140


	//   ....[175]....
        /*0df4*/ 	.word	0x000231e0


	//   ....[176]....
        /*0df8*/ 	.word	0x00023270


	//   ....[177]....
        /*0dfc*/ 	.word	0x00023360


	//   ....[178]....
        /*0e00*/ 	.word	0x000233f0


	//   ....[179]....
        /*0e04*/ 	.word	0x00023490


	//   ....[180]....
        /*0e08*/ 	.word	0x00023520


	//   ....[181]....
        /*0e0c*/ 	.word	0x00023610


	//   ....[182]....
        /*0e10*/ 	.word	0x000236a0


	//   ....[183]....
        /*0e14*/ 	.word	0x000236f0


	//   ....[184]....
        /*0e18*/ 	.word	0x00023740


	//   ....[185]....
        /*0e1c*/ 	.word	0x00023830


	//   ....[186]....
        /*0e20*/ 	.word	0x000238c0


	//   ....[187]....
        /*0e24*/ 	.word	0x00023910


	//   ....[188]....
        /*0e28*/ 	.word	0x00023960


	//   ....[189]....
        /*0e2c*/ 	.word	0x00023bc0


	//   ....[190]....
        /*0e30*/ 	.word	0x00023ea0


	//   ....[191]....
        /*0e34*/ 	.word	0x00023f90


	//   ....[192]....
        /*0e38*/ 	.word	0x00024030


	//   ....[193]....
        /*0e3c*/ 	.word	0x00024090


	//   ....[194]....
        /*0e40*/ 	.word	0x000241a0


	//   ....[195]....
        /*0e44*/ 	.word	0x00024210


	//   ....[196]....
        /*0e48*/ 	.word	0x00024320


	//   ....[197]....
        /*0e4c*/ 	.word	0x00024390


	//   ....[198]....
        /*0e50*/ 	.word	0x000244a0


	//   ....[199]....
        /*0e54*/ 	.word	0x00024510


	//   ....[200]....
        /*0e58*/ 	.word	0x00024620


	//   ....[201]....
        /*0e5c*/ 	.word	0x00024690


	//   ....[202]....
        /*0e60*/ 	.word	0x00024770


	//   ....[203]....
        /*0e64*/ 	.word	0x00024870


	//   ....[204]....
        /*0e68*/ 	.word	0x000248e0


	//   ....[205]....
        /*0e6c*/ 	.word	0x00024960


	//   ....[206]....
        /*0e70*/ 	.word	0x00024a20


	//   ....[207]....
        /*0e74*/ 	.word	0x00024aa0


	//   ....[208]....
        /*0e78*/ 	.word	0x00024b80


	//   ....[209]....
        /*0e7c*/ 	.word	0x00024c00


	//   ....[210]....
        /*0e80*/ 	.word	0x00024ce0


	//   ....[211]....
        /*0e84*/ 	.word	0x00024d60


	//   ....[212]....
        /*0e88*/ 	.word	0x00024e40


	//   ....[213]....
        /*0e8c*/ 	.word	0x00024ec0


	//   ....[214]....
        /*0e90*/ 	.word	0x00024fa0


	//   ....[215]....
        /*0e94*/ 	.word	0x00025020


	//   ....[216]....
        /*0e98*/ 	.word	0x00025100


	//   ....[217]....
        /*0e9c*/ 	.word	0x00025180


	//   ....[218]....
        /*0ea0*/ 	.word	0x00025240


	//   ....[219]....
        /*0ea4*/ 	.word	0x00025370


	//   ....[220]....
        /*0ea8*/ 	.word	0x00025440


	//   ....[221]....
        /*0eac*/ 	.word	0x000254a0


	//   ....[222]....
        /*0eb0*/ 	.word	0x000255b0


	//   ....[223]....
        /*0eb4*/ 	.word	0x00025610


	//   ....[224]....
        /*0eb8*/ 	.word	0x000256e0


	//   ....[225]....
        /*0ebc*/ 	.word	0x00025740


	//   ....[226]....
        /*0ec0*/ 	.word	0x00025810


	//   ....[227]....
        /*0ec4*/ 	.word	0x00025870


	//   ....[228]....
        /*0ec8*/ 	.word	0x00025940


	//   ....[229]....
        /*0ecc*/ 	.word	0x00025a30


	//   ....[230]....
        /*0ed0*/ 	.word	0x00025ac0


	//   ....[231]....
        /*0ed4*/ 	.word	0x00025bb0


	//   ....[232]....
        /*0ed8*/ 	.word	0x00025c50


	//   ....[233]....
        /*0edc*/ 	.word	0x00025cb0


	//   ....[234]....
        /*0ee0*/ 	.word	0x00025db0


	//   ....[235]....
        /*0ee4*/ 	.word	0x00025e10


	//   ....[236]....
        /*0ee8*/ 	.word	0x00025f10


	//   ....[237]....
        /*0eec*/ 	.word	0x00025f70


	//   ....[238]....
        /*0ef0*/ 	.word	0x00026070


	//   ....[239]....
        /*0ef4*/ 	.word	0x000260d0


	//   ....[240]....
        /*0ef8*/ 	.word	0x000261d0


	//   ....[241]....
        /*0efc*/ 	.word	0x00026230


	//   ....[242]....
        /*0f00*/ 	.word	0x00026300


	//   ....[243]....
        /*0f04*/ 	.word	0x00026440


	//   ....[244]....
        /*0f08*/ 	.word	0x000264f0


	//   ....[245]....
        /*0f0c*/ 	.word	0x000265c0


	//   ....[246]....
        /*0f10*/ 	.word	0x00026690


	//   ....[247]....
        /*0f14*/ 	.word	0x000266f0


	//   ....[248]....
        /*0f18*/ 	.word	0x000267e0


	//   ....[249]....
        /*0f1c*/ 	.word	0x00026840


	//   ....[250]....
        /*0f20*/ 	.word	0x00026930


	//   ....[251]....
        /*0f24*/ 	.word	0x00026990


	//   ....[252]....
        /*0f28*/ 	.word	0x00026a80


	//   ....[253]....
        /*0f2c*/ 	.word	0x00026ae0


	//   ....[254]....
        /*0f30*/ 	.word	0x00026bc0


	//   ....[255]....
        /*0f34*/ 	.word	0x00026c50


	//   ....[0]....
        /*0f38*/ 	.word	0x00026cf0


	//   ....[1]....
        /*0f3c*/ 	.word	0x00026e70


	//   ....[2]....
        /*0f40*/ 	.word	0x00026ee0


	//   ....[3]....
        /*0f44*/ 	.word	0x00026f50


	//   ....[4]....
        /*0f48*/ 	.word	0x00026fc0


	//   ....[5]....
        /*0f4c*/ 	.word	0x00027030


	//   ....[6]....
        /*0f50*/ 	.word	0x000270b0


	//   ....[7]....
        /*0f54*/ 	.word	0x00027130


	//   ....[8]....
        /*0f58*/ 	.word	0x000271c0


	//   ....[9]....
        /*0f5c*/ 	.word	0x00027230


	//   ....[10]....
        /*0f60*/ 	.word	0x000272a0


	//   ....[11]....
        /*0f64*/ 	.word	0x00027310


	//   ....[12]....
        /*0f68*/ 	.word	0x00027390


	//   ....[13]....
        /*0f6c*/ 	.word	0x00027400


	//   ....[14]....
        /*0f70*/ 	.word	0x000274a0


	//   ....[15]....
        /*0f74*/ 	.word	0x000274f0


	//   ....[16]....
        /*0f78*/ 	.word	0x00027580


	//   ....[17]....
        /*0f7c*/ 	.word	0x000276b0


	//----- nvinfo : EIATTR_REG_RECONFIG
	.align		4
.L_145:
        /*0f80*/ 	.byte	0x01, 0x54
	.zero		2


	//----- nvinfo : EIATTR_SYSCALL_OFFSETS
	.align		4
        /*0f84*/ 	.byte	0x04, 0x46
        /*0f86*/ 	.short	(.L_147 - .L_146)


	//   ....[0]....
.L_146:
        /*0f88*/ 	.word	0x000021b0


	//   ....[1]....
        /*0f8c*/ 	.word	0x00002300


	//   ....[2]....
        /*0f90*/ 	.word	0x0000b860


	//   ....[3]....
        /*0f94*/ 	.word	0x0000bbd0


	//   ....[4]....
        /*0f98*/ 	.word	0x0001e8d0


	//   ....[5]....
        /*0f9c*/ 	.word	0x0001ea20


	//   ....[6]....
        /*0fa0*/ 	.word	0x0001eb10


	//   ....[7]....
        /*0fa4*/ 	.word	0x0001fa40


	//----- nvinfo : EIATTR_MBARRIER_INSTR_OFFSETS
	.align		4
.L_147:
        /*0fa8*/ 	.byte	0x04, 0x39
        /*0faa*/ 	.short	(.L_149 - .L_148)


	//   ....[0]....
.L_148:
        /*0fac*/ 	.word	0x00000270
        /*0fb0*/ 	.word	0x000000ff
        /*0fb4*/ 	.word	0x00030800
        /*0fb8*/ 	.short	0x0100
        /*0fba*/ 	.byte	0x08
	.zero		1


	//   ....[1]....
        /*0fbc*/ 	.word	0x00000280
        /*0fc0*/ 	.word	0x000000ff
        /*0fc4*/ 	.word	0x00030820
        /*0fc8*/ 	.short	0x0100
        /*0fca*/ 	.byte	0x08
	.zero		1


	//   ....[2]....
        /*0fcc*/ 	.word	0x00000370
        /*0fd0*/ 	.word	0x000000ff
        /*0fd4*/ 	.word	0x00030830
        /*0fd8*/ 	.short	0x0100
        /*0fda*/ 	.byte	0x08
	.zero		1


	//   ....[3]....
        /*0fdc*/ 	.word	0x00000380
        /*0fe0*/ 	.word	0x000000ff
        /*0fe4*/ 	.word	0x00030840
        /*0fe8*/ 	.short	0x0100
        /*0fea*/ 	.byte	0x08
	.zero		1


	//   ....[4]....
        /*0fec*/ 	.word	0x00000390
        /*0ff0*/ 	.word	0x000000ff
        /*0ff4*/ 	.word	0x00030838
        /*0ff8*/ 	.short	0x0100
        /*0ffa*/ 	.byte	0x08
	.zero		1


	//   ....[5]....
        /*0ffc*/ 	.word	0x000003a0
        /*1000*/ 	.word	0x000000ff
        /*1004*/ 	.word	0x00030848
        /*1008*/ 	.short	0x0100
        /*100a*/ 	.byte	0x08
	.zero		1


	//   ....[6]....
        /*100c*/ 	.word	0x000004d0
        /*1010*/ 	.word	0x000000ff
        /*1014*/ 	.word	0x00030850
        /*1018*/ 	.short	0x0100
        /*101a*/ 	.byte	0x08
	.zero		1


	//   ....[7]....
        /*101c*/ 	.word	0x000004e0
        /*1020*/ 	.word	0x000000ff
        /*1024*/ 	.word	0x00030860
        /*1028*/ 	.short	0x0100
        /*102a*/ 	.byte	0x08
	.zero		1


	//   ....[8]....
        /*102c*/ 	.word	0x000004f0
        /*1030*/ 	.word	0x000000ff
        /*1034*/ 	.word	0x00030858
        /*1038*/ 	.short	0x0100
        /*103a*/ 	.byte	0x08
	.zero		1


	//   ....[9]....
        /*103c*/ 	.word	0x00000500
        /*1040*/ 	.word	0x000000ff
        /*1044*/ 	.word	0x00030868
        /*1048*/ 	.short	0x0100
        /*104a*/ 	.byte	0x08
	.zero		1


	//   ....[10]....
        /*104c*/ 	.word	0x000005f0
        /*1050*/ 	.word	0x000000ff
        /*1054*/ 	.word	0x00030870
        /*1058*/ 	.short	0x0100
        /*105a*/ 	.byte	0x06
	.zero		1


	//   ....[11]....
        /*105c*/ 	.word	0x00000600
        /*1060*/ 	.word	0x000000ff
        /*1064*/ 	.word	0x00030880
        /*1068*/ 	.short	0x0100
        /*106a*/ 	.byte	0x06
	.zero		1


	//   ....[12]....
        /*106c*/ 	.word	0x00000610
        /*1070*/ 	.word	0x000000ff
        /*1074*/ 	.word	0x00030878
        /*1078*/ 	.short	0x0100
        /*107a*/ 	.byte	0x06
	.zero		1


	//   ....[13]....
        /*107c*/ 	.word	0x00000620
        /*1080*/ 	.word	0x000000ff
        /*1084*/ 	.word	0x00030888
        /*1088*/ 	.short	0x0100
        /*108a*/ 	.byte	0x06
	.zero		1


	//   ....[14]....
        /*108c*/ 	.word	0x00000750
        /*1090*/ 	.word	0x000000ff
        /*1094*/ 	.word	0x00030890
        /*1098*/ 	.short	0x0100
        /*109a*/ 	.byte	0x08
	.zero		1


	//   ....[15]....
        /*109c*/ 	.word	0x00000760
        /*10a0*/ 	.word	0x000000ff
        /*10a4*/ 	.word	0x000308a0
        /*10a8*/ 	.short	0x0100
        /*10aa*/ 	.byte	0x08
	.zero		1


	//   ....[16]....
        /*10ac*/ 	.word	0x00000770
        /*10b0*/ 	.word	0x000000ff
        /*10b4*/ 	.word	0x00030898
        /*10b8*/ 	.short	0x0100
        /*10ba*/ 	.byte	0x08
	.zero		1


	//   ....[17]....
        /*10bc*/ 	.word	0x00000780
        /*10c0*/ 	.word	0x000000ff
        /*10c4*/ 	.word	0x000308a8
        /*10c8*/ 	.short	0x0100
        /*10ca*/ 	.byte	0x08
	.zero		1


	//   ....[18]....
        /*10cc*/ 	.word	0x000008b0
        /*10d0*/ 	.word	0x000000ff
        /*10d4*/ 	.word	0x000308b0
        /*10d8*/ 	.short	0x0100
        /*10da*/ 	.byte	0x08
	.zero		1


	//   ....[19]....
        /*10dc*/ 	.word	0x000008c0
        /*10e0*/ 	.word	0x000000ff
        /*10e4*/ 	.word	0x000308c0
        /*10e8*/ 	.short	0x0100
        /*10ea*/ 	.byte	0x08
	.zero		1


	//   ....[20]....
        /*10ec*/ 	.word	0x000008d0
        /*10f0*/ 	.word	0x000000ff
        /*10f4*/ 	.word	0x000308b8
        /*10f8*/ 	.short	0x0100
        /*10fa*/ 	.byte	0x08
	.zero		1


	//   ....[21]....
        /*10fc*/ 	.word	0x000008e0
        /*1100*/ 	.word	0x000000ff
        /*1104*/ 	.word	0x000308c8
        /*1108*/ 	.short	0x0100
        /*110a*/ 	.byte	0x08
	.zero		1


	//   ....[22]....
        /*110c*/ 	.word	0x00003cf0
        /*1110*/ 	.word	0x00000054
        /*1114*/ 	.word	0x00030890
        /*1118*/ 	.short	0x010a
        /*111a*/ 	.byte	0x3f
	.zero		1


	//   ....[23]....
        /*111c*/ 	.word	0x000072c0
        /*1120*/ 	.word	0x00000054
        /*1124*/ 	.word	0x00030890
        /*1128*/ 	.short	0x010a
        /*112a*/ 	.byte	0x3f
	.zero		1


	//   ....[24]....
        /*112c*/ 	.word	0x0000a150
        /*1130*/ 	.word	0x00000054
        /*1134*/ 	.word	0x00030890
        /*1138*/ 	.short	0x010a
        /*113a*/ 	.byte	0x3f
	.zero		1


	//   ....[25]....
        /*113c*/ 	.word	0x0000a8f0
        /*1140*/ 	.word	0x0000000b
        /*1144*/ 	.word	0x00000000
        /*1148*/ 	.short	0x0101
        /*114a*/ 	.byte	0x3f
	.zero		1


	//   ....[26]....
        /*114c*/ 	.word	0x0000a930
        /*1150*/ 	.word	0x00000054
        /*1154*/ 	.word	0x000308b0
        /*1158*/ 	.short	0x010a
        /*115a*/ 	.byte	0x3f
	.zero		1


	//   ....[27]....
        /*115c*/ 	.word	0x0000b050
        /*1160*/ 	.word	0x00000054
        /*1164*/ 	.word	0x00000000
        /*1168*/ 	.short	0x0101
        /*116a*/ 	.byte	0x3f
	.zero		1


	//   ....[28]....
        /*116c*/ 	.word	0x0000b8f0
        /*1170*/ 	.word	0x00000002
        /*1174*/ 	.word	0x00030800
        /*1178*/ 	.short	0x010a
        /*117a*/ 	.byte	0x3f
	.zero		1


	//   ....[29]....
        /*117c*/ 	.word	0x0000b940
        /*1180*/ 	.word	0x00000002
        /*1184*/ 	.word	0x00030800
        /*1188*/ 	.short	0x010a
        /*118a*/ 	.byte	0x3f
	.zero		1


	//   ....[30]....
        /*118c*/ 	.word	0x0000c7b0
        /*1190*/ 	.word	0x00000002
        /*1194*/ 	.word	0x00030800
        /*1198*/ 	.short	0x010a
        /*119a*/ 	.byte	0x3f
	.zero		1


	//   ....[31]....
        /*119c*/ 	.word	0x0000f080
        /*11a0*/ 	.word	0x00000002
        /*11a4*/ 	.word	0x00030800
        /*11a8*/ 	.short	0x010a
        /*11aa*/ 	.byte	0x3f
	.zero		1


	//   ....[32]....
        /*11ac*/ 	.word	0x00011590
        /*11b0*/ 	.word	0x00000003
        /*11b4*/ 	.word	0x00030830
        /*11b8*/ 	.short	0x010a
        /*11ba*/ 	.byte	0x3f
	.zero		1


	//   ....[33]....
        /*11bc*/ 	.word	0x000115e0
        /*11c0*/ 	.word	0x00000003
        /*11c4*/ 	.word	0x00030830
        /*11c8*/ 	.short	0x010a
        /*11ca*/ 	.byte	0x3f
	.zero		1


	//   ....[34]....
        /*11cc*/ 	.word	0x00012330
        /*11d0*/ 	.word	0x00000003
        /*11d4*/ 	.word	0x00000000
        /*11d8*/ 	.short	0x0101
        /*11da*/ 	.byte	0x3f
	.zero		1


	//   ....[35]....
        /*11dc*/ 	.word	0x000142b0
        /*11e0*/ 	.word	0x00000000
        /*11e4*/ 	.word	0x00030830
        /*11e8*/ 	.short	0x010a
        /*11ea*/ 	.byte	0x3f
	.zero		1


	//   ....[36]....
        /*11ec*/ 	.word	0x00014330
        /*11f0*/ 	.word	0x00000000
        /*11f4*/ 	.word	0x00030830
        /*11f8*/ 	.short	0x010a
        /*11fa*/ 	.byte	0x3f
	.zero		1


	//   ....[37]....
        /*11fc*/ 	.word	0x00015200
        /*1200*/ 	.word	0x0000000c
        /*1204*/ 	.word	0x00030850
        /*1208*/ 	.short	0x010a
        /*120a*/ 	.byte	0x3f
	.zero		1


	//   ....[38]....
        /*120c*/ 	.word	0x00015250
        /*1210*/ 	.word	0x0000000c
        /*1214*/ 	.word	0x00030850
        /*1218*/ 	.short	0x010a
        /*121a*/ 	.byte	0x3f
	.zero		1


	//   ....[39]....
        /*121c*/ 	.word	0x00015650
        /*1220*/ 	.word	0x00000000
        /*1224*/ 	.word	0x00000000
        /*1228*/ 	.short	0x0101
        /*122a*/ 	.byte	0x3f
	.zero		1


	//   ....[40]....
        /*122c*/ 	.word	0x00016950
        /*1230*/ 	.word	0x0000000c
        /*1234*/ 	.word	0x00000000
        /*1238*/ 	.short	0x0101
        /*123a*/ 	.byte	0x3f
	.zero		1


	//   ....[41]....
        /*123c*/ 	.word	0x00017160
        /*1240*/ 	.word	0x00000006
        /*1244*/ 	.word	0x00030850
        /*1248*/ 	.short	0x010a
        /*124a*/ 	.byte	0x3f
	.zero		1


	//   ....[42]....
        /*124c*/ 	.word	0x00017200
        /*1250*/ 	.word	0x00000006
        /*1254*/ 	.word	0x00030850
        /*1258*/ 	.short	0x010a
        /*125a*/ 	.byte	0x3f
	.zero		1


	//   ....[43]....
        /*125c*/ 	.word	0x00017700
        /*1260*/ 	.word	0x000000e0
        /*1264*/ 	.word	0x00000000
        /*1268*/ 	.short	0x0101
        /*126a*/ 	.byte	0x3f
	.zero		1


	//   ....[44]....
        /*126c*/ 	.word	0x00019460
        /*1270*/ 	.word	0x00000000
        /*1274*/ 	.word	0x00000000
        /*1278*/ 	.short	0x0101
        /*127a*/ 	.byte	0x3f
	.zero		1


	//   ....[45]....
        /*127c*/ 	.word	0x00019f20
        /*1280*/ 	.word	0x0000003e
        /*1284*/ 	.word	0x00000000
        /*1288*/ 	.short	0x0101
        /*128a*/ 	.byte	0x3f
	.zero		1


	//   ....[46]....
        /*128c*/ 	.word	0x0001d130
        /*1290*/ 	.word	0x00000016
        /*1294*/ 	.word	0x00030820
        /*1298*/ 	.short	0x010a
        /*129a*/ 	.byte	0x3f
	.zero		1


	//   ....[47]....
        /*129c*/ 	.word	0x0001d1c0
        /*12a0*/ 	.word	0x0000000c
        /*12a4*/ 	.word	0x000308a0
        /*12a8*/ 	.short	0x010a
        /*12aa*/ 	.byte	0x3f
	.zero		1


	//   ....[48]....
        /*12ac*/ 	.word	0x0001d610
        /*12b0*/ 	.word	0x0000000c
        /*12b4*/ 	.word	0x000308c0
        /*12b8*/ 	.short	0x010a
        /*12ba*/ 	.byte	0x3f
	.zero		1


	//   ....[49]....
        /*12bc*/ 	.word	0x0001db20
        /*12c0*/ 	.word	0x0000000b
        /*12c4*/ 	.word	0x000308a0
        /*12c8*/ 	.short	0x010a
        /*12ca*/ 	.byte	0x3f
	.zero		1


	//   ....[50]....
        /*12cc*/ 	.word	0x0001df60
        /*12d0*/ 	.word	0x0000000b
        /*12d4*/ 	.word	0x000308c0
        /*12d8*/ 	.short	0x010a
        /*12da*/ 	.byte	0x3f
	.zero		1


	//   ....[51]....
        /*12dc*/ 	.word	0x0001f0a0
        /*12e0*/ 	.word	0x00000007
        /*12e4*/ 	.word	0x00030840
        /*12e8*/ 	.short	0x010a
        /*12ea*/ 	.byte	0x3f
	.zero		1


	//   ....[52]....
        /*12ec*/ 	.word	0x0001f740
        /*12f0*/ 	.word	0x00000007
        /*12f4*/ 	.word	0x00030830
        /*12f8*/ 	.short	0x0107
        /*12fa*/ 	.byte	0x3f
	.zero		1


	//   ....[53]....
        /*12fc*/ 	.word	0x0001f810
        /*1300*/ 	.word	0x00000007
        /*1304*/ 	.word	0x00030830
        /*1308*/ 	.short	0x0101
        /*130a*/ 	.byte	0x3f
	.zero		1


	//   ....[54]....
        /*130c*/ 	.word	0x00020370
        /*1310*/ 	.word	0x00000016
        /*1314*/ 	.word	0x00030800
        /*1318*/ 	.short	0x0107
        /*131a*/ 	.byte	0x3f
	.zero		1


	//   ....[55]....
        /*131c*/ 	.word	0x00020480
        /*1320*/ 	.word	0x00000016
        /*1324*/ 	.word	0x00030800
        /*1328*/ 	.short	0x0101
        /*132a*/ 	.byte	0x3f
	.zero		1


	//   ....[56]....
        /*132c*/ 	.word	0x000204a0
        /*1330*/ 	.word	0x00000016
        /*1334*/ 	.word	0x00030820
        /*1338*/ 	.short	0x010a
        /*133a*/ 	.byte	0x3f
	.zero		1


	//   ....[57]....
        /*133c*/ 	.word	0x00020870
        /*1340*/ 	.word	0x00000007
        /*1344*/ 	.word	0x00030840
        /*1348*/ 	.short	0x010a
        /*134a*/ 	.byte	0x3f
	.zero		1


	//   ....[58]....
        /*134c*/ 	.word	0x00020d60
        /*1350*/ 	.word	0x00000007
        /*1354*/ 	.word	0x00030830
        /*1358*/ 	.short	0x0107
        /*135a*/ 	.byte	0x3f
	.zero		1


	//   ....[59]....
        /*135c*/ 	.word	0x00020e20
        /*1360*/ 	.word	0x00000007
        /*1364*/ 	.word	0x00030830
        /*1368*/ 	.short	0x0101
        /*136a*/ 	.byte	0x3f
	.zero		1


	//   ....[60]....
        /*136c*/ 	.word	0x00020e80
        /*1370*/ 	.word	0x00000006
        /*1374*/ 	.word	0x00030860
        /*1378*/ 	.short	0x010a
        /*137a*/ 	.byte	0x3f
	.zero		1


	//   ....[61]....
        /*137c*/ 	.word	0x000213f0
        /*1380*/ 	.word	0x00000006
        /*1384*/ 	.word	0x00030850
        /*1388*/ 	.short	0x0107
        /*138a*/ 	.byte	0x3f
	.zero		1


	//   ....[62]....
        /*138c*/ 	.word	0x00021520
        /*1390*/ 	.word	0x00000006
        /*1394*/ 	.word	0x00030850
        /*1398*/ 	.short	0x0101
        /*139a*/ 	.byte	0x3f
	.zero		1


	//   ....[63]....
        /*139c*/ 	.word	0x00021740
        /*13a0*/ 	.word	0x00000000
        /*13a4*/ 	.word	0x00030860
        /*13a8*/ 	.short	0x010a
        /*13aa*/ 	.byte	0x3f
	.zero		1


	//   ....[64]....
        /*13ac*/ 	.word	0x00021c50
        /*13b0*/ 	.word	0x00000000
        /*13b4*/ 	.word	0x00030850
        /*13b8*/ 	.short	0x0107
        /*13ba*/ 	.byte	0x3f
	.zero		1


	//   ....[65]....
        /*13bc*/ 	.word	0x00021d10
        /*13c0*/ 	.word	0x00000000
        /*13c4*/ 	.word	0x00030850
        /*13c8*/ 	.short	0x0101
        /*13ca*/ 	.byte	0x3f
	.zero		1


	//   ....[66]....
        /*13cc*/ 	.word	0x00022a60
        /*13d0*/ 	.word	0x00000007
        /*13d4*/ 	.word	0x00030820
        /*13d8*/ 	.short	0x010a
        /*13da*/ 	.byte	0x3f
	.zero		1


	//   ....[67]....
        /*13dc*/ 	.word	0x00022bd0
        /*13e0*/ 	.word	0x00000005
        /*13e4*/ 	.word	0x00030840
        /*13e8*/ 	.short	0x010a
        /*13ea*/ 	.byte	0x3f
	.zero		1


	//   ....[68]....
        /*13ec*/ 	.word	0x00022c70
        /*13f0*/ 	.word	0x00000003
        /*13f4*/ 	.word	0x00030840
        /*13f8*/ 	.short	0x010a
        /*13fa*/ 	.byte	0x3f
	.zero		1


	//   ....[69]....
        /*13fc*/ 	.word	0x00022cb0
        /*1400*/ 	.word	0x00000005
        /*1404*/ 	.word	0x00030860
        /*1408*/ 	.short	0x010a
        /*140a*/ 	.byte	0x3f
	.zero		1


	//   ....[70]....
        /*140c*/ 	.word	0x00022cf0
        /*1410*/ 	.word	0x00000003
        /*1414*/ 	.word	0x00030860
        /*1418*/ 	.short	0x010a
        /*141a*/ 	.byte	0x3f
	.zero		1


	//   ....[71]....
        /*141c*/ 	.word	0x00022d50
        /*1420*/ 	.word	0x00000054
        /*1424*/ 	.word	0x00030890
        /*1428*/ 	.short	0x010a
        /*142a*/ 	.byte	0x3f
	.zero		1


	//   ....[72]....
        /*142c*/ 	.word	0x00023000
        /*1430*/ 	.word	0x00000054
        /*1434*/ 	.word	0x00030890
        /*1438*/ 	.short	0x010a
        /*143a*/ 	.byte	0x3f
	.zero		1


	//   ....[73]....
        /*143c*/ 	.word	0x000232b0
        /*1440*/ 	.word	0x00000054
        /*1444*/ 	.word	0x00030890
        /*1448*/ 	.short	0x010a
        /*144a*/ 	.byte	0x3f
	.zero		1


	//   ....[74]....
        /*144c*/ 	.word	0x00023560
        /*1450*/ 	.word	0x00000054
        /*1454*/ 	.word	0x000308b0
        /*1458*/ 	.short	0x010a
        /*145a*/ 	.byte	0x3f
	.zero		1


	//   ....[75]....
        /*145c*/ 	.word	0x00023780
        /*1460*/ 	.word	0x00000002
        /*1464*/ 	.word	0x00030800
        /*1468*/ 	.short	0x010a
        /*146a*/ 	.byte	0x3f
	.zero		1


	//   ....[76]....
        /*146c*/ 	.word	0x000239a0
        /*1470*/ 	.word	0x00000002
        /*1474*/ 	.word	0x00030800
        /*1478*/ 	.short	0x010a
        /*147a*/ 	.byte	0x3f
	.zero		1


	//   ....[77]....
        /*147c*/ 	.word	0x000239f0
        /*1480*/ 	.word	0x00000003
        /*1484*/ 	.word	0x00030830
        /*1488*/ 	.short	0x010a
        /*148a*/ 	.byte	0x3f
	.zero		1


	//   ....[78]....
        /*148c*/ 	.word	0x00023a40
        /*1490*/ 	.word	0x00000000
        /*1494*/ 	.word	0x00030830
        /*1498*/ 	.short	0x010a
        /*149a*/ 	.byte	0x3f
	.zero		1


	//   ....[79]....
        /*149c*/ 	.word	0x00023a90
        /*14a0*/ 	.word	0x0000000c
        /*14a4*/ 	.word	0x00030850
        /*14a8*/ 	.short	0x010a
        /*14aa*/ 	.byte	0x3f
	.zero		1


	//   ....[80]....
        /*14ac*/ 	.word	0x00023ae0
        /*14b0*/ 	.word	0x00000006
        /*14b4*/ 	.word	0x00030850
        /*14b8*/ 	.short	0x010a
        /*14ba*/ 	.byte	0x3f
	.zero		1


	//   ....[81]....
        /*14bc*/ 	.word	0x00023c80
        /*14c0*/ 	.word	0x00000016
        /*14c4*/ 	.word	0x00030820
        /*14c8*/ 	.short	0x010a
        /*14ca*/ 	.byte	0x3f
	.zero		1


	//   ....[82]....
        /*14cc*/ 	.word	0x00023cd0
        /*14d0*/ 	.word	0x0000000c
        /*14d4*/ 	.word	0x000308a0
        /*14d8*/ 	.short	0x010a
        /*14da*/ 	.byte	0x3f
	.zero		1


	//   ....[83]....
        /*14dc*/ 	.word	0x00023d20
        /*14e0*/ 	.word	0x0000000c
        /*14e4*/ 	.word	0x000308c0
        /*14e8*/ 	.short	0x010a
        /*14ea*/ 	.byte	0x3f
	.zero		1


	//   ....[84]....
        /*14ec*/ 	.word	0x00023d70
        /*14f0*/ 	.word	0x0000000b
        /*14f4*/ 	.word	0x000308a0
        /*14f8*/ 	.short	0x010a
        /*14fa*/ 	.byte	0x3f
	.zero		1


	//   ....[85]....
        /*14fc*/ 	.word	0x00023dc0
        /*1500*/ 	.word	0x0000000b
        /*1504*/ 	.word	0x000308c0
        /*1508*/ 	.short	0x010a
        /*150a*/ 	.byte	0x3f
	.zero		1


	//   ....[86]....
        /*150c*/ 	.word	0x00023ee0
        /*1510*/ 	.word	0x00000007
        /*1514*/ 	.word	0x00030840
        /*1518*/ 	.short	0x010a
        /*151a*/ 	.byte	0x3f
	.zero		1


	//   ....[87]....
        /*151c*/ 	.word	0x00025270
        /*1520*/ 	.word	0x00000016
        /*1524*/ 	.word	0x00030820
        /*1528*/ 	.short	0x010a
        /*152a*/ 	.byte	0x3f
	.zero		1


	//   ....[88]....
        /*152c*/ 	.word	0x000252c0
        /*1530*/ 	.word	0x00000007
        /*1534*/ 	.word	0x00030840
        /*1538*/ 	.short	0x010a
        /*153a*/ 	.byte	0x3f
	.zero		1


	//   ....[89]....
        /*153c*/ 	.word	0x00025b00
        /*1540*/ 	.word	0x00000006
        /*1544*/ 	.word	0x00030860
        /*1548*/ 	.short	0x010a
        /*154a*/ 	.byte	0x3f
	.zero		1


	//   ....[90]....
        /*154c*/ 	.word	0x00026390
        /*1550*/ 	.word	0x00000000
        /*1554*/ 	.word	0x00030860
        /*1558*/ 	.short	0x010a
        /*155a*/ 	.byte	0x3f
	.zero		1


	//   ....[91]....
        /*155c*/ 	.word	0x000275d0
        /*1560*/ 	.word	0x00000007
        /*1564*/ 	.word	0x00030820
        /*1568*/ 	.short	0x010a
        /*156a*/ 	.byte	0x3f
	.zero		1


	//   ....[92]....
        /*156c*/ 	.word	0x00027770
        /*1570*/ 	.word	0x00000005
        /*1574*/ 	.word	0x00030840
        /*1578*/ 	.short	0x010a
        /*157a*/ 	.byte	0x3f
	.zero		1


	//   ....[93]....
        /*157c*/ 	.word	0x000277c0
        /*1580*/ 	.word	0x00000003
        /*1584*/ 	.word	0x00030840
        /*1588*/ 	.short	0x010a
        /*158a*/ 	.byte	0x3f
	.zero		1


	//   ....[94]....
        /*158c*/ 	.word	0x00027810
        /*1590*/ 	.word	0x00000005
        /*1594*/ 	.word	0x00030860
        /*1598*/ 	.short	0x010a
        /*159a*/ 	.byte	0x3f
	.zero		1


	//----- nvinfo : EIATTR_NUM_MBARRIERS
	.align		4
.L_149:
        /*159c*/ 	.byte	0x03, 0x38
        /*159e*/ 	.short	0x0016


	//----- nvinfo : EIATTR_EXIT_INSTR_OFFSETS
	.align		4
        /*15a0*/ 	.byte	0x04, 0x1c
        /*15a2*/ 	.short	(.L_151 - .L_150)


	//   ....[0]....
.L_150:
        /*15a4*/ 	.word	0x00022d40


	//----- nvinfo : EIATTR_MAX_THREADS
	.align		4
.L_151:
        /*15a8*/ 	.byte	0x04, 0x05
        /*15aa*/ 	.short	(.L_153 - .L_152)
.L_152:
        /*15ac*/ 	.word	0x00000180
        /*15b0*/ 	.word	0x00000001
        /*15b4*/ 	.word	0x00000001


	//----- nvinfo : EIATTR_CRS_STACK_SIZE
	.align		4
.L_153:
        /*15b8*/ 	.byte	0x04, 0x1e
        /*15ba*/ 	.short	(.L_155 - .L_154)
.L_154:
        /*15bc*/ 	.word	0x00000000


	//----- nvinfo : EIATTR_CBANK_PARAM_SIZE
	.align		4
.L_155:
        /*15c0*/ 	.byte	0x03, 0x19
        /*15c2*/ 	.short	0x0af0


	//----- nvinfo : EIATTR_PARAM_CBANK
	.align		4
        /*15c4*/ 	.byte	0x04, 0x0a
        /*15c6*/ 	.short	(.L_157 - .L_156)
	.align		4
.L_156:
        /*15c8*/ 	.word	index@(.nv.constant0._ZN7cutlass13device_kernelIN5flash11enable_sm90INS1_16FlashAttnFwdSm90INS1_25CollectiveMainloopFwdSm90ILi2EN4cute5tupleIJNS5_1CILi1EEES8_S8_EEENS6_IJNS7_ILi128EEENS7_ILi96EEENS7_ILi192EEEEEELi192ENS_6half_tEfNS_4arch4Sm90ELb0ELb0ELb1ELb1ELb1ELb1ELb0ELb1ELb1ELb1ELb1ELb0EEENS1_21CollectiveEpilogueFwdINS6_IJSA_SC_SB_EEES9_SE_SG_Li256ELb1ELb1ELb1ELb0EEENS1_36VarlenDynamicPersistentTileSchedulerILi128ELi96ELi256ELi128ELb1ELb1ELb1ELb0ELb1ELb1EEEEEEEEEvNT_6ParamsE)
        /*15cc*/ 	.short	0x0210
        /*15ce*/ 	.short	0x0af0


	//----- nvinfo : EIATTR_SW_WAR
	.align		4
.L_157:
        /*15d0*/ 	.byte	0x04, 0x36
        /*15d2*/ 	.short	(.L_159 - .L_158)
.L_158:
        /*15d4*/ 	.word	0x00000008
.L_159:


//--------------------- .nv.info._ZN7cutlass13device_kernelIN5flash11enable_sm90INS1_16FlashAttnFwdSm90INS1_25CollectiveMainloopFwdSm90ILi2EN4cute5tupleIJNS5_1CILi1EEES8_S8_EEENS6_IJNS7_ILi128EEENS7_ILi96EEENS7_ILi192EEEEEELi192ENS_6half_tEfNS_4arch4Sm90ELb0ELb1ELb1ELb0ELb1ELb0ELb0ELb1ELb1ELb1ELb1ELb0EEENS1_21CollectiveEpilogueFwdINS6_IJSA_SC_SB_EEES9_SE_SG_Li256ELb0ELb1ELb1ELb0EEENS1_19SingleTileSchedulerILb0ELb1ELb1ELi128EEEEEEEEEvNT_6ParamsE --------------------------
	.section	.nv.info._ZN7cutlass13device_kernelIN5flash11enable_sm90INS1_16FlashAttnFwdSm90INS1_25CollectiveMainloopFwdSm90ILi2EN4cute5tupleIJNS5_1CILi1EEES8_S8_EEENS6_IJNS7_ILi128EEENS7_ILi96EEENS7_ILi192EEEEEELi192ENS_6half_tEfNS_4arch4Sm90ELb0ELb1ELb1ELb0ELb1ELb0ELb0ELb1ELb1ELb1ELb1ELb0EEENS1_21CollectiveEpilogueFwdINS6_IJSA_SC_SB_EEES9_SE_SG_Li256ELb0ELb1ELb1ELb0EEENS1_19SingleTileSchedulerILb0ELb1ELb1ELi128EEEEEEEEEvNT_6ParamsE,"",@"SHT_CUDA_INFO"
	.sectionflags	@""
	.align	4


	//----- nvinfo : EIATTR_CUDA_API_VERSION
	.align		4
        /*0000*/ 	.byte	0x04, 0x37
        /*0002*/ 	.short	(.L_161 - .L_160)
.L_160:
        /*0004*/ 	.word	0x00000082


	//----- nvinfo : EIATTR_KPARAM_INFO
	.align		4
.L_161:
        /*0008*/ 	.byte	0x04, 0x17
        /*000a*/ 	.short	(.L_163 - .L_162)
.L_162:
        /*000c*/ 	.word	0x00000000
        /*0010*/ 	.short	0x0000
        /*0012*/ 	.short	0x0070
        /*0014*/ 	.byte	0x00, 0xf0, 0x01, 0x28


	//----- nvinfo : EIATTR_SPARSE_MMA_MASK
	.align		4
.L_163:
        /*0018*/ 	.byte	0x03, 0x50
        /*001a*/ 	.short	0x0000


	//----- nvinfo : EIATTR_MAXREG_COUNT
	.align		4
        /*001c*/ 	.byte	0x03, 0x1b
        /*001e*/ 	.short	0x00a8


	//----- nvinfo : EIATTR_NUM_BARRIERS
	.align		4
        /*0020*/ 	.byte	0x02, 0x4c
        /*0022*/ 	.byte	0x09
	.zero		1


	//----- nvinfo : EIATTR_EXTERNS
	.align		4
        /*0024*/ 	.byte	0x04, 0x0f
        /*0026*/ 	.short	(.L_165 - .L_164)


	//   ....[0]....
	.align		4
.L_164:
        /*0028*/ 	.word	index@(__assertfail)


	//----- nvinfo : EIATTR_ANNOTATIONS
	.align		4
.L_165:
        /*002c*/ 	.byte	0x04, 0x55
        /*002e*/ 	.short	(.L_167 - .L_166)


	//   ....[0]....
.L_166:
        /*0030*/ 	.word	0x00000001
        /*0034*/ 	.byte	0xb0, 0x08, 0x00, 0x00, 0x01, 0x00, 0x00, 0x00, 0xe0, 0x09, 0x00, 0x00, 0x01, 0x00, 0x00, 0x00
        /*0044*/ 	.byte	0x80, 0x18, 0x00, 0x00, 0x01, 0x00, 0x00, 0x00, 0x30, 0xf6, 0x00, 0x00, 0x01, 0x00, 0x00, 0x00
        /*0054*/ 	.byte	0x40, 0x12, 0x01, 0x00, 0x01, 0x00, 0x00, 0x00, 0x00, 0x26, 0x01, 0x00, 0x01, 0x00, 0x00, 0x00
        /*0064*/ 	.byte	0x30, 0x27, 0x01, 0x00, 0x01, 0x00, 0x00, 0x00, 0x20, 0x3c, 0x01, 0x00, 0x01, 0x00, 0x00, 0x00
        /*0074*/ 	.byte	0x70, 0x53, 0x01, 0x00


	//----- nvinfo : EIATTR_MERCURY_ISA_VERSION
	.align		4
.L_167:
        /*0078*/ 	.byte	0x03, 0x5f
        /*007a*/ 	.short	0x0101


	//----- nvinfo : EIATTR_INT_WARP_WIDE_INSTR_OFFSETS
	.align		4
        /*007c*/ 	.byte	0x04, 0x31
        /*007e*/ 	.short	(.L_169 - .L_168)


	//   ....[0]....
.L_168:
        /*0080*/ 	.word	0x000000c0


	//   ....[1]....
        /*0084*/ 	.word	0x000000d0


	//   ....[2]....
        /*0088*/ 	.word	0x00000170


	//----- nvinfo : EIATTR_COOP_GROUP_MASK_REGIDS
	.align		4
.L_169:
        /*008c*/ 	.byte	0x04, 0x29
        /*008e*/ 	.short	(.L_171 - .L_170)


	//   ....[0]....
.L_170:
        /*0090*/ 	.word	0xffffffff


	//   ....[1]....
        /*0094*/ 	.word	0xffffffff


	//   ....[2]....
        /*0098*/ 	.word	0xffffffff


	//   ....[3]....
        /*009c*/ 	.word	0xffffffff


	//   ....[4]....
        /*00a0*/ 	.word	0xffffffff


	//   ....[5]....
        /*00a4*/ 	.word	0xffffffff


	//   ....[6]....
        /*00a8*/ 	.word	0xffffffff


	//   ....[7]....
        /*00ac*/ 	.word	0xffffffff


	//   ....[8]....
        /*00b0*/ 	.word	0xffffffff


	//   ....[9]....
        /*00b4*/ 	.word	0xffffffff


	//   ....[10]....
        /*00b8*/ 	.word	0xffffffff


	//   ....[11]....
        /*00bc*/ 	.word	0xffffffff


	//   ....[12]....
        /*00c0*/ 	.word	0xffffffff


	//   ....[13]....
        /*00c4*/ 	.word	0xffffffff


	//   ....[14]....
        /*00c8*/ 	.word	0xffffffff


	//   ....[15]....
        /*00cc*/ 	.word	0xffffffff


	//   ....[16]....
        /*00d0*/ 	.word	0xffffffff


	//   ....[17]....
        /*00d4*/ 	.word	0xffffffff


	//   ....[18]....
        /*00d8*/ 	.word	0xffffffff


	//   ....[19]....
        /*00dc*/ 	.word	0xffffffff


	//   ....[20]....
        /*00e0*/ 	.word	0xffffffff


	//   ....[21]....
        /*00e4*/ 	.word	0xffffffff


	//   ....[22]....
        /*00e8*/ 	.word	0xffffffff


	//   ....[23]....
        /*00ec*/ 	.word	0xffffffff


	//   ....[24]....
        /*00f0*/ 	.word	0xffffffff


	//   ....[25]....
        /*00f4*/ 	.word	0xffffffff


	//   ....[26]....
        /*00f8*/ 	.word	0xffffffff


	//   ....[27]....
        /*00fc*/ 	.word	0xffffffff


	//   ....[28]....
        /*0100*/ 	.word	0xffffffff


	//   ....[29]....
        /*0104*/ 	.word	0xffffffff


	//   ....[30]....
        /*0108*/ 	.word	0xffffffff


	//   ....[31]....
        /*010c*/ 	.word	0xffffffff


	//   ....[32]....
        /*0110*/ 	.word	0xffffffff


	//   ....[33]....
        /*0114*/ 	.word	0xffffffff


	//   ....[34]....
        /*0118*/ 	.word	0xffffffff


	//   ....[35]....
        /*011c*/ 	.word	0xffffffff


	//   ....[36]....
        /*0120*/ 	.word	0xffffffff


	//   ....[37]....
        /*0124*/ 	.word	0xffffffff


	//   ....[38]....
        /*0128*/ 	.word	0xffffffff


	//   ....[39]....
        /*012c*/ 	.word	0xffffffff


	//   ....[40]....
        /*0130*/ 	.word	0xffffffff


	//   ....[41]....
        /*0134*/ 	.word	0xffffffff


	//   ....[42]....
        /*0138*/ 	.word	0xffffffff


	//   ....[43]....
        /*013c*/ 	.word	0xffffffff


	//   ....[44]....
        /*0140*/ 	.word	0xffffffff


	//   ....[45]....
        /*0144*/ 	.word	0xffffffff


	//   ....[46]....
        /*0148*/ 	.word	0xffffffff


	//   ....[47]....
        /*014c*/ 	.word	0xffffffff


	//   ....[48]....
        /*0150*/ 	.word	0xffffffff


	//   ....[49]....
        /*0154*/ 	.word	0xffffffff


	//   ....[50]....
        /*0158*/ 	.word	0xffffffff


	//   ....[51]....
        /*015c*/ 	.word	0xffffffff


	//   ....[52]....
        /*0160*/ 	.word	0xffffffff


	//   ....[53]....
        /*0164*/ 	.word	0xffffffff


	//   ....[54]....
        /*0168*/ 	.word	0xffffffff


	//   ....[55]....
        /*016c*/ 	.word	0xffffffff


	//   ....[56]....
        /*0170*/ 	.word	0xffffffff


	//   ....[57]....
        /*0174*/ 	.word	0xffffffff


	//   ....[58]....
        /*0178*/ 	.word	0xffffffff


	//   ....[59]....
        /*017c*/ 	.word	0xffffffff


	//   ....[60]....
        /*0180*/ 	.word	0xffffffff


	//   ....[61]....
        /*0184*/ 	.word	0xffffffff


	//   ....[62]....
        /*0188*/ 	.word	0xffffffff


	//   ....[63]....
        /*018c*/ 	.word	0xffffffff


	//   ....[64]....
        /*0190*/ 	.word	0xffffffff


	//   ....[65]....
        /*0194*/ 	.word	0xffffffff


	//   ....[66]....
        /*0198*/ 	.word	0xffffffff


	//   ....[67]....
        /*019c*/ 	.word	0xffffffff


	//   ....[68]....
        /*01a0*/ 	.word	0xffffffff


	//   ....[69]....
        /*01a4*/ 	.word	0xffffffff


	//   ....[70]....
        /*01a8*/ 	.word	0xffffffff


	//   ....[71]....
        /*01ac*/ 	.word	0xffffffff


	//   ....[72]....
        /*01b0*/ 	.word	0xffffffff


	//   ....[73]....
        /*01b4*/ 	.word	0xffffffff


	//   ....[74]....
        /*01b8*/ 	.word	0xffffffff


	//   ....[75]....
        /*01bc*/ 	.word	0xffffffff


	//   ....[76]....
        /*01c0*/ 	.word	0xffffffff


	//   ....[77]....
        /*01c4*/ 	.word	0xffffffff


	//   ....[78]....
        /*01c8*/ 	.word	0xffffffff


	//   ....[79]....
        /*01cc*/ 	.word	0xffffffff


	//   ....[80]....
        /*01d0*/ 	.word	0xffffffff


	//   ....[81]....
        /*01d4*/ 	.word	0xffffffff


	//   ....[82]....
        /*01d8*/ 	.word	0xffffffff


	//   ....[83]....
        /*01dc*/ 	.word	0xffffffff


	//   ....[84]....
        /*01e0*/ 	.word	0xffffffff


	//   ....[85]....
        /*01e4*/ 	.word	0xffffffff


	//   ....[86]....
        /*01e8*/ 	.word	0xffffffff


	//   ....[87]....
        /*01ec*/ 	.word	0xffffffff


	//   ....[88]....
        /*01f0*/ 	.word	0xffffffff


	//   ....[89]....
        /*01f4*/ 	.word	0xffffffff


	//   ....[90]....
        /*01f8*/ 	.word	0xffffffff


	//   ....[91]....
        /*01fc*/ 	.word	0xffffffff


	//   ....[92]....
        /*0200*/ 	.word	0xffffffff


	//   ....[93]....
        /*0204*/ 	.word	0xffffffff


	//   ....[94]....
        /*0208*/ 	.word	0xffffffff


	//   ....[95]....
        /*020c*/ 	.word	0xffffffff


	//   ....[96]....
        /*0210*/ 	.word	0xffffffff


	//   ....[97]....
        /*0214*/ 	.word	0xffffffff


	//   ....[98]....
        /*0218*/ 	.word	0xffffffff


	//   ....[99]....
        /*021c*/ 	.word	0xffffffff


	//   ....[100]....
        /*0220*/ 	.word	0xffffffff


	//   ....[101]....
        /*0224*/ 	.word	0xffffffff


	//   ....[102]....
        /*0228*/ 	.word	0xffffffff


	//   ....[103]....
        /*022c*/ 	.word	0xffffffff


	//   ....[104]....
        /*0230*/ 	.word	0xffffffff


	//   ....[105]....
        /*0234*/ 	.word	0xffffffff


	//   ....[106]....
        /*0238*/ 	.word	0xffffffff


	//   ....[107]....
        /*023c*/ 	.word	0x0500000f


	//   ....[108]....
        /*0240*/ 	.word	0x0500000f


	//   ....[109]....
        /*0244*/ 	.word	0x0500000f


	//   ....[110]....
        /*0248*/ 	.word	0x0500000f


	//   ....[111]....
        /*024c*/ 	.word	0x0500000f


	//   ....[112]....
        /*0250*/ 	.word	0x0500000f


	//   ....[113]....
        /*0254*/ 	.word	0x0500000f


	//   ....[114]....
        /*0258*/ 	.word	0x0500000f


	//   ....[115]....
        /*025c*/ 	.word	0x0500000f


	//   ....[116]....
        /*0260*/ 	.word	0x0500000f


	//   ....[117]....
        /*0264*/ 	.word	0x0500000f


	//   ....[118]....
        /*0268*/ 	.word	0x0500000f


	//   ....[119]....
        /*026c*/ 	.word	0x0500000f


	//   ....[120]....
        /*0270*/ 	.word	0x0500000f


	//   ....[121]....
        /*0274*/ 	.word	0x0500000f


	//   ....[122]....
        /*0278*/ 	.word	0x0500000f


	//   ....[123]....
        /*027c*/ 	.word	0x0500000f


	//   ....[124]....
        /*0280*/ 	.word	0x0500000f


	//   ....[125]....
        /*0284*/ 	.word	0x0500000f


	//   ....[126]....
        /*0288*/ 	.word	0x0500000f


	//   ....[127]....
        /*028c*/ 	.word	0x0500000f


	//   ....[128]....
        /*0290*/ 	.word	0x0500000f


	//   ....[129]....
        /*0294*/ 	.word	0x0500000f


	//   ....[130]....
        /*0298*/ 	.word	0x0500000f


	//   ....[131]....
        /*029c*/ 	.word	0x0500000f


	//   ....[132]....
        /*02a0*/ 	.word	0x0500000f


	//   ....[133]....
        /*02a4*/ 	.word	0x0500000f


	//   ....[134]....
        /*02a8*/ 	.word	0x0500000f


	//   ....[135]....
        /*02ac*/ 	.word	0x0500000f


	//   ....[136]....
        /*02b0*/ 	.word	0x0500000f


	//   ....[137]....
        /*02b4*/ 	.word	0x0500000f


	//   ....[138]....
        /*02b8*/ 	.word	0x0500000f


	//   ....[139]....
        /*02bc*/ 	.word	0x0500000f


	//   ....[140]....
        /*02c0*/ 	.word	0x0500000f


	//   ....[141]....
        /*02c4*/ 	.word	0x0500000f


	//   ....[142]....
        /*02c8*/ 	.word	0x0500000f


	//   ....[143]....
        /*02cc*/ 	.word	0x0500000f


	//   ....[144]....
        /*02d0*/ 	.word	0x0500000f


	//   ....[145]....
        /*02d4*/ 	.word	0x0500000f


	//   ....[146]....
        /*02d8*/ 	.word	0x0500000f


	//   ....[147]....
        /*02dc*/ 	.word	0x0500000f


	//   ....[148]....
        /*02e0*/ 	.word	0x0500000f


	//   ....[149]....
        /*02e4*/ 	.word	0x0500000f


	//   ....[150]....
        /*02e8*/ 	.word	0x0500000f


	//   ....[151]....
        /*02ec*/ 	.word	0x0500000f


	//   ....[152]....
        /*02f0*/ 	.word	0x0500000f


	//   ....[153]....
        /*02f4*/ 	.word	0x0500000f


	//   ....[154]....
        /*02f8*/ 	.word	0x0500000f


	//   ....[155]....
        /*02fc*/ 	.word	0x0500000f


	//   ....[156]....
        /*0300*/ 	.word	0x0500000f


	//   ....[157]....
        /*0304*/ 	.word	0x0500000f


	//   ....[158]....
        /*0308*/ 	.word	0x0500000f


	//   ....[159]....
        /*030c*/ 	.word	0x0500000f


	//   ....[160]....
        /*0310*/ 	.word	0x0500000f


	//   ....[161]....
        /*0314*/ 	.word	0x0500000f


	//   ....[162]....
        /*0318*/ 	.word	0x0500000f


	//   ....[163]....
        /*031c*/ 	.word	0x0500000f


	//   ....[164]....
        /*0320*/ 	.word	0x0500000f


	//   ....[165]....
        /*0324*/ 	.word	0x0500000f


	//   ....[166]....
        /*0328*/ 	.word	0x0500000f


	//   ....[167]....
        /*032c*/ 	.word	0x0500000f


	//   ....[168]....
        /*0330*/ 	.word	0x0500000f


	//   ....[169]....
        /*0334*/ 	.word	0x0500000f


	//   ....[170]....
        /*0338*/ 	.word	0x0500000f


	//   ....[171]....
        /*033c*/ 	.word	0x0500000f


	//   ....[172]....
        /*0340*/ 	.word	0x0500000f


	//----- nvinfo : EIATTR_COOP_GROUP_INSTR_OFFSETS
	.align		4
.L_171:
        /*0344*/ 	.byte	0x04, 0x28
        /*0346*/ 	.short	(.L_173 - .L_172)


	//   ....[0]....
.L_172:
        /*0348*/ 	.word	0x00000070


	//   ....[1]....
        /*034c*/ 	.word	0x000000b0


	//   ....[2]....
        /*0350*/ 	.word	0x000002d0


	//   ....[3]....
        /*0354*/ 	.word	0x00000430


	//   ....[4]....
        /*0358*/ 	.word	0x00000550


	//   ....[5]....
        /*035c*/ 	.word	0x000006b0


	//   ....[6]....
        /*0360*/ 	.word	0x00001680


	//   ....[7]....
        /*0364*/ 	.word	0x00002450


	//   ....[8]....
        /*0368*/ 	.word	0x00002b90


	//   ....[9]....
        /*036c*/ 	.word	0x00003900


	//   ....[10]....
        /*0370*/ 	.word	0x00003a40


	//   ....[11]....
        /*0374*/ 	.word	0x00004040


	//   ....[12]....
        /*0378*/ 	.word	0x000040c0


	//   ....[13]....
        /*037c*/ 	.word	0x00005f70


	//   ....[14]....
        /*0380*/ 	.word	0x00006ea0


	//   ....[15]....
        /*0384*/ 	.word	0x00007520


	//   ....[16]....
        /*0388*/ 	.word	0x00007640


	//   ....[17]....
        /*038c*/ 	.word	0x00007c00


	//   ....[18]....
        /*0390*/ 	.word	0x00007c90


	//   ....[19]....
        /*0394*/ 	.word	0x0000a0b0


	//   ....[20]....
        /*0398*/ 	.word	0x0000a0e0


	//   ....[21]....
        /*039c*/ 	.word	0x0000a110


	//   ....[22]....
        /*03a0*/ 	.word	0x0000a130


	//   ....[23]....
        /*03a4*/ 	.word	0x0000be60


	//   ....[24]....
        /*03a8*/ 	.word	0x0000cd80


	//   ....[25]....
        /*03ac*/ 	.word	0x0000d410


	//   ....[26]....
        /*03b0*/ 	.word	0x0000d530


	//   ....[27]....
        /*03b4*/ 	.word	0x0000daf0


	//   ....[28]....
        /*03b8*/ 	.word	0x0000db80


	//   ....[29]....
        /*03bc*/ 	.word	0x0000ec20


	//   ....[30]....
        /*03c0*/ 	.word	0x0000ec40


	//   ....[31]....
        /*03c4*/ 	.word	0x0000ed00


	//   ....[32]....
        /*03c8*/ 	.word	0x0000ed10


	//   ....[33]....
        /*03cc*/ 	.word	0x0000fdc0


	//   ....[34]....
        /*03d0*/ 	.word	0x0000fe10


	//   ....[35]....
        /*03d4*/ 	.word	0x0000fe50


	//   ....[36]....
        /*03d8*/ 	.word	0x0000fe90


	//   ....[37]....
        /*03dc*/ 	.word	0x0000fee0


	//   ....[38]....
        /*03e0*/ 	.word	0x0000ff00


	//   ....[39]....
        /*03e4*/ 	.word	0x00010850


	//   ....[40]....
        /*03e8*/ 	.word	0x00010860


	//   ....[41]....
        /*03ec*/ 	.word	0x000115b0


	//   ....[42]....
        /*03f0*/ 	.word	0x00012c00


	//   ....[43]....
        /*03f4*/ 	.word	0x00012c20


	//   ....[44]....
        /*03f8*/ 	.word	0x00012c30


	//   ....[45]....
        /*03fc*/ 	.word	0x00012c40


	//   ....[46]....
        /*0400*/ 	.word	0x00012c50


	//   ....[47]....
        /*0404*/ 	.word	0x00012c60


	//   ....[48]....
        /*0408*/ 	.word	0x00012c70


	//   ....[49]....
        /*040c*/ 	.word	0x00012cd0


	//   ....[50]....
        /*0410*/ 	.word	0x00012d10


	//   ....[51]....
        /*0414*/ 	.word	0x00012d70


	//   ....[52]....
        /*0418*/ 	.word	0x00012d80


	//   ....[53]....
        /*041c*/ 	.word	0x00012e40


	//   ....[54]....
        /*0420*/ 	.word	0x00013490


	//   ....[55]....
        /*0424*/ 	.word	0x000134c0


	//   ....[56]....
        /*0428*/ 	.word	0x000134f0


	//   ....[57]....
        /*042c*/ 	.word	0x00013510


	//   ....[58]....
        /*0430*/ 	.word	0x00013520


	//   ....[59]....
        /*0434*/ 	.word	0x000135a0


	//   ....[60]....
        /*0438*/ 	.word	0x000135e0


	//   ....[61]....
        /*043c*/ 	.word	0x00013630


	//   ....[62]....
        /*0440*/ 	.word	0x00013660


	//   ....[63]....
        /*0444*/ 	.word	0x000136c0


	//   ....[64]....
        /*0448*/ 	.word	0x00013700


	//   ....[65]....
        /*044c*/ 	.word	0x00013750


	//   ....[66]....
        /*0450*/ 	.word	0x00013780


	//   ....[67]....
        /*0454*/ 	.word	0x000137d0


	//   ....[68]....
        /*0458*/ 	.word	0x00013810


	//   ....[69]....
        /*045c*/ 	.word	0x00013860


	//   ....[70]....
        /*0460*/ 	.word	0x00014030


	//   ....[71]....
        /*0464*/ 	.word	0x00014060


	//   ....[72]....
        /*0468*/ 	.word	0x00014080


	//   ....[73]....
        /*046c*/ 	.word	0x00014090


	//   ....[74]....
        /*0470*/ 	.word	0x000140b0


	//   ....[75]....
        /*0474*/ 	.word	0x00014110


	//   ....[76]....
        /*0478*/ 	.word	0x00014130


	//   ....[77]....
        /*047c*/ 	.word	0x00014150


	//   ....[78]....
        /*0480*/ 	.word	0x00014160


	//   ....[79]....
        /*0484*/ 	.word	0x000141c0


	//   ....[80]....
        /*0488*/ 	.word	0x000141f0


	//   ....[81]....
        /*048c*/ 	.word	0x00014270


	//   ....[82]....
        /*0490*/ 	.word	0x000144e0


	//   ....[83]....
        /*0494*/ 	.word	0x00014500


	//   ....[84]....
        /*0498*/ 	.word	0x00014510


	//   ....[85]....
        /*049c*/ 	.word	0x00014530


	//   ....[86]....
        /*04a0*/ 	.word	0x000145c0


	//   ....[87]....
        /*04a4*/ 	.word	0x000145f0


	//   ....[88]....
        /*04a8*/ 	.word	0x00014660


	//   ....[89]....
        /*04ac*/ 	.word	0x00014690


	//   ....[90]....
        /*04b0*/ 	.word	0x00014700


	//   ....[91]....
        /*04b4*/ 	.word	0x00014730


	//   ....[92]....
        /*04b8*/ 	.word	0x000147a0


	//   ....[93]....
        /*04bc*/ 	.word	0x000147d0


	//   ....[94]....
        /*04c0*/ 	.word	0x00014ca0


	//   ....[95]....
        /*04c4*/ 	.word	0x00014cd0


	//   ....[96]....
        /*04c8*/ 	.word	0x00014d00


	//   ....[97]....
        /*04cc*/ 	.word	0x00014d30


	//   ....[98]....
        /*04d0*/ 	.word	0x00014d60


	//   ....[99]....
        /*04d4*/ 	.word	0x00014d70


	//   ....[100]....
        /*04d8*/ 	.word	0x00014e10


	//   ....[101]....
        /*04dc*/ 	.word	0x00014e30


	//   ....[102]....
        /*04e0*/ 	.word	0x00014ec0


	//   ....[103]....
        /*04e4*/ 	.word	0x00014ee0


	//   ....[104]....
        /*04e8*/ 	.word	0x00014f50


	//   ....[105]....
        /*04ec*/ 	.word	0x00014f80


	//   ....[106]....
        /*04f0*/ 	.word	0x00015300


	//   ....[107]....
        /*04f4*/ 	.word	0x00015940


	//   ....[108]....
        /*04f8*/ 	.word	0x00015a30


	//   ....[109]....
        /*04fc*/ 	.word	0x00015ad0


	//   ....[110]....
        /*0500*/ 	.word	0x00015b30


	//   ....[111]....
        /*0504*/ 	.word	0x00015c00


	//   ....[112]....
        /*0508*/ 	.word	0x00015c70


	//   ....[113]....
        /*050c*/ 	.word	0x00015d40


	//   ....[114]....
        /*0510*/ 	.word	0x00015dc0


	//   ....[115]....
        /*0514*/ 	.word	0x00015e90


	//   ....[116]....
        /*0518*/ 	.word	0x00015f10


	//   ....[117]....
        /*051c*/ 	.word	0x00015ff0


	//   ....[118]....
        /*0520*/ 	.word	0x00016070


	//   ....[119]....
        /*0524*/ 	.word	0x00016130


	//   ....[120]....
        /*0528*/ 	.word	0x000161c0


	//   ....[121]....
        /*052c*/ 	.word	0x00016220


	//   ....[122]....
        /*0530*/ 	.word	0x000162c0


	//   ....[123]....
        /*0534*/ 	.word	0x00016390


	//   ....[124]....
        /*0538*/ 	.word	0x00016410


	//   ....[125]....
        /*053c*/ 	.word	0x000164e0


	//   ....[126]....
        /*0540*/ 	.word	0x00016560


	//   ....[127]....
        /*0544*/ 	.word	0x00016630


	//   ....[128]....
        /*0548*/ 	.word	0x000166b0


	//   ....[129]....
        /*054c*/ 	.word	0x00016780


	//   ....[130]....
        /*0550*/ 	.word	0x00016800


	//   ....[131]....
        /*0554*/ 	.word	0x000168d0


	//   ....[132]....
        /*0558*/ 	.word	0x00016950


	//   ....[133]....
        /*055c*/ 	.word	0x00016a20


	//   ....[134]....
        /*0560*/ 	.word	0x00016a90


	//   ....[135]....
        /*0564*/ 	.word	0x00016b50


	//   ....[136]....
        /*0568*/ 	.word	0x00016c90


	//   ....[137]....
        /*056c*/ 	.word	0x00016d60


	//   ....[138]....
        /*0570*/ 	.word	0x00016dc0


	//   ....[139]....
        /*0574*/ 	.word	0x00016e80


	//   ....[140]....
        /*0578*/ 	.word	0x00016ee0


	//   ....[141]....
        /*057c*/ 	.word	0x00016fa0


	//   ....[142]....
        /*0580*/ 	.word	0x00017000


	//   ....[143]....
        /*0584*/ 	.word	0x000170d0


	//   ....[144]....
        /*0588*/ 	.word	0x00017130


	//   ....[145]....
        /*058c*/ 	.word	0x00017200


	//   ....[146]....
        /*0590*/ 	.word	0x00017260


	//   ....[147]....
        /*0594*/ 	.word	0x00017340


	//   ....[148]....
        /*0598*/ 	.word	0x00017420


	//   ....[149]....
        /*059c*/ 	.word	0x000174c0


	//   ....[150]....
        /*05a0*/ 	.word	0x00017520


	//   ....[151]....
        /*05a4*/ 	.word	0x000175e0


	//   ....[152]....
        /*05a8*/ 	.word	0x000176a0


	//   ....[153]....
        /*05ac*/ 	.word	0x00017760


	//   ....[154]....
        /*05b0*/ 	.word	0x00017820


	//   ....[155]....
        /*05b4*/ 	.word	0x000178e0


	//   ....[156]....
        /*05b8*/ 	.word	0x000179a0


	//   ....[157]....
        /*05bc*/ 	.word	0x00017a60


	//   ....[158]....
        /*05c0*/ 	.word	0x00017b20


	//   ....[159]....
        /*05c4*/ 	.word	0x00017be0


	//   ....[160]....
        /*05c8*/ 	.word	0x00017d20


	//   ....[161]....
        /*05cc*/ 	.word	0x00017dc0


	//   ....[162]....
        /*05d0*/ 	.word	0x00017e90


	//   ....[163]....
        /*05d4*/ 	.word	0x00017f80


	//   ....[164]....
        /*05d8*/ 	.word	0x00017ff0


	//   ....[165]....
        /*05dc*/ 	.word	0x000180e0


	//   ....[166]....
        /*05e0*/ 	.word	0x00018150


	//   ....[167]....
        /*05e4*/ 	.word	0x00018250


	//   ....[168]....
        /*05e8*/ 	.word	0x000182d0


	//   ....[169]....
        /*05ec*/ 	.word	0x000183c0


	//   ....[170]....
        /*05f0*/ 	.word	0x00018430


	//   ....[171]....
        /*05f4*/ 	.word	0x00018500


	//   ....[172]....
        /*05f8*/ 	.word	0x00018610


	//----- nvinfo : EIATTR_REG_RECONFIG
	.align		4
.L_173:
        /*05fc*/ 	.byte	0x01, 0x54
	.zero		2


	//----- nvinfo : EIATTR_SYSCALL_OFFSETS
	.align		4
        /*0600*/ 	.byte	0x04, 0x46
        /*0602*/ 	.short	(.L_175 - .L_174)


	//   ....[0]....
.L_174:
        /*0604*/ 	.word	0x00001840


	//   ....[1]....
        /*0608*/ 	.word	0x00012170


	//   ....[2]....
        /*060c*/ 	.word	0x000122b0


	//   ....[3]....
        /*0610*/ 	.word	0x000123a0


	//   ....[4]....
        /*0614*/ 	.word	0x000131e0


	//----- nvinfo : EIATTR_MBARRIER_INSTR_OFFSETS
	.align		4
.L_175:
        /*0618*/ 	.byte	0x04, 0x39
        /*061a*/ 	.short	(.L_177 - .L_176)


	//   ....[0]....
.L_176:
        /*061c*/ 	.word	0x00000180
        /*0620*/ 	.word	0x000000ff
        /*0624*/ 	.word	0x00030800
        /*0628*/ 	.short	0x0100
        /*062a*/ 	.byte	0x08
	.zero		1


	//   ....[1]....
        /*062c*/ 	.word	0x00000190
        /*0630*/ 	.word	0x000000ff
        /*0634*/ 	.word	0x00030820
        /*0638*/ 	.short	0x0100
        /*063a*/ 	.byte	0x08
	.zero		1


	//   ....[2]....
        /*063c*/ 	.word	0x00000280
        /*0640*/ 	.word	0x000000ff
        /*0644*/ 	.word	0x00030830
        /*0648*/ 	.short	0x0100
        /*064a*/ 	.byte	0x08
	.zero		1


	//   ....[3]....
        /*064c*/ 	.word	0x00000290
        /*0650*/ 	.word	0x000000ff
        /*0654*/ 	.word	0x00030840
        /*0658*/ 	.short	0x0100
        /*065a*/ 	.byte	0x08
	.zero		1


	//   ....[4]....
        /*065c*/ 	.word	0x000002a0
        /*0660*/ 	.word	0x000000ff
        /*0664*/ 	.word	0x00030838
        /*0668*/ 	.short	0x0100
        /*066a*/ 	.byte	0x08
	.zero		1


	//   ....[5]....
        /*066c*/ 	.word	0x000002b0
        /*0670*/ 	.word	0x000000ff
        /*0674*/ 	.word	0x00030848
        /*0678*/ 	.short	0x0100
        /*067a*/ 	.byte	0x08
	.zero		1


	//   ....[6]....
        /*067c*/ 	.word	0x000003e0
        /*0680*/ 	.word	0x000000ff
        /*0684*/ 	.word	0x00030850
        /*0688*/ 	.short	0x0100
        /*068a*/ 	.byte	0x08
	.zero		1


	//   ....[7]....
        /*068c*/ 	.word	0x000003f0
        /*0690*/ 	.word	0x000000ff
        /*0694*/ 	.word	0x00030860
        /*0698*/ 	.short	0x0100
        /*069a*/ 	.byte	0x08
	.zero		1


	//   ....[8]....
        /*069c*/ 	.word	0x00000400
        /*06a0*/ 	.word	0x000000ff
        /*06a4*/ 	.word	0x00030858
        /*06a8*/ 	.short	0x0100
        /*06aa*/ 	.byte	0x08
	.zero		1


	//   ....[9]....
        /*06ac*/ 	.word	0x00000410
        /*06b0*/ 	.word	0x000000ff
        /*06b4*/ 	.word	0x00030868
        /*06b8*/ 	.short	0x0100
        /*06ba*/ 	.byte	0x08
	.zero		1


	//   ....[10]....
        /*06bc*/ 	.word	0x00000500
        /*06c0*/ 	.word	0x000000ff
        /*06c4*/ 	.word	0x00030870
        /*06c8*/ 	.short	0x0100
        /*06ca*/ 	.byte	0x06
	.zero		1


	//   ....[11]....
        /*06cc*/ 	.word	0x00000510
        /*06d0*/ 	.word	0x000000ff
        /*06d4*/ 	.word	0x00030880
        /*06d8*/ 	.short	0x0100
        /*06da*/ 	.byte	0x06
	.zero		1


	//   ....[12]....
        /*06dc*/ 	.word	0x00000520
        /*06e0*/ 	.word	0x000000ff
        /*06e4*/ 	.word	0x00030878
        /*06e8*/ 	.short	0x0100
        /*06ea*/ 	.byte	0x06
	.zero		1


	//   ....[13]....
        /*06ec*/ 	.word	0x00000530
        /*06f0*/ 	.word	0x000000ff
        /*06f4*/ 	.word	0x00030888
        /*06f8*/ 	.short	0x0100
        /*06fa*/ 	.byte	0x06
	.zero		1


	//   ....[14]....
        /*06fc*/ 	.word	0x00000660
        /*0700*/ 	.word	0x000000ff
        /*0704*/ 	.word	0x00030890
        /*0708*/ 	.short	0x0100
        /*070a*/ 	.byte	0x08
	.zero		1


	//   ....[15]....
        /*070c*/ 	.word	0x00000670
        /*0710*/ 	.word	0x000000ff
        /*0714*/ 	.word	0x000308a0
        /*0718*/ 	.short	0x0100
        /*071a*/ 	.byte	0x08
	.zero		1


	//   ....[16]....
        /*071c*/ 	.word	0x00000680
        /*0720*/ 	.word	0x000000ff
        /*0724*/ 	.word	0x00030898
        /*0728*/ 	.short	0x0100
        /*072a*/ 	.byte	0x08
	.zero		1


	//   ....[17]....
        /*072c*/ 	.word	0x00000690
        /*0730*/ 	.word	0x000000ff
        /*0734*/ 	.word	0x000308a8
        /*0738*/ 	.short	0x0100
        /*073a*/ 	.byte	0x08
	.zero		1


	//   ....[18]....
        /*073c*/ 	.word	0x000007d0
        /*0740*/ 	.word	0x000000ff
        /*0744*/ 	.word	0x000308b0
        /*0748*/ 	.short	0x0100
        /*074a*/ 	.byte	0x08
	.zero		1


	//   ....[19]....
        /*074c*/ 	.word	0x000007e0
        /*0750*/ 	.word	0x000000ff
        /*0754*/ 	.word	0x000308c0
        /*0758*/ 	.short	0x0100
        /*075a*/ 	.byte	0x08
	.zero		1


	//   ....[20]....
        /*075c*/ 	.word	0x000007f0
        /*0760*/ 	.word	0x000000ff
        /*0764*/ 	.word	0x000308b8
        /*0768*/ 	.short	0x0100
        /*076a*/ 	.byte	0x08
	.zero		1


	//   ....[21]....
        /*076c*/ 	.word	0x00000800
        /*0770*/ 	.word	0x000000ff
        /*0774*/ 	.word	0x000308c8
        /*0778*/ 	.short	0x0100
        /*077a*/ 	.byte	0x08
	.zero		1


	//   ....[22]....
        /*077c*/ 	.word	0x00001860
        /*0780*/ 	.word	0x000000ff
        /*0784*/ 	.word	0x00030800
        /*0788*/ 	.short	0x010a
        /*078a*/ 	.byte	0x27
	.zero		1


	//   ....[23]....
        /*078c*/ 	.word	0x000018f0
        /*0790*/ 	.word	0x000000ff
        /*0794*/ 	.word	0x00030830
        /*0798*/ 	.short	0x010a
        /*079a*/ 	.byte	0x27
	.zero		1


	//   ....[24]....
        /*079c*/ 	.word	0x00001950
        /*07a0*/ 	.word	0x000000ff
        /*07a4*/ 	.word	0x00030830
        /*07a8*/ 	.short	0x010a
        /*07aa*/ 	.byte	0x27
	.zero		1


	//   ....[25]....
        /*07ac*/ 	.word	0x00002660
        /*07b0*/ 	.word	0x000000ff
        /*07b4*/ 	.word	0x00000000
        /*07b8*/ 	.short	0x0101
        /*07ba*/ 	.byte	0x04
	.zero		1


	//   ....[26]....
        /*07bc*/ 	.word	0x00004f70
        /*07c0*/ 	.word	0x000000ff
        /*07c4*/ 	.word	0x00030830
        /*07c8*/ 	.short	0x010a
        /*07ca*/ 	.byte	0x3c
	.zero		1


	//   ....[27]....
        /*07cc*/ 	.word	0x00004fb0
        /*07d0*/ 	.word	0x000000ff
        /*07d4*/ 	.word	0x00030830
        /*07d8*/ 	.short	0x010a
        /*07da*/ 	.byte	0x3c
	.zero		1


	//   ....[28]....
        /*07dc*/ 	.word	0x00005a20
        /*07e0*/ 	.word	0x000000ff
        /*07e4*/ 	.word	0x00030850
        /*07e8*/ 	.short	0x010a
        /*07ea*/ 	.byte	0x0e
	.zero		1


	//   ....[29]....
        /*07ec*/ 	.word	0x00005a60
        /*07f0*/ 	.word	0x000000ff
        /*07f4*/ 	.word	0x00030850
        /*07f8*/ 	.short	0x010a
        /*07fa*/ 	.byte	0x0e
	.zero		1


	//   ....[30]....
        /*07fc*/ 	.word	0x00006190
        /*0800*/ 	.word	0x000000ff
        /*0804*/ 	.word	0x00000000
        /*0808*/ 	.short	0x0101
        /*080a*/ 	.byte	0x3c
	.zero		1


	//   ....[31]....
        /*080c*/ 	.word	0x00008570
        /*0810*/ 	.word	0x000000ff
        /*0814*/ 	.word	0x00000000
        /*0818*/ 	.short	0x0101
        /*081a*/ 	.byte	0x0e
	.zero		1


	//   ....[32]....
        /*081c*/ 	.word	0x00008a20
        /*0820*/ 	.word	0x000000ff
        /*0824*/ 	.word	0x00030830
        /*0828*/ 	.short	0x010a
        /*082a*/ 	.byte	0x05
	.zero		1


	//   ....[33]....
        /*082c*/ 	.word	0x00008a60
        /*0830*/ 	.word	0x000000ff
        /*0834*/ 	.word	0x00030830
        /*0838*/ 	.short	0x010a
        /*083a*/ 	.byte	0x05
	.zero		1


	//   ....[34]....
        /*083c*/ 	.word	0x000094d0
        /*0840*/ 	.word	0x000000ff
        /*0844*/ 	.word	0x00030850
        /*0848*/ 	.short	0x010a
        /*084a*/ 	.byte	0x05
	.zero		1


	//   ....[35]....
        /*084c*/ 	.word	0x00009510
        /*0850*/ 	.word	0x000000ff
        /*0854*/ 	.word	0x00030850
        /*0858*/ 	.short	0x010a
        /*085a*/ 	.byte	0x05
	.zero		1


	//   ....[36]....
        /*085c*/ 	.word	0x00009c00
        /*0860*/ 	.word	0x000000ff
        /*0864*/ 	.word	0x00000000
        /*0868*/ 	.short	0x0101
        /*086a*/ 	.byte	0x0a
	.zero		1


	//   ....[37]....
        /*086c*/ 	.word	0x0000ac70
        /*0870*/ 	.word	0x000000ff
        /*0874*/ 	.word	0x00000000
        /*0878*/ 	.short	0x0101
        /*087a*/ 	.byte	0x05
	.zero		1


	//   ....[38]....
        /*087c*/ 	.word	0x0000ae60
        /*0880*/ 	.word	0x000000ff
        /*0884*/ 	.word	0x00030830
        /*0888*/ 	.short	0x010a
        /*088a*/ 	.byte	0x3c
	.zero		1


	//   ....[39]....
        /*088c*/ 	.word	0x0000aea0
        /*0890*/ 	.word	0x000000ff
        /*0894*/ 	.word	0x00030830
        /*0898*/ 	.short	0x010a
        /*089a*/ 	.byte	0x3c
	.zero		1


	//   ....[40]....
        /*089c*/ 	.word	0x0000b910
        /*08a0*/ 	.word	0x000000ff
        /*08a4*/ 	.word	0x00030850
        /*08a8*/ 	.short	0x010a
        /*08aa*/ 	.byte	0x05
	.zero		1


	//   ....[41]....
        /*08ac*/ 	.word	0x0000b950
        /*08b0*/ 	.word	0x000000ff
        /*08b4*/ 	.word	0x00030850
        /*08b8*/ 	.short	0x010a
        /*08ba*/ 	.byte	0x05
	.zero		1


	//   ....[42]....
        /*08bc*/ 	.word	0x0000c080
        /*08c0*/ 	.word	0x000000ff
        /*08c4*/ 	.word	0x00000000
        /*08c8*/ 	.short	0x0101
        /*08ca*/ 	.byte	0x3c
	.zero		1


	//   ....[43]....
        /*08cc*/ 	.word	0x0000e460
        /*08d0*/ 	.word	0x000000ff
        /*08d4*/ 	.word	0x00000000
        /*08d8*/ 	.short	0x0101
        /*08da*/ 	.byte	0x05
	.zero		1


	//   ....[44]....
        /*08dc*/ 	.word	0x0000eb90
        /*08e0*/ 	.word	0x000000ff
        /*08e4*/ 	.word	0x00030850
        /*08e8*/ 	.short	0x010a
        /*08ea*/ 	.byte	0x05
	.zero		1


	//   ....[45]....
        /*08ec*/ 	.word	0x0000ebd0
        /*08f0*/ 	.word	0x000000ff
        /*08f4*/ 	.word	0x00030850
        /*08f8*/ 	.short	0x010a
        /*08fa*/ 	.byte	0x05
	.zero		1


	//   ....[46]....
        /*08fc*/ 	.word	0x0000f1e0
        /*0900*/ 	.word	0x000000ff
        /*0904*/ 	.word	0x00000000
        /*0908*/ 	.short	0x0101
        /*090a*/ 	.byte	0x04
	.zero		1


	//   ....[47]....
        /*090c*/ 	.word	0x0000ff10
        /*0910*/ 	.word	0x000000ff
        /*0914*/ 	.word	0x00000000
        /*0918*/ 	.short	0x0101
        /*091a*/ 	.byte	0x04
	.zero		1


	//   ....[48]....
        /*091c*/ 	.word	0x000129b0
        /*0920*/ 	.word	0x000000ff
        /*0924*/ 	.word	0x00030840
        /*0928*/ 	.short	0x010a
        /*092a*/ 	.byte	0x30
	.zero		1


	//   ....[49]....
        /*092c*/ 	.word	0x00012fa0
        /*0930*/ 	.word	0x000000ff
        /*0934*/ 	.word	0x00030830
        /*0938*/ 	.short	0x0107
        /*093a*/ 	.byte	0x30
	.zero		1


	//   ....[50]....
        /*093c*/ 	.word	0x00013010
        /*0940*/ 	.word	0x000000ff
        /*0944*/ 	.word	0x00030830
        /*0948*/ 	.short	0x0101
        /*094a*/ 	.byte	0x30
	.zero		1


	//   ....[51]....
        /*094c*/ 	.word	0x000139b0
        /*0950*/ 	.word	0x000000ff
        /*0954*/ 	.word	0x00030800
        /*0958*/ 	.short	0x0107
        /*095a*/ 	.byte	0x30
	.zero		1


	//   ....[52]....
        /*095c*/ 	.word	0x00013a10
        /*0960*/ 	.word	0x000000ff
        /*0964*/ 	.word	0x00030800
        /*0968*/ 	.short	0x0101
        /*096a*/ 	.byte	0x30
	.zero		1


	//   ....[53]....
        /*096c*/ 	.word	0x00013a30
        /*0970*/ 	.word	0x000000ff
        /*0974*/ 	.word	0x00030820
        /*0978*/ 	.short	0x010a
        /*097a*/ 	.byte	0x30
	.zero		1


	//   ....[54]....
        /*097c*/ 	.word	0x00013e20
        /*0980*/ 	.word	0x00000013
        /*0984*/ 	.word	0x00030840
        /*0988*/ 	.short	0x010a
        /*098a*/ 	.byte	0x3f
	.zero		1


	//   ....[55]....
        /*098c*/ 	.word	0x00014360
        /*0990*/ 	.word	0x00000013
        /*0994*/ 	.word	0x00030830
        /*0998*/ 	.short	0x0107
        /*099a*/ 	.byte	0x3f
	.zero		1


	//   ....[56]....
        /*099c*/ 	.word	0x00014410
        /*09a0*/ 	.word	0x00000013
        /*09a4*/ 	.word	0x00030830
        /*09a8*/ 	.short	0x0101
        /*09aa*/ 	.byte	0x3f
	.zero		1


	//   ....[57]....
        /*09ac*/ 	.word	0x00014470
        /*09b0*/ 	.word	0x00000006
        /*09b4*/ 	.word	0x00030860
        /*09b8*/ 	.short	0x010a
        /*09ba*/ 	.byte	0x3f
	.zero		1


	//   ....[58]....
        /*09bc*/ 	.word	0x00014920
        /*09c0*/ 	.word	0x00000006
        /*09c4*/ 	.word	0x00030850
        /*09c8*/ 	.short	0x0107
        /*09ca*/ 	.byte	0x3f
	.zero		1


	//   ....[59]....
        /*09cc*/ 	.word	0x00014a90
        /*09d0*/ 	.word	0x00000006
        /*09d4*/ 	.word	0x00030850
        /*09d8*/ 	.short	0x0101
        /*09da*/ 	.byte	0x3f
	.zero		1


	//   ....[60]....
        /*09dc*/ 	.word	0x00014c10
        /*09e0*/ 	.word	0x00000000
        /*09e4*/ 	.word	0x00030860
        /*09e8*/ 	.short	0x010a
        /*09ea*/ 	.byte	0x3f
	.zero		1


	//   ....[61]....
        /*09ec*/ 	.word	0x00015140
        /*09f0*/ 	.word	0x00000000
        /*09f4*/ 	.word	0x00030850
        /*09f8*/ 	.short	0x0107
        /*09fa*/ 	.byte	0x3f
	.zero		1


	//   ....[62]....
        /*09fc*/ 	.word	0x000151f0
        /*0a00*/ 	.word	0x00000000
        /*0a04*/ 	.word	0x00030850
        /*0a08*/ 	.short	0x0101
        /*0a0a*/ 	.byte	0x3f
	.zero		1


	//   ....[63]....
        /*0a0c*/ 	.word	0x00015290
        /*0a10*/ 	.word	0x00000007
        /*0a14*/ 	.word	0x00030820
        /*0a18*/ 	.short	0x010a
        /*0a1a*/ 	.byte	0x3f
	.zero		1


	//   ....[64]....
        /*0a1c*/ 	.word	0x00015410
        /*0a20*/ 	.word	0x00000005
        /*0a24*/ 	.word	0x00030840
        /*0a28*/ 	.short	0x010a
        /*0a2a*/ 	.byte	0x3f
	.zero		1


	//   ....[65]....
        /*0a2c*/ 	.word	0x000154b0
        /*0a30*/ 	.word	0x00000007
        /*0a34*/ 	.word	0x00030840
        /*0a38*/ 	.short	0x010a
        /*0a3a*/ 	.byte	0x3f
	.zero		1


	//   ....[66]....
        /*0a3c*/ 	.word	0x000154f0
        /*0a40*/ 	.word	0x00000005
        /*0a44*/ 	.word	0x00030860
        /*0a48*/ 	.short	0x010a
        /*0a4a*/ 	.byte	0x3f
	.zero		1


	//   ....[67]....
        /*0a4c*/ 	.word	0x00015530
        /*0a50*/ 	.word	0x00000007
        /*0a54*/ 	.word	0x00030860
        /*0a58*/ 	.short	0x010a
        /*0a5a*/ 	.byte	0x3f
	.zero		1


	//   ....[68]....
        /*0a5c*/ 	.word	0x000155a0
        /*0a60*/ 	.word	0x00000003
        /*0a64*/ 	.word	0x00030800
        /*0a68*/ 	.short	0x010a
        /*0a6a*/ 	.byte	0x3f
	.zero		1


	//   ....[69]....
        /*0a6c*/ 	.word	0x00015600
        /*0a70*/ 	.word	0x00000003
        /*0a74*/ 	.word	0x00030830
        /*0a78*/ 	.short	0x010a
        /*0a7a*/ 	.byte	0x3f
	.zero		1


	//   ....[70]....
        /*0a7c*/ 	.word	0x00015660
        /*0a80*/ 	.word	0x00000009
        /*0a84*/ 	.word	0x00030830
        /*0a88*/ 	.short	0x010a
        /*0a8a*/ 	.byte	0x3f
	.zero		1


	//   ....[71]....
        /*0a8c*/ 	.word	0x000156c0
        /*0a90*/ 	.word	0x00000009
        /*0a94*/ 	.word	0x00030850
        /*0a98*/ 	.short	0x010a
        /*0a9a*/ 	.byte	0x3f
	.zero		1


	//   ....[72]....
        /*0a9c*/ 	.word	0x00015720
        /*0aa0*/ 	.word	0x00000009
        /*0aa4*/ 	.word	0x00030830
        /*0aa8*/ 	.short	0x010a
        /*0aaa*/ 	.byte	0x3f
	.zero		1


	//   ....[73]....
        /*0aac*/ 	.word	0x00015780
        /*0ab0*/ 	.word	0x00000009
        /*0ab4*/ 	.word	0x00030850
        /*0ab8*/ 	.short	0x010a
        /*0aba*/ 	.byte	0x3f
	.zero		1


	//   ....[74]....
        /*0abc*/ 	.word	0x000157e0
        /*0ac0*/ 	.word	0x00000009
        /*0ac4*/ 	.word	0x00030830
        /*0ac8*/ 	.short	0x010a
        /*0aca*/ 	.byte	0x3f
	.zero		1


	//   ....[75]....
        /*0acc*/ 	.word	0x00015840
        /*0ad0*/ 	.word	0x00000009
        /*0ad4*/ 	.word	0x00030850
        /*0ad8*/ 	.short	0x010a
        /*0ada*/ 	.byte	0x3f
	.zero		1


	//   ....[76]....
        /*0adc*/ 	.word	0x000158a0
        /*0ae0*/ 	.word	0x00000005
        /*0ae4*/ 	.word	0x00030850
        /*0ae8*/ 	.short	0x010a
        /*0aea*/ 	.byte	0x3f
	.zero		1


	//   ....[77]....
        /*0aec*/ 	.word	0x00015980
        /*0af0*/ 	.word	0x00000003
        /*0af4*/ 	.word	0x00030840
        /*0af8*/ 	.short	0x010a
        /*0afa*/ 	.byte	0x3f
	.zero		1


	//   ....[78]....
        /*0afc*/ 	.word	0x00016b90
        /*0b00*/ 	.word	0x00000003
        /*0b04*/ 	.word	0x00030820
        /*0b08*/ 	.short	0x010a
        /*0b0a*/ 	.byte	0x3f
	.zero		1


	//   ....[79]....
        /*0b0c*/ 	.word	0x00016be0
        /*0b10*/ 	.word	0x00000013
        /*0b14*/ 	.word	0x00030840
        /*0b18*/ 	.short	0x010a
        /*0b1a*/ 	.byte	0x3f
	.zero		1


	//   ....[80]....
        /*0b1c*/ 	.word	0x00017370
        /*0b20*/ 	.word	0x00000006
        /*0b24*/ 	.word	0x00030860
        /*0b28*/ 	.short	0x010a
        /*0b2a*/ 	.byte	0x3f
	.zero		1


	//   ....[81]....
        /*0b2c*/ 	.word	0x00017c70
        /*0b30*/ 	.word	0x00000000
        /*0b34*/ 	.word	0x00030860
        /*0b38*/ 	.short	0x010a
        /*0b3a*/ 	.byte	0x3f
	.zero		1


	//   ....[82]....
        /*0b3c*/ 	.word	0x00018530
        /*0b40*/ 	.word	0x00000007
        /*0b44*/ 	.word	0x00030820
        /*0b48*/ 	.short	0x010a
        /*0b4a*/ 	.byte	0x3f
	.zero		1


	//   ....[83]....
        /*0b4c*/ 	.word	0x000186d0
        /*0b50*/ 	.word	0x00000005
        /*0b54*/ 	.word	0x00030840
        /*0b58*/ 	.short	0x010a
        /*0b5a*/ 	.byte	0x3f
	.zero		1


	//   ....[84]....
        /*0b5c*/ 	.word	0x00018720
        /*0b60*/ 	.word	0x00000007
        /*0b64*/ 	.word	0x00030840
        /*0b68*/ 	.short	0x010a
        /*0b6a*/ 	.byte	0x3f
	.zero		1


	//   ....[85]....
        /*0b6c*/ 	.word	0x00018770
        /*0b70*/ 	.word	0x00000005
        /*0b74*/ 	.word	0x00030860
        /*0b78*/ 	.short	0x010a
        /*0b7a*/ 	.byte	0x3f
	.zero		1


	//----- nvinfo : EIATTR_NUM_MBARRIERS
	.align		4
.L_177:
        /*0b7c*/ 	.byte	0x03, 0x38
        /*0b7e*/ 	.short	0x0016


	//----- nvinfo : EIATTR_EXIT_INSTR_OFFSETS
	.align		4
        /*0b80*/ 	.byte	0x04, 0x1c
        /*0b82*/ 	.short	(.L_179 - .L_178)


	//   ....[0]....
.L_178:
        /*0b84*/ 	.word	0x00015580


	//----- nvinfo : EIATTR_MAX_THREADS
	.align		4
.L_179:
        /*0b88*/ 	.byte	0x04, 0x05
        /*0b8a*/ 	.short	(.L_181 - .L_180)
.L_180:
        /*0b8c*/ 	.word	0x00000180
        /*0b90*/ 	.word	0x00000001
        /*0b94*/ 	.word	0x00000001


	//----- nvinfo : EIATTR_CRS_STACK_SIZE
	.align		4
.L_181:
        /*0b98*/ 	.byte	0x04, 0x1e
        /*0b9a*/ 	.short	(.L_183 - .L_182)
.L_182:
        /*0b9c*/ 	.word	0x00000000


	//----- nvinfo : EIATTR_CBANK_PARAM_SIZE
	.align		4
.L_183:
        /*0ba0*/ 	.byte	0x03, 0x19
        /*0ba2*/ 	.short	0x0a70


	//----- nvinfo : EIATTR_PARAM_CBANK
	.align		4
        /*0ba4*/ 	.byte	0x04, 0x0a
        /*0ba6*/ 	.short	(.L_185 - .L_184)
	.align		4
.L_184:
        /*0ba8*/ 	.word	index@(.nv.constant0._ZN7cutlass13device_kernelIN5flash11enable_sm90INS1_16FlashAttnFwdSm90INS1_25CollectiveMainloopFwdSm90ILi2EN4cute5tupleIJNS5_1CILi1EEES8_S8_EEENS6_IJNS7_ILi128EEENS7_ILi96EEENS7_ILi192EEEEEELi192ENS_6half_tEfNS_4arch4Sm90ELb0ELb1ELb1ELb0ELb1ELb0ELb0ELb1ELb1ELb1ELb1ELb0EEENS1_21CollectiveEpilogueFwdINS6_IJSA_SC_SB_EEES9_SE_SG_Li256ELb0ELb1ELb1ELb0EEENS1_19SingleTileSchedulerILb0ELb1ELb1ELi128EEEEEEEEEvNT_6ParamsE)
        /*0bac*/ 	.short	0x0210
        /*0bae*/ 	.short	0x0a70


	//----- nvinfo : EIATTR_SW_WAR
	.align		4
.L_185:
        /*0bb0*/ 	.byte	0x04, 0x36
        /*0bb2*/ 	.short	(.L_187 - .L_186)
.L_186:
        /*0bb4*/ 	.word	0x00000008
.L_187:


//--------------------- .nv.info._ZN7cutlass13device_kernelIN5flash11enable_sm90INS1_16FlashAttnFwdSm90INS1_25CollectiveMainloopFwdSm90ILi2EN4cute5tupleIJNS5_1CILi1EEES8_S8_EEENS6_IJNS7_ILi128EEENS7_ILi96EEENS7_ILi192EEEEEELi192ENS_6half_tEfNS_4arch4Sm90ELb0ELb1ELb1ELb1ELb1ELb0ELb0ELb1ELb1ELb1ELb1ELb0EEENS1_21CollectiveEpilogueFwdINS6_IJSA_SC_SB_EEES9_SE_SG_Li256ELb1ELb1ELb1ELb0EEENS1_36VarlenDynamicPersistentTileSchedulerILi128ELi96ELi256ELi128ELb1ELb1ELb1ELb1ELb0ELb1EEEEEEEEEvNT_6ParamsE --------------------------
	.section	.nv.info._ZN7cutlass13device_kernelIN5flash11enable_sm90INS1_16FlashAttnFwdSm90INS1_25CollectiveMainloopFwdSm90ILi2EN4cute5tupleIJNS5_1CILi1EEES8_S8_EEENS6_IJNS7_ILi128EEENS7_ILi96EEENS7_ILi192EEEEEELi192ENS_6half_tEfNS_4arch4Sm90ELb0ELb1ELb1ELb1ELb1ELb0ELb0ELb1ELb1ELb1ELb1ELb0EEENS1_21CollectiveEpilogueFwdINS6_IJSA_SC_SB_EEES9_SE_SG_Li256ELb1ELb1ELb1ELb0EEENS1_36VarlenDynamicPersistentTileSchedulerILi128ELi96ELi256ELi128ELb1ELb1ELb1ELb1ELb0ELb1EEEEEEEEEvNT_6ParamsE,"",@"SHT_CUDA_INFO"
	.sectionflags	@""
	.align	4


	//----- nvinfo : EIATTR_CUDA_API_VERSION
	.align		4
        /*0000*/ 	.byte	0x04, 0x37
        /*0002*/ 	.short	(.L_189 - .L_188)
.L_188:
        /*0004*/ 	.word	0x00000082


	//----- nvinfo : EIATTR_KPARAM_INFO
	.align		4
.L_189:
        /*0008*/ 	.byte	0x04, 0x17
        /*000a*/ 	.short	(.L_191 - .L_190)
.L_190:
        /*000c*/ 	.word	0x00000000
        /*0010*/ 	.short	0x0000
        /*0012*/ 	.short	0x0070
        /*0014*/ 	.byte	0x00, 0xf0, 0x01, 0x2a


	//----- nvinfo : EIATTR_SPARSE_MMA_MASK
	.align		4
.L_191:
        /*0018*/ 	.byte	0x03, 0x50
        /*001a*/ 	.short	0x0000


	//----- nvinfo : EIATTR_MAXREG_COUNT
	.align		4
        /*001c*/ 	.byte	0x03, 0x1b
        /*001e*/ 	.short	0x00a8


	//----- nvinfo : EIATTR_NUM_BARRIERS
	.align		4
        /*0020*/ 	.byte	0x02, 0x4c
        /*0022*/ 	.byte	0x09
	.zero		1


	//----- nvinfo : EIATTR_EXTERNS
	.align		4
        /*0024*/ 	.byte	0x04, 0x0f
        /*0026*/ 	.short	(.L_193 - .L_192)


	//   ....[0]....
	.align		4
.L_192:
        /*0028*/ 	.word	index@(__assertfail)


	//----- nvinfo : EIATTR_ANNOTATIONS
	.align		4
.L_193:
        /*002c*/ 	.byte	0x04, 0x55
        /*002e*/ 	.short	(.L_195 - .L_194)


	//   ....[0]....
.L_194:
        /* <DEDUP_REMOVED lines=14> */


	//----- nvinfo : EIATTR_MERCURY_ISA_VERSION
	.align		4
.L_195:
        /*0100*/ 	.byte	0x03, 0x5f
        /*0102*/ 	.short	0x0101


	//----- nvinfo : EIATTR_UNUSED_LOAD_BYTE_OFFSET
	.align		4
        /*0104*/ 	.byte	0x04, 0x44
        /*0106*/ 	.short	(.L_197 - .L_196)


	//   ....[0]....
.L_196:
        /*0108*/ 	.word	0x00000950
        /*010c*/ 	.word	0x0000fff0


	//   ....[1]....
        /*0110*/ 	.word	0x0000fe10
        /*0114*/ 	.word	0x0000fff0


	//----- nvinfo : EIATTR_INT_WARP_WIDE_INSTR_OFFSETS
	.align		4
.L_197:
        /*0118*/ 	.byte	0x04, 0x31
        /*011a*/ 	.short	(.L_199 - .L_198)


	//   ....[0]....
.L_198:
        /*011c*/ 	.word	0x000000c0


	//   ....[1]....
        /*0120*/ 	.word	0x000000d0


	//   ....[2]....
        /*0124*/ 	.word	0x00000170


	//   ....[3]....
        /*0128*/ 	.word	0x00015880


	//   ....[4]....
        /*012c*/ 	.word	0x00015910


	//   ....[5]....
        /*0130*/ 	.word	0x000186b0


	//   ....[6]....
        /*0134*/ 	.word	0x00018740


	//----- nvinfo : EIATTR_COOP_GROUP_MASK_REGIDS
	.align		4
.L_199:
        /*0138*/ 	.byte	0x04, 0x29
        /*013a*/ 	.short	(.L_201 - .L_200)


	//   ....[0]....
.L_200:
        /*013c*/ 	.word	0xffffffff


	//   ....[1]....
        /*0140*/ 	.word	0xffffffff


	//   ....[2]....
        /*0144*/ 	.word	0xffffffff


	//   ....[3]....
        /*0148*/ 	.word	0xffffffff


	//   ....[4]....
        /*014c*/ 	.word	0xffffffff


	//   ....[5]....
        /*0150*/ 	.word	0xffffffff


	//   ....[6]....
        /*0154*/ 	.word	0xffffffff


	//   ....[7]....
        /*0158*/ 	.word	0xffffffff


	//   ....[8]....
        /*015c*/ 	.word	0xffffffff


	//   ....[9]....
        /*0160*/ 	.word	0xffffffff


	//   ....[10]....
        /*0164*/ 	.word	0xffffffff


	//   ....[11]....
        /*0168*/ 	.word	0xffffffff


	//   ....[12]....
        /*016c*/ 	.word	0xffffffff


	//   ....[13]....
        /*0170*/ 	.word	0xffffffff


	//   ....[14]....
        /*0174*/ 	.word	0xffffffff


	//   ....[15]....
        /*0178*/ 	.word	0xffffffff


	//   ....[16]....
        /*017c*/ 	.word	0xffffffff


	//   ....[17]....
        /*0180*/ 	.word	0xffffffff


	//   ....[18]....
        /*0184*/ 	.word	0xffffffff


	//   ....[19]....
        /*0188*/ 	.word	0xffffffff


	//   ....[20]....
        /*018c*/ 	.word	0xffffffff


	//   ....[21]....
        /*0190*/ 	.word	0xffffffff


	//   ....[22]....
        /*0194*/ 	.word	0xffffffff


	//   ....[23]....
        /*0198*/ 	.word	0xffffffff


	//   ....[24]....
        /*019c*/ 	.word	0xffffffff


	//   ....[25]....
        /*01a0*/ 	.word	0xffffffff


	//   ....[26]....
        /*01a4*/ 	.word	0xffffffff


	//   ....[27]....
        /*01a8*/ 	.word	0xffffffff


	//   ....[28]....
        /*01ac*/ 	.word	0xffffffff


	//   ....[29]....
        /*01b0*/ 	.word	0xffffffff


	//   ....[30]....
        /*01b4*/ 	.word	0xffffffff


	//   ....[31]....
        /*01b8*/ 	.word	0xffffffff


	//   ....[32]....
        /*01bc*/ 	.word	0xffffffff


	//   ....[33]....
        /*01c0*/ 	.word	0xffffffff


	//   ....[34]....
        /*01c4*/ 	.word	0xffffffff


	//   ....[35]....
        /*01c8*/ 	.word	0xffffffff


	//   ....[36]....
        /*01cc*/ 	.word	0xffffffff


	//   ....[37]....
        /*01d0*/ 	.word	0xffffffff


	//   ....[38]....
        /*01d4*/ 	.word	0xffffffff


	//   ....[39]....
        /*01d8*/ 	.word	0xffffffff


	//   ....[40]....
        /*01dc*/ 	.word	0xffffffff


	//   ....[41]....
        /*01e0*/ 	.word	0xffffffff


	//   ....[42]....
        /*01e4*/ 	.word	0xffffffff


	//   ....[43]....
        /*01e8*/ 	.word	0xffffffff


	//   ....[44]....
        /*01ec*/ 	.word	0xffffffff


	//   ....[45]....
        /*01f0*/ 	.word	0xffffffff


	//   ....[46]....
        /*01f4*/ 	.word	0xffffffff


	//   ....[47]....
        /*01f8*/ 	.word	0xffffffff


	//   ....[48]....
        /*01fc*/ 	.word	0xffffffff


	//   ....[49]....
        /*0200*/ 	.word	0xffffffff


	//   ....[50]....
        /*0204*/ 	.word	0xffffffff


	//   ....[51]....
        /*0208*/ 	.word	0xffffffff


	//   ....[52]....
        /*020c*/ 	.word	0xffffffff


	//   ....[53]....
        /*0210*/ 	.word	0xffffffff


	//   ....[54]....
        /*0214*/ 	.word	0xffffffff


	//   ....[55]....
        /*0218*/ 	.word	0xffffffff


	//   ....[56]....
        /*021c*/ 	.word	0xffffffff


	//   ....[57]....
        /*0220*/ 	.word	0xffffffff


	//   ....[58]....
        /*0224*/ 	.word	0xffffffff


	//   ....[59]....
        /*0228*/ 	.word	0xffffffff


	//   ....[60]....
        /*022c*/ 	.word	0xffffffff


	//   ....[61]....
        /*0230*/ 	.word	0xffffffff


	//   ....[62]....
        /*0234*/ 	.word	0xffffffff


	//   ....[63]....
        /*0238*/ 	.word	0xffffffff


	//   ....[64]....
        /*023c*/ 	.word	0xffffffff


	//   ....[65]....
        /*0240*/ 	.word	0xffffffff


	//   ....[66]....
        /*0244*/ 	.word	0xffffffff


	//   ....[67]....
        /*0248*/ 	.word	0xffffffff


	//   ....[68]....
        /*024c*/ 	.word	0xffffffff


	//   ....[69]....
        /*0250*/ 	.word	0xffffffff


	//   ....[70]....
        /*0254*/ 	.word	0xffffffff


	//   ....[71]....
        /*0258*/ 	.word	0xffffffff


	//   ....[72]....
        /*025c*/ 	.word	0xffffffff


	//   ....[73]....
        /*0260*/ 	.word	0xffffffff


	//   ....[74]....
        /*0264*/ 	.word	0xffffffff


	//   ....[75]....
        /*0268*/ 	.word	0xffffffff


	//   ....[76]....
        /*026c*/ 	.word	0xffffffff


	//   ....[77]....
        /*0270*/ 	.word	0xffffffff


	//   ....[78]....
        /*0274*/ 	.word	0xffffffff


	//   ....[79]....
        /*0278*/ 	.word	0xffffffff


	//   ....[80]....
        /*027c*/ 	.word	0xffffffff


	//   ....[81]....
        /*0280*/ 	.word	0xffffffff


	//   ....[82]....
        /*0284*/ 	.word	0xffffffff


	//   ....[83]....
        /*0288*/ 	.word	0xffffffff


	//   ....[84]....
        /*028c*/ 	.word	0xffffffff


	//   ....[85]....
        /*0290*/ 	.word	0xffffffff


	//   ....[86]....
        /*0294*/ 	.word	0xffffffff


	//   ....[87]....
        /*0298*/ 	.word	0xffffffff


	//   ....[88]....
        /*029c*/ 	.word	0xffffffff


	//   ....[89]....
        /*02a0*/ 	.word	0xffffffff


	//   ....[90]....
        /*02a4*/ 	.word	0xffffffff


	//   ....[91]....
        /*02a8*/ 	.word	0xffffffff


	//   ....[92]....
        /*02ac*/ 	.word	0xffffffff


	//   ....[93]....
        /*02b0*/ 	.word	0xffffffff


	//   ....[94]....
        /*02b4*/ 	.word	0xffffffff


	//   ....[95]....
        /*02b8*/ 	.word	0xffffffff


	//   ....[96]....
        /*02bc*/ 	.word	0xffffffff


	//   ....[97]....
        /*02c0*/ 	.word	0xffffffff


	//   ....[98]....
        /*02c4*/ 	.word	0xffffffff


	//   ....[99]....
        /*02c8*/ 	.word	0xffffffff


	//   ....[100]....
        /*02cc*/ 	.word	0xffffffff


	//   ....[101]....
        /*02d0*/ 	.word	0xffffffff


	//   ....[102]....
        /*02d4*/ 	.word	0xffffffff


	//   ....[103]....
        /*02d8*/ 	.word	0xffffffff


	//   ....[104]....
        /*02dc*/ 	.word	0xffffffff


	//   ....[105]....
        /*02e0*/ 	.word	0xffffffff


	//   ....[106]....
        /*02e4*/ 	.word	0xffffffff


	//   ....[107]....
        /*02e8*/ 	.word	0xffffffff


	//   ....[108]....
        /*02ec*/ 	.word	0xffffffff


	//   ....[109]....
        /*02f0*/ 	.word	0xffffffff


	//   ....[110]....
        /*02f4*/ 	.word	0xffffffff


	//   ....[111]....
        /*02f8*/ 	.word	0xffffffff


	//   ....[112]....
        /*02fc*/ 	.word	0xffffffff


	//   ....[113]....
        /*0300*/ 	.word	0xffffffff


	//   ....[114]....
        /*0304*/ 	.word	0xffffffff


	//   ....[115]....
        /*0308*/ 	.word	0xffffffff


	//   ....[116]....
        /*030c*/ 	.word	0xffffffff


	//   ....[117]....
        /*0310*/ 	.word	0xffffffff


	//   ....[118]....
        /*0314*/ 	.word	0xffffffff


	//   ....[119]....
        /*0318*/ 	.word	0xffffffff


	//   ....[120]....
        /*031c*/ 	.word	0xffffffff


	//   ....[121]....
        /*0320*/ 	.word	0xffffffff


	//   ....[122]....
        /*0324*/ 	.word	0xffffffff


	//   ....[123]....
        /*0328*/ 	.word	0xffffffff


	//   ....[124]....
        /*032c*/ 	.word	0xffffffff


	//   ....[125]....
        /*0330*/ 	.word	0xffffffff


	//   ....[126]....
        /*0334*/ 	.word	0xffffffff


	//   ....[127]....
        /*0338*/ 	.word	0xffffffff


	//   ....[128]....
        /*033c*/ 	.word	0xffffffff


	//   ....[129]....
        /*0340*/ 	.word	0xffffffff


	//   ....[130]....
        /*0344*/ 	.word	0xffffffff


	//   ....[131]....
        /*0348*/ 	.word	0xffffffff


	//   ....[132]....
        /*034c*/ 	.word	0xffffffff


	//   ....[133]....
        /*0350*/ 	.word	0xffffffff


	//   ....[134]....
        /*0354*/ 	.word	0xffffffff


	//   ....[135]....
        /*0358*/ 	.word	0xffffffff


	//   ....[136]....
        /*035c*/ 	.word	0xffffffff


	//   ....[137]....
        /*0360*/ 	.word	0xffffffff


	//   ....[138]....
        /*0364*/ 	.word	0xffffffff


	//   ....[139]....
        /*0368*/ 	.word	0xffffffff


	//   ....[140]....
        /*036c*/ 	.word	0xffffffff


	//   ....[141]....
        /*0370*/ 	.word	0xffffffff


	//   ....[142]....
        /*0374*/ 	.word	0xffffffff


	//   ....[143]....
        /*0378*/ 	.word	0xffffffff


	//   ....[144]....
        /*037c*/ 	.word	0xffffffff


	//   ....[145]....
        /*0380*/ 	.word	0xffffffff


	//   ....[146]....
        /*0384*/ 	.word	0xffffffff


	//   ....[147]....
        /*0388*/ 	.word	0xffffffff


	//   ....[148]....
        /*038c*/ 	.word	0xffffffff


	//   ....[149]....
        /*0390*/ 	.word	0xffffffff


	//   ....[150]....
        /*0394*/ 	.word	0xffffffff


	//   ....[151]....
        /*0398*/ 	.word	0xffffffff


	//   ....[152]....
        /*039c*/ 	.word	0xffffffff


	//   ....[153]....
        /*03a0*/ 	.word	0xffffffff


	//   ....[154]....
        /*03a4*/ 	.word	0xffffffff


	//   ....[155]....
        /*03a8*/ 	.word	0xffffffff


	//   ....[156]....
        /*03ac*/ 	.word	0xffffffff


	//   ....[157]....
        /*03b0*/ 	.word	0x0500000f


	//   ....[158]....
        /*03b4*/ 	.word	0x0500000f


	//   ....[159]....
        /*03b8*/ 	.word	0x0500000f


	//   ....[160]....
        /*03bc*/ 	.word	0x0500000f


	//   ....[161]....
        /*03c0*/ 	.word	0x0500000f


	//   ....[162]....
        /*03c4*/ 	.word	0x0500000f


	//   ....[163]....
        /*03c8*/ 	.word	0x0500000f


	//   ....[164]....
        /*03cc*/ 	.word	0x0500000f


	//   ....[165]....
        /*03d0*/ 	.word	0x0500000f


	//   ....[166]....
        /*03d4*/ 	.word	0x0500000f


	//   ....[167]....
        /*03d8*/ 	.word	0x0500000f


	//   ....[168]....
        /*03dc*/ 	.word	0x0500000f


	//   ....[169]....
        /*03e0*/ 	.word	0x0500000f


	//   ....[170]....
        /*03e4*/ 	.word	0x0500000f


	//   ....[171]....
        /*03e8*/ 	.word	0x0500000f


	//   ....[172]....
        /*03ec*/ 	.word	0x0500000f


	//   ....[173]....
        /*03f0*/ 	.word	0x0500000f


	//   ....[174]....
        /*03f4*/ 	.word	0x0500000f


	//   ....[175]....
        /*03f8*/ 	.word	0x0500000f


	//   ....[176]....
        /*03fc*/ 	.word	0x0500000f


	//   ....[177]....
        /*0400*/ 	.word	0x0500000f


	//   ....[178]....
        /*0404*/ 	.word	0x0500000f


	//   ....[179]....
        /*0408*/ 	.word	0x0500000f


	//   ....[180]....
        /*040c*/ 	.word	0x0500000f


	//   ....[181]....
        /*0410*/ 	.word	0x0500000f


	//   ....[182]....
        /*0414*/ 	.word	0x0500000f


	//   ....[183]....
        /*0418*/ 	.word	0x0500000f


	//   ....[184]....
        /*041c*/ 	.word	0x0500000f


	//   ....[185]....
        /*0420*/ 	.word	0x0500000f


	//   ....[186]....
        /*0424*/ 	.word	0x0500000f


	//   ....[187]....
        /*0428*/ 	.word	0x0500000f


	//   ....[188]....
        /*042c*/ 	.word	0x0500000f


	//   ....[189]....
        /*0430*/ 	.word	0x0500000f


	//   ....[190]....
        /*0434*/ 	.word	0x0500000f


	//   ....[191]....
        /*0438*/ 	.word	0x0500000f


	//   ....[192]....
        /*043c*/ 	.word	0x0500000f


	//   ....[193]....
        /*0440*/ 	.word	0x0500000f


	//   ....[194]....
        /*0444*/ 	.word	0x0500000f


	//   ....[195]....
        /*0448*/ 	.word	0x0500000f


	//   ....[196]....
        /*044c*/ 	.word	0x0500000f


	//   ....[197]....
        /*0450*/ 	.word	0x0500000f


	//   ....[198]....
        /*0454*/ 	.word	0x0500000f


	//   ....[199]....
        /*0458*/ 	.word	0x0500000f


	//   ....[200]....
        /*045c*/ 	.word	0x0500000f


	//   ....[201]....
        /*0460*/ 	.word	0x0500000f


	//   ....[202]....
        /*0464*/ 	.word	0x0500000f


	//   ....[203]....
        /*0468*/ 	.word	0x0500000f


	//   ....[204]....
        /*046c*/ 	.word	0x0500000f


	//   ....[205]....
        /*0470*/ 	.word	0x0500000f


	//   ....[206]....
        /*0474*/ 	.word	0x0500000f


	//   ....[207]....
        /*0478*/ 	.word	0x0500000f


	//   ....[208]....
        /*047c*/ 	.word	0x0500000f


	//   ....[209]....
        /*0480*/ 	.word	0x0500000f


	//   ....[210]....
        /*0484*/ 	.word	0x0500000f


	//   ....[211]....
        /*0488*/ 	.word	0x0500000f


	//   ....[212]....
        /*048c*/ 	.word	0x0500000f


	//   ....[213]....
        /*0490*/ 	.word	0x0500000f


	//   ....[214]....
        /*0494*/ 	.word	0x0500000f


	//   ....[215]....
        /*0498*/ 	.word	0x0500000f


	//   ....[216]....
        /*049c*/ 	.word	0x0500000f


	//   ....[217]....
        /*04a0*/ 	.word	0x0500000f


	//   ....[218]....
        /*04a4*/ 	.word	0x0500000f


	//   ....[219]....
        /*04a8*/ 	.word	0x0500000f


	//   ....[220]....
        /*04ac*/ 	.word	0x0500000f


	//   ....[221]....
        /*04b0*/ 	.word	0x0500000f


	//   ....[222]....
        /*04b4*/ 	.word	0x0500000f


	//   ....[223]....
        /*04b8*/ 	.word	0x0500000f


	//   ....[224]....
        /*04bc*/ 	.word	0x0500000f


	//   ....[225]....
        /*04c0*/ 	.word	0x0500000f


	//   ....[226]....
        /*04c4*/ 	.word	0x0500000f


	//   ....[227]....
        /*04c8*/ 	.word	0x0500000f


	//   ....[228]....
        /*04cc*/ 	.word	0x0500000f


	//   ....[229]....
        /*04d0*/ 	.word	0x0500000f


	//   ....[230]....
        /*04d4*/ 	.word	0x0500000f


	//   ....[231]....
        /*04d8*/ 	.word	0x0500000f


	//   ....[232]....
        /*04dc*/ 	.word	0x0500000f


	//   ....[233]....
        /*04e0*/ 	.word	0x0500000f


	//   ....[234]....
        /*04e4*/ 	.word	0x0500000f


	//   ....[235]....
        /*04e8*/ 	.word	0x0500000f


	//   ....[236]....
        /*04ec*/ 	.word	0x0500000f


	//   ....[237]....
        /*04f0*/ 	.word	0x0500000f


	//   ....[238]....
        /*04f4*/ 	.word	0x0500000f


	//   ....[239]....
        /*04f8*/ 	.word	0x0500000f


	//   ....[240]....
        /*04fc*/ 	.word	0x0500000f


	//----- nvinfo : EIATTR_COOP_GROUP_INSTR_OFFSETS
	.align		4
.L_201:
        /*0500*/ 	.byte	0x04, 0x28
        /*0502*/ 	.short	(.L_203 - .L_202)


	//   ....[0]....
.L_202:
        /*0504*/ 	.word	0x00000070


	//   ....[1]....
        /*0508*/ 	.word	0x000000b0


	//   ....[2]....
        /*050c*/ 	.word	0x000002d0


	//   ....[3]....
        /*0510*/ 	.word	0x00000430


	//   ....[4]....
        /*0514*/ 	.word	0x00000550


	//   ....[5]....
        /*0518*/ 	.word	0x000006b0


	//   ....[6]....
        /*051c*/ 	.word	0x00001fe0


	//   ....[7]....
        /*0520*/ 	.word	0x00002b90


	//   ....[8]....
        /*0524*/ 	.word	0x000032b0


	//   ....[9]....
        /*0528*/ 	.word	0x000042d0


	//   ....[10]....
        /*052c*/ 	.word	0x000042f0


	//   ....[11]....
        /*0530*/ 	.word	0x000047c0


	//   ....[12]....
        /*0534*/ 	.word	0x00004840


	//   ....[13]....
        /*0538*/ 	.word	0x00006710


	//   ....[14]....
        /*053c*/ 	.word	0x000075b0


	//   ....[15]....
        /*0540*/ 	.word	0x00007c00


	//   ....[16]....
        /*0544*/ 	.word	0x00007d10


	//   ....[17]....
        /*0548*/ 	.word	0x000082f0


	//   ....[18]....
        /*054c*/ 	.word	0x00008340


	//   ....[19]....
        /*0550*/ 	.word	0x0000a7f0


	//   ....[20]....
        /*0554*/ 	.word	0x0000a810


	//   ....[21]....
        /*0558*/ 	.word	0x0000a830


	//   ....[22]....
        /*055c*/ 	.word	0x0000a850


	//   ....[23]....
        /*0560*/ 	.word	0x0000c640


	//   ....[24]....
        /*0564*/ 	.word	0x0000ccb0


	//   ....[25]....
        /*0568*/ 	.word	0x0000db20


	//   ....[26]....
        /*056c*/ 	.word	0x0000dc30


	//   ....[27]....
        /*0570*/ 	.word	0x0000e210


	//   ....[28]....
        /*0574*/ 	.word	0x0000e260


	//   ....[29]....
        /*0578*/ 	.word	0x0000f320


	//   ....[30]....
        /*057c*/ 	.word	0x0000f350


	//   ....[31]....
        /*0580*/ 	.word	0x0000f410


	//   ....[32]....
        /*0584*/ 	.word	0x0000f420


	//   ....[33]....
        /*0588*/ 	.word	0x00010cc0


	//   ....[34]....
        /*058c*/ 	.word	0x00010ce0


	//   ....[35]....
        /*0590*/ 	.word	0x00010cf0


	//   ....[36]....
        /*0594*/ 	.word	0x00010d00


	//   ....[37]....
        /*0598*/ 	.word	0x00011610


	//   ....[38]....
        /*059c*/ 	.word	0x00011630


	//   ....[39]....
        /*05a0*/ 	.word	0x00011760


	//   ....[40]....
        /*05a4*/ 	.word	0x00011780


	//   ....[41]....
        /*05a8*/ 	.word	0x00011880


	//   ....[42]....
        /*05ac*/ 	.word	0x000118a0


	//   ....[43]....
        /*05b0*/ 	.word	0x000119b0


	//   ....[44]....
        /*05b4*/ 	.word	0x000119d0


	//   ....[45]....
        /*05b8*/ 	.word	0x00011e00


	//   ....[46]....
        /*05bc*/ 	.word	0x00011e10


	//   ....[47]....
        /*05c0*/ 	.word	0x00012540


	//   ....[48]....
        /*05c4*/ 	.word	0x00012550


	//   ....[49]....
        /*05c8*/ 	.word	0x000136f0


	//   ....[50]....
        /*05cc*/ 	.word	0x00013720


	//   ....[51]....
        /*05d0*/ 	.word	0x00013840


	//   ....[52]....
        /*05d4*/ 	.word	0x00013860


	//   ....[53]....
        /*05d8*/ 	.word	0x00013960


	//   ....[54]....
        /*05dc*/ 	.word	0x00013980


	//   ....[55]....
        /*05e0*/ 	.word	0x00013a90


	//   ....[56]....
        /*05e4*/ 	.word	0x00013ab0


	//   ....[57]....
        /*05e8*/ 	.word	0x00013c50


	//   ....[58]....
        /*05ec*/ 	.word	0x00013e40


	//   ....[59]....
        /*05f0*/ 	.word	0x00013e70


	//   ....[60]....
        /*05f4*/ 	.word	0x00013ea0


	//   ....[61]....
        /*05f8*/ 	.word	0x00013ed0


	//   ....[62]....
        /*05fc*/ 	.word	0x00013f00


	//   ....[63]....
        /*0600*/ 	.word	0x00013f30


	//   ....[64]....
        /*0604*/ 	.word	0x000140a0


	//   ....[65]....
        /*0608*/ 	.word	0x000140d0


	//   ....[66]....
        /*060c*/ 	.word	0x00014100


	//   ....[67]....
        /*0610*/ 	.word	0x00014130


	//   ....[68]....
        /*0614*/ 	.word	0x00014160


	//   ....[69]....
        /*0618*/ 	.word	0x00014190


	//   ....[70]....
        /*061c*/ 	.word	0x00014220


	//   ....[71]....
        /*0620*/ 	.word	0x00014250


	//   ....[72]....
        /*0624*/ 	.word	0x00014260


	//   ....[73]....
        /*0628*/ 	.word	0x000142a0


	//   ....[74]....
        /*062c*/ 	.word	0x00016410


	//   ....[75]....
        /*0630*/ 	.word	0x00016430


	//   ....[76]....
        /*0634*/ 	.word	0x000164e0


	//   ....[77]....
        /*0638*/ 	.word	0x00016500


	//   ....[78]....
        /*063c*/ 	.word	0x000165a0


	//   ....[79]....
        /*0640*/ 	.word	0x000165c0


	//   ....[80]....
        /*0644*/ 	.word	0x00016660


	//   ....[81]....
        /*0648*/ 	.word	0x00016680


	//   ....[82]....
        /*064c*/ 	.word	0x00016720


	//   ....[83]....
        /*0650*/ 	.word	0x00016740


	//   ....[84]....
        /*0654*/ 	.word	0x00016750


	//   ....[85]....
        /*0658*/ 	.word	0x000167e0


	//   ....[86]....
        /*065c*/ 	.word	0x00016ec0


	//   ....[87]....
        /*0660*/ 	.word	0x00016ef0


	//   ....[88]....
        /*0664*/ 	.word	0x00016f50


	//   ....[89]....
        /*0668*/ 	.word	0x00016fb0


	//   ....[90]....
        /*066c*/ 	.word	0x00017000


	//   ....[91]....
        /*0670*/ 	.word	0x00017060


	//   ....[92]....
        /*0674*/ 	.word	0x000170b0


	//   ....[93]....
        /*0678*/ 	.word	0x00017110


	//   ....[94]....
        /*067c*/ 	.word	0x00017160


	//   ....[95]....
        /*0680*/ 	.word	0x000171c0


	//   ....[96]....
        /*0684*/ 	.word	0x00017210


	//   ....[97]....
        /*0688*/ 	.word	0x00017270


	//   ....[98]....
        /*068c*/ 	.word	0x000172c0


	//   ....[99]....
        /*0690*/ 	.word	0x00017310


	//   ....[100]....
        /*0694*/ 	.word	0x00017330


	//   ....[101]....
        /*0698*/ 	.word	0x00017370


	//   ....[102]....
        /*069c*/ 	.word	0x00017b20


	//   ....[103]....
        /*06a0*/ 	.word	0x00017b60


	//   ....[104]....
        /*06a4*/ 	.word	0x00017b70


	//   ....[105]....
        /*06a8*/ 	.word	0x00017bd0


	//   ....[106]....
        /*06ac*/ 	.word	0x00017be0


	//   ....[107]....
        /*06b0*/ 	.word	0x00017c40


	//   ....[108]....
        /*06b4*/ 	.word	0x00017c70


	//   ....[109]....
        /*06b8*/ 	.word	0x00017cb0


	//   ....[110]....
        /*06bc*/ 	.word	0x00017ce0


	//   ....[111]....
        /*06c0*/ 	.word	0x00017d20


	//   ....[112]....
        /*06c4*/ 	.word	0x00017d50


	//   ....[113]....
        /*06c8*/ 	.word	0x00017d90


	//   ....[114]....
        /*06cc*/ 	.word	0x00018000


	//   ....[115]....
        /*06d0*/ 	.word	0x00018020


	//   ....[116]....
        /*06d4*/ 	.word	0x00018030


	//   ....[117]....
        /*06d8*/ 	.word	0x000180c0


	//   ....[118]....
        /*06dc*/ 	.word	0x000180d0


	//   ....[119]....
        /*06e0*/ 	.word	0x00018160


	//   ....[120]....
        /*06e4*/ 	.word	0x00018170


	//   ....[121]....
        /*06e8*/ 	.word	0x00018200


	//   ....[122]....
        /*06ec*/ 	.word	0x00018210


	//   ....[123]....
        /*06f0*/ 	.word	0x000182a0


	//   ....[124]....
        /*06f4*/ 	.word	0x000182b0


	//   ....[125]....
        /*06f8*/ 	.word	0x000182c0


	//   ....[126]....
        /*06fc*/ 	.word	0x00018880


	//   ....[127]....
        /*0700*/ 	.word	0x000188c0


	//   ....[128]....
        /*0704*/ 	.word	0x00018900


	//   ....[129]....
        /*0708*/ 	.word	0x00018930


	//   ....[130]....
        /*070c*/ 	.word	0x000189c0


	//   ....[131]....
        /*0710*/ 	.word	0x000189f0


	//   ....[132]....
        /*0714*/ 	.word	0x00018a60


	//   ....[133]....
        /*0718*/ 	.word	0x00018a90


	//   ....[134]....
        /*071c*/ 	.word	0x00018b00


	//   ....[135]....
        /*0720*/ 	.word	0x00018b30


	//   ....[136]....
        /*0724*/ 	.word	0x00018b60


	//   ....[137]....
        /*0728*/ 	.word	0x00018bb0


	//   ....[138]....
        /*072c*/ 	.word	0x00018ff0


	//   ....[139]....
        /*0730*/ 	.word	0x00019000


	//   ....[140]....
        /*0734*/ 	.word	0x00019040


	//   ....[141]....
        /*0738*/ 	.word	0x00019080


	//   ....[142]....
        /*073c*/ 	.word	0x000190b0


	//   ....[143]....
        /*0740*/ 	.word	0x000190e0


	//   ....[144]....
        /*0744*/ 	.word	0x00019110


	//   ....[145]....
        /*0748*/ 	.word	0x00019140


	//   ....[146]....
        /*074c*/ 	.word	0x000192f0


	//   ....[147]....
        /*0750*/ 	.word	0x00019320


	//   ....[148]....
        /*0754*/ 	.word	0x00019350


	//   ....[149]....
        /*0758*/ 	.word	0x00019380


	//   ....[150]....
        /*075c*/ 	.word	0x000193b0


	//   ....[151]....
        /*0760*/ 	.word	0x000193e0


	//   ....[152]....
        /*0764*/ 	.word	0x000194a0


	//   ....[153]....
        /*0768*/ 	.word	0x000194c0


	//   ....[154]....
        /*076c*/ 	.word	0x000194e0


	//   ....[155]....
        /*0770*/ 	.word	0x00019540


	//   ....[156]....
        /*0774*/ 	.word	0x00019f60


	//   ....[157]....
        /*0778*/ 	.word	0x0001a5e0


	//   ....[158]....
        /*077c*/ 	.word	0x0001a6d0


	//   ....[159]....
        /*0780*/ 	.word	0x0001a770


	//   ....[160]....
        /*0784*/ 	.word	0x0001a7d0


	//   ....[161]....
        /*0788*/ 	.word	0x0001a8e0


	//   ....[162]....
        /*078c*/ 	.word	0x0001a950


	//   ....[163]....
        /*0790*/ 	.word	0x0001aa60


	//   ....[164]....
        /*0794*/ 	.word	0x0001aad0


	//   ....[165]....
        /*0798*/ 	.word	0x0001abe0


	//   ....[166]....
        /*079c*/ 	.word	0x0001ac50


	//   ....[167]....
        /*07a0*/ 	.word	0x0001ad60


	//   ....[168]....
        /*07a4*/ 	.word	0x0001add0


	//   ....[169]....
        /*07a8*/ 	.word	0x0001ae70


	//   ....[170]....
        /*07ac*/ 	.word	0x0001af80


	//   ....[171]....
        /*07b0*/ 	.word	0x0001aff0


	//   ....[172]....
        /*07b4*/ 	.word	0x0001b070


	//   ....[173]....
        /*07b8*/ 	.word	0x0001b140


	//   ....[174]....
        /*07bc*/ 	.word	0x0001b1c0


	//   ....[175]....
        /*07c0*/ 	.word	0x0001b2a0


	//   ....[176]....
        /*07c4*/ 	.word	0x0001b320


	//   ....[177]....
        /*07c8*/ 	.word	0x0001b400


	//   ....[178]....
        /*07cc*/ 	.word	0x0001b480


	//   ....[179]....
        /*07d0*/ 	.word	0x0001b560


	//   ....[180]....
        /*07d4*/ 	.word	0x0001b5e0


	//   ....[181]....
        /*07d8*/ 	.word	0x0001b6c0


	//   ....[182]....
        /*07dc*/ 	.word	0x0001b740


	//   ....[183]....
        /*07e0*/ 	.word	0x0001b810


	//   ....[184]....
        /*07e4*/ 	.word	0x0001b890


	//   ....[185]....
        /*07e8*/ 	.word	0x0001b950


	//   ....[186]....
        /*07ec*/ 	.word	0x0001ba80


	//   ....[187]....
        /*07f0*/ 	.word	0x0001bb50


	//   ....[188]....
        /*07f4*/ 	.word	0x0001bbc0


	//   ....[189]....
        /*07f8*/ 	.word	0x0001bc90


	//   ....[190]....
        /*07fc*/ 	.word	0x0001bcf0


	//   ....[191]....
        /*0800*/ 	.word	0x0001bdc0


	//   ....[192]....
        /*0804*/ 	.word	0x0001be20


	//   ....[193]....
        /*0808*/ 	.word	0x0001bef0


	//   ....[194]....
        /*080c*/ 	.word	0x0001bf50


	//   ....[195]....
        /*0810*/ 	.word	0x0001c020


	//   ....[196]....
        /*0814*/ 	.word	0x0001c080


	//   ....[197]....
        /*0818*/ 	.word	0x0001c160


	//   ....[198]....
        /*081c*/ 	.word	0x0001c250


	//   ....[199]....
        /*0820*/ 	.word	0x0001c2f0


	//   ....[200]....
        /*0824*/ 	.word	0x0001c350


	//   ....[201]....
        /*0828*/ 	.word	0x0001c450


	//   ....[202]....
        /*082c*/ 	.word	0x0001c4b0


	//   ....[203]....
        /*0830*/ 	.word	0x0001c5b0


	//   ....[204]....
        /*0834*/ 	.word	0x0001c610


	//   ....[205]....
        /*0838*/ 	.word	0x0001c710


	//   ....[206]....
        /*083c*/ 	.word	0x0001c770


	//   ....[207]....
        /*0840*/ 	.word	0x0001c870


	//   ....[208]....
        /*0844*/ 	.word	0x0001c8d0


	//   ....[209]....
        /*0848*/ 	.word	0x0001c9a0


	//   ....[210]....
        /*084c*/ 	.word	0x0001cae0


	//   ....[211]....
        /*0850*/ 	.word	0x0001cb80


	//   ....[212]....
        /*0854*/ 	.word	0x0001cc60


	//   ....[213]....
        /*0858*/ 	.word	0x0001cd30


	//   ....[214]....
        /*085c*/ 	.word	0x0001cd90


	//   ....[215]....
        /*0860*/ 	.word	0x0001ce80


	//   ....[216]....
        /*0864*/ 	.word	0x0001cee0


	//   ....[217]....
        /*0868*/ 	.word	0x0001cfd0


	//   ....[218]....
        /*086c*/ 	.word	0x0001d030


	//   ....[219]....
        /*0870*/ 	.word	0x0001d120


	//   ....[220]....
        /*0874*/ 	.word	0x0001d180


	//   ....[221]....
        /*0878*/ 	.word	0x0001d260


	//   ....[222]....
        /*087c*/ 	.word	0x0001d2f0


	//   ....[223]....
        /*0880*/ 	.word	0x0001d390


	//   ....[224]....
        /*0884*/ 	.word	0x0001d500


	//   ....[225]....
        /*0888*/ 	.word	0x0001d570


	//   ....[226]....
        /*088c*/ 	.word	0x0001d5f0


	//   ....[227]....
        /*0890*/ 	.word	0x0001d660


	//   ....[228]....
        /*0894*/ 	.word	0x0001d6d0


	//   ....[229]....
        /*0898*/ 	.word	0x0001d750


	//   ....[230]....
        /*089c*/ 	.word	0x0001d7d0


	//   ....[231]....
        /*08a0*/ 	.word	0x0001d860


	//   ....[232]....
        /*08a4*/ 	.word	0x0001d8d0


	//   ....[233]....
        /*08a8*/ 	.word	0x0001d940


	//   ....[234]....
        /*08ac*/ 	.word	0x0001d9b0


	//   ....[235]....
        /*08b0*/ 	.word	0x0001da30


	//   ....[236]....
        /*08b4*/ 	.word	0x0001daa0


	//   ....[237]....
        /*08b8*/ 	.word	0x0001db30


	//   ....[238]....
        /*08bc*/ 	.word	0x0001db90


	//   ....[239]....
        /*08c0*/ 	.word	0x0001dc20


	//   ....[240]....
        /*08c4*/ 	.word	0x0001dd50


	//----- nvinfo : EIATTR_REG_RECONFIG
	.align		4
.L_203:
        /*08c8*/ 	.byte	0x01, 0x54
	.zero		2


	//----- nvinfo : EIATTR_SYSCALL_OFFSETS
	.align		4
        /*08cc*/ 	.byte	0x04, 0x46
        /*08ce*/ 	.short	(.L_205 - .L_204)


	//   ....[0]....
.L_204:
        /*08d0*/ 	.word	0x00002160


	//   ....[1]....
        /*08d4*/ 	.word	0x00015a70


	//   ....[2]....
        /*08d8*/ 	.word	0x00015bc0


	//   ....[3]....
        /*08dc*/ 	.word	0x00015cb0


	//   ....[4]....
        /*08e0*/ 	.word	0x00016b20


	//----- nvinfo : EIATTR_MBARRIER_INSTR_OFFSETS
	.align		4
.L_205:
        /*08e4*/ 	.byte	0x04, 0x39
        /*08e6*/ 	.short	(.L_207 - .L_206)


	//   ....[0]....
.L_206:
        /*08e8*/ 	.word	0x00000180
        /*08ec*/ 	.word	0x000000ff
        /*08f0*/ 	.word	0x00030800
        /*08f4*/ 	.short	0x0100
        /*08f6*/ 	.byte	0x08
	.zero		1


	//   ....[1]....
        /*08f8*/ 	.word	0x00000190
        /*08fc*/ 	.word	0x000000ff
        /*0900*/ 	.word	0x00030820
        /*0904*/ 	.short	0x0100
        /*0906*/ 	.byte	0x08
	.zero		1


	//   ....[2]....
        /*0908*/ 	.word	0x00000280
        /*090c*/ 	.word	0x000000ff
        /*0910*/ 	.word	0x00030830
        /*0914*/ 	.short	0x0100
        /*0916*/ 	.byte	0x08
	.zero		1


	//   ....[3]....
        /*0918*/ 	.word	0x00000290
        /*091c*/ 	.word	0x000000ff
        /*0920*/ 	.word	0x00030840
        /*0924*/ 	.short	0x0100
        /*0926*/ 	.byte	0x08
	.zero		1


	//   ....[4]....
        /*0928*/ 	.word	0x000002a0
        /*092c*/ 	.word	0x000000ff
        /*0930*/ 	.word	0x00030838
        /*0934*/ 	.short	0x0100
        /*0936*/ 	.byte	0x08
	.zero		1


	//   ....[5]....
        /*0938*/ 	.word	0x000002b0
        /*093c*/ 	.word	0x000000ff
        /*0940*/ 	.word	0x00030848
        /*0944*/ 	.short	0x0100
        /*0946*/ 	.byte	0x08
	.zero		1


	//   ....[6]....
        /*0948*/ 	.word	0x000003e0
        /*094c*/ 	.word	0x000000ff
        /*0950*/ 	.word	0x00030850
        /*0954*/ 	.short	0x0100
        /*0956*/ 	.byte	0x08
	.zero		1


	//   ....[7]....
        /*0958*/ 	.word	0x000003f0
        /*095c*/ 	.word	0x000000ff
        /*0960*/ 	.word	0x00030860
        /*0964*/ 	.short	0x0100
        /*0966*/ 	.byte	0x08
	.zero		1


	//   ....[8]....
        /*0968*/ 	.word	0x00000400
        /*096c*/ 	.word	0x000000ff
        /*0970*/ 	.word	0x00030858
        /*0974*/ 	.short	0x0100
        /*0976*/ 	.byte	0x08
	.zero		1


	//   ....[9]....
        /*0978*/ 	.word	0x00000410
        /*097c*/ 	.word	0x000000ff
        /*0980*/ 	.word	0x00030868
        /*0984*/ 	.short	0x0100
        /*0986*/ 	.byte	0x08
	.zero		1


	//   ....[10]....
        /*0988*/ 	.word	0x00000500
        /*098c*/ 	.word	0x000000ff
        /*0990*/ 	.word	0x00030870
        /*0994*/ 	.short	0x0100
        /*0996*/ 	.byte	0x06
	.zero		1


	//   ....[11]....
        /*0998*/ 	.word	0x00000510
        /*099c*/ 	.word	0x000000ff
        /*09a0*/ 	.word	0x00030880
        /*09a4*/ 	.short	0x0100
        /*09a6*/ 	.byte	0x06
	.zero		1


	//   ....[12]....
        /*09a8*/ 	.word	0x00000520
        /*09ac*/ 	.word	0x000000ff
        /*09b0*/ 	.word	0x00030878
        /*09b4*/ 	.short	0x0100
        /*09b6*/ 	.byte	0x06
	.zero		1


	//   ....[13]....
        /*09b8*/ 	.word	0x00000530
        /*09bc*/ 	.word	0x000000ff
        /*09c0*/ 	.word	0x00030888
        /*09c4*/ 	.short	0x0100
        /*09c6*/ 	.byte	0x06
	.zero		1


	//   ....[14]....
        /*09c8*/ 	.word	0x00000660
        /*09cc*/ 	.word	0x000000ff
        /*09d0*/ 	.word	0x00030890
        /*09d4*/ 	.short	0x0100
        /*09d6*/ 	.byte	0x08
	.zero		1


	//   ....[15]....
        /*09d8*/ 	.word	0x00000670
        /*09dc*/ 	.word	0x000000ff
        /*09e0*/ 	.word	0x000308a0
        /*09e4*/ 	.short	0x0100
        /*09e6*/ 	.byte	0x08
	.zero		1


	//   ....[16]....
        /*09e8*/ 	.word	0x00000680
        /*09ec*/ 	.word	0x000000ff
        /*09f0*/ 	.word	0x00030898
        /*09f4*/ 	.short	0x0100
        /*09f6*/ 	.byte	0x08
	.zero		1


	//   ....[17]....
        /*09f8*/ 	.word	0x00000690
        /*09fc*/ 	.word	0x000000ff
        /*0a00*/ 	.word	0x000308a8
        /*0a04*/ 	.short	0x0100
        /*0a06*/ 	.byte	0x08
	.zero		1


	//   ....[18]....
        /*0a08*/ 	.word	0x000007d0
        /*0a0c*/ 	.word	0x000000ff
        /*0a10*/ 	.word	0x000308b0
        /*0a14*/ 	.short	0x0100
        /*0a16*/ 	.byte	0x08
	.zero		1


	//   ....[19]....
        /*0a18*/ 	.word	0x000007e0
        /*0a1c*/ 	.word	0x000000ff
        /*0a20*/ 	.word	0x000308c0
        /*0a24*/ 	.short	0x0100
        /*0a26*/ 	.byte	0x08
	.zero		1


	//   ....[20]....
        /*0a28*/ 	.word	0x000007f0
        /*0a2c*/ 	.word	0x000000ff
        /*0a30*/ 	.word	0x000308b8
        /*0a34*/ 	.short	0x0100
        /*0a36*/ 	.byte	0x08
	.zero		1


	//   ....[21]....
        /*0a38*/ 	.word	0x00000800
        /*0a3c*/ 	.word	0x000000ff
        /*0a40*/ 	.word	0x000308c8
        /*0a44*/ 	.short	0x0100
        /*0a46*/ 	.byte	0x08
	.zero		1


	//   ....[22]....
        /*0a48*/ 	.word	0x000021e0
        /*0a4c*/ 	.word	0x000000ff
        /*0a50*/ 	.word	0x00030800
        /*0a54*/ 	.short	0x010a
        /*0a56*/ 	.byte	0x3c
	.zero		1


	//   ....[23]....
        /*0a58*/ 	.word	0x00002290
        /*0a5c*/ 	.word	0x00000003
        /*0a60*/ 	.word	0x00030830
        /*0a64*/ 	.short	0x010a
        /*0a66*/ 	.byte	0x3f
	.zero		1


	//   ....[24]....
        /*0a68*/ 	.word	0x000022d0
        /*0a6c*/ 	.word	0x00000003
        /*0a70*/ 	.word	0x00030830
        /*0a74*/ 	.short	0x010a
        /*0a76*/ 	.byte	0x3f
	.zero		1


	//   ....[25]....
        /*0a78*/ 	.word	0x00002dd0
        /*0a7c*/ 	.word	0x000000ff
        /*0a80*/ 	.word	0x00000000
        /*0a84*/ 	.short	0x0101
        /*0a86*/ 	.byte	0x04
	.zero		1


	//   ....[26]....
        /*0a88*/ 	.word	0x00005690
        /*0a8c*/ 	.word	0x000000ff
        /*0a90*/ 	.word	0x00030830
        /*0a94*/ 	.short	0x010a
        /*0a96*/ 	.byte	0x06
	.zero		1


	//   ....[27]....
        /*0a98*/ 	.word	0x000056d0
        /*0a9c*/ 	.word	0x000000ff
        /*0aa0*/ 	.word	0x00030830
        /*0aa4*/ 	.short	0x010a
        /*0aa6*/ 	.byte	0x06
	.zero		1


	//   ....[28]....
        /*0aa8*/ 	.word	0x000061c0
        /*0aac*/ 	.word	0x000000ff
        /*0ab0*/ 	.word	0x00030850
        /*0ab4*/ 	.short	0x010a
        /*0ab6*/ 	.byte	0x07
	.zero		1


	//   ....[29]....
        /*0ab8*/ 	.word	0x00006200
        /*0abc*/ 	.word	0x000000ff
        /*0ac0*/ 	.word	0x00030850
        /*0ac4*/ 	.short	0x010a
        /*0ac6*/ 	.byte	0x07
	.zero		1


	//   ....[30]....
        /*0ac8*/ 	.word	0x00006900
        /*0acc*/ 	.word	0x000000ff
        /*0ad0*/ 	.word	0x00000000
        /*0ad4*/ 	.short	0x0101
        /*0ad6*/ 	.byte	0x06
	.zero		1


	//   ....[31]....
        /*0ad8*/ 	.word	0x00008c40
        /*0adc*/ 	.word	0x000000ff
        /*0ae0*/ 	.word	0x00000000
        /*0ae4*/ 	.short	0x0101
        /*0ae6*/ 	.byte	0x07
	.zero		1


	//   ....[32]....
        /*0ae8*/ 	.word	0x000090d0
        /*0aec*/ 	.word	0x000000ff
        /*0af0*/ 	.word	0x00030830
        /*0af4*/ 	.short	0x010a
        /*0af6*/ 	.byte	0x06
	.zero		1


	//   ....[33]....
        /*0af8*/ 	.word	0x00009110
        /*0afc*/ 	.word	0x000000ff
        /*0b00*/ 	.word	0x00030830
        /*0b04*/ 	.short	0x010a
        /*0b06*/ 	.byte	0x06
	.zero		1


	//   ....[34]....
        /*0b08*/ 	.word	0x00009c00
        /*0b0c*/ 	.word	0x000000ff
        /*0b10*/ 	.word	0x00030850
        /*0b14*/ 	.short	0x010a
        /*0b16*/ 	.byte	0x07
	.zero		1


	//   ....[35]....
        /*0b18*/ 	.word	0x00009c40
        /*0b1c*/ 	.word	0x000000ff
        /*0b20*/ 	.word	0x00030850
        /*0b24*/ 	.short	0x010a
        /*0b26*/ 	.byte	0x07
	.zero		1


	//   ....[36]....
        /*0b28*/ 	.word	0x0000a2f0
        /*0b2c*/ 	.word	0x000000ff
        /*0b30*/ 	.word	0x00000000
        /*0b34*/ 	.short	0x0101
        /*0b36*/ 	.byte	0x06
	.zero		1


	//   ....[37]....
        /*0b38*/ 	.word	0x0000b390
        /*0b3c*/ 	.word	0x000000ff
        /*0b40*/ 	.word	0x00000000
        /*0b44*/ 	.short	0x0101
        /*0b46*/ 	.byte	0x07
	.zero		1


	//   ....[38]....
        /*0b48*/ 	.word	0x0000b5c0
        /*0b4c*/ 	.word	0x000000ff
        /*0b50*/ 	.word	0x00030830
        /*0b54*/ 	.short	0x010a
        /*0b56*/ 	.byte	0x06
	.zero		1


	//   ....[39]....
        /*0b58*/ 	.word	0x0000b600
        /*0b5c*/ 	.word	0x000000ff
        /*0b60*/ 	.word	0x00030830
        /*0b64*/ 	.short	0x010a
        /*0b66*/ 	.byte	0x06
	.zero		1


	//   ....[40]....
        /*0b68*/ 	.word	0x0000c0f0
        /*0b6c*/ 	.word	0x000000ff
        /*0b70*/ 	.word	0x00030850
        /*0b74*/ 	.short	0x010a
        /*0b76*/ 	.byte	0x07
	.zero		1


	//   ....[41]....
        /*0b78*/ 	.word	0x0000c130
        /*0b7c*/ 	.word	0x000000ff
        /*0b80*/ 	.word	0x00030850
        /*0b84*/ 	.short	0x010a
        /*0b86*/ 	.byte	0x07
	.zero		1


	//   ....[42]....
        /*0b88*/ 	.word	0x0000c820
        /*0b8c*/ 	.word	0x000000ff
        /*0b90*/ 	.word	0x00000000
        /*0b94*/ 	.short	0x0101
        /*0b96*/ 	.byte	0x06
	.zero		1


	//   ....[43]....
        /*0b98*/ 	.word	0x0000eb70
        /*0b9c*/ 	.word	0x000000ff
        /*0ba0*/ 	.word	0x00000000
        /*0ba4*/ 	.short	0x0101
        /*0ba6*/ 	.byte	0x07
	.zero		1


	//   ....[44]....
        /*0ba8*/ 	.word	0x0000f290
        /*0bac*/ 	.word	0x000000ff
        /*0bb0*/ 	.word	0x00030850
        /*0bb4*/ 	.short	0x010a
        /*0bb6*/ 	.byte	0x05
	.zero		1


	//   ....[45]....
        /*0bb8*/ 	.word	0x0000f2d0
        /*0bbc*/ 	.word	0x000000ff
        /*0bc0*/ 	.word	0x00030850
        /*0bc4*/ 	.short	0x010a
        /*0bc6*/ 	.byte	0x05
	.zero		1


	//   ....[46]....
        /*0bc8*/ 	.word	0x0000fa80
        /*0bcc*/ 	.word	0x000000ff
        /*0bd0*/ 	.word	0x00000000
        /*0bd4*/ 	.short	0x0101
        /*0bd6*/ 	.byte	0x04
	.zero		1


	//   ....[47]....
        /*0bd8*/ 	.word	0x00011600
        /*0bdc*/ 	.word	0x000000ff
        /*0be0*/ 	.word	0x00000000
        /*0be4*/ 	.short	0x0101
        /*0be6*/ 	.byte	0x08
	.zero		1


	//   ....[48]....
        /*0be8*/ 	.word	0x00011c60
        /*0bec*/ 	.word	0x000000ff
        /*0bf0*/ 	.word	0x00000000
        /*0bf4*/ 	.short	0x0101
        /*0bf6*/ 	.byte	0x08
	.zero		1


	//   ....[49]....
        /*0bf8*/ 	.word	0x00016220
        /*0bfc*/ 	.word	0x00000007
        /*0c00*/ 	.word	0x00030840
        /*0c04*/ 	.short	0x010a
        /*0c06*/ 	.byte	0x3f
	.zero		1


	//   ....[50]....
        /*0c08*/ 	.word	0x000168a0
        /*0c0c*/ 	.word	0x00000007
        /*0c10*/ 	.word	0x00030830
        /*0c14*/ 	.short	0x0107
        /*0c16*/ 	.byte	0x3f
	.zero		1


	//   ....[51]....
        /*0c18*/ 	.word	0x00016950
        /*0c1c*/ 	.word	0x00000007
        /*0c20*/ 	.word	0x00030830
        /*0c24*/ 	.short	0x0101
        /*0c26*/ 	.byte	0x3f
	.zero		1


	//   ....[52]....
        /*0c28*/ 	.word	0x00017480
        /*0c2c*/ 	.word	0x00000011
        /*0c30*/ 	.word	0x00030800
        /*0c34*/ 	.short	0x0107
        /*0c36*/ 	.byte	0x3f
	.zero		1


	//   ....[53]....
        /*0c38*/ 	.word	0x000175a0
        /*0c3c*/ 	.word	0x00000011
        /*0c40*/ 	.word	0x00030800
        /*0c44*/ 	.short	0x0101
        /*0c46*/ 	.byte	0x3f
	.zero		1


	//   ....[54]....
        /*0c48*/ 	.word	0x000175c0
        /*0c4c*/ 	.word	0x00000011
        /*0c50*/ 	.word	0x00030820
        /*0c54*/ 	.short	0x010a
        /*0c56*/ 	.byte	0x3f
	.zero		1


	//   ....[55]....
        /*0c58*/ 	.word	0x00017980
        /*0c5c*/ 	.word	0x00000006
        /*0c60*/ 	.word	0x00030840
        /*0c64*/ 	.short	0x010a
        /*0c66*/ 	.byte	0x3f
	.zero		1


	//   ....[56]....
        /*0c68*/ 	.word	0x00017e40
        /*0c6c*/ 	.word	0x00000006
        /*0c70*/ 	.word	0x00030830
        /*0c74*/ 	.short	0x0107
        /*0c76*/ 	.byte	0x3f
	.zero		1


	//   ....[57]....
        /*0c78*/ 	.word	0x00017ef0
        /*0c7c*/ 	.word	0x00000006
        /*0c80*/ 	.word	0x00030830
        /*0c84*/ 	.short	0x0101
        /*0c86*/ 	.byte	0x3f
	.zero		1


	//   ....[58]....
        /*0c88*/ 	.word	0x00017f60
        /*0c8c*/ 	.word	0x00000006
        /*0c90*/ 	.word	0x00030860
        /*0c94*/ 	.short	0x010a
        /*0c96*/ 	.byte	0x3f
	.zero		1


	//   ....[59]....
        /*0c98*/ 	.word	0x000184b0
        /*0c9c*/ 	.word	0x00000006
        /*0ca0*/ 	.word	0x00030850
        /*0ca4*/ 	.short	0x0107
        /*0ca6*/ 	.byte	0x3f
	.zero		1


	//   ....[60]....
        /*0ca8*/ 	.word	0x000185d0
        /*0cac*/ 	.word	0x00000006
        /*0cb0*/ 	.word	0x00030850
        /*0cb4*/ 	.short	0x0101
        /*0cb6*/ 	.byte	0x3f
	.zero		1


	//   ....[61]....
        /*0cb8*/ 	.word	0x000187e0
        /*0cbc*/ 	.word	0x00000000
        /*0cc0*/ 	.word	0x00030860
        /*0cc4*/ 	.short	0x010a
        /*0cc6*/ 	.byte	0x3f
	.zero		1


	//   ....[62]....
        /*0cc8*/ 	.word	0x00018ce0
        /*0ccc*/ 	.word	0x00000000
        /*0cd0*/ 	.word	0x00030850
        /*0cd4*/ 	.short	0x0107
        /*0cd6*/ 	.byte	0x3f
	.zero		1


	//   ....[63]....
        /*0cd8*/ 	.word	0x00018d90
        /*0cdc*/ 	.word	0x00000000
        /*0ce0*/ 	.word	0x00030850
        /*0ce4*/ 	.short	0x0101
        /*0ce6*/ 	.byte	0x3f
	.zero		1


	//   ....[64]....
        /*0ce8*/ 	.word	0x00019ee0
        /*0cec*/ 	.word	0x00000004
        /*0cf0*/ 	.word	0x00030820
        /*0cf4*/ 	.short	0x010a
        /*0cf6*/ 	.byte	0x3f
	.zero		1


	//   ....[65]....
        /*0cf8*/ 	.word	0x0001a080
        /*0cfc*/ 	.word	0x00000005
        /*0d00*/ 	.word	0x00030840
        /*0d04*/ 	.short	0x010a
        /*0d06*/ 	.byte	0x3f
	.zero		1


	//   ....[66]....
        /*0d08*/ 	.word	0x0001a120
        /*0d0c*/ 	.word	0x00000017
        /*0d10*/ 	.word	0x00030840
        /*0d14*/ 	.short	0x010a
        /*0d16*/ 	.byte	0x3f
	.zero		1


	//   ....[67]....
        /*0d18*/ 	.word	0x0001a160
        /*0d1c*/ 	.word	0x00000005
        /*0d20*/ 	.word	0x00030860
        /*0d24*/ 	.short	0x010a
        /*0d26*/ 	.byte	0x3f
	.zero		1


	//   ....[68]....
        /*0d28*/ 	.word	0x0001a1a0
        /*0d2c*/ 	.word	0x00000017
        /*0d30*/ 	.word	0x00030860
        /*0d34*/ 	.short	0x010a
        /*0d36*/ 	.byte	0x3f
	.zero		1


	//   ....[69]....
        /*0d38*/ 	.word	0x0001a210
        /*0d3c*/ 	.word	0x00000003
        /*0d40*/ 	.word	0x00030800
        /*0d44*/ 	.short	0x010a
        /*0d46*/ 	.byte	0x3f
	.zero		1


	//   ....[70]....
        /*0d48*/ 	.word	0x0001a260
        /*0d4c*/ 	.word	0x00000003
        /*0d50*/ 	.word	0x00030830
        /*0d54*/ 	.short	0x010a
        /*0d56*/ 	.byte	0x3f
	.zero		1


	//   ....[71]....
        /*0d58*/ 	.word	0x0001a2c0
        /*0d5c*/ 	.word	0x00000009
        /*0d60*/ 	.word	0x00030830
        /*0d64*/ 	.short	0x010a
        /*0d66*/ 	.byte	0x3f
	.zero		1


	//   ....[72]....
        /*0d68*/ 	.word	0x0001a320
        /*0d6c*/ 	.word	0x00000002
        /*0d70*/ 	.word	0x00030850
        /*0d74*/ 	.short	0x010a
        /*0d76*/ 	.byte	0x3f
	.zero		1


	//   ....[73]....
        /*0d78*/ 	.word	0x0001a380
        /*0d7c*/ 	.word	0x00000009
        /*0d80*/ 	.word	0x00030830
        /*0d84*/ 	.short	0x010a
        /*0d86*/ 	.byte	0x3f
	.zero		1


	//   ....[74]....
        /*0d88*/ 	.word	0x0001a3e0
        /*0d8c*/ 	.word	0x00000002
        /*0d90*/ 	.word	0x00030850
        /*0d94*/ 	.short	0x010a
        /*0d96*/ 	.byte	0x3f
	.zero		1


	//   ....[75]....
        /*0d98*/ 	.word	0x0001a440
        /*0d9c*/ 	.word	0x00000009
        /*0da0*/ 	.word	0x00030830
        /*0da4*/ 	.short	0x010a
        /*0da6*/ 	.byte	0x3f
	.zero		1


	//   ....[76]....
        /*0da8*/ 	.word	0x0001a4a0
        /*0dac*/ 	.word	0x00000002
        /*0db0*/ 	.word	0x00030850
        /*0db4*/ 	.short	0x010a
        /*0db6*/ 	.byte	0x3f
	.zero		1


	//   ....[77]....
        /*0db8*/ 	.word	0x0001a500
        /*0dbc*/ 	.word	0x00000005
        /*0dc0*/ 	.word	0x00030850
        /*0dc4*/ 	.short	0x010a
        /*0dc6*/ 	.byte	0x3f
	.zero		1


	//   ....[78]....
        /*0dc8*/ 	.word	0x0001a620
        /*0dcc*/ 	.word	0x00000007
        /*0dd0*/ 	.word	0x00030840
        /*0dd4*/ 	.short	0x010a
        /*0dd6*/ 	.byte	0x3f
	.zero		1


	//   ....[79]....
        /*0dd8*/ 	.word	0x0001b980
        /*0ddc*/ 	.word	0x00000011
        /*0de0*/ 	.word	0x00030820
        /*0de4*/ 	.short	0x010a
        /*0de6*/ 	.byte	0x3f
	.zero		1


	//   ....[80]....
        /*0de8*/ 	.word	0x0001b9d0
        /*0dec*/ 	.word	0x00000006
        /*0df0*/ 	.word	0x00030840
        /*0df4*/ 	.short	0x010a
        /*0df6*/ 	.byte	0x3f
	.zero		1


	//   ....[81]....
        /*0df8*/ 	.word	0x0001c1a0
        /*0dfc*/ 	.word	0x00000006
        /*0e00*/ 	.word	0x00030860
        /*0e04*/ 	.short	0x010a
        /*0e06*/ 	.byte	0x3f
	.zero		1


	//   ....[82]....
        /*0e08*/ 	.word	0x0001ca30
        /*0e0c*/ 	.word	0x00000000
        /*0e10*/ 	.word	0x00030860
        /*0e14*/ 	.short	0x010a
        /*0e16*/ 	.byte	0x3f
	.zero		1


	//   ....[83]....
        /*0e18*/ 	.word	0x0001dc70
        /*0e1c*/ 	.word	0x00000004
        /*0e20*/ 	.word	0x00030820
        /*0e24*/ 	.short	0x010a
        /*0e26*/ 	.byte	0x3f
	.zero		1


	//   ....[84]....
        /*0e28*/ 	.word	0x0001de10
        /*0e2c*/ 	.word	0x00000005
        /*0e30*/ 	.word	0x00030840
        /*0e34*/ 	.short	0x010a
        /*0e36*/ 	.byte	0x3f
	.zero		1


	//   ....[85]....
        /*0e38*/ 	.word	0x0001de60
        /*0e3c*/ 	.word	0x00000017
        /*0e40*/ 	.word	0x00030840
        /*0e44*/ 	.short	0x010a
        /*0e46*/ 	.byte	0x3f
	.zero		1


	//   ....[86]....
        /*0e48*/ 	.word	0x0001deb0
        /*0e4c*/ 	.word	0x00000005
        /*0e50*/ 	.word	0x00030860
        /*0e54*/ 	.short	0x010a
        /*0e56*/ 	.byte	0x3f
	.zero		1


	//----- nvinfo : EIATTR_NUM_MBARRIERS
	.align		4
.L_207:
        /*0e58*/ 	.byte	0x03, 0x38
        /*0e5a*/ 	.short	0x0016


	//----- nvinfo : EIATTR_EXIT_INSTR_OFFSETS
	.align		4
        /*0e5c*/ 	.byte	0x04, 0x1c
        /*0e5e*/ 	.short	(.L_209 - .L_208)


	//   ....[0]....
.L_208:
        /*0e60*/ 	.word	0x00000990


	//   ....[1]....
        /*0e64*/ 	.word	0x00013bf0


	//   ....[2]....
        /*0e68*/ 	.word	0x0001a1f0


	//----- nvinfo : EIATTR_MAX_THREADS
	.align		4
.L_209:
        /*0e6c*/ 	.byte	0x04, 0x05
        /*0e6e*/ 	.short	(.L_211 - .L_210)
.L_210:
        /*0e70*/ 	.word	0x00000180
        /*0e74*/ 	.word	0x00000001
        /*0e78*/ 	.word	0x00000001


	//----- nvinfo : EIATTR_CRS_STACK_SIZE
	.align		4
.L_211:
        /*0e7c*/ 	.byte	0x04, 0x1e
        /*0e7e*/ 	.short	(.L_213 - .L_212)
.L_212:
        /*0e80*/ 	.word	0x00000000


	//----- nvinfo : EIATTR_CBANK_PARAM_SIZE
	.align		4
.L_213:
        /*0e84*/ 	.byte	0x03, 0x19
        /*0e86*/ 	.short	0x0af0


	//----- nvinfo : EIATTR_PARAM_CBANK
	.align		4
        /*0e88*/ 	.byte	0x04, 0x0a
        /*0e8a*/ 	.short	(.L_215 - .L_214)
	.align		4
.L_214:
        /*0e8c*/ 	.word	index@(.nv.constant0._ZN7cutlass13device_kernelIN5flash11enable_sm90INS1_16FlashAttnFwdSm90INS1_25CollectiveMainloopFwdSm90ILi2EN4cute5tupleIJNS5_1CILi1EEES8_S8_EEENS6_IJNS7_ILi128EEENS7_ILi96EEENS7_ILi192EEEEEELi192ENS_6half_tEfNS_4arch4Sm90ELb0ELb1ELb1ELb1ELb1ELb0ELb0ELb1ELb1ELb1ELb1ELb0EEENS1_21CollectiveEpilogueFwdINS6_IJSA_SC_SB_EEES9_SE_SG_Li256ELb1ELb1ELb1ELb0EEENS1_36VarlenDynamicPersistentTileSchedulerILi128ELi96ELi256ELi128ELb1ELb1ELb1ELb1ELb0ELb1EEEEEEEEEvNT_6ParamsE)
        /*0e90*/ 	.short	0x0210
        /*0e92*/ 	.short	0x0af0


	//----- nvinfo : EIATTR_SW_WAR
	.align		4
.L_215:
        /*0e94*/ 	.byte	0x04, 0x36
        /*0e96*/ 	.short	(.L_217 - .L_216)
.L_216:
        /*0e98*/ 	.word	0x00000008
.L_217:


//--------------------- .nv.info._ZN7cutlass13device_kernelIN5flash11enable_sm90INS1_16FlashAttnFwdSm90INS1_25CollectiveMainloopFwdSm90ILi2EN4cute5tupleIJNS5_1CILi1EEES8_S8_EEENS6_IJNS7_ILi128EEENS7_ILi96EEENS7_ILi192EEEEEELi192ENS_6half_tEfNS_4arch4Sm90ELb0ELb1ELb1ELb1ELb1ELb1ELb0ELb1ELb1ELb1ELb1ELb0EEENS1_21CollectiveEpilogueFwdINS6_IJSA_SC_SB_EEES9_SE_SG_Li256ELb1ELb1ELb1ELb0EEENS1_36VarlenDynamicPersistentTileSchedulerILi128ELi96ELi256ELi128ELb1ELb1ELb1ELb1ELb0ELb1EEEEEEEEEvNT_6ParamsE --------------------------
	.section	.nv.info._ZN7cutlass13device_kernelIN5flash11enable_sm90INS1_16FlashAttnFwdSm90INS1_25CollectiveMainloopFwdSm90ILi2EN4cute5tupleIJNS5_1CILi1EEES8_S8_EEENS6_IJNS7_ILi128EEENS7_ILi96EEENS7_ILi192EEEEEELi192ENS_6half_tEfNS_4arch4Sm90ELb0ELb1ELb1ELb1ELb1ELb1ELb0ELb1ELb1ELb1ELb1ELb0EEENS1_21CollectiveEpilogueFwdINS6_IJSA_SC_SB_EEES9_SE_SG_Li256ELb1ELb1ELb1ELb0EEENS1_36VarlenDynamicPersistentTileSchedulerILi128ELi96ELi256ELi128ELb1ELb1ELb1ELb1ELb0ELb1EEEEEEEEEvNT_6ParamsE,"",@"SHT_CUDA_INFO"
	.sectionflags	@""
	.align	4


	//----- nvinfo : EIATTR_CUDA_API_VERSION
	.align		4
        /*0000*/ 	.byte	0x04, 0x37
        /*0002*/ 	.short	(.L_219 - .L_218)
.L_218:
        /*0004*/ 	.word	0x00000082


	//----- nvinfo : EIATTR_KPARAM_INFO
	.align		4
.L_219:
        /*0008*/ 	.byte	0x04, 0x17
        /*000a*/ 	.short	(.L_221 - .L_220)
.L_220:
        /*000c*/ 	.word	0x00000000
        /*0010*/ 	.short	0x0000
        /*0012*/ 	.short	0x0070
        /*0014*/ 	.byte	0x00, 0xf0, 0x01, 0x2a


	//----- nvinfo : EIATTR_SPARSE_MMA_MASK
	.align		4
.L_221:
        /*0018*/ 	.byte	0x03, 0x50
        /*001a*/ 	.short	0x0000


	//----- nvinfo : EIATTR_MAXREG_COUNT
	.align		4
        /*001c*/ 	.byte	0x03, 0x1b
        /*001e*/ 	.short	0x00a8


	//----- nvinfo : EIATTR_NUM_BARRIERS
	.align		4
        /*0020*/ 	.byte	0x02, 0x4c
        /*0022*/ 	.byte	0x10
	.zero		1


	//----- nvinfo : EIATTR_EXTERNS
	.align		4
        /*0024*/ 	.byte	0x04, 0x0f
        /*0026*/ 	.short	(.L_223 - .L_222)


	//   ....[0]....
	.align		4
.L_222:
        /*0028*/ 	.word	index@(__assertfail)


	//----- nvinfo : EIATTR_ANNOTATIONS
	.align		4
.L_223:
        /*002c*/ 	.byte	0x04, 0x55
        /*002e*/ 	.short	(.L_225 - .L_224)


	//   ....[0]....
.L_224:
        /* <DEDUP_REMOVED lines=64> */


	//----- nvinfo : EIATTR_MERCURY_ISA_VERSION
	.align		4
.L_225:
        /*0420*/ 	.byte	0x03, 0x5f
        /*0422*/ 	.short	0x0101


	//----- nvinfo : EIATTR_UNUSED_LOAD_BYTE_OFFSET
	.align		4
        /*0424*/ 	.byte	0x04, 0x44
        /*0426*/ 	.short	(.L_227 - .L_226)


	//   ....[0]....
.L_226:
        /*0428*/ 	.word	0x00000a50
        /*042c*/ 	.word	0x0000fff0


	//   ....[1]....
        /*0430*/ 	.word	0x000220c0
        /*0434*/ 	.word	0x0000fff0


	//----- nvinfo : EIATTR_INT_WARP_WIDE_INSTR_OFFSETS
	.align		4
.L_227:
        /*0438*/ 	.byte	0x04, 0x31
        /*043a*/ 	.short	(.L_229 - .L_228)


	//   ....[0]....
.L_228:
        /*043c*/ 	.word	0x00000130


	//   ....[1]....
        /*0440*/ 	.word	0x00000170


	//   ....[2]....
        /*0444*/ 	.word	0x000001e0


	//   ....[3]....
        /*0448*/ 	.word	0x00029760


	//   ....[4]....
        /*044c*/ 	.word	0x000297f0


	//   ....[5]....
        /*0450*/ 	.word	0x0002c5e0


	//   ....[6]....
        /*0454*/ 	.word	0x0002c670


	//----- nvinfo : EIATTR_COOP_GROUP_MASK_REGIDS
	.align		4
.L_229:
        /*0458*/ 	.byte	0x04, 0x29
        /*045a*/ 	.short	(.L_231 - .L_230)


	//   ....[0]....
.L_230:
        /*045c*/ 	.word	0xffffffff


	//   ....[1]....
        /*0460*/ 	.word	0xffffffff


	//   ....[2]....
        /*0464*/ 	.word	0xffffffff


	//   ....[3]....
        /*0468*/ 	.word	0xffffffff


	//   ....[4]....
        /*046c*/ 	.word	0xffffffff


	//   ....[5]....
        /*0470*/ 	.word	0xffffffff


	//   ....[6]....
        /*0474*/ 	.word	0xffffffff


	//   ....[7]....
        /*0478*/ 	.word	0xffffffff


	//   ....[8]....
        /*047c*/ 	.word	0xffffffff


	//   ....[9]....
        /*0480*/ 	.word	0xffffffff


	//   ....[10]....
        /*0484*/ 	.word	0xffffffff


	//   ....[11]....
        /*0488*/ 	.word	0xffffffff


	//   ....[12]....
        /*048c*/ 	.word	0xffffffff


	//   ....[13]....
        /*0490*/ 	.word	0xffffffff


	//   ....[14]....
        /*0494*/ 	.word	0xffffffff


	//   ....[15]....
        /*0498*/ 	.word	0xffffffff


	//   ....[16]....
        /*049c*/ 	.word	0xffffffff


	//   ....[17]....
        /*04a0*/ 	.word	0xffffffff


	//   ....[18]....
        /*04a4*/ 	.word	0xffffffff


	//   ....[19]....
        /*04a8*/ 	.word	0xffffffff


	//   ....[20]....
        /*04ac*/ 	.word	0xffffffff


	//   ....[21]....
        /*04b0*/ 	.word	0xffffffff


	//   ....[22]....
        /*04b4*/ 	.word	0xffffffff


	//   ....[23]....
        /*04b8*/ 	.word	0xffffffff


	//   ....[24]....
        /*04bc*/ 	.word	0xffffffff


	//   ....[25]....
        /*04c0*/ 	.word	0xffffffff


	//   ....[26]....
        /*04c4*/ 	.word	0xffffffff


	//   ....[27]....
        /*04c8*/ 	.word	0xffffffff


	//   ....[28]....
        /*04cc*/ 	.word	0xffffffff


	//   ....[29]....
        /*04d0*/ 	.word	0xffffffff


	//   ....[30]....
        /*04d4*/ 	.word	0xffffffff


	//   ....[31]....
        /*04d8*/ 	.word	0xffffffff


	//   ....[32]....
        /*04dc*/ 	.word	0xffffffff


	//   ....[33]....
        /*04e0*/ 	.word	0xffffffff


	//   ....[34]....
        /*04e4*/ 	.word	0xffffffff


	//   ....[35]....
        /*04e8*/ 	.word	0xffffffff


	//   ....[36]....
        /*04ec*/ 	.word	0xffffffff


	//   ....[37]....
        /*04f0*/ 	.word	0xffffffff


	//   ....[38]....
        /*04f4*/ 	.word	0xffffffff


	//   ....[39]....
        /*04f8*/ 	.word	0xffffffff


	//   ....[40]....
        /*04fc*/ 	.word	0xffffffff


	//   ....[41]....
        /*0500*/ 	.word	0xffffffff


	//   ....[42]....
        /*0504*/ 	.word	0xffffffff


	//   ....[43]....
        /*0508*/ 	.word	0xffffffff


	//   ....[44]....
        /*050c*/ 	.word	0xffffffff


	//   ....[45]....
        /*0510*/ 	.word	0xffffffff


	//   ....[46]....
        /*0514*/ 	.word	0xffffffff


	//   ....[47]....
        /*0518*/ 	.word	0xffffffff


	//   ....[48]....
        /*051c*/ 	.word	0xffffffff


	//   ....[49]....
        /*0520*/ 	.word	0xffffffff


	//   ....[50]....
        /*0524*/ 	.word	0xffffffff


	//   ....[51]....
        /*0528*/ 	.word	0xffffffff


	//   ....[52]....
        /*052c*/ 	.word	0xffffffff


	//   ....[53]....
        /*0530*/ 	.word	0xffffffff


	//   ....[54]....
        /*0534*/ 	.word	0xffffffff


	//   ....[55]....
        /*0538*/ 	.word	0xffffffff


	//   ....[56]....
        /*053c*/ 	.word	0xffffffff


	//   ....[57]....
        /*0540*/ 	.word	0xffffffff


	//   ....[58]....
        /*0544*/ 	.word	0xffffffff


	//   ....[59]....
        /*0548*/ 	.word	0xffffffff


	//   ....[60]....
        /*054c*/ 	.word	0xffffffff


	//   ....[61]....
        /*0550*/ 	.word	0xffffffff


	//   ....[62]....
        /*0554*/ 	.word	0xffffffff


	//   ....[63]....
        /*0558*/ 	.word	0xffffffff


	//   ....[64]....
        /*055c*/ 	.word	0xffffffff


	//   ....[65]....
        /*0560*/ 	.word	0xffffffff


	//   ....[66]....
        /*0564*/ 	.word	0xffffffff


	//   ....[67]....
        /*0568*/ 	.word	0xffffffff


	//   ....[68]....
        /*056c*/ 	.word	0xffffffff


	//   ....[69]....
        /*0570*/ 	.word	0xffffffff


	//   ....[70]....
        /*0574*/ 	.word	0xffffffff


	//   ....[71]....
        /*0578*/ 	.word	0xffffffff


	//   ....[72]....
        /*057c*/ 	.word	0xffffffff


	//   ....[73]....
        /*0580*/ 	.word	0xffffffff


	//   ....[74]....
        /*0584*/ 	.word	0xffffffff


	//   ....[75]....
        /*0588*/ 	.word	0xffffffff


	//   ....[76]....
        /*058c*/ 	.word	0xffffffff


	//   ....[77]....
        /*0590*/ 	.word	0xffffffff


	//   ....[78]....
        /*0594*/ 	.word	0xffffffff


	//   ....[79]....
        /*0598*/ 	.word	0xffffffff


	//   ....[80]....
        /*059c*/ 	.word	0xffffffff


	//   ....[81]....
        /*05a0*/ 	.word	0xffffffff


	//   ....[82]....
        /*05a4*/ 	.word	0xffffffff


	//   ....[83]....
        /*05a8*/ 	.word	0xffffffff


	//   ....[84]....
        /*05ac*/ 	.word	0xffffffff


	//   ....[85]....
        /*05b0*/ 	.word	0xffffffff


	//   ....[86]....
        /*05b4*/ 	.word	0xffffffff


	//   ....[87]....
        /*05b8*/ 	.word	0xffffffff


	//   ....[88]....
        /*05bc*/ 	.word	0xffffffff


	//   ....[89]....
        /*05c0*/ 	.word	0xffffffff


	//   ....[90]....
        /*05c4*/ 	.word	0xffffffff


	//   ....[91]....
        /*05c8*/ 	.word	0xffffffff


	//   ....[92]....
        /*05cc*/ 	.word	0xffffffff


	//   ....[93]....
        /*05d0*/ 	.word	0xffffffff


	//   ....[94]....
        /*05d4*/ 	.word	0xffffffff


	//   ....[95]....
        /*05d8*/ 	.word	0xffffffff


	//   ....[96]....
        /*05dc*/ 	.word	0xffffffff


	//   ....[97]....
        /*05e0*/ 	.word	0xffffffff


	//   ....[98]....
        /*05e4*/ 	.word	0xffffffff


	//   ....[99]....
        /*05e8*/ 	.word	0xffffffff


	//   ....[100]....
        /*05ec*/ 	.word	0xffffffff


	//   ....[101]....
        /*05f0*/ 	.word	0xffffffff


	//   ....[102]....
        /*05f4*/ 	.word	0xffffffff


	//   ....[103]....
        /*05f8*/ 	.word	0xffffffff


	//   ....[104]....
        /*05fc*/ 	.word	0xffffffff


	//   ....[105]....
        /*0600*/ 	.word	0xffffffff


	//   ....[106]....
        /*0604*/ 	.word	0xffffffff


	//   ....[107]....
        /*0608*/ 	.word	0xffffffff


	//   ....[108]....
        /*060c*/ 	.word	0xffffffff


	//   ....[109]....
        /*0610*/ 	.word	0xffffffff


	//   ....[110]....
        /*0614*/ 	.word	0xffffffff


	//   ....[111]....
        /*0618*/ 	.word	0xffffffff


	//   ....[112]....
        /*061c*/ 	.word	0xffffffff


	//   ....[113]....
        /*0620*/ 	.word	0xffffffff


	//   ....[114]....
        /*0624*/ 	.word	0xffffffff


	//   ....[115]....
        /*0628*/ 	.word	0xffffffff


	//   ....[116]....
        /*062c*/ 	.word	0xffffffff


	//   ....[117]....
        /*0630*/ 	.word	0xffffffff


	//   ....[118]....
        /*0634*/ 	.word	0xffffffff


	//   ....[119]....
        /*0638*/ 	.word	0xffffffff


	//   ....[120]....
        /*063c*/ 	.word	0xffffffff


	//   ....[121]....
        /*0640*/ 	.word	0xffffffff


	//   ....[122]....
        /*0644*/ 	.word	0xffffffff


	//   ....[123]....
        /*0648*/ 	.word	0xffffffff


	//   ....[124]....
        /*064c*/ 	.word	0xffffffff


	//   ....[125]....
        /*0650*/ 	.word	0xffffffff


	//   ....[126]....
        /*0654*/ 	.word	0xffffffff


	//   ....[127]....
        /*0658*/ 	.word	0xffffffff


	//   ....[128]....
        /*065c*/ 	.word	0xffffffff


	//   ....[129]....
        /*0660*/ 	.word	0xffffffff


	//   ....[130]....
        /*0664*/ 	.word	0xffffffff


	//   ....[131]....
        /*0668*/ 	.word	0xffffffff


	//   ....[132]....
        /*066c*/ 	.word	0xffffffff


	//   ....[133]....
        /*0670*/ 	.word	0xffffffff


	//   ....[134]....
        /*0674*/ 	.word	0xffffffff


	//   ....[135]....
        /*0678*/ 	.word	0xffffffff


	//   ....[136]....
        /*067c*/ 	.word	0xffffffff


	//   ....[137]....
        /*0680*/ 	.word	0xffffffff


	//   ....[138]....
        /*0684*/ 	.word	0xffffffff


	//   ....[139]....
        /*0688*/ 	.word	0xffffffff


	//   ....[140]....
        /*068c*/ 	.word	0xffffffff


	//   ....[141]....
        /*0690*/ 	.word	0xffffffff


	//   ....[142]....
        /*0694*/ 	.word	0xffffffff


	//   ....[143]....
        /*0698*/ 	.word	0xffffffff


	//   ....[144]....
        /*069c*/ 	.word	0xffffffff


	//   ....[145]....
        /*06a0*/ 	.word	0xffffffff


	//   ....[146]....
        /*06a4*/ 	.word	0xffffffff


	//   ....[147]....
        /*06a8*/ 	.word	0xffffffff


	//   ....[148]....
        /*06ac*/ 	.word	0xffffffff


	//   ....[149]....
        /*06b0*/ 	.word	0xffffffff


	//   ....[150]....
        /*06b4*/ 	.word	0xffffffff


	//   ....[151]....
        /*06b8*/ 	.word	0xffffffff


	//   ....[152]....
        /*06bc*/ 	.word	0xffffffff


	//   ....[153]....
        /*06c0*/ 	.word	0xffffffff


	//   ....[154]....
        /*06c4*/ 	.word	0xffffffff


	//   ....[155]....
        /*06c8*/ 	.word	0xffffffff


	//   ....[156]....
        /*06cc*/ 	.word	0xffffffff


	//   ....[157]....
        /*06d0*/ 	.word	0xffffffff


	//   ....[158]....
        /*06d4*/ 	.word	0xffffffff


	//   ....[159]....
        /*06d8*/ 	.word	0xffffffff


	//   ....[160]....
        /*06dc*/ 	.word	0xffffffff


	//   ....[161]....
        /*06e0*/ 	.word	0xffffffff


	//   ....[162]....
        /*06e4*/ 	.word	0xffffffff


	//   ....[163]....
        /*06e8*/ 	.word	0xffffffff


	//   ....[164]....
        /*06ec*/ 	.word	0xffffffff


	//   ....[165]....
        /*06f0*/ 	.word	0xffffffff


	//   ....[166]....
        /*06f4*/ 	.word	0xffffffff


	//   ....[167]....
        /*06f8*/ 	.word	0xffffffff


	//   ....[168]....
        /*06fc*/ 	.word	0xffffffff


	//   ....[169]....
        /*0700*/ 	.word	0xffffffff


	//   ....[170]....
        /*0704*/ 	.word	0xffffffff


	//   ....[171]....
        /*0708*/ 	.word	0xffffffff


	//   ....[172]....
        /*070c*/ 	.word	0xffffffff


	//   ....[173]....
        /*0710*/ 	.word	0xffffffff


	//   ....[174]....
        /*0714*/ 	.word	0xffffffff


	//   ....[175]....
        /*0718*/ 	.word	0xffffffff


	//   ....[176]....
        /*071c*/ 	.word	0xffffffff


	//   ....[177]....
        /*0720*/ 	.word	0xffffffff


	//   ....[178]....
        /*0724*/ 	.word	0xffffffff


	//   ....[179]....
        /*0728*/ 	.word	0xffffffff


	//   ....[180]....
        /*072c*/ 	.word	0xffffffff


	//   ....[181]....
        /*0730*/ 	.word	0xffffffff


	//   ....[182]....
        /*0734*/ 	.word	0xffffffff


	//   ....[183]....
        /*0738*/ 	.word	0xffffffff


	//   ....[184]....
        /*073c*/ 	.word	0xffffffff


	//   ....[185]....
        /*0740*/ 	.word	0xffffffff


	//   ....[186]....
        /*0744*/ 	.word	0xffffffff


	//   ....[187]....
        /*0748*/ 	.word	0xffffffff


	//   ....[188]....
        /*074c*/ 	.word	0xffffffff


	//   ....[189]....
        /*0750*/ 	.word	0xffffffff


	//   ....[190]....
        /*0754*/ 	.word	0xffffffff


	//   ....[191]....
        /*0758*/ 	.word	0x0500000f


	//   ....[192]....
        /*075c*/ 	.word	0x0500000f


	//   ....[193]....
        /*0760*/ 	.word	0x0500000f


	//   ....[194]....
        /*0764*/ 	.word	0x0500000f


	//   ....[195]....
        /*0768*/ 	.word	0x0500000f


	//   ....[196]....
        /*076c*/ 	.word	0x0500000f


	//   ....[197]....
        /*0770*/ 	.word	0x0500000f


	//   ....[198]....
        /*0774*/ 	.word	0x0500000f


	//   ....[199]....
        /*0778*/ 	.word	0x0500000f


	//   ....[200]....
        /*077c*/ 	.word	0x0500000f


	//   ....[201]....
        /*0780*/ 	.word	0x0500000f


	//   ....[202]....
        /*0784*/ 	.word	0x0500000f


	//   ....[203]....
        /*0788*/ 	.word	0x0500000f


	//   ....[204]....
        /*078c*/ 	.word	0x0500000f


	//   ....[205]....
        /*0790*/ 	.word	0x0500000f


	//   ....[206]....
        /*0794*/ 	.word	0x0500000f


	//   ....[207]....
        /*0798*/ 	.word	0x0500000f


	//   ....[208]....
        /*079c*/ 	.word	0x0500000f


	//   ....[209]....
        /*07a0*/ 	.word	0x0500000f


	//   ....[210]....
        /*07a4*/ 	.word	0x0500000f


	//   ....[211]....
        /*07a8*/ 	.word	0x0500000f


	//   ....[212]....
        /*07ac*/ 	.word	0x0500000f


	//   ....[213]....
        /*07b0*/ 	.word	0x0500000f


	//   ....[214]....
        /*07b4*/ 	.word	0x0500000f


	//   ....[215]....
        /*07b8*/ 	.word	0x0500000f


	//   ....[216]....
        /*07bc*/ 	.word	0x0500000f


	//   ....[217]....
        /*07c0*/ 	.word	0x0500000f


	//   ....[218]....
        /*07c4*/ 	.word	0x0500000f


	//   ....[219]....
        /*07c8*/ 	.word	0x0500000f


	//   ....[220]....
        /*07cc*/ 	.word	0x0500000f


	//   ....[221]....
        /*07d0*/ 	.word	0x0500000f


	//   ....[222]....
        /*07d4*/ 	.word	0x0500000f


	//   ....[223]....
        /*07d8*/ 	.word	0x0500000f


	//   ....[224]....
        /*07dc*/ 	.word	0x0500000f


	//   ....[225]....
        /*07e0*/ 	.word	0x0500000f


	//   ....[226]....
        /*07e4*/ 	.word	0x0500000f


	//   ....[227]....
        /*07e8*/ 	.word	0x0500000f


	//   ....[228]....
        /*07ec*/ 	.word	0x0500000f


	//   ....[229]....
        /*07f0*/ 	.word	0x0500000f


	//   ....[230]....
        /*07f4*/ 	.word	0x0500000f


	//   ....[231]....
        /*07f8*/ 	.word	0x0500000f


	//   ....[232]....
        /*07fc*/ 	.word	0x0500000f


	//   ....[233]....
        /*0800*/ 	.word	0x0500000f


	//   ....[234]....
        /*0804*/ 	.word	0x0500000f


	//   ....[235]....
        /*0808*/ 	.word	0x0500000f


	//   ....[236]....
        /*080c*/ 	.word	0x0500000f


	//   ....[237]....
        /*0810*/ 	.word	0x0500000f


	//   ....[238]....
        /*0814*/ 	.word	0x0500000f


	//   ....[239]....
        /*0818*/ 	.word	0x0500000f


	//   ....[240]....
        /*081c*/ 	.word	0x0500000f


	//   ....[241]....
        /*0820*/ 	.word	0x0500000f


	//   ....[242]....
        /*0824*/ 	.word	0x0500000f


	//   ....[243]....
        /*0828*/ 	.word	0x0500000f


	//   ....[244]....
        /*082c*/ 	.word	0x0500000f


	//   ....[245]....
        /*0830*/ 	.word	0x0500000f


	//   ....[246]....
        /*0834*/ 	.word	0x0500000f


	//   ....[247]....
        /*0838*/ 	.word	0x0500000f


	//   ....[248]....
        /*083c*/ 	.word	0x0500000f


	//   ....[249]....
        /*0840*/ 	.word	0x0500000f


	//   ....[250]....
        /*0844*/ 	.word	0x0500000f


	//   ....[251]....
        /*0848*/ 	.word	0x0500000f


	//   ....[252]....
        /*084c*/ 	.word	0x0500000f


	//   ....[253]....
        /*0850*/ 	.word	0x0500000f


	//   ....[254]....
        /*0854*/ 	.word	0x0500000f


	//   ....[255]....
        /*0858*/ 	.word	0x0500000f


	//   ....[0]....
        /*085c*/ 	.word	0x0500000f


	//   ....[1]....
        /*0860*/ 	.word	0x0500000f


	//   ....[2]....
        /*0864*/ 	.word	0x0500000f


	//   ....[3]....
        /*0868*/ 	.word	0x0500000f


	//   ....[4]....
        /*086c*/ 	.word	0x0500000f


	//   ....[5]....
        /*0870*/ 	.word	0x0500000f


	//   ....[6]....
        /*0874*/ 	.word	0x0500000f


	//   ....[7]....
        /*0878*/ 	.word	0x0500000f


	//   ....[8]....
        /*087c*/ 	.word	0x0500000f


	//   ....[9]....
        /*0880*/ 	.word	0x0500000f


	//   ....[10]....
        /*0884*/ 	.word	0x0500000f


	//   ....[11]....
        /*0888*/ 	.word	0x0500000f


	//   ....[12]....
        /*088c*/ 	.word	0x0500000f


	//   ....[13]....
        /*0890*/ 	.word	0x0500000f


	//   ....[14]....
        /*0894*/ 	.word	0x0500000f


	//   ....[15]....
        /*0898*/ 	.word	0x0500000f


	//   ....[16]....
        /*089c*/ 	.word	0x0500000f


	//   ....[17]....
        /*08a0*/ 	.word	0x0500000f


	//   ....[18]....
        /*08a4*/ 	.word	0x0500000f


	//   ....[19]....
        /*08a8*/ 	.word	0x0500000f


	//   ....[20]....
        /*08ac*/ 	.word	0x0500000f


	//   ....[21]....
        /*08b0*/ 	.word	0x0500000f


	//   ....[22]....
        /*08b4*/ 	.word	0x0500000f


	//   ....[23]....
        /*08b8*/ 	.word	0x0500000f


	//   ....[24]....
        /*08bc*/ 	.word	0x0500000f


	//   ....[25]....
        /*08c0*/ 	.word	0x0500000f


	//   ....[26]....
        /*08c4*/ 	.word	0x0500000f


	//   ....[27]....
        /*08c8*/ 	.word	0x0500000f


	//   ....[28]....
        /*08cc*/ 	.word	0x0500000f


	//   ....[29]....
        /*08d0*/ 	.word	0x0500000f


	//   ....[30]....
        /*08d4*/ 	.word	0x0500000f


	//   ....[31]....
        /*08d8*/ 	.word	0x0500000f


	//   ....[32]....
        /*08dc*/ 	.word	0x0500000f


	//   ....[33]....
        /*08e0*/ 	.word	0x0500000f


	//   ....[34]....
        /*08e4*/ 	.word	0x0500000f


	//   ....[35]....
        /*08e8*/ 	.word	0x0500000f


	//   ....[36]....
        /*08ec*/ 	.word	0x0500000f


	//   ....[37]....
        /*08f0*/ 	.word	0x0500000f


	//   ....[38]....
        /*08f4*/ 	.word	0x0500000f


	//   ....[39]....
        /*08f8*/ 	.word	0x0500000f


	//   ....[40]....
        /*08fc*/ 	.word	0x0500000f


	//   ....[41]....
        /*0900*/ 	.word	0x0500000f


	//   ....[42]....
        /*0904*/ 	.word	0x0500000f


	//   ....[43]....
        /*0908*/ 	.word	0x0500000f


	//   ....[44]....
        /*090c*/ 	.word	0x0500000f


	//   ....[45]....
        /*0910*/ 	.word	0x0500000f


	//   ....[46]....
        /*0914*/ 	.word	0x0500000f


	//   ....[47]....
        /*0918*/ 	.word	0x0500000f


	//----- nvinfo : EIATTR_COOP_GROUP_INSTR_OFFSETS
	.align		4
.L_231:
        /*091c*/ 	.byte	0x04, 0x28
        /*091e*/ 	.short	(.L_233 - .L_232)


	//   ....[0]....
.L_232:
        /*0920*/ 	.word	0x00000060


	//   ....[1]....
        /*0924*/ 	.word	0x00000140


	//   ....[2]....
        /*0928*/ 	.word	0x00000190


	//   ....[3]....
        /*092c*/ 	.word	0x000003c0


	//   ....[4]....
        /*0930*/ 	.word	0x00000520


	//   ....[5]....
        /*0934*/ 	.word	0x00000640


	//   ....[6]....
        /*0938*/ 	.word	0x000007a0


	//   ....[7]....
        /*093c*/ 	.word	0x00003e00


	//   ....[8]....
        /*0940*/ 	.word	0x00003e10


	//   ....[9]....
        /*0944*/ 	.word	0x00005380


	//   ....[10]....
        /*0948*/ 	.word	0x00005390


	//   ....[11]....
        /*094c*/ 	.word	0x000073d0


	//   ....[12]....
        /*0950*/ 	.word	0x000073e0


	//   ....[13]....
        /*0954*/ 	.word	0x00008b50


	//   ....[14]....
        /*0958*/ 	.word	0x00008b60


	//   ....[15]....
        /*095c*/ 	.word	0x0000a460


	//   ....[16]....
        /*0960*/ 	.word	0x0000a470


	//   ....[17]....
        /*0964*/ 	.word	0x0000a700


	//   ....[18]....
        /*0968*/ 	.word	0x0000a710


	//   ....[19]....
        /*096c*/ 	.word	0x0000ac00


	//   ....[20]....
        /*0970*/ 	.word	0x0000ac20


	//   ....[21]....
        /*0974*/ 	.word	0x0000ae70


	//   ....[22]....
        /*0978*/ 	.word	0x0000ae90


	//   ....[23]....
        /*097c*/ 	.word	0x0000bcd0


	//   ....[24]....
        /*0980*/ 	.word	0x0000c3f0


	//   ....[25]....
        /*0984*/ 	.word	0x0000c400


	//   ....[26]....
        /*0988*/ 	.word	0x0000c410


	//   ....[27]....
        /*098c*/ 	.word	0x0000c420


	//   ....[28]....
        /*0990*/ 	.word	0x0000cc60


	//   ....[29]....
        /*0994*/ 	.word	0x0000cc70


	//   ....[30]....
        /*0998*/ 	.word	0x0000cc80


	//   ....[31]....
        /*099c*/ 	.word	0x0000cc90


	//   ....[32]....
        /*09a0*/ 	.word	0x0000fb00


	//   ....[33]....
        /*09a4*/ 	.word	0x0000fb10


	//   ....[34]....
        /*09a8*/ 	.word	0x0000fb20


	//   ....[35]....
        /*09ac*/ 	.word	0x0000fb30


	//   ....[36]....
        /*09b0*/ 	.word	0x00010150


	//   ....[37]....
        /*09b4*/ 	.word	0x00010160


	//   ....[38]....
        /*09b8*/ 	.word	0x00010170


	//   ....[39]....
        /*09bc*/ 	.word	0x00010180


	//   ....[40]....
        /*09c0*/ 	.word	0x00014120


	//   ....[41]....
        /*09c4*/ 	.word	0x00014430


	//   ....[42]....
        /*09c8*/ 	.word	0x00015110


	//   ....[43]....
        /*09cc*/ 	.word	0x00015220


	//   ....[44]....
        /*09d0*/ 	.word	0x00015770


	//   ....[45]....
        /*09d4*/ 	.word	0x00015840


	//   ....[46]....
        /*09d8*/ 	.word	0x00017f10


	//   ....[47]....
        /*09dc*/ 	.word	0x00018360


	//   ....[48]....
        /*09e0*/ 	.word	0x000192b0


	//   ....[49]....
        /*09e4*/ 	.word	0x00019400


	//   ....[50]....
        /*09e8*/ 	.word	0x00019970


	//   ....[51]....
        /*09ec*/ 	.word	0x000199c0


	//   ....[52]....
        /*09f0*/ 	.word	0x0001c150


	//   ....[53]....
        /*09f4*/ 	.word	0x0001c1b0


	//   ....[54]....
        /*09f8*/ 	.word	0x0001c480


	//   ....[55]....
        /*09fc*/ 	.word	0x0001c4a0


	//   ....[56]....
        /*0a00*/ 	.word	0x0001e940


	//   ....[57]....
        /*0a04*/ 	.word	0x0001edb0


	//   ....[58]....
        /*0a08*/ 	.word	0x0001fd90


	//   ....[59]....
        /*0a0c*/ 	.word	0x0001fea0


	//   ....[60]....
        /*0a10*/ 	.word	0x000203d0


	//   ....[61]....
        /*0a14*/ 	.word	0x00020480


	//   ....[62]....
        /*0a18*/ 	.word	0x00021590


	//   ....[63]....
        /*0a1c*/ 	.word	0x000217c0


	//   ....[64]....
        /*0a20*/ 	.word	0x00021830


	//   ....[65]....
        /*0a24*/ 	.word	0x00021840


	//   ....[66]....
        /*0a28*/ 	.word	0x00022e90


	//   ....[67]....
        /*0a2c*/ 	.word	0x00022ea0


	//   ....[68]....
        /*0a30*/ 	.word	0x00022eb0


	//   ....[69]....
        /*0a34*/ 	.word	0x00022ec0


	//   ....[70]....
        /*0a38*/ 	.word	0x000237a0


	//   ....[71]....
        /*0a3c*/ 	.word	0x000237c0


	//   ....[72]....
        /*0a40*/ 	.word	0x00023910


	//   ....[73]....
        /*0a44*/ 	.word	0x00023930


	//   ....[74]....
        /*0a48*/ 	.word	0x00023a30


	//   ....[75]....
        /*0a4c*/ 	.word	0x00023a50


	//   ....[76]....
        /*0a50*/ 	.word	0x00023b60


	//   ....[77]....
        /*0a54*/ 	.word	0x00023b80


	//   ....[78]....
        /*0a58*/ 	.word	0x000240b0


	//   ....[79]....
        /*0a5c*/ 	.word	0x000240f0


	//   ....[80]....
        /*0a60*/ 	.word	0x000249d0


	//   ....[81]....
        /*0a64*/ 	.word	0x000249e0


	//   ....[82]....
        /*0a68*/ 	.word	0x00025960


	//   ....[83]....
        /*0a6c*/ 	.word	0x00025990


	//   ....[84]....
        /*0a70*/ 	.word	0x00025aa0


	//   ....[85]....
        /*0a74*/ 	.word	0x00025ac0


	//   ....[86]....
        /*0a78*/ 	.word	0x00025bc0


	//   ....[87]....
        /*0a7c*/ 	.word	0x00025be0


	//   ....[88]....
        /*0a80*/ 	.word	0x00025cf0


	//   ....[89]....
        /*0a84*/ 	.word	0x00025d10


	//   ....[90]....
        /*0a88*/ 	.word	0x00025ea0


	//   ....[91]....
        /*0a8c*/ 	.word	0x00026090


	//   ....[92]....
        /*0a90*/ 	.word	0x000260c0


	//   ....[93]....
        /*0a94*/ 	.word	0x000260f0


	//   ....[94]....
        /*0a98*/ 	.word	0x00026120


	//   ....[95]....
        /*0a9c*/ 	.word	0x00026150


	//   ....[96]....
        /*0aa0*/ 	.word	0x00026180


	//   ....[97]....
        /*0aa4*/ 	.word	0x00026310


	//   ....[98]....
        /*0aa8*/ 	.word	0x00026340


	//   ....[99]....
        /*0aac*/ 	.word	0x00026370


	//   ....[100]....
        /*0ab0*/ 	.word	0x000263a0


	//   ....[101]....
        /*0ab4*/ 	.word	0x000263d0


	//   ....[102]....
        /*0ab8*/ 	.word	0x00026400


	//   ....[103]....
        /*0abc*/ 	.word	0x00026490


	//   ....[104]....
        /*0ac0*/ 	.word	0x000264c0


	//   ....[105]....
        /*0ac4*/ 	.word	0x000264d0


	//   ....[106]....
        /*0ac8*/ 	.word	0x00026510


	//   ....[107]....
        /*0acc*/ 	.word	0x00027ca0


	//   ....[108]....
        /*0ad0*/ 	.word	0x0002a2f0


	//   ....[109]....
        /*0ad4*/ 	.word	0x0002a310


	//   ....[110]....
        /*0ad8*/ 	.word	0x0002a3c0


	//   ....[111]....
        /*0adc*/ 	.word	0x0002a3e0


	//   ....[112]....
        /*0ae0*/ 	.word	0x0002a480


	//   ....[113]....
        /*0ae4*/ 	.word	0x0002a4a0


	//   ....[114]....
        /*0ae8*/ 	.word	0x0002a540


	//   ....[115]....
        /*0aec*/ 	.word	0x0002a560


	//   ....[116]....
        /*0af0*/ 	.word	0x0002a600


	//   ....[117]....
        /*0af4*/ 	.word	0x0002a620


	//   ....[118]....
        /*0af8*/ 	.word	0x0002a630


	//   ....[119]....
        /*0afc*/ 	.word	0x0002a6c0


	//   ....[120]....
        /*0b00*/ 	.word	0x0002adf0


	//   ....[121]....
        /*0b04*/ 	.word	0x0002ae20


	//   ....[122]....
        /*0b08*/ 	.word	0x0002ae80


	//   ....[123]....
        /*0b0c*/ 	.word	0x0002aee0


	//   ....[124]....
        /*0b10*/ 	.word	0x0002af20


	//   ....[125]....
        /*0b14*/ 	.word	0x0002af90


	//   ....[126]....
        /*0b18*/ 	.word	0x0002afe0


	//   ....[127]....
        /*0b1c*/ 	.word	0x0002b040


	//   ....[128]....
        /*0b20*/ 	.word	0x0002b090


	//   ....[129]....
        /*0b24*/ 	.word	0x0002b0f0


	//   ....[130]....
        /*0b28*/ 	.word	0x0002b130


	//   ....[131]....
        /*0b2c*/ 	.word	0x0002b1a0


	//   ....[132]....
        /*0b30*/ 	.word	0x0002b1f0


	//   ....[133]....
        /*0b34*/ 	.word	0x0002b240


	//   ....[134]....
        /*0b38*/ 	.word	0x0002b260


	//   ....[135]....
        /*0b3c*/ 	.word	0x0002b2a0


	//   ....[136]....
        /*0b40*/ 	.word	0x0002ba40


	//   ....[137]....
        /*0b44*/ 	.word	0x0002ba80


	//   ....[138]....
        /*0b48*/ 	.word	0x0002ba90


	//   ....[139]....
        /*0b4c*/ 	.word	0x0002baf0


	//   ....[140]....
        /*0b50*/ 	.word	0x0002bb00


	//   ....[141]....
        /*0b54*/ 	.word	0x0002bb60


	//   ....[142]....
        /*0b58*/ 	.word	0x0002bb90


	//   ....[143]....
        /*0b5c*/ 	.word	0x0002bbd0


	//   ....[144]....
        /*0b60*/ 	.word	0x0002bc00


	//   ....[145]....
        /*0b64*/ 	.word	0x0002bc40


	//   ....[146]....
        /*0b68*/ 	.word	0x0002bc70


	//   ....[147]....
        /*0b6c*/ 	.word	0x0002bcb0


	//   ....[148]....
        /*0b70*/ 	.word	0x0002bf30


	//   ....[149]....
        /*0b74*/ 	.word	0x0002bf50


	//   ....[150]....
        /*0b78*/ 	.word	0x0002bf60


	//   ....[151]....
        /*0b7c*/ 	.word	0x0002bff0


	//   ....[152]....
        /*0b80*/ 	.word	0x0002c000


	//   ....[153]....
        /*0b84*/ 	.word	0x0002c090


	//   ....[154]....
        /*0b88*/ 	.word	0x0002c0a0


	//   ....[155]....
        /*0b8c*/ 	.word	0x0002c130


	//   ....[156]....
        /*0b90*/ 	.word	0x0002c140


	//   ....[157]....
        /*0b94*/ 	.word	0x0002c1d0


	//   ....[158]....
        /*0b98*/ 	.word	0x0002c1e0


	//   ....[159]....
        /*0b9c*/ 	.word	0x0002c1f0


	//   ....[160]....
        /*0ba0*/ 	.word	0x0002c7c0


	//   ....[161]....
        /*0ba4*/ 	.word	0x0002c800


	//   ....[162]....
        /*0ba8*/ 	.word	0x0002c840


	//   ....[163]....
        /*0bac*/ 	.word	0x0002c870


	//   ....[164]....
        /*0bb0*/ 	.word	0x0002c900


	//   ....[165]....
        /*0bb4*/ 	.word	0x0002c930


	//   ....[166]....
        /*0bb8*/ 	.word	0x0002c9a0


	//   ....[167]....
        /*0bbc*/ 	.word	0x0002c9d0


	//   ....[168]....
        /*0bc0*/ 	.word	0x0002ca40


	//   ....[169]....
        /*0bc4*/ 	.word	0x0002ca60


	//   ....[170]....
        /*0bc8*/ 	.word	0x0002caa0


	//   ....[171]....
        /*0bcc*/ 	.word	0x0002caf0


	//   ....[172]....
        /*0bd0*/ 	.word	0x0002cf00


	//   ....[173]....
        /*0bd4*/ 	.word	0x0002cf30


	//   ....[174]....
        /*0bd8*/ 	.word	0x0002cfa0


	//   ....[175]....
        /*0bdc*/ 	.word	0x0002cfd0


	//   ....[176]....
        /*0be0*/ 	.word	0x0002d000


	//   ....[177]....
        /*0be4*/ 	.word	0x0002d030


	//   ....[178]....
        /*0be8*/ 	.word	0x0002d060


	//   ....[179]....
        /*0bec*/ 	.word	0x0002d090


	//   ....[180]....
        /*0bf0*/ 	.word	0x0002d230


	//   ....[181]....
        /*0bf4*/ 	.word	0x0002d260


	//   ....[182]....
        /*0bf8*/ 	.word	0x0002d290


	//   ....[183]....
        /*0bfc*/ 	.word	0x0002d2c0


	//   ....[184]....
        /*0c00*/ 	.word	0x0002d2f0


	//   ....[185]....
        /*0c04*/ 	.word	0x0002d320


	//   ....[186]....
        /*0c08*/ 	.word	0x0002d3e0


	//   ....[187]....
        /*0c0c*/ 	.word	0x0002d400


	//   ....[188]....
        /*0c10*/ 	.word	0x0002d420


	//   ....[189]....
        /*0c14*/ 	.word	0x0002d480


	//   ....[190]....
        /*0c18*/ 	.word	0x0002dea0


	//   ....[191]....
        /*0c1c*/ 	.word	0x0002e1e0


	//   ....[192]....
        /*0c20*/ 	.word	0x0002e270


	//   ....[193]....
        /*0c24*/ 	.word	0x0002e310


	//   ....[194]....
        /*0c28*/ 	.word	0x0002e3a0


	//   ....[195]....
        /*0c2c*/ 	.word	0x0002e490


	//   ....[196]....
        /*0c30*/ 	.word	0x0002e520


	//   ....[197]....
        /*0c34*/ 	.word	0x0002e5c0


	//   ....[198]....
        /*0c38*/ 	.word	0x0002e650


	//   ....[199]....
        /*0c3c*/ 	.word	0x0002e740


	//   ....[200]....
        /*0c40*/ 	.word	0x0002e7d0


	//   ....[201]....
        /*0c44*/ 	.word	0x0002e870


	//   ....[202]....
        /*0c48*/ 	.word	0x0002e900


	//   ....[203]....
        /*0c4c*/ 	.word	0x0002e9f0


	//   ....[204]....
        /*0c50*/ 	.word	0x0002ea80


	//   ....[205]....
        /*0c54*/ 	.word	0x0002ead0


	//   ....[206]....
        /*0c58*/ 	.word	0x0002eb20


	//   ....[207]....
        /*0c5c*/ 	.word	0x0002ebc0


	//   ....[208]....
        /*0c60*/ 	.word	0x0002ec50


	//   ....[209]....
        /*0c64*/ 	.word	0x0002eca0


	//   ....[210]....
        /*0c68*/ 	.word	0x0002ecf0


	//   ....[211]....
        /*0c6c*/ 	.word	0x0002ede0


	//   ....[212]....
        /*0c70*/ 	.word	0x0002ee70


	//   ....[213]....
        /*0c74*/ 	.word	0x0002eec0


	//   ....[214]....
        /*0c78*/ 	.word	0x0002ef10


	//   ....[215]....
        /*0c7c*/ 	.word	0x0002efb0


	//   ....[216]....
        /*0c80*/ 	.word	0x0002f040


	//   ....[217]....
        /*0c84*/ 	.word	0x0002f090


	//   ....[218]....
        /*0c88*/ 	.word	0x0002f0e0


	//   ....[219]....
        /*0c8c*/ 	.word	0x0002f480


	//   ....[220]....
        /*0c90*/ 	.word	0x0002f760


	//   ....[221]....
        /*0c94*/ 	.word	0x0002f850


	//   ....[222]....
        /*0c98*/ 	.word	0x0002f8f0


	//   ....[223]....
        /*0c9c*/ 	.word	0x0002f950


	//   ....[224]....
        /*0ca0*/ 	.word	0x0002fa70


	//   ....[225]....
        /*0ca4*/ 	.word	0x0002fad0


	//   ....[226]....
        /*0ca8*/ 	.word	0x0002fbe0


	//   ....[227]....
        /*0cac*/ 	.word	0x0002fc50


	//   ....[228]....
        /*0cb0*/ 	.word	0x0002fd60


	//   ....[229]....
        /*0cb4*/ 	.word	0x0002fdd0


	//   ....[230]....
        /*0cb8*/ 	.word	0x0002fee0


	//   ....[231]....
        /*0cbc*/ 	.word	0x0002ff50


	//   ....[232]....
        /*0cc0*/ 	.word	0x00030030


	//   ....[233]....
        /*0cc4*/ 	.word	0x00030130


	//   ....[234]....
        /*0cc8*/ 	.word	0x000301a0


	//   ....[235]....
        /*0ccc*/ 	.word	0x00030220


	//   ....[236]....
        /*0cd0*/ 	.word	0x000302f0


	//   ....[237]....
        /*0cd4*/ 	.word	0x00030370


	//   ....[238]....
        /*0cd8*/ 	.word	0x00030450


	//   ....[239]....
        /*0cdc*/ 	.word	0x000304d0


	//   ....[240]....
        /*0ce0*/ 	.word	0x000305b0


	//   ....[241]....
        /*0ce4*/ 	.word	0x00030630


	//   ....[242]....
        /*0ce8*/ 	.word	0x00030710


	//   ....[243]....
        /*0cec*/ 	.word	0x00030790


	//   ....[244]....
        /*0cf0*/ 	.word	0x00030870


	//   ....[245]....
        /*0cf4*/ 	.word	0x000308f0


	//   ....[246]....
        /*0cf8*/ 	.word	0x000309c0


	//   ....[247]....
        /*0cfc*/ 	.word	0x00030a40


	//   ....[248]....
        /*0d00*/ 	.word	0x00030b00


	//   ....[249]....
        /*0d04*/ 	.word	0x00030c30


	//   ....[250]....
        /*0d08*/ 	.word	0x00030d00


	//   ....[251]....
        /*0d0c*/ 	.word	0x00030d70


	//   ....[252]....
        /*0d10*/ 	.word	0x00030e40


	//   ....[253]....
        /*0d14*/ 	.word	0x00030ea0


	//   ....[254]....
        /*0d18*/ 	.word	0x00030f70


	//   ....[255]....
        /*0d1c*/ 	.word	0x00030fd0


	//   ....[0]....
        /*0d20*/ 	.word	0x000310a0


	//   ....[1]....
        /*0d24*/ 	.word	0x00031100


	//   ....[2]....
        /*0d28*/ 	.word	0x000311d0


	//   ....[3]....
        /*0d2c*/ 	.word	0x00031230


	//   ....[4]....
        /*0d30*/ 	.word	0x00031310


	//   ....[5]....
        /*0d34*/ 	.word	0x00031400


	//   ....[6]....
        /*0d38*/ 	.word	0x000314a0


	//   ....[7]....
        /*0d3c*/ 	.word	0x00031500


	//   ....[8]....
        /*0d40*/ 	.word	0x00031600


	//   ....[9]....
        /*0d44*/ 	.word	0x00031660


	//   ....[10]....
        /*0d48*/ 	.word	0x00031760


	//   ....[11]....
        /*0d4c*/ 	.word	0x000317c0


	//   ....[12]....
        /*0d50*/ 	.word	0x000318c0


	//   ....[13]....
        /*0d54*/ 	.word	0x00031920


	//   ....[14]....
        /*0d58*/ 	.word	0x00031a20


	//   ....[15]....
        /*0d5c*/ 	.word	0x00031a80


	//   ....[16]....
        /*0d60*/ 	.word	0x00031b50


	//   ....[17]....
        /*0d64*/ 	.word	0x00031c90


	//   ....[18]....
        /*0d68*/ 	.word	0x00031d30


	//   ....[19]....
        /*0d6c*/ 	.word	0x00031e10


	//   ....[20]....
        /*0d70*/ 	.word	0x00031ee0


	//   ....[21]....
        /*0d74*/ 	.word	0x00031f40


	//   ....[22]....
        /*0d78*/ 	.word	0x00032030


	//   ....[23]....
        /*0d7c*/ 	.word	0x00032090


	//   ....[24]....
        /*0d80*/ 	.word	0x00032180


	//   ....[25]....
        /*0d84*/ 	.word	0x000321e0


	//   ....[26]....
        /*0d88*/ 	.word	0x000322d0


	//   ....[27]....
        /*0d8c*/ 	.word	0x00032330


	//   ....[28]....
        /*0d90*/ 	.word	0x00032410


	//   ....[29]....
        /*0d94*/ 	.word	0x000324a0


	//   ....[30]....
        /*0d98*/ 	.word	0x00032540


	//   ....[31]....
        /*0d9c*/ 	.word	0x000326c0


	//   ....[32]....
        /*0da0*/ 	.word	0x00032730


	//   ....[33]....
        /*0da4*/ 	.word	0x000327a0


	//   ....[34]....
        /*0da8*/ 	.word	0x00032810


	//   ....[35]....
        /*0dac*/ 	.word	0x00032880


	//   ....[36]....
        /*0db0*/ 	.word	0x00032900


	//   ....[37]....
        /*0db4*/ 	.word	0x00032980


	//   ....[38]....
        /*0db8*/ 	.word	0x00032a10


	//   ....[39]....
        /*0dbc*/ 	.word	0x00032a80


	//   ....[40]....
        /*0dc0*/ 	.word	0x00032af0


	//   ....[41]....
        /*0dc4*/ 	.word	0x00032b60


	//   ....[42]....
        /*0dc8*/ 	.word	0x00032be0


	//   ....[43]....
        /*0dcc*/ 	.word	0x00032c50


	//   ....[44]....
        /*0dd0*/ 	.word	0x00032ce0


	//   ....[45]....
        /*0dd4*/ 	.word	0x00032d40


	//   ....[46]....
        /*0dd8*/ 	.word	0x00032dd0


	//   ....[47]....
        /*0ddc*/ 	.word	0x00032f00


	//----- nvinfo : EIATTR_REG_RECONFIG
	.align		4
.L_233:
        /*0de0*/ 	.byte	0x01, 0x54
	.zero		2


	//----- nvinfo : EIATTR_SYSCALL_OFFSETS
	.align		4
        /*0de4*/ 	.byte	0x04, 0x46
        /*0de6*/ 	.short	(.L_235 - .L_234)


	//   ....[0]....
.L_234:
        /*0de8*/ 	.word	0x000021c0


	//   ....[1]....
        /*0dec*/ 	.word	0x00002310


	//   ....[2]....
        /*0df0*/ 	.word	0x0000be40


	//   ....[3]....
        /*0df4*/ 	.word	0x0000c170


	//   ....[4]....
        /*0df8*/ 	.word	0x00029950


	//   ....[5]....
        /*0dfc*/ 	.word	0x00029aa0


	//   ....[6]....
        /*0e00*/ 	.word	0x00029b90


	//   ....[7]....
        /*0e04*/ 	.word	0x0002aa80


	//----- nvinfo : EIATTR_MBARRIER_INSTR_OFFSETS
	.align		4
.L_235:
        /*0e08*/ 	.byte	0x04, 0x39
        /*0e0a*/ 	.short	(.L_237 - .L_236)


	//   ....[0]....
.L_236:
        /*0e0c*/ 	.word	0x00000270
        /*0e10*/ 	.word	0x000000ff
        /*0e14*/ 	.word	0x00030800
        /*0e18*/ 	.short	0x0100
        /*0e1a*/ 	.byte	0x08
	.zero		1


	//   ....[1]....
        /*0e1c*/ 	.word	0x00000280
        /*0e20*/ 	.word	0x000000ff
        /*0e24*/ 	.word	0x00030820
        /*0e28*/ 	.short	0x0100
        /*0e2a*/ 	.byte	0x08
	.zero		1


	//   ....[2]....
        /*0e2c*/ 	.word	0x00000370
        /*0e30*/ 	.word	0x000000ff
        /*0e34*/ 	.word	0x00030830
        /*0e38*/ 	.short	0x0100
        /*0e3a*/ 	.byte	0x08
	.zero		1


	//   ....[3]....
        /*0e3c*/ 	.word	0x00000380
        /*0e40*/ 	.word	0x000000ff
        /*0e44*/ 	.word	0x00030840
        /*0e48*/ 	.short	0x0100
        /*0e4a*/ 	.byte	0x08
	.zero		1


	//   ....[4]....
        /*0e4c*/ 	.word	0x00000390
        /*0e50*/ 	.word	0x000000ff
        /*0e54*/ 	.word	0x00030838
        /*0e58*/ 	.short	0x0100
        /*0e5a*/ 	.byte	0x08
	.zero		1


	//   ....[5]....
        /*0e5c*/ 	.word	0x000003a0
        /*0e60*/ 	.word	0x000000ff
        /*0e64*/ 	.word	0x00030848
        /*0e68*/ 	.short	0x0100
        /*0e6a*/ 	.byte	0x08
	.zero		1


	//   ....[6]....
        /*0e6c*/ 	.word	0x000004d0
        /*0e70*/ 	.word	0x000000ff
        /*0e74*/ 	.word	0x00030850
        /*0e78*/ 	.short	0x0100
        /*0e7a*/ 	.byte	0x08
	.zero		1


	//   ....[7]....
        /*0e7c*/ 	.word	0x000004e0
        /*0e80*/ 	.word	0x000000ff
        /*0e84*/ 	.word	0x00030860
        /*0e88*/ 	.short	0x0100
        /*0e8a*/ 	.byte	0x08
	.zero		1


	//   ....[8]....
        /*0e8c*/ 	.word	0x000004f0
        /*0e90*/ 	.word	0x000000ff
        /*0e94*/ 	.word	0x00030858
        /*0e98*/ 	.short	0x0100
        /*0e9a*/ 	.byte	0x08
	.zero		1


	//   ....[9]....
        /*0e9c*/ 	.word	0x00000500
        /*0ea0*/ 	.word	0x000000ff
        /*0ea4*/ 	.word	0x00030868
        /*0ea8*/ 	.short	0x0100
        /*0eaa*/ 	.byte	0x08
	.zero		1


	//   ....[10]....
        /*0eac*/ 	.word	0x000005f0
        /*0eb0*/ 	.word	0x000000ff
        /*0eb4*/ 	.word	0x00030870
        /*0eb8*/ 	.short	0x0100
        /*0eba*/ 	.byte	0x06
	.zero		1


	//   ....[11]....
        /*0ebc*/ 	.word	0x00000600
        /*0ec0*/ 	.word	0x000000ff
        /*0ec4*/ 	.word	0x00030880
        /*0ec8*/ 	.short	0x0100
        /*0eca*/ 	.byte	0x06
	.zero		1


	//   ....[12]....
        /*0ecc*/ 	.word	0x00000610
        /*0ed0*/ 	.word	0x000000ff
        /*0ed4*/ 	.word	0x00030878
        /*0ed8*/ 	.short	0x0100
        /*0eda*/ 	.byte	0x06
	.zero		1


	//   ....[13]....
        /*0edc*/ 	.word	0x00000620
        /*0ee0*/ 	.word	0x000000ff
        /*0ee4*/ 	.word	0x00030888
        /*0ee8*/ 	.short	0x0100
        /*0eea*/ 	.byte	0x06
	.zero		1


	//   ....[14]....
        /*0eec*/ 	.word	0x00000750
        /*0ef0*/ 	.word	0x000000ff
        /*0ef4*/ 	.word	0x00030890
        /*0ef8*/ 	.short	0x0100
        /*0efa*/ 	.byte	0x08
	.zero		1


	//   ....[15]....
        /*0efc*/ 	.word	0x00000760
        /*0f00*/ 	.word	0x000000ff
        /*0f04*/ 	.word	0x000308a0
        /*0f08*/ 	.short	0x0100
        /*0f0a*/ 	.byte	0x08
	.zero		1


	//   ....[16]....
        /*0f0c*/ 	.word	0x00000770
        /*0f10*/ 	.word	0x000000ff
        /*0f14*/ 	.word	0x00030898
        /*0f18*/ 	.short	0x0100
        /*0f1a*/ 	.byte	0x08
	.zero		1


	//   ....[17]....
        /*0f1c*/ 	.word	0x00000780
        /*0f20*/ 	.word	0x000000ff
        /*0f24*/ 	.word	0x000308a8
        /*0f28*/ 	.short	0x0100
        /*0f2a*/ 	.byte	0x08
	.zero		1


	//   ....[18]....
        /*0f2c*/ 	.word	0x000008b0
        /*0f30*/ 	.word	0x000000ff
        /*0f34*/ 	.word	0x000308b0
        /*0f38*/ 	.short	0x0100
        /*0f3a*/ 	.byte	0x08
	.zero		1


	//   ....[19]....
        /*0f3c*/ 	.word	0x000008c0
        /*0f40*/ 	.word	0x000000ff
        /*0f44*/ 	.word	0x000308c0
        /*0f48*/ 	.short	0x0100
        /*0f4a*/ 	.byte	0x08
	.zero		1


	//   ....[20]....
        /*0f4c*/ 	.word	0x000008d0
        /*0f50*/ 	.word	0x000000ff
        /*0f54*/ 	.word	0x000308b8
        /*0f58*/ 	.short	0x0100
        /*0f5a*/ 	.byte	0x08
	.zero		1


	//   ....[21]....
        /*0f5c*/ 	.word	0x000008e0
        /*0f60*/ 	.word	0x000000ff
        /*0f64*/ 	.word	0x000308c8
        /*0f68*/ 	.short	0x0100
        /*0f6a*/ 	.byte	0x08
	.zero		1


	//   ....[22]....
        /*0f6c*/ 	.word	0x00003db0
        /*0f70*/ 	.word	0x00000057
        /*0f74*/ 	.word	0x00030890
        /*0f78*/ 	.short	0x010a
        /*0f7a*/ 	.byte	0x3f
	.zero		1


	//   ....[23]....
        /*0f7c*/ 	.word	0x00007360
        /*0f80*/ 	.word	0x00000057
        /*0f84*/ 	.word	0x00030890
        /*0f88*/ 	.short	0x010a
        /*0f8a*/ 	.byte	0x3f
	.zero		1


	//   ....[24]....
        /*0f8c*/ 	.word	0x0000a2c0
        /*0f90*/ 	.word	0x00000057
        /*0f94*/ 	.word	0x00030890
        /*0f98*/ 	.short	0x010a
        /*0f9a*/ 	.byte	0x3f
	.zero		1


	//   ....[25]....
        /*0f9c*/ 	.word	0x0000aa60
        /*0fa0*/ 	.word	0x0000000b
        /*0fa4*/ 	.word	0x00000000
        /*0fa8*/ 	.short	0x0101
        /*0faa*/ 	.byte	0x3f
	.zero		1


	//   ....[26]....
        /*0fac*/ 	.word	0x0000aaa0
        /*0fb0*/ 	.word	0x00000057
        /*0fb4*/ 	.word	0x000308b0
        /*0fb8*/ 	.short	0x010a
        /*0fba*/ 	.byte	0x3f
	.zero		1


	//   ....[27]....
        /*0fbc*/ 	.word	0x0000b190
        /*0fc0*/ 	.word	0x00000057
        /*0fc4*/ 	.word	0x00000000
        /*0fc8*/ 	.short	0x0101
        /*0fca*/ 	.byte	0x3f
	.zero		1


	//   ....[28]....
        /*0fcc*/ 	.word	0x0000bed0
        /*0fd0*/ 	.word	0x00000002
        /*0fd4*/ 	.word	0x00030800
        /*0fd8*/ 	.short	0x010a
        /*0fda*/ 	.byte	0x3f
	.zero		1


	//   ....[29]....
        /*0fdc*/ 	.word	0x0000bf20
        /*0fe0*/ 	.word	0x00000002
        /*0fe4*/ 	.word	0x00030800
        /*0fe8*/ 	.short	0x010a
        /*0fea*/ 	.byte	0x3f
	.zero		1


	//   ....[30]....
        /*0fec*/ 	.word	0x0000d550
        /*0ff0*/ 	.word	0x00000002
        /*0ff4*/ 	.word	0x00030800
        /*0ff8*/ 	.short	0x010a
        /*0ffa*/ 	.byte	0x3f
	.zero		1


	//   ....[31]....
        /*0ffc*/ 	.word	0x000106f0
        /*1000*/ 	.word	0x00000002
        /*1004*/ 	.word	0x00030800
        /*1008*/ 	.short	0x010a
        /*100a*/ 	.byte	0x3f
	.zero		1


	//   ....[32]....
        /*100c*/ 	.word	0x000131a0
        /*1010*/ 	.word	0x0000000f
        /*1014*/ 	.word	0x00030830
        /*1018*/ 	.short	0x010a
        /*101a*/ 	.byte	0x3f
	.zero		1


	//   ....[33]....
        /*101c*/ 	.word	0x000131e0
        /*1020*/ 	.word	0x0000000f
        /*1024*/ 	.word	0x00030830
        /*1028*/ 	.short	0x010a
        /*102a*/ 	.byte	0x3f
	.zero		1


	//   ....[34]....
        /*102c*/ 	.word	0x00013e10
        /*1030*/ 	.word	0x0000000f
        /*1034*/ 	.word	0x00000000
        /*1038*/ 	.short	0x0101
        /*103a*/ 	.byte	0x3f
	.zero		1


	//   ....[35]....
        /*103c*/ 	.word	0x00016790
        /*1040*/ 	.word	0x00000005
        /*1044*/ 	.word	0x00030830
        /*1048*/ 	.short	0x010a
        /*104a*/ 	.byte	0x3f
	.zero		1


	//   ....[36]....
        /*104c*/ 	.word	0x00016810
        /*1050*/ 	.word	0x00000005
        /*1054*/ 	.word	0x00030830
        /*1058*/ 	.short	0x010a
        /*105a*/ 	.byte	0x3f
	.zero		1


	//   ....[37]....
        /*105c*/ 	.word	0x00017710
        /*1060*/ 	.word	0x0000000d
        /*1064*/ 	.word	0x00030850
        /*1068*/ 	.short	0x010a
        /*106a*/ 	.byte	0x3f
	.zero		1


	//   ....[38]....
        /*106c*/ 	.word	0x00017760
        /*1070*/ 	.word	0x0000000d
        /*1074*/ 	.word	0x00030850
        /*1078*/ 	.short	0x010a
        /*107a*/ 	.byte	0x3f
	.zero		1


	//   ....[39]....
        /*107c*/ 	.word	0x00017cc0
        /*1080*/ 	.word	0x00000005
        /*1084*/ 	.word	0x00000000
        /*1088*/ 	.short	0x0101
        /*108a*/ 	.byte	0x3f
	.zero		1


	//   ....[40]....
        /*108c*/ 	.word	0x0001a250
        /*1090*/ 	.word	0x0000000d
        /*1094*/ 	.word	0x00000000
        /*1098*/ 	.short	0x0101
        /*109a*/ 	.byte	0x3f
	.zero		1


	//   ....[41]....
        /*109c*/ 	.word	0x0001a800
        /*10a0*/ 	.word	0x00000000
        /*10a4*/ 	.word	0x00030830
        /*10a8*/ 	.short	0x010a
        /*10aa*/ 	.byte	0x3f
	.zero		1


	//   ....[42]....
        /*10ac*/ 	.word	0x0001a880
        /*10b0*/ 	.word	0x00000000
        /*10b4*/ 	.word	0x00030830
        /*10b8*/ 	.short	0x010a
        /*10ba*/ 	.byte	0x3f
	.zero		1


	//   ....[43]....
        /*10bc*/ 	.word	0x0001b780
        /*10c0*/ 	.word	0x00000014
        /*10c4*/ 	.word	0x00030850
        /*10c8*/ 	.short	0x010a
        /*10ca*/ 	.byte	0x3f
	.zero		1


	//   ....[44]....
        /*10cc*/ 	.word	0x0001b7d0
        /*10d0*/ 	.word	0x00000014
        /*10d4*/ 	.word	0x00030850
        /*10d8*/ 	.short	0x010a
        /*10da*/ 	.byte	0x3f
	.zero		1


	//   ....[45]....
        /*10dc*/ 	.word	0x0001bbd0
        /*10e0*/ 	.word	0x00000000
        /*10e4*/ 	.word	0x00000000
        /*10e8*/ 	.short	0x0101
        /*10ea*/ 	.byte	0x3f
	.zero		1


	//   ....[46]....
        /*10ec*/ 	.word	0x0001cf00
        /*10f0*/ 	.word	0x00000014
        /*10f4*/ 	.word	0x00000000
        /*10f8*/ 	.short	0x0101
        /*10fa*/ 	.byte	0x3f
	.zero		1


	//   ....[47]....
        /*10fc*/ 	.word	0x0001d1d0
        /*1100*/ 	.word	0x00000000
        /*1104*/ 	.word	0x00030830
        /*1108*/ 	.short	0x010a
        /*110a*/ 	.byte	0x3f
	.zero		1


	//   ....[48]....
        /*110c*/ 	.word	0x0001d250
        /*1110*/ 	.word	0x00000000
        /*1114*/ 	.word	0x00030830
        /*1118*/ 	.short	0x010a
        /*111a*/ 	.byte	0x3f
	.zero		1


	//   ....[49]....
        /*111c*/ 	.word	0x0001e150
        /*1120*/ 	.word	0x00000014
        /*1124*/ 	.word	0x00030850
        /*1128*/ 	.short	0x010a
        /*112a*/ 	.byte	0x3f
	.zero		1


	//   ....[50]....
        /*112c*/ 	.word	0x0001e1a0
        /*1130*/ 	.word	0x00000014
        /*1134*/ 	.word	0x00030850
        /*1138*/ 	.short	0x010a
        /*113a*/ 	.byte	0x3f
	.zero		1


	//   ....[51]....
        /*113c*/ 	.word	0x0001e720
        /*1140*/ 	.word	0x00000000
        /*1144*/ 	.word	0x00000000
        /*1148*/ 	.short	0x0101
        /*114a*/ 	.byte	0x3f
	.zero		1


	//   ....[52]....
        /*114c*/ 	.word	0x00020c80
        /*1150*/ 	.word	0x00000014
        /*1154*/ 	.word	0x00000000
        /*1158*/ 	.short	0x0101
        /*115a*/ 	.byte	0x3f
	.zero		1


	//   ....[53]....
        /*115c*/ 	.word	0x00021490
        /*1160*/ 	.word	0x00000006
        /*1164*/ 	.word	0x00030850
        /*1168*/ 	.short	0x010a
        /*116a*/ 	.byte	0x3f
	.zero		1


	//   ....[54]....
        /*116c*/ 	.word	0x00021530
        /*1170*/ 	.word	0x00000006
        /*1174*/ 	.word	0x00030850
        /*1178*/ 	.short	0x010a
        /*117a*/ 	.byte	0x3f
	.zero		1


	//   ....[55]....
        /*117c*/ 	.word	0x00021a40
        /*1180*/ 	.word	0x00000003
        /*1184*/ 	.word	0x00000000
        /*1188*/ 	.short	0x0101
        /*118a*/ 	.byte	0x3f
	.zero		1


	//   ....[56]....
        /*118c*/ 	.word	0x000237d0
        /*1190*/ 	.word	0x00000000
        /*1194*/ 	.word	0x00000000
        /*1198*/ 	.short	0x0101
        /*119a*/ 	.byte	0x3f
	.zero		1


	//   ....[57]....
        /*119c*/ 	.word	0x00024090
        /*11a0*/ 	.word	0x00000006
        /*11a4*/ 	.word	0x00000000
        /*11a8*/ 	.short	0x0101
        /*11aa*/ 	.byte	0x3f
	.zero		1


	//   ....[58]....
        /*11ac*/ 	.word	0x00027d80
        /*11b0*/ 	.word	0x00000011
        /*11b4*/ 	.word	0x00030820
        /*11b8*/ 	.short	0x010a
        /*11ba*/ 	.byte	0x3f
	.zero		1


	//   ....[59]....
        /*11bc*/ 	.word	0x00027e10
        /*11c0*/ 	.word	0x0000000c
        /*11c4*/ 	.word	0x000308a0
        /*11c8*/ 	.short	0x010a
        /*11ca*/ 	.byte	0x3f
	.zero		1


	//   ....[60]....
        /*11cc*/ 	.word	0x00028260
        /*11d0*/ 	.word	0x0000000c
        /*11d4*/ 	.word	0x000308c0
        /*11d8*/ 	.short	0x010a
        /*11da*/ 	.byte	0x3f
	.zero		1


	//   ....[61]....
        /*11dc*/ 	.word	0x00028770
        /*11e0*/ 	.word	0x00000007
        /*11e4*/ 	.word	0x000308a0
        /*11e8*/ 	.short	0x010a
        /*11ea*/ 	.byte	0x3f
	.zero		1


	//   ....[62]....
        /*11ec*/ 	.word	0x00028bb0
        /*11f0*/ 	.word	0x00000007
        /*11f4*/ 	.word	0x000308c0
        /*11f8*/ 	.short	0x010a
        /*11fa*/ 	.byte	0x3f
	.zero		1


	//   ....[63]....
        /*11fc*/ 	.word	0x0002a0f0
        /*1200*/ 	.word	0x00000007
        /*1204*/ 	.word	0x00030840
        /*1208*/ 	.short	0x010a
        /*120a*/ 	.byte	0x3f
	.zero		1


	//   ....[64]....
        /*120c*/ 	.word	0x0002a780
        /*1210*/ 	.word	0x00000007
        /*1214*/ 	.word	0x00030830
        /*1218*/ 	.short	0x0107
        /*121a*/ 	.byte	0x3f
	.zero		1


	//   ....[65]....
        /*121c*/ 	.word	0x0002a830
        /*1220*/ 	.word	0x00000007
        /*1224*/ 	.word	0x00030830
        /*1228*/ 	.short	0x0101
        /*122a*/ 	.byte	0x3f
	.zero		1


	//   ....[66]....
        /*122c*/ 	.word	0x0002b3b0
        /*1230*/ 	.word	0x00000011
        /*1234*/ 	.word	0x00030800
        /*1238*/ 	.short	0x0107
        /*123a*/ 	.byte	0x3f
	.zero		1


	//   ....[67]....
        /*123c*/ 	.word	0x0002b4c0
        /*1240*/ 	.word	0x00000011
        /*1244*/ 	.word	0x00030800
        /*1248*/ 	.short	0x0101
        /*124a*/ 	.byte	0x3f
	.zero		1


	//   ....[68]....
        /*124c*/ 	.word	0x0002b4e0
        /*1250*/ 	.word	0x00000011
        /*1254*/ 	.word	0x00030820
        /*1258*/ 	.short	0x010a
        /*125a*/ 	.byte	0x3f
	.zero		1


	//   ....[69]....
        /*125c*/ 	.word	0x0002b8a0
        /*1260*/ 	.word	0x00000007
        /*1264*/ 	.word	0x00030840
        /*1268*/ 	.short	0x010a
        /*126a*/ 	.byte	0x3f
	.zero		1


	//   ....[70]....
        /*126c*/ 	.word	0x0002bd60
        /*1270*/ 	.word	0x00000007
        /*1274*/ 	.word	0x00030830
        /*1278*/ 	.short	0x0107
        /*127a*/ 	.byte	0x3f
	.zero		1


	//   ....[71]....
        /*127c*/ 	.word	0x0002be10
        /*1280*/ 	.word	0x00000007
        /*1284*/ 	.word	0x00030830
        /*1288*/ 	.short	0x0101
        /*128a*/ 	.byte	0x3f
	.zero		1


	//   ....[72]....
        /*128c*/ 	.word	0x0002be70
        /*1290*/ 	.word	0x00000006
        /*1294*/ 	.word	0x00030860
        /*1298*/ 	.short	0x010a
        /*129a*/ 	.byte	0x3f
	.zero		1


	//   ....[73]....
        /*129c*/ 	.word	0x0002c3e0
        /*12a0*/ 	.word	0x00000006
        /*12a4*/ 	.word	0x00030850
        /*12a8*/ 	.short	0x0107
        /*12aa*/ 	.byte	0x3f
	.zero		1


	//   ....[74]....
        /*12ac*/ 	.word	0x0002c500
        /*12b0*/ 	.word	0x00000006
        /*12b4*/ 	.word	0x00030850
        /*12b8*/ 	.short	0x0101
        /*12ba*/ 	.byte	0x3f
	.zero		1


	//   ....[75]....
        /*12bc*/ 	.word	0x0002c710
        /*12c0*/ 	.word	0x00000000
        /*12c4*/ 	.word	0x00030860
        /*12c8*/ 	.short	0x010a
        /*12ca*/ 	.byte	0x3f
	.zero		1


	//   ....[76]....
        /*12cc*/ 	.word	0x0002cc20
        /*12d0*/ 	.word	0x00000000
        /*12d4*/ 	.word	0x00030850
        /*12d8*/ 	.short	0x0107
        /*12da*/ 	.byte	0x3f
	.zero		1


	//   ....[77]....
        /*12dc*/ 	.word	0x0002cce0
        /*12e0*/ 	.word	0x00000000
        /*12e4*/ 	.word	0x00030850
        /*12e8*/ 	.short	0x0101
        /*12ea*/ 	.byte	0x3f
	.zero		1


	//   ....[78]....
        /*12ec*/ 	.word	0x0002de20
        /*12f0*/ 	.word	0x00000005
        /*12f4*/ 	.word	0x00030820
        /*12f8*/ 	.short	0x010a
        /*12fa*/ 	.byte	0x3f
	.zero		1


	//   ....[79]....
        /*12fc*/ 	.word	0x0002dfb0
        /*1300*/ 	.word	0x00000003
        /*1304*/ 	.word	0x00030840
        /*1308*/ 	.short	0x010a
        /*130a*/ 	.byte	0x3f
	.zero		1


	//   ....[80]....
        /*130c*/ 	.word	0x0002e050
        /*1310*/ 	.word	0x00000017
        /*1314*/ 	.word	0x00030840
        /*1318*/ 	.short	0x010a
        /*131a*/ 	.byte	0x3f
	.zero		1


	//   ....[81]....
        /*131c*/ 	.word	0x0002e090
        /*1320*/ 	.word	0x00000003
        /*1324*/ 	.word	0x00030860
        /*1328*/ 	.short	0x010a
        /*132a*/ 	.byte	0x3f
	.zero		1


	//   ....[82]....
        /*132c*/ 	.word	0x0002e0d0
        /*1330*/ 	.word	0x00000017
        /*1334*/ 	.word	0x00030860
        /*1338*/ 	.short	0x010a
        /*133a*/ 	.byte	0x3f
	.zero		1


	//   ....[83]....
        /*133c*/ 	.word	0x0002e130
        /*1340*/ 	.word	0x00000057
        /*1344*/ 	.word	0x00030890
        /*1348*/ 	.short	0x010a
        /*134a*/ 	.byte	0x3f
	.zero		1


	//   ....[84]....
        /*134c*/ 	.word	0x0002e3e0
        /*1350*/ 	.word	0x00000057
        /*1354*/ 	.word	0x00030890
        /*1358*/ 	.short	0x010a
        /*135a*/ 	.byte	0x3f
	.zero		1


	//   ....[85]....
        /*135c*/ 	.word	0x0002e690
        /*1360*/ 	.word	0x00000057
        /*1364*/ 	.word	0x00030890
        /*1368*/ 	.short	0x010a
        /*136a*/ 	.byte	0x3f
	.zero		1


	//   ....[86]....
        /*136c*/ 	.word	0x0002e940
        /*1370*/ 	.word	0x00000057
        /*1374*/ 	.word	0x000308b0
        /*1378*/ 	.short	0x010a
        /*137a*/ 	.byte	0x3f
	.zero		1


	//   ....[87]....
        /*137c*/ 	.word	0x0002ed30
        /*1380*/ 	.word	0x00000002
        /*1384*/ 	.word	0x00030800
        /*1388*/ 	.short	0x010a
        /*138a*/ 	.byte	0x3f
	.zero		1


	//   ....[88]....
        /*138c*/ 	.word	0x0002f120
        /*1390*/ 	.word	0x00000002
        /*1394*/ 	.word	0x00030800
        /*1398*/ 	.short	0x010a
        /*139a*/ 	.byte	0x3f
	.zero		1


	//   ....[89]....
        /*139c*/ 	.word	0x0002f170
        /*13a0*/ 	.word	0x0000000f
        /*13a4*/ 	.word	0x00030830
        /*13a8*/ 	.short	0x010a
        /*13aa*/ 	.byte	0x3f
	.zero		1


	//   ....[90]....
        /*13ac*/ 	.word	0x0002f1c0
        /*13b0*/ 	.word	0x00000005
        /*13b4*/ 	.word	0x00030830
        /*13b8*/ 	.short	0x010a
        /*13ba*/ 	.byte	0x3f
	.zero		1


	//   ....[91]....
        /*13bc*/ 	.word	0x0002f210
        /*13c0*/ 	.word	0x0000000d
        /*13c4*/ 	.word	0x00030850
        /*13c8*/ 	.short	0x010a
        /*13ca*/ 	.byte	0x3f
	.zero		1


	//   ....[92]....
        /*13cc*/ 	.word	0x0002f260
        /*13d0*/ 	.word	0x00000000
        /*13d4*/ 	.word	0x00030830
        /*13d8*/ 	.short	0x010a
        /*13da*/ 	.byte	0x3f
	.zero		1


	//   ....[93]....
        /*13dc*/ 	.word	0x0002f2b0
        /*13e0*/ 	.word	0x00000014
        /*13e4*/ 	.word	0x00030850
        /*13e8*/ 	.short	0x010a
        /*13ea*/ 	.byte	0x3f
	.zero		1


	//   ....[94]....
        /*13ec*/ 	.word	0x0002f300
        /*13f0*/ 	.word	0x00000000
        /*13f4*/ 	.word	0x00030830
        /*13f8*/ 	.short	0x010a
        /*13fa*/ 	.byte	0x3f
	.zero		1


	//   ....[95]....
        /*13fc*/ 	.word	0x0002f350
        /*1400*/ 	.word	0x00000014
        /*1404*/ 	.word	0x00030850
        /*1408*/ 	.short	0x010a
        /*140a*/ 	.byte	0x3f
	.zero		1


	//   ....[96]....
        /*140c*/ 	.word	0x0002f3a0
        /*1410*/ 	.word	0x00000006
        /*1414*/ 	.word	0x00030850
        /*1418*/ 	.short	0x010a
        /*141a*/ 	.byte	0x3f
	.zero		1


	//   ....[97]....
        /*141c*/ 	.word	0x0002f540
        /*1420*/ 	.word	0x00000011
        /*1424*/ 	.word	0x00030820
        /*1428*/ 	.short	0x010a
        /*142a*/ 	.byte	0x3f
	.zero		1


	//   ....[98]....
        /*142c*/ 	.word	0x0002f590
        /*1430*/ 	.word	0x0000000c
        /*1434*/ 	.word	0x000308a0
        /*1438*/ 	.short	0x010a
        /*143a*/ 	.byte	0x3f
	.zero		1


	//   ....[99]....
        /*143c*/ 	.word	0x0002f5e0
        /*1440*/ 	.word	0x0000000c
        /*1444*/ 	.word	0x000308c0
        /*1448*/ 	.short	0x010a
        /*144a*/ 	.byte	0x3f
	.zero		1


	//   ....[100]....
        /*144c*/ 	.word	0x0002f630
        /*1450*/ 	.word	0x00000007
        /*1454*/ 	.word	0x000308a0
        /*1458*/ 	.short	0x010a
        /*145a*/ 	.byte	0x3f
	.zero		1


	//   ....[101]....
        /*145c*/ 	.word	0x0002f680
        /*1460*/ 	.word	0x00000007
        /*1464*/ 	.word	0x000308c0
        /*1468*/ 	.short	0x010a
        /*146a*/ 	.byte	0x3f
	.zero		1


	//   ....[102]....
        /*146c*/ 	.word	0x0002f7a0
        /*1470*/ 	.word	0x00000007
        /*1474*/ 	.word	0x00030840
        /*1478*/ 	.short	0x010a
        /*147a*/ 	.byte	0x3f
	.zero		1


	//   ....[103]....
        /*147c*/ 	.word	0x00030b30
        /*1480*/ 	.word	0x00000011
        /*1484*/ 	.word	0x00030820
        /*1488*/ 	.short	0x010a
        /*148a*/ 	.byte	0x3f
	.zero		1


	//   ....[104]....
        /*148c*/ 	.word	0x00030b80
        /*1490*/ 	.word	0x00000007
        /*1494*/ 	.word	0x00030840
        /*1498*/ 	.short	0x010a
        /*149a*/ 	.byte	0x3f
	.zero		1


	//   ....[105]....
        /*149c*/ 	.word	0x00031350
        /*14a0*/ 	.word	0x00000006
        /*14a4*/ 	.word	0x00030860
        /*14a8*/ 	.short	0x010a
        /*14aa*/ 	.byte	0x3f
	.zero		1


	//   ....[106]....
        /*14ac*/ 	.word	0x00031be0
        /*14b0*/ 	.word	0x00000000
        /*14b4*/ 	.word	0x00030860
        /*14b8*/ 	.short	0x010a
        /*14ba*/ 	.byte	0x3f
	.zero		1


	//   ....[107]....
        /*14bc*/ 	.word	0x00032e20
        /*14c0*/ 	.word	0x00000005
        /*14c4*/ 	.word	0x00030820
        /*14c8*/ 	.short	0x010a
        /*14ca*/ 	.byte	0x3f
	.zero		1


	//   ....[108]....
        /*14cc*/ 	.word	0x00032fc0
        /*14d0*/ 	.word	0x00000003
        /*14d4*/ 	.word	0x00030840
        /*14d8*/ 	.short	0x010a
        /*14da*/ 	.byte	0x3f
	.zero		1


	//   ....[109]....
        /*14dc*/ 	.word	0x00033010
        /*14e0*/ 	.word	0x00000017
        /*14e4*/ 	.word	0x00030840
        /*14e8*/ 	.short	0x010a
        /*14ea*/ 	.byte	0x3f
	.zero		1


	//   ....[110]....
        /*14ec*/ 	.word	0x00033060
        /*14f0*/ 	.word	0x00000003
        /*14f4*/ 	.word	0x00030860
        /*14f8*/ 	.short	0x010a
        /*14fa*/ 	.byte	0x3f
	.zero		1


	//----- nvinfo : EIATTR_NUM_MBARRIERS
	.align		4
.L_237:
        /*14fc*/ 	.byte	0x03, 0x38
        /*14fe*/ 	.short	0x0016


	//----- nvinfo : EIATTR_EXIT_INSTR_OFFSETS
	.align		4
        /*1500*/ 	.byte	0x04, 0x1c
        /*1502*/ 	.short	(.L_239 - .L_238)


	//   ....[0]....
.L_238:
        /*1504*/ 	.word	0x0002e120


	//----- nvinfo : EIATTR_MAX_THREADS
	.align		4
.L_239:
        /*1508*/ 	.byte	0x04, 0x05
        /*150a*/ 	.short	(.L_241 - .L_240)
.L_240:
        /*150c*/ 	.word	0x00000180
        /*1510*/ 	.word	0x00000001
        /*1514*/ 	.word	0x00000001


	//----- nvinfo : EIATTR_CRS_STACK_SIZE
	.align		4
.L_241:
        /*1518*/ 	.byte	0x04, 0x1e
        /*151a*/ 	.short	(.L_243 - .L_242)
.L_242:
        /*151c*/ 	.word	0x00000000


	//----- nvinfo : EIATTR_CBANK_PARAM_SIZE
	.align		4
.L_243:
        /*1520*/ 	.byte	0x03, 0x19
        /*1522*/ 	.short	0x0af0


	//----- nvinfo : EIATTR_PARAM_CBANK
	.align		4
        /*1524*/ 	.byte	0x04, 0x0a
        /*1526*/ 	.short	(.L_245 - .L_244)
	.align		4
.L_244:
        /*1528*/ 	.word	index@(.nv.constant0._ZN7cutlass13device_kernelIN5flash11enable_sm90INS1_16FlashAttnFwdSm90INS1_25CollectiveMainloopFwdSm90ILi2EN4cute5tupleIJNS5_1CILi1EEES8_S8_EEENS6_IJNS7_ILi128EEENS7_ILi96EEENS7_ILi192EEEEEELi192ENS_6half_tEfNS_4arch4Sm90ELb0ELb1ELb1ELb1ELb1ELb1ELb0ELb1ELb1ELb1ELb1ELb0EEENS1_21CollectiveEpilogueFwdINS6_IJSA_SC_SB_EEES9_SE_SG_Li256ELb1ELb1ELb1ELb0EEENS1_36VarlenDynamicPersistentTileSchedulerILi128ELi96ELi256ELi128ELb1ELb1ELb1ELb1ELb0ELb1EEEEEEEEEvNT_6ParamsE)
        /*152c*/ 	.short	0x0210
        /*152e*/ 	.short	0x0af0


	//----- nvinfo : EIATTR_SW_WAR
	.align		4
.L_245:
        /*1530*/ 	.byte	0x04, 0x36
        /*1532*/ 	.short	(.L_247 - .L_246)
.L_246:
        /*1534*/ 	.word	0x00000008
.L_247:


//--------------------- .nv.info._ZN7cutlass13device_kernelIN5flash11enable_sm90INS1_16FlashAttnFwdSm90INS1_25CollectiveMainloopFwdSm90ILi2EN4cute5tupleIJNS5_1CILi1EEES8_S8_EEENS6_IJNS7_ILi128EEENS7_ILi96EEENS7_ILi192EEEEEELi192ENS_6half_tEfNS_4arch4Sm90ELb1ELb0ELb1ELb0ELb1ELb0ELb0ELb1ELb1ELb1ELb1ELb0EEENS1_21CollectiveEpilogueFwdINS6_IJSA_SC_SB_EEES9_SE_SG_Li256ELb0ELb1ELb1ELb0EEENS1_19SingleTileSchedulerILb0ELb1ELb1ELi128EEEEEEEEEvNT_6ParamsE --------------------------
	.section	.nv.info._ZN7cutlass13device_kernelIN5flash11enable_sm90INS1_16FlashAttnFwdSm90INS1_25CollectiveMainloopFwdSm90ILi2EN4cute5tupleIJNS5_1CILi1EEES8_S8_EEENS6_IJNS7_ILi128EEENS7_ILi96EEENS7_ILi192EEEEEELi192ENS_6half_tEfNS_4arch4Sm90ELb1ELb0ELb1ELb0ELb1ELb0ELb0ELb1ELb1ELb1ELb1ELb0EEENS1_21CollectiveEpilogueFwdINS6_IJSA_SC_SB_EEES9_SE_SG_Li256ELb0ELb1ELb1ELb0EEENS1_19SingleTileSchedulerILb0ELb1ELb1ELi128EEEEEEEEEvNT_6ParamsE,"",@"SHT_CUDA_INFO"
	.sectionflags	@""
	.align	4


	//----- nvinfo : EIATTR_CUDA_API_VERSION
	.align		4
        /*0000*/ 	.byte	0x04, 0x37
        /*0002*/ 	.short	(.L_249 - .L_248)
.L_248:
        /*0004*/ 	.word	0x00000082


	//----- nvinfo : EIATTR_KPARAM_INFO
	.align		4
.L_249:
        /*0008*/ 	.byte	0x04, 0x17
        /*000a*/ 	.short	(.L_251 - .L_250)
.L_250:
        /*000c*/ 	.word	0x00000000
        /*0010*/ 	.short	0x0000
        /*0012*/ 	.short	0x0070
        /*0014*/ 	.byte	0x00, 0xf0, 0x01, 0x28


	//----- nvinfo : EIATTR_SPARSE_MMA_MASK
	.align		4
.L_251:
        /*0018*/ 	.byte	0x03, 0x50
        /*001a*/ 	.short	0x0000


	//----- nvinfo : EIATTR_MAXREG_COUNT
	.align		4
        /*001c*/ 	.byte	0x03, 0x1b
        /*001e*/ 	.short	0x00a8


	//----- nvinfo : EIATTR_NUM_BARRIERS
	.align		4
        /*0020*/ 	.byte	0x02, 0x4c
        /*0022*/ 	.byte	0x09
	.zero		1


	//----- nvinfo : EIATTR_EXTERNS
	.align		4
        /*0024*/ 	.byte	0x04, 0x0f
        /*0026*/ 	.short	(.L_253 - .L_252)


	//   ....[0]....
	.align		4
.L_252:
        /*0028*/ 	.word	index@(__assertfail)


	//----- nvinfo : EIATTR_ANNOTATIONS
	.align		4
.L_253:
        /*002c*/ 	.byte	0x04, 0x55
        /*002e*/ 	.short	(.L_255 - .L_254)


	//   ....[0]....
.L_254:
        /*0030*/ 	.word	0x00000001
        /*0034*/ 	.byte	0xb0, 0x08, 0x00, 0x00, 0x01, 0x00, 0x00, 0x00, 0xd0, 0x14, 0x00, 0x00, 0x01, 0x00, 0x00, 0x00
        /*0044*/ 	.byte	0x40, 0xcc, 0x00, 0x00, 0x01, 0x00, 0x00, 0x00, 0x70, 0xcd, 0x00, 0x00, 0x01, 0x00, 0x00, 0x00
        /*0054*/ 	.byte	0x70, 0xe2, 0x00, 0x00, 0x01, 0x00, 0x00, 0x00, 0xc0, 0xf9, 0x00, 0x00


	//----- nvinfo : EIATTR_MERCURY_ISA_VERSION
	.align		4
.L_255:
        /*0060*/ 	.byte	0x03, 0x5f
        /*0062*/ 	.short	0x0101


	//----- nvinfo : EIATTR_INT_WARP_WIDE_INSTR_OFFSETS
	.align		4
        /*0064*/ 	.byte	0x04, 0x31
        /*0066*/ 	.short	(.L_257 - .L_256)


	//   ....[0]....
.L_256:
        /*0068*/ 	.word	0x000000c0


	//   ....[1]....
        /*006c*/ 	.word	0x000000d0


	//   ....[2]....
        /*0070*/ 	.word	0x00000170


	//----- nvinfo : EIATTR_COOP_GROUP_MASK_REGIDS
	.align		4
.L_257:
        /*0074*/ 	.byte	0x04, 0x29
        /*0076*/ 	.short	(.L_259 - .L_258)


	//   ....[0]....
.L_258:
        /*0078*/ 	.word	0xffffffff


	//   ....[1]....
        /*007c*/ 	.word	0xffffffff


	//   ....[2]....
        /*0080*/ 	.word	0xffffffff


	//   ....[3]....
        /*0084*/ 	.word	0xffffffff


	//   ....[4]....
        /*0088*/ 	.word	0xffffffff


	//   ....[5]....
        /*008c*/ 	.word	0xffffffff


	//   ....[6]....
        /*0090*/ 	.word	0xffffffff


	//   ....[7]....
        /*0094*/ 	.word	0xffffffff


	//   ....[8]....
        /*0098*/ 	.word	0xffffffff


	//   ....[9]....
        /*009c*/ 	.word	0xffffffff


	//   ....[10]....
        /*00a0*/ 	.word	0xffffffff


	//   ....[11]....
        /*00a4*/ 	.word	0xffffffff


	//   ....[12]....
        /*00a8*/ 	.word	0xffffffff


	//   ....[13]....
        /*00ac*/ 	.word	0xffffffff


	//   ....[14]....
        /*00b0*/ 	.word	0xffffffff


	//   ....[15]....
        /*00b4*/ 	.word	0xffffffff


	//   ....[16]....
        /*00b8*/ 	.word	0xffffffff


	//   ....[17]....
        /*00bc*/ 	.word	0xffffffff


	//   ....[18]....
        /*00c0*/ 	.word	0xffffffff


	//   ....[19]....
        /*00c4*/ 	.word	0xffffffff


	//   ....[20]....
        /*00c8*/ 	.word	0xffffffff


	//   ....[21]....
        /*00cc*/ 	.word	0xffffffff


	//   ....[22]....
        /*00d0*/ 	.word	0xffffffff


	//   ....[23]....
        /*00d4*/ 	.word	0xffffffff


	//   ....[24]....
        /*00d8*/ 	.word	0xffffffff


	//   ....[25]....
        /*00dc*/ 	.word	0xffffffff


	//   ....[26]....
        /*00e0*/ 	.word	0xffffffff


	//   ....[27]....
        /*00e4*/ 	.word	0xffffffff


	//   ....[28]....
        /*00e8*/ 	.word	0xffffffff


	//   ....[29]....
        /*00ec*/ 	.word	0xffffffff


	//   ....[30]....
        /*00f0*/ 	.word	0xffffffff


	//   ....[31]....
        /*00f4*/ 	.word	0xffffffff


	//   ....[32]....
        /*00f8*/ 	.word	0xffffffff


	//   ....[33]....
        /*00fc*/ 	.word	0xffffffff


	//   ....[34]....
        /*0100*/ 	.word	0xffffffff


	//   ....[35]....
        /*0104*/ 	.word	0xffffffff


	//   ....[36]....
        /*0108*/ 	.word	0xffffffff


	//   ....[37]....
        /*010c*/ 	.word	0xffffffff


	//   ....[38]....
        /*0110*/ 	.word	0xffffffff


	//   ....[39]....
        /*0114*/ 	.word	0xffffffff


	//   ....[40]....
        /*0118*/ 	.word	0xffffffff


	//   ....[41]....
        /*011c*/ 	.word	0xffffffff


	//   ....[42]....
        /*0120*/ 	.word	0xffffffff


	//   ....[43]....
        /*0124*/ 	.word	0xffffffff


	//   ....[44]....
        /*0128*/ 	.word	0xffffffff


	//   ....[45]....
        /*012c*/ 	.word	0xffffffff


	//   ....[46]....
        /*0130*/ 	.word	0xffffffff


	//   ....[47]....
        /*0134*/ 	.word	0xffffffff


	//   ....[48]....
        /*0138*/ 	.word	0xffffffff


	//   ....[49]....
        /*013c*/ 	.word	0xffffffff


	//   ....[50]....
        /*0140*/ 	.word	0xffffffff


	//   ....[51]....
        /*0144*/ 	.word	0xffffffff


	//   ....[52]....
        /*0148*/ 	.word	0xffffffff


	//   ....[53]....
        /*014c*/ 	.word	0xffffffff


	//   ....[54]....
        /*0150*/ 	.word	0xffffffff


	//   ....[55]....
        /*0154*/ 	.word	0xffffffff


	//   ....[56]....
        /*0158*/ 	.word	0xffffffff


	//   ....[57]....
        /*015c*/ 	.word	0xffffffff


	//   ....[58]....
        /*0160*/ 	.word	0xffffffff


	//   ....[59]....
        /*0164*/ 	.word	0xffffffff


	//   ....[60]....
        /*0168*/ 	.word	0xffffffff


	//   ....[61]....
        /*016c*/ 	.word	0xffffffff


	//   ....[62]....
        /*0170*/ 	.word	0xffffffff


	//   ....[63]....
        /*0174*/ 	.word	0xffffffff


	//   ....[64]....
        /*0178*/ 	.word	0xffffffff


	//   ....[65]....
        /*017c*/ 	.word	0xffffffff


	//   ....[66]....
        /*0180*/ 	.word	0xffffffff


	//   ....[67]....
        /*0184*/ 	.word	0xffffffff


	//   ....[68]....
        /*0188*/ 	.word	0xffffffff


	//   ....[69]....
        /*018c*/ 	.word	0xffffffff


	//   ....[70]....
        /*0190*/ 	.word	0xffffffff


	//   ....[71]....
        /*0194*/ 	.word	0xffffffff


	//   ....[72]....
        /*0198*/ 	.word	0xffffffff


	//   ....[73]....
        /*019c*/ 	.word	0xffffffff


	//   ....[74]....
        /*01a0*/ 	.word	0xffffffff


	//   ....[75]....
        /*01a4*/ 	.word	0xffffffff


	//   ....[76]....
        /*01a8*/ 	.word	0xffffffff


	//   ....[77]....
        /*01ac*/ 	.word	0xffffffff


	//   ....[78]....
        /*01b0*/ 	.word	0xffffffff


	//   ....[79]....
        /*01b4*/ 	.word	0xffffffff


	//   ....[80]....
        /*01b8*/ 	.word	0xffffffff


	//   ....[81]....
        /*01bc*/ 	.word	0xffffffff


	//   ....[82]....
        /*01c0*/ 	.word	0xffffffff


	//   ....[83]....
        /*01c4*/ 	.word	0xffffffff


	//   ....[84]....
        /*01c8*/ 	.word	0xffffffff


	//   ....[85]....
        /*01cc*/ 	.word	0xffffffff


	//   ....[86]....
        /*01d0*/ 	.word	0xffffffff


	//   ....[87]....
        /*01d4*/ 	.word	0xffffffff


	//   ....[88]....
        /*01d8*/ 	.word	0xffffffff


	//   ....[89]....
        /*01dc*/ 	.word	0xffffffff


	//   ....[90]....
        /*01e0*/ 	.word	0xffffffff


	//   ....[91]....
        /*01e4*/ 	.word	0xffffffff


	//   ....[92]....
        /*01e8*/ 	.word	0xffffffff


	//   ....[93]....
        /*01ec*/ 	.word	0xffffffff


	//   ....[94]....
        /*01f0*/ 	.word	0xffffffff


	//   ....[95]....
        /*01f4*/ 	.word	0xffffffff


	//   ....[96]....
        /*01f8*/ 	.word	0xffffffff


	//   ....[97]....
        /*01fc*/ 	.word	0xffffffff


	//   ....[98]....
        /*0200*/ 	.word	0xffffffff


	//   ....[99]....
        /*0204*/ 	.word	0xffffffff


	//   ....[100]....
        /*0208*/ 	.word	0xffffffff


	//   ....[101]....
        /*020c*/ 	.word	0x0500000f


	//   ....[102]....
        /*0210*/ 	.word	0x0500000f


	//   ....[103]....
        /*0214*/ 	.word	0x0500000f


	//   ....[104]....
        /*0218*/ 	.word	0x0500000f


	//   ....[105]....
        /*021c*/ 	.word	0x0500000f


	//   ....[106]....
        /*0220*/ 	.word	0x0500000f


	//   ....[107]....
        /*0224*/ 	.word	0x0500000f


	//   ....[108]....
        /*0228*/ 	.word	0x0500000f


	//   ....[109]....
        /*022c*/ 	.word	0x0500000f


	//   ....[110]....
        /*0230*/ 	.word	0x0500000f


	//   ....[111]....
        /*0234*/ 	.word	0x0500000f


	//   ....[112]....
        /*0238*/ 	.word	0x0500000f


	//   ....[113]....
        /*023c*/ 	.word	0x0500000f


	//   ....[114]....
        /*0240*/ 	.word	0x0500000f


	//   ....[115]....
        /*0244*/ 	.word	0x0500000f


	//   ....[116]....
        /*0248*/ 	.word	0x0500000f


	//   ....[117]....
        /*024c*/ 	.word	0x0500000f


	//   ....[118]....
        /*0250*/ 	.word	0x0500000f


	//   ....[119]....
        /*0254*/ 	.word	0x0500000f


	//   ....[120]....
        /*0258*/ 	.word	0x0500000f


	//   ....[121]....
        /*025c*/ 	.word	0x0500000f


	//   ....[122]....
        /*0260*/ 	.word	0x0500000f


	//   ....[123]....
        /*0264*/ 	.word	0x0500000f


	//   ....[124]....
        /*0268*/ 	.word	0x0500000f


	//   ....[125]....
        /*026c*/ 	.word	0x0500000f


	//   ....[126]....
        /*0270*/ 	.word	0x0500000f


	//   ....[127]....
        /*0274*/ 	.word	0x0500000f


	//   ....[128]....
        /*0278*/ 	.word	0x0500000f


	//   ....[129]....
        /*027c*/ 	.word	0x0500000f


	//   ....[130]....
        /*0280*/ 	.word	0x0500000f


	//   ....[131]....
        /*0284*/ 	.word	0x0500000f


	//   ....[132]....
        /*0288*/ 	.word	0x0500000f


	//   ....[133]....
        /*028c*/ 	.word	0x0500000f


	//   ....[134]....
        /*0290*/ 	.word	0x0500000f


	//   ....[135]....
        /*0294*/ 	.word	0x0500000f


	//   ....[136]....
        /*0298*/ 	.word	0x0500000f


	//   ....[137]....
        /*029c*/ 	.word	0x0500000f


	//   ....[138]....
        /*02a0*/ 	.word	0x0500000f


	//   ....[139]....
        /*02a4*/ 	.word	0x0500000f


	//   ....[140]....
        /*02a8*/ 	.word	0x0500000f


	//   ....[141]....
        /*02ac*/ 	.word	0x0500000f


	//   ....[142]....
        /*02b0*/ 	.word	0x0500000f


	//   ....[143]....
        /*02b4*/ 	.word	0x0500000f


	//   ....[144]....
        /*02b8*/ 	.word	0x0500000f


	//   ....[145]....
        /*02bc*/ 	.word	0x0500000f


	//   ....[146]....
        /*02c0*/ 	.word	0x0500000f


	//   ....[147]....
        /*02c4*/ 	.word	0x0500000f


	//   ....[148]....
        /*02c8*/ 	.word	0x0500000f


	//   ....[149]....
        /*02cc*/ 	.word	0x0500000f


	//   ....[150]....
        /*02d0*/ 	.word	0x0500000f


	//   ....[151]....
        /*02d4*/ 	.word	0x0500000f


	//   ....[152]....
        /*02d8*/ 	.word	0x0500000f


	//   ....[153]....
        /*02dc*/ 	.word	0x0500000f


	//   ....[154]....
        /*02e0*/ 	.word	0x0500000f


	//   ....[155]....
        /*02e4*/ 	.word	0x0500000f


	//   ....[156]....
        /*02e8*/ 	.word	0x0500000f


	//   ....[157]....
        /*02ec*/ 	.word	0x0500000f


	//   ....[158]....
        /*02f0*/ 	.word	0x0500000f


	//   ....[159]....
        /*02f4*/ 	.word	0x0500000f


	//   ....[160]....
        /*02f8*/ 	.word	0x0500000f


	//   ....[161]....
        /*02fc*/ 	.word	0x0500000f


	//   ....[162]....
        /*0300*/ 	.word	0x0500000f


	//   ....[163]....
        /*0304*/ 	.word	0x0500000f


	//   ....[164]....
        /*0308*/ 	.word	0x0500000f


	//   ....[165]....
        /*030c*/ 	.word	0x0500000f


	//   ....[166]....
        /*0310*/ 	.word	0x0500000f


	//----- nvinfo : EIATTR_COOP_GROUP_INSTR_OFFSETS
	.align		4
.L_259:
        /*0314*/ 	.byte	0x04, 0x28
        /*0316*/ 	.short	(.L_261 - .L_260)


	//   ....[0]....
.L_260:
        /*0318*/ 	.word	0x00000070


	//   ....[1]....
        /*031c*/ 	.word	0x000000b0


	//   ....[2]....
        /*0320*/ 	.word	0x000002d0


	//   ....[3]....
        /*0324*/ 	.word	0x00000430


	//   ....[4]....
        /*0328*/ 	.word	0x00000550


	//   ....[5]....
        /*032c*/ 	.word	0x000006b0


	//   ....[6]....
        /*0330*/ 	.word	0x000012d0


	//   ....[7]....
        /*0334*/ 	.word	0x000020b0


	//   ....[8]....
        /*0338*/ 	.word	0x000021e0


	//   ....[9]....
        /*033c*/ 	.word	0x00002b60


	//   ....[10]....
        /*0340*/ 	.word	0x00002c10


	//   ....[11]....
        /*0344*/ 	.word	0x00003350


	//   ....[12]....
        /*0348*/ 	.word	0x000033c0


	//   ....[13]....
        /*034c*/ 	.word	0x00004fe0


	//   ....[14]....
        /*0350*/ 	.word	0x000057e0


	//   ....[15]....
        /*0354*/ 	.word	0x00005840


	//   ....[16]....
        /*0358*/ 	.word	0x00005860


	//   ....[17]....
        /*035c*/ 	.word	0x00006050


	//   ....[18]....
        /*0360*/ 	.word	0x000060c0


	//   ....[19]....
        /*0364*/ 	.word	0x000082a0


	//   ....[20]....
        /*0368*/ 	.word	0x000082d0


	//   ....[21]....
        /*036c*/ 	.word	0x000082f0


	//   ....[22]....
        /*0370*/ 	.word	0x00008310


	//   ....[23]....
        /*0374*/ 	.word	0x00009620


	//   ....[24]....
        /*0378*/ 	.word	0x00009640


	//   ....[25]....
        /*037c*/ 	.word	0x00009700


	//   ....[26]....
        /*0380*/ 	.word	0x00009710


	//   ....[27]....
        /*0384*/ 	.word	0x0000a7b0


	//   ....[28]....
        /*0388*/ 	.word	0x0000a800


	//   ....[29]....
        /*038c*/ 	.word	0x0000a840


	//   ....[30]....
        /*0390*/ 	.word	0x0000a880


	//   ....[31]....
        /*0394*/ 	.word	0x0000a8d0


	//   ....[32]....
        /*0398*/ 	.word	0x0000a8e0


	//   ....[33]....
        /*039c*/ 	.word	0x0000b240


	//   ....[34]....
        /*03a0*/ 	.word	0x0000b250


	//   ....[35]....
        /*03a4*/ 	.word	0x0000bf90


	//   ....[36]....
        /*03a8*/ 	.word	0x0000d240


	//   ....[37]....
        /*03ac*/ 	.word	0x0000d260


	//   ....[38]....
        /*03b0*/ 	.word	0x0000d270


	//   ....[39]....
        /*03b4*/ 	.word	0x0000d280


	//   ....[40]....
        /*03b8*/ 	.word	0x0000d290


	//   ....[41]....
        /*03bc*/ 	.word	0x0000d2a0


	//   ....[42]....
        /*03c0*/ 	.word	0x0000d2b0


	//   ....[43]....
        /*03c4*/ 	.word	0x0000d310


	//   ....[44]....
        /*03c8*/ 	.word	0x0000d350


	//   ....[45]....
        /*03cc*/ 	.word	0x0000d3b0


	//   ....[46]....
        /*03d0*/ 	.word	0x0000d3c0


	//   ....[47]....
        /*03d4*/ 	.word	0x0000d480


	//   ....[48]....
        /*03d8*/ 	.word	0x0000dae0


	//   ....[49]....
        /*03dc*/ 	.word	0x0000db10


	//   ....[50]....
        /*03e0*/ 	.word	0x0000db40


	//   ....[51]....
        /*03e4*/ 	.word	0x0000db60


	//   ....[52]....
        /*03e8*/ 	.word	0x0000db80


	//   ....[53]....
        /*03ec*/ 	.word	0x0000dc00


	//   ....[54]....
        /*03f0*/ 	.word	0x0000dc40


	//   ....[55]....
        /*03f4*/ 	.word	0x0000dc90


	//   ....[56]....
        /*03f8*/ 	.word	0x0000dcc0


	//   ....[57]....
        /*03fc*/ 	.word	0x0000dd20


	//   ....[58]....
        /*0400*/ 	.word	0x0000dd60


	//   ....[59]....
        /*0404*/ 	.word	0x0000ddb0


	//   ....[60]....
        /*0408*/ 	.word	0x0000dde0


	//   ....[61]....
        /*040c*/ 	.word	0x0000de30


	//   ....[62]....
        /*0410*/ 	.word	0x0000de70


	//   ....[63]....
        /*0414*/ 	.word	0x0000dec0


	//   ....[64]....
        /*0418*/ 	.word	0x0000e680


	//   ....[65]....
        /*041c*/ 	.word	0x0000e6b0


	//   ....[66]....
        /*0420*/ 	.word	0x0000e6d0


	//   ....[67]....
        /*0424*/ 	.word	0x0000e6e0


	//   ....[68]....
        /*0428*/ 	.word	0x0000e700


	//   ....[69]....
        /*042c*/ 	.word	0x0000e760


	//   ....[70]....
        /*0430*/ 	.word	0x0000e780


	//   ....[71]....
        /*0434*/ 	.word	0x0000e7a0


	//   ....[72]....
        /*0438*/ 	.word	0x0000e7b0


	//   ....[73]....
        /*043c*/ 	.word	0x0000e810


	//   ....[74]....
        /*0440*/ 	.word	0x0000e840


	//   ....[75]....
        /*0444*/ 	.word	0x0000e8c0


	//   ....[76]....
        /*0448*/ 	.word	0x0000eb30


	//   ....[77]....
        /*044c*/ 	.word	0x0000eb50


	//   ....[78]....
        /*0450*/ 	.word	0x0000eb60


	//   ....[79]....
        /*0454*/ 	.word	0x0000eb80


	//   ....[80]....
        /*0458*/ 	.word	0x0000ec10


	//   ....[81]....
        /*045c*/ 	.word	0x0000ec40


	//   ....[82]....
        /*0460*/ 	.word	0x0000ecb0


	//   ....[83]....
        /*0464*/ 	.word	0x0000ece0


	//   ....[84]....
        /*0468*/ 	.word	0x0000ed50


	//   ....[85]....
        /*046c*/ 	.word	0x0000ed80


	//   ....[86]....
        /*0470*/ 	.word	0x0000edf0


	//   ....[87]....
        /*0474*/ 	.word	0x0000ee20


	//   ....[88]....
        /*0478*/ 	.word	0x0000f2f0


	//   ....[89]....
        /*047c*/ 	.word	0x0000f320


	//   ....[90]....
        /*0480*/ 	.word	0x0000f350


	//   ....[91]....
        /*0484*/ 	.word	0x0000f380


	//   ....[92]....
        /*0488*/ 	.word	0x0000f3b0


	//   ....[93]....
        /*048c*/ 	.word	0x0000f3c0


	//   ....[94]....
        /*0490*/ 	.word	0x0000f460


	//   ....[95]....
        /*0494*/ 	.word	0x0000f480


	//   ....[96]....
        /*0498*/ 	.word	0x0000f510


	//   ....[97]....
        /*049c*/ 	.word	0x0000f530


	//   ....[98]....
        /*04a0*/ 	.word	0x0000f5a0


	//   ....[99]....
        /*04a4*/ 	.word	0x0000f5d0


	//   ....[100]....
        /*04a8*/ 	.word	0x0000f950


	//   ....[101]....
        /*04ac*/ 	.word	0x0000fed0


	//   ....[102]....
        /*04b0*/ 	.word	0x0000ffc0


	//   ....[103]....
        /*04b4*/ 	.word	0x00010060


	//   ....[104]....
        /*04b8*/ 	.word	0x000100c0


	//   ....[105]....
        /*04bc*/ 	.word	0x00010190


	//   ....[106]....
        /*04c0*/ 	.word	0x00010200


	//   ....[107]....
        /*04c4*/ 	.word	0x000102d0


	//   ....[108]....
        /*04c8*/ 	.word	0x00010350


	//   ....[109]....
        /*04cc*/ 	.word	0x00010420


	//   ....[110]....
        /*04d0*/ 	.word	0x000104a0


	//   ....[111]....
        /*04d4*/ 	.word	0x00010580


	//   ....[112]....
        /*04d8*/ 	.word	0x00010600


	//   ....[113]....
        /*04dc*/ 	.word	0x000106c0


	//   ....[114]....
        /*04e0*/ 	.word	0x00010750


	//   ....[115]....
        /*04e4*/ 	.word	0x000107c0


	//   ....[116]....
        /*04e8*/ 	.word	0x00010860


	//   ....[117]....
        /*04ec*/ 	.word	0x00010930


	//   ....[118]....
        /*04f0*/ 	.word	0x000109b0


	//   ....[119]....
        /*04f4*/ 	.word	0x00010a80


	//   ....[120]....
        /*04f8*/ 	.word	0x00010b00


	//   ....[121]....
        /*04fc*/ 	.word	0x00010bd0


	//   ....[122]....
        /*0500*/ 	.word	0x00010c50


	//   ....[123]....
        /*0504*/ 	.word	0x00010d20


	//   ....[124]....
        /*0508*/ 	.word	0x00010da0


	//   ....[125]....
        /*050c*/ 	.word	0x00010e70


	//   ....[126]....
        /*0510*/ 	.word	0x00010ef0


	//   ....[127]....
        /*0514*/ 	.word	0x00010fc0


	//   ....[128]....
        /*0518*/ 	.word	0x00011030


	//   ....[129]....
        /*051c*/ 	.word	0x000110f0


	//   ....[130]....
        /*0520*/ 	.word	0x00011230


	//   ....[131]....
        /*0524*/ 	.word	0x000112f0


	//   ....[132]....
        /*0528*/ 	.word	0x00011360


	//   ....[133]....
        /*052c*/ 	.word	0x00011420


	//   ....[134]....
        /*0530*/ 	.word	0x00011480


	//   ....[135]....
        /*0534*/ 	.word	0x00011540


	//   ....[136]....
        /*0538*/ 	.word	0x000115a0


	//   ....[137]....
        /*053c*/ 	.word	0x00011670


	//   ....[138]....
        /*0540*/ 	.word	0x000116d0


	//   ....[139]....
        /*0544*/ 	.word	0x000117a0


	//   ....[140]....
        /*0548*/ 	.word	0x00011800


	//   ....[141]....
        /*054c*/ 	.word	0x000118e0


	//   ....[142]....
        /*0550*/ 	.word	0x000119c0


	//   ....[143]....
        /*0554*/ 	.word	0x00011a60


	//   ....[144]....
        /*0558*/ 	.word	0x00011ac0


	//   ....[145]....
        /*055c*/ 	.word	0x00011b80


	//   ....[146]....
        /*0560*/ 	.word	0x00011c40


	//   ....[147]....
        /*0564*/ 	.word	0x00011d00


	//   ....[148]....
        /*0568*/ 	.word	0x00011dc0


	//   ....[149]....
        /*056c*/ 	.word	0x00011e80


	//   ....[150]....
        /*0570*/ 	.word	0x00011f40


	//   ....[151]....
        /*0574*/ 	.word	0x00012000


	//   ....[152]....
        /*0578*/ 	.word	0x000120c0


	//   ....[153]....
        /*057c*/ 	.word	0x00012180


	//   ....[154]....
        /*0580*/ 	.word	0x000122c0


	//   ....[155]....
        /*0584*/ 	.word	0x00012360


	//   ....[156]....
        /*0588*/ 	.word	0x00012430


	//   ....[157]....
        /*058c*/ 	.word	0x00012520


	//   ....[158]....
        /*0590*/ 	.word	0x00012590


	//   ....[159]....
        /*0594*/ 	.word	0x00012680


	//   ....[160]....
        /*0598*/ 	.word	0x000126f0


	//   ....[161]....
        /*059c*/ 	.word	0x000127f0


	//   ....[162]....
        /*05a0*/ 	.word	0x00012870


	//   ....[163]....
        /*05a4*/ 	.word	0x00012960


	//   ....[164]....
        /*05a8*/ 	.word	0x000129d0


	//   ....[165]....
        /*05ac*/ 	.word	0x00012aa0


	//   ....[166]....
        /*05b0*/ 	.word	0x00012bb0


	//----- nvinfo : EIATTR_REG_RECONFIG
	.align		4
.L_261:
        /*05b4*/ 	.byte	0x01, 0x54
	.zero		2


	//----- nvinfo : EIATTR_SYSCALL_OFFSETS
	.align		4
        /*05b8*/ 	.byte	0x04, 0x46
        /*05ba*/ 	.short	(.L_263 - .L_262)


	//   ....[0]....
.L_262:
        /*05bc*/ 	.word	0x00001490


	//   ....[1]....
        /*05c0*/ 	.word	0x0000c7b0


	//   ....[2]....
        /*05c4*/ 	.word	0x0000c8f0


	//   ....[3]....
        /*05c8*/ 	.word	0x0000c9e0


	//   ....[4]....
        /*05cc*/ 	.word	0x0000d820


	//----- nvinfo : EIATTR_MBARRIER_INSTR_OFFSETS
	.align		4
.L_263:
        /*05d0*/ 	.byte	0x04, 0x39
        /*05d2*/ 	.short	(.L_265 - .L_264)


	//   ....[0]....
.L_264:
        /*05d4*/ 	.word	0x00000180
        /*05d8*/ 	.word	0x000000ff
        /*05dc*/ 	.word	0x00030800
        /*05e0*/ 	.short	0x0100
        /*05e2*/ 	.byte	0x08
	.zero		1


	//   ....[1]....
        /*05e4*/ 	.word	0x00000190
        /*05e8*/ 	.word	0x000000ff
        /*05ec*/ 	.word	0x00030820
        /*05f0*/ 	.short	0x0100
        /*05f2*/ 	.byte	0x08
	.zero		1


	//   ....[2]....
        /*05f4*/ 	.word	0x00000280
        /*05f8*/ 	.word	0x000000ff
        /*05fc*/ 	.word	0x00030830
        /*0600*/ 	.short	0x0100
        /*0602*/ 	.byte	0x08
	.zero		1


	//   ....[3]....
        /*0604*/ 	.word	0x00000290
        /*0608*/ 	.word	0x000000ff
        /*060c*/ 	.word	0x00030840
        /*0610*/ 	.short	0x0100
        /*0612*/ 	.byte	0x08
	.zero		1


	//   ....[4]....
        /*0614*/ 	.word	0x000002a0
        /*0618*/ 	.word	0x000000ff
        /*061c*/ 	.word	0x00030838
        /*0620*/ 	.short	0x0100
        /*0622*/ 	.byte	0x08
	.zero		1


	//   ....[5]....
        /*0624*/ 	.word	0x000002b0
        /*0628*/ 	.word	0x000000ff
        /*062c*/ 	.word	0x00030848
        /*0630*/ 	.short	0x0100
        /*0632*/ 	.byte	0x08
	.zero		1


	//   ....[6]....
        /*0634*/ 	.word	0x000003e0
        /*0638*/ 	.word	0x000000ff
        /*063c*/ 	.word	0x00030850
        /*0640*/ 	.short	0x0100
        /*0642*/ 	.byte	0x08
	.zero		1


	//   ....[7]....
        /*0644*/ 	.word	0x000003f0
        /*0648*/ 	.word	0x000000ff
        /*064c*/ 	.word	0x00030860
        /*0650*/ 	.short	0x0100
        /*0652*/ 	.byte	0x08
	.zero		1


	//   ....[8]....
        /*0654*/ 	.word	0x00000400
        /*0658*/ 	.word	0x000000ff
        /*065c*/ 	.word	0x00030858
        /*0660*/ 	.short	0x0100
        /*0662*/ 	.byte	0x08
	.zero		1


	//   ....[9]....
        /*0664*/ 	.word	0x00000410
        /*0668*/ 	.word	0x000000ff
        /*066c*/ 	.word	0x00030868
        /*0670*/ 	.short	0x0100
        /*0672*/ 	.byte	0x08
	.zero		1


	//   ....[10]....
        /*0674*/ 	.word	0x00000500
        /*0678*/ 	.word	0x000000ff
        /*067c*/ 	.word	0x00030870
        /*0680*/ 	.short	0x0100
        /*0682*/ 	.byte	0x06
	.zero		1


	//   ....[11]....
        /*0684*/ 	.word	0x00000510
        /*0688*/ 	.word	0x000000ff
        /*068c*/ 	.word	0x00030880
        /*0690*/ 	.short	0x0100
        /*0692*/ 	.byte	0x06
	.zero		1


	//   ....[12]....
        /*0694*/ 	.word	0x00000520
        /*0698*/ 	.word	0x000000ff
        /*069c*/ 	.word	0x00030878
        /*06a0*/ 	.short	0x0100
        /*06a2*/ 	.byte	0x06
	.zero		1


	//   ....[13]....
        /*06a4*/ 	.word	0x00000530
        /*06a8*/ 	.word	0x000000ff
        /*06ac*/ 	.word	0x00030888
        /*06b0*/ 	.short	0x0100
        /*06b2*/ 	.byte	0x06
	.zero		1


	//   ....[14]....
        /*06b4*/ 	.word	0x00000660
        /*06b8*/ 	.word	0x000000ff
        /*06bc*/ 	.word	0x00030890
        /*06c0*/ 	.short	0x0100
        /*06c2*/ 	.byte	0x08
	.zero		1


	//   ....[15]....
        /*06c4*/ 	.word	0x00000670
        /*06c8*/ 	.word	0x000000ff
        /*06cc*/ 	.word	0x000308a0
        /*06d0*/ 	.short	0x0100
        /*06d2*/ 	.byte	0x08
	.zero		1


	//   ....[16]....
        /*06d4*/ 	.word	0x00000680
        /*06d8*/ 	.word	0x000000ff
        /*06dc*/ 	.word	0x00030898
        /*06e0*/ 	.short	0x0100
        /*06e2*/ 	.byte	0x08
	.zero		1


	//   ....[17]....
        /*06e4*/ 	.word	0x00000690
        /*06e8*/ 	.word	0x000000ff
        /*06ec*/ 	.word	0x000308a8
        /*06f0*/ 	.short	0x0100
        /*06f2*/ 	.byte	0x08
	.zero		1


	//   ....[18]....
        /*06f4*/ 	.word	0x000007d0
        /*06f8*/ 	.word	0x000000ff
        /*06fc*/ 	.word	0x000308b0
        /*0700*/ 	.short	0x0100
        /*0702*/ 	.byte	0x08
	.zero		1


	//   ....[19]....
        /*0704*/ 	.word	0x000007e0
        /*0708*/ 	.word	0x000000ff
        /*070c*/ 	.word	0x000308c0
        /*0710*/ 	.short	0x0100
        /*0712*/ 	.byte	0x08
	.zero		1


	//   ....[20]....
        /*0714*/ 	.word	0x000007f0
        /*0718*/ 	.word	0x000000ff
        /*071c*/ 	.word	0x000308b8
        /*0720*/ 	.short	0x0100
        /*0722*/ 	.byte	0x08
	.zero		1


	//   ....[21]....
        /*0724*/ 	.word	0x00000800
        /*0728*/ 	.word	0x000000ff
        /*072c*/ 	.word	0x000308c8
        /*0730*/ 	.short	0x0100
        /*0732*/ 	.byte	0x08
	.zero		1


	//   ....[22]....
        /*0734*/ 	.word	0x000014b0
        /*0738*/ 	.word	0x000000ff
        /*073c*/ 	.word	0x00030800
        /*0740*/ 	.short	0x010a
        /*0742*/ 	.byte	0x3c
	.zero		1


	//   ....[23]....
        /*0744*/ 	.word	0x00001540
        /*0748*/ 	.word	0x000000ff
        /*074c*/ 	.word	0x00030830
        /*0750*/ 	.short	0x010a
        /*0752*/ 	.byte	0x3c
	.zero		1


	//   ....[24]....
        /*0754*/ 	.word	0x000015a0
        /*0758*/ 	.word	0x000000ff
        /*075c*/ 	.word	0x00030830
        /*0760*/ 	.short	0x010a
        /*0762*/ 	.byte	0x3c
	.zero		1


	//   ....[25]....
        /*0764*/ 	.word	0x00002840
        /*0768*/ 	.word	0x000000ff
        /*076c*/ 	.word	0x00000000
        /*0770*/ 	.short	0x0101
        /*0772*/ 	.byte	0x06
	.zero		1


	//   ....[26]....
        /*0774*/ 	.word	0x00003fe0
        /*0778*/ 	.word	0x000000ff
        /*077c*/ 	.word	0x00030830
        /*0780*/ 	.short	0x010a
        /*0782*/ 	.byte	0x27
	.zero		1


	//   ....[27]....
        /*0784*/ 	.word	0x00004020
        /*0788*/ 	.word	0x000000ff
        /*078c*/ 	.word	0x00030830
        /*0790*/ 	.short	0x010a
        /*0792*/ 	.byte	0x27
	.zero		1


	//   ....[28]....
        /*0794*/ 	.word	0x00004a90
        /*0798*/ 	.word	0x000000ff
        /*079c*/ 	.word	0x00030850
        /*07a0*/ 	.short	0x010a
        /*07a2*/ 	.byte	0x0e
	.zero		1


	//   ....[29]....
        /*07a4*/ 	.word	0x00004ad0
        /*07a8*/ 	.word	0x000000ff
        /*07ac*/ 	.word	0x00030850
        /*07b0*/ 	.short	0x010a
        /*07b2*/ 	.byte	0x0e
	.zero		1


	//   ....[30]....
        /*07b4*/ 	.word	0x000053d0
        /*07b8*/ 	.word	0x000000ff
        /*07bc*/ 	.word	0x00000000
        /*07c0*/ 	.short	0x0101
        /*07c2*/ 	.byte	0x27
	.zero		1


	//   ....[31]....
        /*07c4*/ 	.word	0x000069f0
        /*07c8*/ 	.word	0x000000ff
        /*07cc*/ 	.word	0x00000000
        /*07d0*/ 	.short	0x0101
        /*07d2*/ 	.byte	0x0e
	.zero		1


	//   ....[32]....
        /*07d4*/ 	.word	0x00006c00
        /*07d8*/ 	.word	0x000000ff
        /*07dc*/ 	.word	0x00030830
        /*07e0*/ 	.short	0x010a
        /*07e2*/ 	.byte	0x27
	.zero		1


	//   ....[33]....
        /*07e4*/ 	.word	0x00006c40
        /*07e8*/ 	.word	0x000000ff
        /*07ec*/ 	.word	0x00030830
        /*07f0*/ 	.short	0x010a
        /*07f2*/ 	.byte	0x27
	.zero		1


	//   ....[34]....
        /*07f4*/ 	.word	0x000076c0
        /*07f8*/ 	.word	0x000000ff
        /*07fc*/ 	.word	0x00030850
        /*0800*/ 	.short	0x010a
        /*0802*/ 	.byte	0x05
	.zero		1


	//   ....[35]....
        /*0804*/ 	.word	0x00007700
        /*0808*/ 	.word	0x000000ff
        /*080c*/ 	.word	0x00030850
        /*0810*/ 	.short	0x010a
        /*0812*/ 	.byte	0x05
	.zero		1


	//   ....[36]....
        /*0814*/ 	.word	0x00007e10
        /*0818*/ 	.word	0x000000ff
        /*081c*/ 	.word	0x00000000
        /*0820*/ 	.short	0x0101
        /*0822*/ 	.byte	0x27
	.zero		1


	//   ....[37]....
        /*0824*/ 	.word	0x00008e60
        /*0828*/ 	.word	0x000000ff
        /*082c*/ 	.word	0x00000000
        /*0830*/ 	.short	0x0101
        /*0832*/ 	.byte	0x05
	.zero		1


	//   ....[38]....
        /*0834*/ 	.word	0x00009590
        /*0838*/ 	.word	0x000000ff
        /*083c*/ 	.word	0x00030850
        /*0840*/ 	.short	0x010a
        /*0842*/ 	.byte	0x05
	.zero		1


	//   ....[39]....
        /*0844*/ 	.word	0x000095d0
        /*0848*/ 	.word	0x000000ff
        /*084c*/ 	.word	0x00030850
        /*0850*/ 	.short	0x010a
        /*0852*/ 	.byte	0x05
	.zero		1


	//   ....[40]....
        /*0854*/ 	.word	0x00009be0
        /*0858*/ 	.word	0x000000ff
        /*085c*/ 	.word	0x00000000
        /*0860*/ 	.short	0x0101
        /*0862*/ 	.byte	0x04
	.zero		1


	//   ....[41]....
        /*0864*/ 	.word	0x0000a900
        /*0868*/ 	.word	0x000000ff
        /*086c*/ 	.word	0x00000000
        /*0870*/ 	.short	0x0101
        /*0872*/ 	.byte	0x04
	.zero		1


	//   ....[42]....
        /*0874*/ 	.word	0x0000cff0
        /*0878*/ 	.word	0x000000ff
        /*087c*/ 	.word	0x00030840
        /*0880*/ 	.short	0x010a
        /*0882*/ 	.byte	0x2e
	.zero		1


	//   ....[43]....
        /*0884*/ 	.word	0x0000d5e0
        /*0888*/ 	.word	0x000000ff
        /*088c*/ 	.word	0x00030830
        /*0890*/ 	.short	0x0107
        /*0892*/ 	.byte	0x2e
	.zero		1


	//   ....[44]....
        /*0894*/ 	.word	0x0000d650
        /*0898*/ 	.word	0x000000ff
        /*089c*/ 	.word	0x00030830
        /*08a0*/ 	.short	0x0101
        /*08a2*/ 	.byte	0x2e
	.zero		1


	//   ....[45]....
        /*08a4*/ 	.word	0x0000e010
        /*08a8*/ 	.word	0x000000ff
        /*08ac*/ 	.word	0x00030800
        /*08b0*/ 	.short	0x0107
        /*08b2*/ 	.byte	0x2e
	.zero		1


	//   ....[46]....
        /*08b4*/ 	.word	0x0000e070
        /*08b8*/ 	.word	0x000000ff
        /*08bc*/ 	.word	0x00030800
        /*08c0*/ 	.short	0x0101
        /*08c2*/ 	.byte	0x2e
	.zero		1


	//   ....[47]....
        /*08c4*/ 	.word	0x0000e090
        /*08c8*/ 	.word	0x000000ff
        /*08cc*/ 	.word	0x00030820
        /*08d0*/ 	.short	0x010a
        /*08d2*/ 	.byte	0x2e
	.zero		1


	//   ....[48]....
        /*08d4*/ 	.word	0x0000e470
        /*08d8*/ 	.word	0x00000013
        /*08dc*/ 	.word	0x00030840
        /*08e0*/ 	.short	0x010a
        /*08e2*/ 	.byte	0x3f
	.zero		1


	//   ....[49]....
        /*08e4*/ 	.word	0x0000e9b0
        /*08e8*/ 	.word	0x00000013
        /*08ec*/ 	.word	0x00030830
        /*08f0*/ 	.short	0x0107
        /*08f2*/ 	.byte	0x3f
	.zero		1


	//   ....[50]....
        /*08f4*/ 	.word	0x0000ea60
        /*08f8*/ 	.word	0x00000013
        /*08fc*/ 	.word	0x00030830
        /*0900*/ 	.short	0x0101
        /*0902*/ 	.byte	0x3f
	.zero		1


	//   ....[51]....
        /*0904*/ 	.word	0x0000eac0
        /*0908*/ 	.word	0x00000006
        /*090c*/ 	.word	0x00030860
        /*0910*/ 	.short	0x010a
        /*0912*/ 	.byte	0x3f
	.zero		1


	//   ....[52]....
        /*0914*/ 	.word	0x0000ef70
        /*0918*/ 	.word	0x00000006
        /*091c*/ 	.word	0x00030850
        /*0920*/ 	.short	0x0107
        /*0922*/ 	.byte	0x3f
	.zero		1


	//   ....[53]....
        /*0924*/ 	.word	0x0000f0e0
        /*0928*/ 	.word	0x00000006
        /*092c*/ 	.word	0x00030850
        /*0930*/ 	.short	0x0101
        /*0932*/ 	.byte	0x3f
	.zero		1


	//   ....[54]....
        /*0934*/ 	.word	0x0000f260
        /*0938*/ 	.word	0x00000000
        /*093c*/ 	.word	0x00030860
        /*0940*/ 	.short	0x010a
        /*0942*/ 	.byte	0x3f
	.zero		1


	//   ....[55]....
        /*0944*/ 	.word	0x0000f790
        /*0948*/ 	.word	0x00000000
        /*094c*/ 	.word	0x00030850
        /*0950*/ 	.short	0x0107
        /*0952*/ 	.byte	0x3f
	.zero		1


	//   ....[56]....
        /*0954*/ 	.word	0x0000f840
        /*0958*/ 	.word	0x00000000
        /*095c*/ 	.word	0x00030850
        /*0960*/ 	.short	0x0101
        /*0962*/ 	.byte	0x3f
	.zero		1


	//   ....[57]....
        /*0964*/ 	.word	0x0000f8e0
        /*0968*/ 	.word	0x00000007
        /*096c*/ 	.word	0x00030820
        /*0970*/ 	.short	0x010a
        /*0972*/ 	.byte	0x3f
	.zero		1


	//   ....[58]....
        /*0974*/ 	.word	0x0000fa60
        /*0978*/ 	.word	0x00000005
        /*097c*/ 	.word	0x00030840
        /*0980*/ 	.short	0x010a
        /*0982*/ 	.byte	0x3f
	.zero		1


	//   ....[59]....
        /*0984*/ 	.word	0x0000fb00
        /*0988*/ 	.word	0x00000007
        /*098c*/ 	.word	0x00030840
        /*0990*/ 	.short	0x010a
        /*0992*/ 	.byte	0x3f
	.zero		1


	//   ....[60]....
        /*0994*/ 	.word	0x0000fb40
        /*0998*/ 	.word	0x00000005
        /*099c*/ 	.word	0x00030860
        /*09a0*/ 	.short	0x010a
        /*09a2*/ 	.byte	0x3f
	.zero		1


	//   ....[61]....
        /*09a4*/ 	.word	0x0000fb80
        /*09a8*/ 	.word	0x00000007
        /*09ac*/ 	.word	0x00030860
        /*09b0*/ 	.short	0x010a
        /*09b2*/ 	.byte	0x3f
	.zero		1


	//   ....[62]....
        /*09b4*/ 	.word	0x0000fbf0
        /*09b8*/ 	.word	0x00000003
        /*09bc*/ 	.word	0x00030800
        /*09c0*/ 	.short	0x010a
        /*09c2*/ 	.byte	0x3f
	.zero		1


	//   ....[63]....
        /*09c4*/ 	.word	0x0000fc50
        /*09c8*/ 	.word	0x00000003
        /*09cc*/ 	.word	0x00030830
        /*09d0*/ 	.short	0x010a
        /*09d2*/ 	.byte	0x3f
	.zero		1


	//   ....[64]....
        /*09d4*/ 	.word	0x0000fcb0
        /*09d8*/ 	.word	0x00000009
        /*09dc*/ 	.word	0x00030830
        /*09e0*/ 	.short	0x010a
        /*09e2*/ 	.byte	0x3f
	.zero		1


	//   ....[65]....
        /*09e4*/ 	.word	0x0000fd10
        /*09e8*/ 	.word	0x00000009
        /*09ec*/ 	.word	0x00030850
        /*09f0*/ 	.short	0x010a
        /*09f2*/ 	.byte	0x3f
	.zero		1


	//   ....[66]....
        /*09f4*/ 	.word	0x0000fd70
        /*09f8*/ 	.word	0x00000009
        /*09fc*/ 	.word	0x00030830
        /*0a00*/ 	.short	0x010a
        /*0a02*/ 	.byte	0x3f
	.zero		1


	//   ....[67]....
        /*0a04*/ 	.word	0x0000fdd0
        /*0a08*/ 	.word	0x00000009
        /*0a0c*/ 	.word	0x00030850
        /*0a10*/ 	.short	0x010a
        /*0a12*/ 	.byte	0x3f
	.zero		1


	//   ....[68]....
        /*0a14*/ 	.word	0x0000fe30
        /*0a18*/ 	.word	0x00000005
        /*0a1c*/ 	.word	0x00030850
        /*0a20*/ 	.short	0x010a
        /*0a22*/ 	.byte	0x3f
	.zero		1


	//   ....[69]....
        /*0a24*/ 	.word	0x0000ff10
        /*0a28*/ 	.word	0x00000003
        /*0a2c*/ 	.word	0x00030840
        /*0a30*/ 	.short	0x010a
        /*0a32*/ 	.byte	0x3f
	.zero		1


	//   ....[70]....
        /*0a34*/ 	.word	0x00011130
        /*0a38*/ 	.word	0x00000003
        /*0a3c*/ 	.word	0x00030820
        /*0a40*/ 	.short	0x010a
        /*0a42*/ 	.byte	0x3f
	.zero		1


	//   ....[71]....
        /*0a44*/ 	.word	0x00011180
        /*0a48*/ 	.word	0x00000013
        /*0a4c*/ 	.word	0x00030840
        /*0a50*/ 	.short	0x010a
        /*0a52*/ 	.byte	0x3f
	.zero		1


	//   ....[72]....
        /*0a54*/ 	.word	0x00011910
        /*0a58*/ 	.word	0x00000006
        /*0a5c*/ 	.word	0x00030860
        /*0a60*/ 	.short	0x010a
        /*0a62*/ 	.byte	0x3f
	.zero		1


	//   ....[73]....
        /*0a64*/ 	.word	0x00012210
        /*0a68*/ 	.word	0x00000000
        /*0a6c*/ 	.word	0x00030860
        /*0a70*/ 	.short	0x010a
        /*0a72*/ 	.byte	0x3f
	.zero		1


	//   ....[74]....
        /*0a74*/ 	.word	0x00012ad0
        /*0a78*/ 	.word	0x00000007
        /*0a7c*/ 	.word	0x00030820
        /*0a80*/ 	.short	0x010a
        /*0a82*/ 	.byte	0x3f
	.zero		1


	//   ....[75]....
        /*0a84*/ 	.word	0x00012c70
        /*0a88*/ 	.word	0x00000005
        /*0a8c*/ 	.word	0x00030840
        /*0a90*/ 	.short	0x010a
        /*0a92*/ 	.byte	0x3f
	.zero		1


	//   ....[76]....
        /*0a94*/ 	.word	0x00012cc0
        /*0a98*/ 	.word	0x00000007
        /*0a9c*/ 	.word	0x00030840
        /*0aa0*/ 	.short	0x010a
        /*0aa2*/ 	.byte	0x3f
	.zero		1


	//   ....[77]....
        /*0aa4*/ 	.word	0x00012d10
        /*0aa8*/ 	.word	0x00000005
        /*0aac*/ 	.word	0x00030860
        /*0ab0*/ 	.short	0x010a
        /*0ab2*/ 	.byte	0x3f
	.zero		1


	//----- nvinfo : EIATTR_NUM_MBARRIERS
	.align		4
.L_265:
        /*0ab4*/ 	.byte	0x03, 0x38
        /*0ab6*/ 	.short	0x0016


	//----- nvinfo : EIATTR_EXIT_INSTR_OFFSETS
	.align		4
        /*0ab8*/ 	.byte	0x04, 0x1c
        /*0aba*/ 	.short	(.L_267 - .L_266)


	//   ....[0]....
.L_266:
        /*0abc*/ 	.word	0x0000fbd0


	//----- nvinfo : EIATTR_MAX_THREADS
	.align		4
.L_267:
        /*0ac0*/ 	.byte	0x04, 0x05
        /*0ac2*/ 	.short	(.L_269 - .L_268)
.L_268:
        /*0ac4*/ 	.word	0x00000180
        /*0ac8*/ 	.word	0x00000001
        /*0acc*/ 	.word	0x00000001


	//----- nvinfo : EIATTR_CRS_STACK_SIZE
	.align		4
.L_269:
        /*0ad0*/ 	.byte	0x04, 0x1e
        /*0ad2*/ 	.short	(.L_271 - .L_270)
.L_270:
        /*0ad4*/ 	.word	0x00000000


	//----- nvinfo : EIATTR_CBANK_PARAM_SIZE
	.align		4
.L_271:
        /*0ad8*/ 	.byte	0x03, 0x19
        /*0ada*/ 	.short	0x0a70


	//----- nvinfo : EIATTR_PARAM_CBANK
	.align		4
        /*0adc*/ 	.byte	0x04, 0x0a
        /*0ade*/ 	.short	(.L_273 - .L_272)
	.align		4
.L_272:
        /*0ae0*/ 	.word	index@(.nv.constant0._ZN7cutlass13device_kernelIN5flash11enable_sm90INS1_16FlashAttnFwdSm90INS1_25CollectiveMainloopFwdSm90ILi2EN4cute5tupleIJNS5_1CILi1EEES8_S8_EEENS6_IJNS7_ILi128EEENS7_ILi96EEENS7_ILi192EEEEEELi192ENS_6half_tEfNS_4arch4Sm90ELb1ELb0ELb1ELb0ELb1ELb0ELb0ELb1ELb1ELb1ELb1ELb0EEENS1_21CollectiveEpilogueFwdINS6_IJSA_SC_SB_EEES9_SE_SG_Li256ELb0ELb1ELb1ELb0EEENS1_19SingleTileSchedulerILb0ELb1ELb1ELi128EEEEEEEEEvNT_6ParamsE)
        /*0ae4*/ 	.short	0x0210
        /*0ae6*/ 	.short	0x0a70


	//----- nvinfo : EIATTR_SW_WAR
	.align		4
.L_273:
        /*0ae8*/ 	.byte	0x04, 0x36
        /*0aea*/ 	.short	(.L_275 - .L_274)
.L_274:
        /*0aec*/ 	.word	0x00000008
.L_275:


//--------------------- .nv.info._ZN7cutlass13device_kernelIN5flash11enable_sm90INS1_16FlashAttnFwdSm90INS1_25CollectiveMainloopFwdSm90ILi2EN4cute5tupleIJNS5_1CILi1EEES8_S8_EEENS6_IJNS7_ILi128EEENS7_ILi96EEENS7_ILi192EEEEEELi192ENS_6half_tEfNS_4arch4Sm90ELb1ELb0ELb1ELb1ELb1ELb0ELb0ELb1ELb1ELb1ELb1ELb0EEENS1_21CollectiveEpilogueFwdINS6_IJSA_SC_SB_EEES9_SE_SG_Li256ELb1ELb1ELb1ELb0EEENS1_36VarlenDynamicPersistentTileSchedulerILi128ELi96ELi256ELi128ELb1ELb1ELb1ELb1ELb1ELb1EEEEEEEEEvNT_6ParamsE --------------------------
	.section	.nv.info._ZN7cutlass13device_kernelIN5flash11enable_sm90INS1_16FlashAttnFwdSm90INS1_25CollectiveMainloopFwdSm90ILi2EN4cute5tupleIJNS5_1CILi1EEES8_S8_EEENS6_IJNS7_ILi128EEENS7_ILi96EEENS7_ILi192EEEEEELi192ENS_6half_tEfNS_4arch4Sm90ELb1ELb0ELb1ELb1ELb1ELb0ELb0ELb1ELb1ELb1ELb1ELb0EEENS1_21CollectiveEpilogueFwdINS6_IJSA_SC_SB_EEES9_SE_SG_Li256ELb1ELb1ELb1ELb0EEENS1_36VarlenDynamicPersistentTileSchedulerILi128ELi96ELi256ELi128ELb1ELb1ELb1ELb1ELb1ELb1EEEEEEEEEvNT_6ParamsE,"",@"SHT_CUDA_INFO"
	.sectionflags	@""
	.align	4


	//----- nvinfo : EIATTR_CUDA_API_VERSION
	.align		4
        /*0000*/ 	.byte	0x04, 0x37
        /*0002*/ 	.short	(.L_277 - .L_276)
.L_276:
        /*0004*/ 	.word	0x00000082


	//----- nvinfo : EIATTR_KPARAM_INFO
	.align		4
.L_277:
        /*0008*/ 	.byte	0x04, 0x17
        /*000a*/ 	.short	(.L_279 - .L_278)
.L_278:
        /*000c*/ 	.word	0x00000000
        /*0010*/ 	.short	0x0000
        /*0012*/ 	.short	0x0070
        /*0014*/ 	.byte	0x00, 0xf0, 0x01, 0x2a


	//----- nvinfo : EIATTR_SPARSE_MMA_MASK
	.align		4
.L_279:
        /*0018*/ 	.byte	0x03, 0x50
        /*001a*/ 	.short	0x0000


	//----- nvinfo : EIATTR_MAXREG_COUNT
	.align		4
        /*001c*/ 	.byte	0x03, 0x1b
        /*001e*/ 	.short	0x00a8


	//----- nvinfo : EIATTR_NUM_BARRIERS
	.align		4
        /*0020*/ 	.byte	0x02, 0x4c
        /*0022*/ 	.byte	0x09
	.zero		1


	//----- nvinfo : EIATTR_EXTERNS
	.align		4
        /*0024*/ 	.byte	0x04, 0x0f
        /*0026*/ 	.short	(.L_281 - .L_280)


	//   ....[0]....
	.align		4
.L_280:
        /*0028*/ 	.word	index@(__assertfail)


	//----- nvinfo : EIATTR_ANNOTATIONS
	.align		4
.L_281:
        /*002c*/ 	.byte	0x04, 0x55
        /*002e*/ 	.short	(.L_283 - .L_282)


	//   ....[0]....
.L_282:
        /* <DEDUP_REMOVED lines=19> */
        /*0154*/ 	.byte	0x80, 0x48, 0x01, 0x00


	//----- nvinfo : EIATTR_MERCURY_ISA_VERSION
	.align		4
.L_283:
        /*0158*/ 	.byte	0x03, 0x5f
        /*015a*/ 	.short	0x0101


	//----- nvinfo : EIATTR_UNUSED_LOAD_BYTE_OFFSET
	.align		4
        /*015c*/ 	.byte	0x04, 0x44
        /*015e*/ 	.short	(.L_285 - .L_284)


	//   ....[0]....
.L_284:
        /*0160*/ 	.word	0x00000950
        /*0164*/ 	.word	0x0000fff0


	//   ....[1]....
        /*0168*/ 	.word	0x0000aab0
        /*016c*/ 	.word	0x0000fff0


	//----- nvinfo : EIATTR_INT_WARP_WIDE_INSTR_OFFSETS
	.align		4
.L_285:
        /*0170*/ 	.byte	0x04, 0x31
        /*0172*/ 	.short	(.L_287 - .L_286)


	//   ....[0]....
.L_286:
        /*0174*/ 	.word	0x000000c0


	//   ....[1]....
        /*0178*/ 	.word	0x000000d0


	//   ....[2]....
        /*017c*/ 	.word	0x00000170


	//   ....[3]....
        /*0180*/ 	.word	0x000100f0


	//   ....[4]....
        /*0184*/ 	.word	0x00010180


	//   ....[5]....
        /*0188*/ 	.word	0x00012f50


	//   ....[6]....
        /*018c*/ 	.word	0x00012fe0


	//----- nvinfo : EIATTR_COOP_GROUP_MASK_REGIDS
	.align		4
.L_287:
        /*0190*/ 	.byte	0x04, 0x29
        /*0192*/ 	.short	(.L_289 - .L_288)


	//   ....[0]....
.L_288:
        /*0194*/ 	.word	0xffffffff


	//   ....[1]....
        /*0198*/ 	.word	0xffffffff


	//   ....[2]....
        /*019c*/ 	.word	0xffffffff


	//   ....[3]....
        /*01a0*/ 	.word	0xffffffff


	//   ....[4]....
        /*01a4*/ 	.word	0xffffffff


	//   ....[5]....
        /*01a8*/ 	.word	0xffffffff


	//   ....[6]....
        /*01ac*/ 	.word	0xffffffff


	//   ....[7]....
        /*01b0*/ 	.word	0xffffffff


	//   ....[8]....
        /*01b4*/ 	.word	0xffffffff


	//   ....[9]....
        /*01b8*/ 	.word	0xffffffff


	//   ....[10]....
        /*01bc*/ 	.word	0xffffffff


	//   ....[11]....
        /*01c0*/ 	.word	0xffffffff


	//   ....[12]....
        /*01c4*/ 	.word	0xffffffff


	//   ....[13]....
        /*01c8*/ 	.word	0xffffffff


	//   ....[14]....
        /*01cc*/ 	.word	0xffffffff


	//   ....[15]....
        /*01d0*/ 	.word	0xffffffff


	//   ....[16]....
        /*01d4*/ 	.word	0xffffffff


	//   ....[17]....
        /*01d8*/ 	.word	0xffffffff


	//   ....[18]....
        /*01dc*/ 	.word	0xffffffff


	//   ....[19]....
        /*01e0*/ 	.word	0xffffffff


	//   ....[20]....
        /*01e4*/ 	.word	0xffffffff


	//   ....[21]....
        /*01e8*/ 	.word	0xffffffff


	//   ....[22]....
        /*01ec*/ 	.word	0xffffffff


	//   ....[23]....
        /*01f0*/ 	.word	0xffffffff


	//   ....[24]....
        /*01f4*/ 	.word	0xffffffff


	//   ....[25]....
        /*01f8*/ 	.word	0xffffffff


	//   ....[26]....
        /*01fc*/ 	.word	0xffffffff


	//   ....[27]....
        /*0200*/ 	.word	0xffffffff


	//   ....[28]....
        /*0204*/ 	.word	0xffffffff


	//   ....[29]....
        /*0208*/ 	.word	0xffffffff


	//   ....[30]....
        /*020c*/ 	.word	0xffffffff


	//   ....[31]....
        /*0210*/ 	.word	0xffffffff


	//   ....[32]....
        /*0214*/ 	.word	0xffffffff


	//   ....[33]....
        /*0218*/ 	.word	0xffffffff


	//   ....[34]....
        /*021c*/ 	.word	0xffffffff


	//   ....[35]....
        /*0220*/ 	.word	0xffffffff


	//   ....[36]....
        /*0224*/ 	.word	0xffffffff


	//   ....[37]....
        /*0228*/ 	.word	0xffffffff


	//   ....[38]....
        /*022c*/ 	.word	0xffffffff


	//   ....[39]....
        /*0230*/ 	.word	0xffffffff


	//   ....[40]....
        /*0234*/ 	.word	0xffffffff


	//   ....[41]....
        /*0238*/ 	.word	0xffffffff


	//   ....[42]....
        /*023c*/ 	.word	0xffffffff


	//   ....[43]....
        /*0240*/ 	.word	0xffffffff


	//   ....[44]....
        /*0244*/ 	.word	0xffffffff


	//   ....[45]....
        /*0248*/ 	.word	0xffffffff


	//   ....[46]....
        /*024c*/ 	.word	0xffffffff


	//   ....[47]....
        /*0250*/ 	.word	0xffffffff


	//   ....[48]....
        /*0254*/ 	.word	0xffffffff


	//   ....[49]....
        /*0258*/ 	.word	0xffffffff


	//   ....[50]....
        /*025c*/ 	.word	0xffffffff


	//   ....[51]....
        /*0260*/ 	.word	0xffffffff


	//   ....[52]....
        /*0264*/ 	.word	0xffffffff


	//   ....[53]....
        /*0268*/ 	.word	0xffffffff


	//   ....[54]....
        /*026c*/ 	.word	0xffffffff


	//   ....[55]....
        /*0270*/ 	.word	0xffffffff


	//   ....[56]....
        /*0274*/ 	.word	0xffffffff


	//   ....[57]....
        /*0278*/ 	.word	0xffffffff


	//   ....[58]....
        /*027c*/ 	.word	0xffffffff


	//   ....[59]....
        /*0280*/ 	.word	0xffffffff


	//   ....[60]....
        /*0284*/ 	.word	0xffffffff


	//   ....[61]....
        /*0288*/ 	.word	0xffffffff


	//   ....[62]....
        /*028c*/ 	.word	0xffffffff


	//   ....[63]....
        /*0290*/ 	.word	0xffffffff


	//   ....[64]....
        /*0294*/ 	.word	0xffffffff


	//   ....[65]....
        /*0298*/ 	.word	0xffffffff


	//   ....[66]....
        /*029c*/ 	.word	0xffffffff


	//   ....[67]....
        /*02a0*/ 	.word	0xffffffff


	//   ....[68]....
        /*02a4*/ 	.word	0xffffffff


	//   ....[69]....
        /*02a8*/ 	.word	0xffffffff


	//   ....[70]....
        /*02ac*/ 	.word	0xffffffff


	//   ....[71]....
        /*02b0*/ 	.word	0xffffffff


	//   ....[72]....
        /*02b4*/ 	.word	0xffffffff


	//   ....[73]....
        /*02b8*/ 	.word	0xffffffff


	//   ....[74]....
        /*02bc*/ 	.word	0xffffffff


	//   ....[75]....
        /*02c0*/ 	.word	0xffffffff


	//   ....[76]....
        /*02c4*/ 	.word	0xffffffff


	//   ....[77]....
        /*02c8*/ 	.word	0xffffffff


	//   ....[78]....
        /*02cc*/ 	.word	0xffffffff


	//   ....[79]....
        /*02d0*/ 	.word	0xffffffff


	//   ....[80]....
        /*02d4*/ 	.word	0xffffffff


	//   ....[81]....
        /*02d8*/ 	.word	0xffffffff


	//   ....[82]....
        /*02dc*/ 	.word	0xffffffff


	//   ....[83]....
        /*02e0*/ 	.word	0xffffffff


	//   ....[84]....
        /*02e4*/ 	.word	0xffffffff


	//   ....[85]....
        /*02e8*/ 	.word	0xffffffff


	//   ....[86]....
        /*02ec*/ 	.word	0xffffffff


	//   ....[87]....
        /*02f0*/ 	.word	0xffffffff


	//   ....[88]....
        /*02f4*/ 	.word	0xffffffff


	//   ....[89]....
        /*02f8*/ 	.word	0xffffffff


	//   ....[90]....
        /*02fc*/ 	.word	0xffffffff


	//   ....[91]....
        /*0300*/ 	.word	0xffffffff


	//   ....[92]....
        /*0304*/ 	.word	0xffffffff


	//   ....[93]....
        /*0308*/ 	.word	0xffffffff


	//   ....[94]....
        /*030c*/ 	.word	0xffffffff


	//   ....[95]....
        /*0310*/ 	.word	0xffffffff


	//   ....[96]....
        /*0314*/ 	.word	0xffffffff


	//   ....[97]....
        /*0318*/ 	.word	0xffffffff


	//   ....[98]....
        /*031c*/ 	.word	0xffffffff


	//   ....[99]....
        /*0320*/ 	.word	0xffffffff


	//   ....[100]....
        /*0324*/ 	.word	0xffffffff


	//   ....[101]....
        /*0328*/ 	.word	0xffffffff


	//   ....[102]....
        /*032c*/ 	.word	0xffffffff


	//   ....[103]....
        /*0330*/ 	.word	0xffffffff


	//   ....[104]....
        /*0334*/ 	.word	0xffffffff


	//   ....[105]....
        /*0338*/ 	.word	0xffffffff


	//   ....[106]....
        /*033c*/ 	.word	0xffffffff


	//   ....[107]....
        /*0340*/ 	.word	0xffffffff


	//   ....[108]....
        /*0344*/ 	.word	0xffffffff


	//   ....[109]....
        /*0348*/ 	.word	0xffffffff


	//   ....[110]....
        /*034c*/ 	.word	0xffffffff


	//   ....[111]....
        /*0350*/ 	.word	0xffffffff


	//   ....[112]....
        /*0354*/ 	.word	0xffffffff


	//   ....[113]....
        /*0358*/ 	.word	0xffffffff


	//   ....[114]....
        /*035c*/ 	.word	0xffffffff


	//   ....[115]....
        /*0360*/ 	.word	0xffffffff


	//   ....[116]....
        /*0364*/ 	.word	0xffffffff


	//   ....[117]....
        /*0368*/ 	.word	0xffffffff


	//   ....[118]....
        /*036c*/ 	.word	0xffffffff


	//   ....[119]....
        /*0370*/ 	.word	0xffffffff


	//   ....[120]....
        /*0374*/ 	.word	0xffffffff


	//   ....[121]....
        /*0378*/ 	.word	0xffffffff


	//   ....[122]....
        /*037c*/ 	.word	0xffffffff


	//   ....[123]....
        /*0380*/ 	.word	0xffffffff


	//   ....[124]....
        /*0384*/ 	.word	0xffffffff


	//   ....[125]....
        /*0388*/ 	.word	0xffffffff


	//   ....[126]....
        /*038c*/ 	.word	0xffffffff


	//   ....[127]....
        /*0390*/ 	.word	0xffffffff


	//   ....[128]....
        /*0394*/ 	.word	0xffffffff


	//   ....[129]....
        /*0398*/ 	.word	0xffffffff


	//   ....[130]....
        /*039c*/ 	.word	0xffffffff


	//   ....[131]....
        /*03a0*/ 	.word	0xffffffff


	//   ....[132]....
        /*03a4*/ 	.word	0xffffffff


	//   ....[133]....
        /*03a8*/ 	.word	0xffffffff


	//   ....[134]....
        /*03ac*/ 	.word	0xffffffff


	//   ....[135]....
        /*03b0*/ 	.word	0xffffffff


	//   ....[136]....
        /*03b4*/ 	.word	0xffffffff


	//   ....[137]....
        /*03b8*/ 	.word	0xffffffff


	//   ....[138]....
        /*03bc*/ 	.word	0xffffffff


	//   ....[139]....
        /*03c0*/ 	.word	0xffffffff


	//   ....[140]....
        /*03c4*/ 	.word	0xffffffff


	//   ....[141]....
        /*03c8*/ 	.word	0xffffffff


	//   ....[142]....
        /*03cc*/ 	.word	0xffffffff


	//   ....[143]....
        /*03d0*/ 	.word	0xffffffff


	//   ....[144]....
        /*03d4*/ 	.word	0xffffffff


	//   ....[145]....
        /*03d8*/ 	.word	0xffffffff


	//   ....[146]....
        /*03dc*/ 	.word	0xffffffff


	//   ....[147]....
        /*03e0*/ 	.word	0xffffffff


	//   ....[148]....
        /*03e4*/ 	.word	0xffffffff


	//   ....[149]....
        /*03e8*/ 	.word	0xffffffff


	//   ....[150]....
        /*03ec*/ 	.word	0xffffffff


	//   ....[151]....
        /*03f0*/ 	.word	0x0500000f


	//   ....[152]....
        /*03f4*/ 	.word	0x0500000f


	//   ....[153]....
        /*03f8*/ 	.word	0x0500000f


	//   ....[154]....
        /*03fc*/ 	.word	0x0500000f


	//   ....[155]....
        /*0400*/ 	.word	0x0500000f


	//   ....[156]....
        /*0404*/ 	.word	0x0500000f


	//   ....[157]....
        /*0408*/ 	.word	0x0500000f


	//   ....[158]....
        /*040c*/ 	.word	0x0500000f


	//   ....[159]....
        /*0410*/ 	.word	0x0500000f


	//   ....[160]....
        /*0414*/ 	.word	0x0500000f


	//   ....[161]....
        /*0418*/ 	.word	0x0500000f


	//   ....[162]....
        /*041c*/ 	.word	0x0500000f


	//   ....[163]....
        /*0420*/ 	.word	0x0500000f


	//   ....[164]....
        /*0424*/ 	.word	0x0500000f


	//   ....[165]....
        /*0428*/ 	.word	0x0500000f


	//   ....[166]....
        /*042c*/ 	.word	0x0500000f


	//   ....[167]....
        /*0430*/ 	.word	0x0500000f


	//   ....[168]....
        /*0434*/ 	.word	0x0500000f


	//   ....[169]....
        /*0438*/ 	.word	0x0500000f


	//   ....[170]....
        /*043c*/ 	.word	0x0500000f


	//   ....[171]....
        /*0440*/ 	.word	0x0500000f


	//   ....[172]....
        /*0444*/ 	.word	0x0500000f


	//   ....[173]....
        /*0448*/ 	.word	0x0500000f


	//   ....[174]....
        /*044c*/ 	.word	0x0500000f


	//   ....[175]....
        /*0450*/ 	.word	0x0500000f


	//   ....[176]....
        /*0454*/ 	.word	0x0500000f


	//   ....[177]....
        /*0458*/ 	.word	0x0500000f


	//   ....[178]....
        /*045c*/ 	.word	0x0500000f


	//   ....[179]....
        /*0460*/ 	.word	0x0500000f


	//   ....[180]....
        /*0464*/ 	.word	0x0500000f


	//   ....[181]....
        /*0468*/ 	.word	0x0500000f


	//   ....[182]....
        /*046c*/ 	.word	0x0500000f


	//   ....[183]....
        /*0470*/ 	.word	0x0500000f


	//   ....[184]....
        /*0474*/ 	.word	0x0500000f


	//   ....[185]....
        /*0478*/ 	.word	0x0500000f


	//   ....[186]....
        /*047c*/ 	.word	0x0500000f


	//   ....[187]....
        /*0480*/ 	.word	0x0500000f


	//   ....[188]....
        /*0484*/ 	.word	0x0500000f


	//   ....[189]....
        /*0488*/ 	.word	0x0500000f


	//   ....[190]....
        /*048c*/ 	.word	0x0500000f


	//   ....[191]....
        /*0490*/ 	.word	0x0500000f


	//   ....[192]....
        /*0494*/ 	.word	0x0500000f


	//   ....[193]....
        /*0498*/ 	.word	0x0500000f


	//   ....[194]....
        /*049c*/ 	.word	0x0500000f


	//   ....[195]....
        /*04a0*/ 	.word	0x0500000f


	//   ....[196]....
        /*04a4*/ 	.word	0x0500000f


	//   ....[197]....
        /*04a8*/ 	.word	0x0500000f


	//   ....[198]....
        /*04ac*/ 	.word	0x0500000f


	//   ....[199]....
        /*04b0*/ 	.word	0x0500000f


	//   ....[200]....
        /*04b4*/ 	.word	0x0500000f


	//   ....[201]....
        /*04b8*/ 	.word	0x0500000f


	//   ....[202]....
        /*04bc*/ 	.word	0x0500000f


	//   ....[203]....
        /*04c0*/ 	.word	0x0500000f


	//   ....[204]....
        /*04c4*/ 	.word	0x0500000f


	//   ....[205]....
        /*04c8*/ 	.word	0x0500000f


	//   ....[206]....
        /*04cc*/ 	.word	0x0500000f


	//   ....[207]....
        /*04d0*/ 	.word	0x0500000f


	//   ....[208]....
        /*04d4*/ 	.word	0x0500000f


	//   ....[209]....
        /*04d8*/ 	.word	0x0500000f


	//   ....[210]....
        /*04dc*/ 	.word	0x0500000f


	//   ....[211]....
        /*04e0*/ 	.word	0x0500000f


	//   ....[212]....
        /*04e4*/ 	.word	0x0500000f


	//   ....[213]....
        /*04e8*/ 	.word	0x0500000f


	//   ....[214]....
        /*04ec*/ 	.word	0x0500000f


	//   ....[215]....
        /*04f0*/ 	.word	0x0500000f


	//   ....[216]....
        /*04f4*/ 	.word	0x0500000f


	//   ....[217]....
        /*04f8*/ 	.word	0x0500000f


	//   ....[218]....
        /*04fc*/ 	.word	0x0500000f


	//   ....[219]....
        /*0500*/ 	.word	0x0500000f


	//   ....[220]....
        /*0504*/ 	.word	0x0500000f


	//   ....[221]....
        /*0508*/ 	.word	0x0500000f


	//   ....[222]....
        /*050c*/ 	.word	0x0500000f


	//   ....[223]....
        /*0510*/ 	.word	0x0500000f


	//   ....[224]....
        /*0514*/ 	.word	0x0500000f


	//   ....[225]....
        /*0518*/ 	.word	0x0500000f


	//   ....[226]....
        /*051c*/ 	.word	0x0500000f


	//   ....[227]....
        /*0520*/ 	.word	0x0500000f


	//   ....[228]....
        /*0524*/ 	.word	0x0500000f


	//   ....[229]....
        /*0528*/ 	.word	0x0500000f


	//   ....[230]....
        /*052c*/ 	.word	0x0500000f


	//   ....[231]....
        /*0530*/ 	.word	0x0500000f


	//   ....[232]....
        /*0534*/ 	.word	0x0500000f


	//   ....[233]....
        /*0538*/ 	.word	0x0500000f


	//   ....[234]....
        /*053c*/ 	.word	0x0500000f


	//----- nvinfo : EIATTR_COOP_GROUP_INSTR_OFFSETS
	.align		4
.L_289:
        /*0540*/ 	.byte	0x04, 0x28
        /*0542*/ 	.short	(.L_291 - .L_290)


	//   ....[0]....
.L_290:
        /*0544*/ 	.word	0x00000070


	//   ....[1]....
        /*0548*/ 	.word	0x000000b0


	//   ....[2]....
        /*054c*/ 	.word	0x000002d0


	//   ....[3]....
        /*0550*/ 	.word	0x00000430


	//   ....[4]....
        /*0554*/ 	.word	0x00000550


	//   ....[5]....
        /*0558*/ 	.word	0x000006b0


	//   ....[6]....
        /*055c*/ 	.word	0x00001db0


	//   ....[7]....
        /*0560*/ 	.word	0x00002930


	//   ....[8]....
        /*0564*/ 	.word	0x00002b80


	//   ....[9]....
        /*0568*/ 	.word	0x00003480


	//   ....[10]....
        /*056c*/ 	.word	0x000034f0


	//   ....[11]....
        /*0570*/ 	.word	0x00003c70


	//   ....[12]....
        /*0574*/ 	.word	0x00003d40


	//   ....[13]....
        /*0578*/ 	.word	0x00005860


	//   ....[14]....
        /*057c*/ 	.word	0x00006090


	//   ....[15]....
        /*0580*/ 	.word	0x000060f0


	//   ....[16]....
        /*0584*/ 	.word	0x00006170


	//   ....[17]....
        /*0588*/ 	.word	0x000068f0


	//   ....[18]....
        /*058c*/ 	.word	0x00006950


	//   ....[19]....
        /*0590*/ 	.word	0x00008c70


	//   ....[20]....
        /*0594*/ 	.word	0x00008c90


	//   ....[21]....
        /*0598*/ 	.word	0x00008cb0


	//   ....[22]....
        /*059c*/ 	.word	0x00008cd0


	//   ....[23]....
        /*05a0*/ 	.word	0x00009fd0


	//   ....[24]....
        /*05a4*/ 	.word	0x0000a000


	//   ....[25]....
        /*05a8*/ 	.word	0x0000a0c0


	//   ....[26]....
        /*05ac*/ 	.word	0x0000a0d0


	//   ....[27]....
        /*05b0*/ 	.word	0x0000b950


	//   ....[28]....
        /*05b4*/ 	.word	0x0000b970


	//   ....[29]....
        /*05b8*/ 	.word	0x0000b980


	//   ....[30]....
        /*05bc*/ 	.word	0x0000b990


	//   ....[31]....
        /*05c0*/ 	.word	0x0000c270


	//   ....[32]....
        /*05c4*/ 	.word	0x0000c290


	//   ....[33]....
        /*05c8*/ 	.word	0x0000c3d0


	//   ....[34]....
        /*05cc*/ 	.word	0x0000c3f0


	//   ....[35]....
        /*05d0*/ 	.word	0x0000c4f0


	//   ....[36]....
        /*05d4*/ 	.word	0x0000c510


	//   ....[37]....
        /*05d8*/ 	.word	0x0000c620


	//   ....[38]....
        /*05dc*/ 	.word	0x0000c640


	//   ....[39]....
        /*05e0*/ 	.word	0x0000ca90


	//   ....[40]....
        /*05e4*/ 	.word	0x0000caa0


	//   ....[41]....
        /*05e8*/ 	.word	0x0000d160


	//   ....[42]....
        /*05ec*/ 	.word	0x0000d170


	//   ....[43]....
        /*05f0*/ 	.word	0x0000e210


	//   ....[44]....
        /*05f4*/ 	.word	0x0000e240


	//   ....[45]....
        /*05f8*/ 	.word	0x0000e350


	//   ....[46]....
        /*05fc*/ 	.word	0x0000e370


	//   ....[47]....
        /*0600*/ 	.word	0x0000e470


	//   ....[48]....
        /*0604*/ 	.word	0x0000e490


	//   ....[49]....
        /*0608*/ 	.word	0x0000e5a0


	//   ....[50]....
        /*060c*/ 	.word	0x0000e5c0


	//   ....[51]....
        /*0610*/ 	.word	0x0000e760


	//   ....[52]....
        /*0614*/ 	.word	0x0000e950


	//   ....[53]....
        /*0618*/ 	.word	0x0000e980


	//   ....[54]....
        /*061c*/ 	.word	0x0000e9b0


	//   ....[55]....
        /*0620*/ 	.word	0x0000e9e0


	//   ....[56]....
        /*0624*/ 	.word	0x0000ea10


	//   ....[57]....
        /*0628*/ 	.word	0x0000ea40


	//   ....[58]....
        /*062c*/ 	.word	0x0000ebb0


	//   ....[59]....
        /*0630*/ 	.word	0x0000ebe0


	//   ....[60]....
        /*0634*/ 	.word	0x0000ec10


	//   ....[61]....
        /*0638*/ 	.word	0x0000ec40


	//   ....[62]....
        /*063c*/ 	.word	0x0000ec70


	//   ....[63]....
        /*0640*/ 	.word	0x0000eca0


	//   ....[64]....
        /*0644*/ 	.word	0x0000ed30


	//   ....[65]....
        /*0648*/ 	.word	0x0000ed60


	//   ....[66]....
        /*064c*/ 	.word	0x0000ed70


	//   ....[67]....
        /*0650*/ 	.word	0x0000edb0


	//   ....[68]....
        /*0654*/ 	.word	0x00010c90


	//   ....[69]....
        /*0658*/ 	.word	0x00010cb0


	//   ....[70]....
        /*065c*/ 	.word	0x00010d60


	//   ....[71]....
        /*0660*/ 	.word	0x00010d80


	//   ....[72]....
        /*0664*/ 	.word	0x00010e20


	//   ....[73]....
        /*0668*/ 	.word	0x00010e40


	//   ....[74]....
        /*066c*/ 	.word	0x00010ee0


	//   ....[75]....
        /*0670*/ 	.word	0x00010f00


	//   ....[76]....
        /*0674*/ 	.word	0x00010fa0


	//   ....[77]....
        /*0678*/ 	.word	0x00010fc0


	//   ....[78]....
        /*067c*/ 	.word	0x00010fd0


	//   ....[79]....
        /*0680*/ 	.word	0x00011060


	//   ....[80]....
        /*0684*/ 	.word	0x00011760


	//   ....[81]....
        /*0688*/ 	.word	0x00011790


	//   ....[82]....
        /*068c*/ 	.word	0x000117f0


	//   ....[83]....
        /*0690*/ 	.word	0x00011850


	//   ....[84]....
        /*0694*/ 	.word	0x00011890


	//   ....[85]....
        /*0698*/ 	.word	0x00011900


	//   ....[86]....
        /*069c*/ 	.word	0x00011950


	//   ....[87]....
        /*06a0*/ 	.word	0x000119b0


	//   ....[88]....
        /*06a4*/ 	.word	0x00011a00


	//   ....[89]....
        /*06a8*/ 	.word	0x00011a60


	//   ....[90]....
        /*06ac*/ 	.word	0x00011aa0


	//   ....[91]....
        /*06b0*/ 	.word	0x00011b10


	//   ....[92]....
        /*06b4*/ 	.word	0x00011b60


	//   ....[93]....
        /*06b8*/ 	.word	0x00011bb0


	//   ....[94]....
        /*06bc*/ 	.word	0x00011bd0


	//   ....[95]....
        /*06c0*/ 	.word	0x00011c00


	//   ....[96]....
        /*06c4*/ 	.word	0x000123c0


	//   ....[97]....
        /*06c8*/ 	.word	0x00012400


	//   ....[98]....
        /*06cc*/ 	.word	0x00012410


	//   ....[99]....
        /*06d0*/ 	.word	0x00012470


	//   ....[100]....
        /*06d4*/ 	.word	0x00012480


	//   ....[101]....
        /*06d8*/ 	.word	0x000124e0


	//   ....[102]....
        /*06dc*/ 	.word	0x00012510


	//   ....[103]....
        /*06e0*/ 	.word	0x00012550


	//   ....[104]....
        /*06e4*/ 	.word	0x00012580


	//   ....[105]....
        /*06e8*/ 	.word	0x000125c0


	//   ....[106]....
        /*06ec*/ 	.word	0x000125f0


	//   ....[107]....
        /*06f0*/ 	.word	0x00012630


	//   ....[108]....
        /*06f4*/ 	.word	0x000128a0


	//   ....[109]....
        /*06f8*/ 	.word	0x000128c0


	//   ....[110]....
        /*06fc*/ 	.word	0x000128d0


	//   ....[111]....
        /*0700*/ 	.word	0x00012960


	//   ....[112]....
        /*0704*/ 	.word	0x00012970


	//   ....[113]....
        /*0708*/ 	.word	0x00012a00


	//   ....[114]....
        /*070c*/ 	.word	0x00012a10


	//   ....[115]....
        /*0710*/ 	.word	0x00012aa0


	//   ....[116]....
        /*0714*/ 	.word	0x00012ab0


	//   ....[117]....
        /*0718*/ 	.word	0x00012b40


	//   ....[118]....
        /*071c*/ 	.word	0x00012b50


	//   ....[119]....
        /*0720*/ 	.word	0x00012b60


	//   ....[120]....
        /*0724*/ 	.word	0x00013120


	//   ....[121]....
        /*0728*/ 	.word	0x00013160


	//   ....[122]....
        /*072c*/ 	.word	0x000131a0


	//   ....[123]....
        /*0730*/ 	.word	0x000131d0


	//   ....[124]....
        /*0734*/ 	.word	0x00013260


	//   ....[125]....
        /*0738*/ 	.word	0x00013290


	//   ....[126]....
        /*073c*/ 	.word	0x00013300


	//   ....[127]....
        /*0740*/ 	.word	0x00013320


	//   ....[128]....
        /*0744*/ 	.word	0x000133a0


	//   ....[129]....
        /*0748*/ 	.word	0x000133d0


	//   ....[130]....
        /*074c*/ 	.word	0x00013400


	//   ....[131]....
        /*0750*/ 	.word	0x00013450


	//   ....[132]....
        /*0754*/ 	.word	0x00013890


	//   ....[133]....
        /*0758*/ 	.word	0x000138a0


	//   ....[134]....
        /*075c*/ 	.word	0x000138e0


	//   ....[135]....
        /*0760*/ 	.word	0x00013920


	//   ....[136]....
        /*0764*/ 	.word	0x00013950


	//   ....[137]....
        /*0768*/ 	.word	0x00013980


	//   ....[138]....
        /*076c*/ 	.word	0x000139b0


	//   ....[139]....
        /*0770*/ 	.word	0x000139e0


	//   ....[140]....
        /*0774*/ 	.word	0x00013b90


	//   ....[141]....
        /*0778*/ 	.word	0x00013bc0


	//   ....[142]....
        /*077c*/ 	.word	0x00013bf0


	//   ....[143]....
        /*0780*/ 	.word	0x00013c20


	//   ....[144]....
        /*0784*/ 	.word	0x00013c50


	//   ....[145]....
        /*0788*/ 	.word	0x00013c80


	//   ....[146]....
        /*078c*/ 	.word	0x00013d40


	//   ....[147]....
        /*0790*/ 	.word	0x00013d60


	//   ....[148]....
        /*0794*/ 	.word	0x00013d80


	//   ....[149]....
        /*0798*/ 	.word	0x00013de0


	//   ....[150]....
        /*079c*/ 	.word	0x00014800


	//   ....[151]....
        /*07a0*/ 	.word	0x00014dc0


	//   ....[152]....
        /*07a4*/ 	.word	0x00014eb0


	//   ....[153]....
        /*07a8*/ 	.word	0x00014f50


	//   ....[154]....
        /*07ac*/ 	.word	0x00014fb0


	//   ....[155]....
        /*07b0*/ 	.word	0x000150c0


	//   ....[156]....
        /*07b4*/ 	.word	0x00015130


	//   ....[157]....
        /*07b8*/ 	.word	0x00015240


	//   ....[158]....
        /*07bc*/ 	.word	0x000152b0


	//   ....[159]....
        /*07c0*/ 	.word	0x000153c0


	//   ....[160]....
        /*07c4*/ 	.word	0x00015430


	//   ....[161]....
        /*07c8*/ 	.word	0x00015540


	//   ....[162]....
        /*07cc*/ 	.word	0x000155b0


	//   ....[163]....
        /*07d0*/ 	.word	0x00015650


	//   ....[164]....
        /*07d4*/ 	.word	0x00015760


	//   ....[165]....
        /*07d8*/ 	.word	0x000157d0


	//   ....[166]....
        /*07dc*/ 	.word	0x00015850


	//   ....[167]....
        /*07e0*/ 	.word	0x00015920


	//   ....[168]....
        /*07e4*/ 	.word	0x000159a0


	//   ....[169]....
        /*07e8*/ 	.word	0x00015a80


	//   ....[170]....
        /*07ec*/ 	.word	0x00015b00


	//   ....[171]....
        /*07f0*/ 	.word	0x00015be0


	//   ....[172]....
        /*07f4*/ 	.word	0x00015c60


	//   ....[173]....
        /*07f8*/ 	.word	0x00015d40


	//   ....[174]....
        /*07fc*/ 	.word	0x00015dc0


	//   ....[175]....
        /*0800*/ 	.word	0x00015ea0


	//   ....[176]....
        /*0804*/ 	.word	0x00015f20


	//   ....[177]....
        /*0808*/ 	.word	0x00015ff0


	//   ....[178]....
        /*080c*/ 	.word	0x00016070


	//   ....[179]....
        /*0810*/ 	.word	0x00016130


	//   ....[180]....
        /*0814*/ 	.word	0x00016260


	//   ....[181]....
        /*0818*/ 	.word	0x00016340


	//   ....[182]....
        /*081c*/ 	.word	0x000163a0


	//   ....[183]....
        /*0820*/ 	.word	0x00016470


	//   ....[184]....
        /*0824*/ 	.word	0x000164d0


	//   ....[185]....
        /*0828*/ 	.word	0x000165a0


	//   ....[186]....
        /*082c*/ 	.word	0x00016600


	//   ....[187]....
        /*0830*/ 	.word	0x000166d0


	//   ....[188]....
        /*0834*/ 	.word	0x00016730


	//   ....[189]....
        /*0838*/ 	.word	0x00016800


	//   ....[190]....
        /*083c*/ 	.word	0x00016860


	//   ....[191]....
        /*0840*/ 	.word	0x00016940


	//   ....[192]....
        /*0844*/ 	.word	0x00016a30


	//   ....[193]....
        /*0848*/ 	.word	0x00016ad0


	//   ....[194]....
        /*084c*/ 	.word	0x00016b30


	//   ....[195]....
        /*0850*/ 	.word	0x00016c30


	//   ....[196]....
        /*0854*/ 	.word	0x00016c90


	//   ....[197]....
        /*0858*/ 	.word	0x00016d90


	//   ....[198]....
        /*085c*/ 	.word	0x00016df0


	//   ....[199]....
        /*0860*/ 	.word	0x00016ef0


	//   ....[200]....
        /*0864*/ 	.word	0x00016f50


	//   ....[201]....
        /*0868*/ 	.word	0x00017050


	//   ....[202]....
        /*086c*/ 	.word	0x000170b0


	//   ....[203]....
        /*0870*/ 	.word	0x00017180


	//   ....[204]....
        /*0874*/ 	.word	0x000172c0


	//   ....[205]....
        /*0878*/ 	.word	0x00017360


	//   ....[206]....
        /*087c*/ 	.word	0x00017440


	//   ....[207]....
        /*0880*/ 	.word	0x00017510


	//   ....[208]....
        /*0884*/ 	.word	0x00017570


	//   ....[209]....
        /*0888*/ 	.word	0x00017660


	//   ....[210]....
        /*088c*/ 	.word	0x000176c0


	//   ....[211]....
        /*0890*/ 	.word	0x000177b0


	//   ....[212]....
        /*0894*/ 	.word	0x00017810


	//   ....[213]....
        /*0898*/ 	.word	0x00017900


	//   ....[214]....
        /*089c*/ 	.word	0x00017960


	//   ....[215]....
        /*08a0*/ 	.word	0x00017a40


	//   ....[216]....
        /*08a4*/ 	.word	0x00017ad0


	//   ....[217]....
        /*08a8*/ 	.word	0x00017b70


	//   ....[218]....
        /*08ac*/ 	.word	0x00017ce0


	//   ....[219]....
        /*08b0*/ 	.word	0x00017d50


	//   ....[220]....
        /*08b4*/ 	.word	0x00017dd0


	//   ....[221]....
        /*08b8*/ 	.word	0x00017e40


	//   ....[222]....
        /*08bc*/ 	.word	0x00017eb0


	//   ....[223]....
        /*08c0*/ 	.word	0x00017f30


	//   ....[224]....
        /*08c4*/ 	.word	0x00017fb0


	//   ....[225]....
        /*08c8*/ 	.word	0x00018040


	//   ....[226]....
        /*08cc*/ 	.word	0x000180b0


	//   ....[227]....
        /*08d0*/ 	.word	0x00018120


	//   ....[228]....
        /*08d4*/ 	.word	0x00018190


	//   ....[229]....
        /*08d8*/ 	.word	0x00018210


	//   ....[230]....
        /*08dc*/ 	.word	0x00018280


	//   ....[231]....
        /*08e0*/ 	.word	0x00018310


	//   ....[232]....
        /*08e4*/ 	.word	0x00018370


	//   ....[233]....
        /*08e8*/ 	.word	0x00018400


	//   ....[234]....
        /*08ec*/ 	.word	0x00018530


	//----- nvinfo : EIATTR_REG_RECONFIG
	.align		4
.L_291:
        /*08f0*/ 	.byte	0x01, 0x54
	.zero		2


	//----- nvinfo : EIATTR_SYSCALL_OFFSETS
	.align		4
        /*08f4*/ 	.byte	0x04, 0x46
        /*08f6*/ 	.short	(.L_293 - .L_292)


	//   ....[0]....
.L_292:
        /*08f8*/ 	.word	0x00001f30


	//   ....[1]....
        /*08fc*/ 	.word	0x000102e0


	//   ....[2]....
        /*0900*/ 	.word	0x00010430


	//   ....[3]....
        /*0904*/ 	.word	0x00010520


	//   ....[4]....
        /*0908*/ 	.word	0x000113f0


	//----- nvinfo : EIATTR_MBARRIER_INSTR_OFFSETS
	.align		4
.L_293:
        /*090c*/ 	.byte	0x04, 0x39
        /*090e*/ 	.short	(.L_295 - .L_294)


	//   ....[0]....
.L_294:
        /*0910*/ 	.word	0x00000180
        /*0914*/ 	.word	0x000000ff
        /*0918*/ 	.word	0x00030800
        /*091c*/ 	.short	0x0100
        /*091e*/ 	.byte	0x08
	.zero		1


	//   ....[1]....
        /*0920*/ 	.word	0x00000190
        /*0924*/ 	.word	0x000000ff
        /*0928*/ 	.word	0x00030820
        /*092c*/ 	.short	0x0100
        /*092e*/ 	.byte	0x08
	.zero		1


	//   ....[2]....
        /*0930*/ 	.word	0x00000280
        /*0934*/ 	.word	0x000000ff
        /*0938*/ 	.word	0x00030830
        /*093c*/ 	.short	0x0100
        /*093e*/ 	.byte	0x08
	.zero		1


	//   ....[3]....
        /*0940*/ 	.word	0x00000290
        /*0944*/ 	.word	0x000000ff
        /*0948*/ 	.word	0x00030840
        /*094c*/ 	.short	0x0100
        /*094e*/ 	.byte	0x08
	.zero		1


	//   ....[4]....
        /*0950*/ 	.word	0x000002a0
        /*0954*/ 	.word	0x000000ff
        /*0958*/ 	.word	0x00030838
        /*095c*/ 	.short	0x0100
        /*095e*/ 	.byte	0x08
	.zero		1


	//   ....[5]....
        /*0960*/ 	.word	0x000002b0
        /*0964*/ 	.word	0x000000ff
        /*0968*/ 	.word	0x00030848
        /*096c*/ 	.short	0x0100
        /*096e*/ 	.byte	0x08
	.zero		1


	//   ....[6]....
        /*0970*/ 	.word	0x000003e0
        /*0974*/ 	.word	0x000000ff
        /*0978*/ 	.word	0x00030850
        /*097c*/ 	.short	0x0100
        /*097e*/ 	.byte	0x08
	.zero		1


	//   ....[7]....
        /*0980*/ 	.word	0x000003f0
        /*0984*/ 	.word	0x000000ff
        /*0988*/ 	.word	0x00030860
        /*098c*/ 	.short	0x0100
        /*098e*/ 	.byte	0x08
	.zero		1


	//   ....[8]....
        /*0990*/ 	.word	0x00000400
        /*0994*/ 	.word	0x000000ff
        /*0998*/ 	.word	0x00030858
        /*099c*/ 	.short	0x0100
        /*099e*/ 	.byte	0x08
	.zero		1


	//   ....[9]....
        /*09a0*/ 	.word	0x00000410
        /*09a4*/ 	.word	0x000000ff
        /*09a8*/ 	.word	0x00030868
        /*09ac*/ 	.short	0x0100
        /*09ae*/ 	.byte	0x08
	.zero		1


	//   ....[10]....
        /*09b0*/ 	.word	0x00000500
        /*09b4*/ 	.word	0x000000ff
        /*09b8*/ 	.word	0x00030870
        /*09bc*/ 	.short	0x0100
        /*09be*/ 	.byte	0x06
	.zero		1


	//   ....[11]....
        /*09c0*/ 	.word	0x00000510
        /*09c4*/ 	.word	0x000000ff
        /*09c8*/ 	.word	0x00030880
        /*09cc*/ 	.short	0x0100
        /*09ce*/ 	.byte	0x06
	.zero		1


	//   ....[12]....
        /*09d0*/ 	.word	0x00000520
        /*09d4*/ 	.word	0x000000ff
        /*09d8*/ 	.word	0x00030878
        /*09dc*/ 	.short	0x0100
        /*09de*/ 	.byte	0x06
	.zero		1


	//   ....[13]....
        /*09e0*/ 	.word	0x00000530
        /*09e4*/ 	.word	0x000000ff
        /*09e8*/ 	.word	0x00030888
        /*09ec*/ 	.short	0x0100
        /*09ee*/ 	.byte	0x06
	.zero		1


	//   ....[14]....
        /*09f0*/ 	.word	0x00000660
        /*09f4*/ 	.word	0x000000ff
        /*09f8*/ 	.word	0x00030890
        /*09fc*/ 	.short	0x0100
        /*09fe*/ 	.byte	0x08
	.zero		1


	//   ....[15]....
        /*0a00*/ 	.word	0x00000670
        /*0a04*/ 	.word	0x000000ff
        /*0a08*/ 	.word	0x000308a0
        /*0a0c*/ 	.short	0x0100
        /*0a0e*/ 	.byte	0x08
	.zero		1


	//   ....[16]....
        /*0a10*/ 	.word	0x00000680
        /*0a14*/ 	.word	0x000000ff
        /*0a18*/ 	.word	0x00030898
        /*0a1c*/ 	.short	0x0100
        /*0a1e*/ 	.byte	0x08
	.zero		1


	//   ....[17]....
        /*0a20*/ 	.word	0x00000690
        /*0a24*/ 	.word	0x000000ff
        /*0a28*/ 	.word	0x000308a8
        /*0a2c*/ 	.short	0x0100
        /*0a2e*/ 	.byte	0x08
	.zero		1


	//   ....[18]....
        /*0a30*/ 	.word	0x000007d0
        /*0a34*/ 	.word	0x000000ff
        /*0a38*/ 	.word	0x000308b0
        /*0a3c*/ 	.short	0x0100
        /*0a3e*/ 	.byte	0x08
	.zero		1


	//   ....[19]....
        /*0a40*/ 	.word	0x000007e0
        /*0a44*/ 	.word	0x000000ff
        /*0a48*/ 	.word	0x000308c0
        /*0a4c*/ 	.short	0x0100
        /*0a4e*/ 	.byte	0x08
	.zero		1


	//   ....[20]....
        /*0a50*/ 	.word	0x000007f0
        /*0a54*/ 	.word	0x000000ff
        /*0a58*/ 	.word	0x000308b8
        /*0a5c*/ 	.short	0x0100
        /*0a5e*/ 	.byte	0x08
	.zero		1


	//   ....[21]....
        /*0a60*/ 	.word	0x00000800
        /*0a64*/ 	.word	0x000000ff
        /*0a68*/ 	.word	0x000308c8
        /*0a6c*/ 	.short	0x0100
        /*0a6e*/ 	.byte	0x08
	.zero		1


	//   ....[22]....
        /*0a70*/ 	.word	0x00001fb0
        /*0a74*/ 	.word	0x000000ff
        /*0a78*/ 	.word	0x00030800
        /*0a7c*/ 	.short	0x010a
        /*0a7e*/ 	.byte	0x28
	.zero		1


	//   ....[23]....
        /*0a80*/ 	.word	0x00002060
        /*0a84*/ 	.word	0x00000000
        /*0a88*/ 	.word	0x00030830
        /*0a8c*/ 	.short	0x010a
        /*0a8e*/ 	.byte	0x3f
	.zero		1


	//   ....[24]....
        /*0a90*/ 	.word	0x000020a0
        /*0a94*/ 	.word	0x00000000
        /*0a98*/ 	.word	0x00030830
        /*0a9c*/ 	.short	0x010a
        /*0a9e*/ 	.byte	0x3f
	.zero		1


	//   ....[25]....
        /*0aa0*/ 	.word	0x000030a0
        /*0aa4*/ 	.word	0x000000ff
        /*0aa8*/ 	.word	0x00000000
        /*0aac*/ 	.short	0x0101
        /*0aae*/ 	.byte	0x05
	.zero		1


	//   ....[26]....
        /*0ab0*/ 	.word	0x00004860
        /*0ab4*/ 	.word	0x000000ff
        /*0ab8*/ 	.word	0x00030830
        /*0abc*/ 	.short	0x010a
        /*0abe*/ 	.byte	0x08
	.zero		1


	//   ....[27]....
        /*0ac0*/ 	.word	0x000048a0
        /*0ac4*/ 	.word	0x000000ff
        /*0ac8*/ 	.word	0x00030830
        /*0acc*/ 	.short	0x010a
        /*0ace*/ 	.byte	0x08
	.zero		1


	//   ....[28]....
        /*0ad0*/ 	.word	0x000053e0
        /*0ad4*/ 	.word	0x000000ff
        /*0ad8*/ 	.word	0x00030850
        /*0adc*/ 	.short	0x010a
        /*0ade*/ 	.byte	0x09
	.zero		1


	//   ....[29]....
        /*0ae0*/ 	.word	0x00005420
        /*0ae4*/ 	.word	0x000000ff
        /*0ae8*/ 	.word	0x00030850
        /*0aec*/ 	.short	0x010a
        /*0aee*/ 	.byte	0x09
	.zero		1


	//   ....[30]....
        /*0af0*/ 	.word	0x00005c40
        /*0af4*/ 	.word	0x000000ff
        /*0af8*/ 	.word	0x00000000
        /*0afc*/ 	.short	0x0101
        /*0afe*/ 	.byte	0x08
	.zero		1


	//   ....[31]....
        /*0b00*/ 	.word	0x000072f0
        /*0b04*/ 	.word	0x000000ff
        /*0b08*/ 	.word	0x00000000
        /*0b0c*/ 	.short	0x0101
        /*0b0e*/ 	.byte	0x09
	.zero		1


	//   ....[32]....
        /*0b10*/ 	.word	0x000074f0
        /*0b14*/ 	.word	0x000000ff
        /*0b18*/ 	.word	0x00030830
        /*0b1c*/ 	.short	0x010a
        /*0b1e*/ 	.byte	0x08
	.zero		1


	//   ....[33]....
        /*0b20*/ 	.word	0x00007530
        /*0b24*/ 	.word	0x000000ff
        /*0b28*/ 	.word	0x00030830
        /*0b2c*/ 	.short	0x010a
        /*0b2e*/ 	.byte	0x08
	.zero		1


	//   ....[34]....
        /*0b30*/ 	.word	0x00008070
        /*0b34*/ 	.word	0x000000ff
        /*0b38*/ 	.word	0x00030850
        /*0b3c*/ 	.short	0x010a
        /*0b3e*/ 	.byte	0x08
	.zero		1


	//   ....[35]....
        /*0b40*/ 	.word	0x000080b0
        /*0b44*/ 	.word	0x000000ff
        /*0b48*/ 	.word	0x00030850
        /*0b4c*/ 	.short	0x010a
        /*0b4e*/ 	.byte	0x08
	.zero		1


	//   ....[36]....
        /*0b50*/ 	.word	0x00008740
        /*0b54*/ 	.word	0x000000ff
        /*0b58*/ 	.word	0x00000000
        /*0b5c*/ 	.short	0x0101
        /*0b5e*/ 	.byte	0x05
	.zero		1


	//   ....[37]....
        /*0b60*/ 	.word	0x00009820
        /*0b64*/ 	.word	0x000000ff
        /*0b68*/ 	.word	0x00000000
        /*0b6c*/ 	.short	0x0101
        /*0b6e*/ 	.byte	0x08
	.zero		1


	//   ....[38]....
        /*0b70*/ 	.word	0x00009f40
        /*0b74*/ 	.word	0x000000ff
        /*0b78*/ 	.word	0x00030850
        /*0b7c*/ 	.short	0x010a
        /*0b7e*/ 	.byte	0x05
	.zero		1


	//   ....[39]....
        /*0b80*/ 	.word	0x00009f80
        /*0b84*/ 	.word	0x000000ff
        /*0b88*/ 	.word	0x00030850
        /*0b8c*/ 	.short	0x010a
        /*0b8e*/ 	.byte	0x05
	.zero		1


	//   ....[40]....
        /*0b90*/ 	.word	0x0000a720
        /*0b94*/ 	.word	0x000000ff
        /*0b98*/ 	.word	0x00000000
        /*0b9c*/ 	.short	0x0101
        /*0b9e*/ 	.byte	0x04
	.zero		1


	//   ....[41]....
        /*0ba0*/ 	.word	0x0000c250
        /*0ba4*/ 	.word	0x000000ff
        /*0ba8*/ 	.word	0x00000000
        /*0bac*/ 	.short	0x0101
        /*0bae*/ 	.byte	0x08
	.zero		1


	//   ....[42]....
        /*0bb0*/ 	.word	0x0000c8f0
        /*0bb4*/ 	.word	0x000000ff
        /*0bb8*/ 	.word	0x00000000
        /*0bbc*/ 	.short	0x0101
        /*0bbe*/ 	.byte	0x08
	.zero		1


	//   ....[43]....
        /*0bc0*/ 	.word	0x00010aa0
        /*0bc4*/ 	.word	0x00000007
        /*0bc8*/ 	.word	0x00030840
        /*0bcc*/ 	.short	0x010a
        /*0bce*/ 	.byte	0x3f
	.zero		1


	//   ....[44]....
        /*0bd0*/ 	.word	0x00011120
        /*0bd4*/ 	.word	0x00000007
        /*0bd8*/ 	.word	0x00030830
        /*0bdc*/ 	.short	0x0107
        /*0bde*/ 	.byte	0x3f
	.zero		1


	//   ....[45]....
        /*0be0*/ 	.word	0x000111f0
        /*0be4*/ 	.word	0x00000007
        /*0be8*/ 	.word	0x00030830
        /*0bec*/ 	.short	0x0101
        /*0bee*/ 	.byte	0x3f
	.zero		1


	//   ....[46]....
        /*0bf0*/ 	.word	0x00011d20
        /*0bf4*/ 	.word	0x00000016
        /*0bf8*/ 	.word	0x00030800
        /*0bfc*/ 	.short	0x0107
        /*0bfe*/ 	.byte	0x3f
	.zero		1


	//   ....[47]....
        /*0c00*/ 	.word	0x00011e40
        /*0c04*/ 	.word	0x00000016
        /*0c08*/ 	.word	0x00030800
        /*0c0c*/ 	.short	0x0101
        /*0c0e*/ 	.byte	0x3f
	.zero		1


	//   ....[48]....
        /*0c10*/ 	.word	0x00011e60
        /*0c14*/ 	.word	0x00000016
        /*0c18*/ 	.word	0x00030820
        /*0c1c*/ 	.short	0x010a
        /*0c1e*/ 	.byte	0x3f
	.zero		1


	//   ....[49]....
        /*0c20*/ 	.word	0x00012220
        /*0c24*/ 	.word	0x00000006
        /*0c28*/ 	.word	0x00030840
        /*0c2c*/ 	.short	0x010a
        /*0c2e*/ 	.byte	0x3f
	.zero		1


	//   ....[50]....
        /*0c30*/ 	.word	0x000126e0
        /*0c34*/ 	.word	0x00000006
        /*0c38*/ 	.word	0x00030830
        /*0c3c*/ 	.short	0x0107
        /*0c3e*/ 	.byte	0x3f
	.zero		1


	//   ....[51]....
        /*0c40*/ 	.word	0x00012790
        /*0c44*/ 	.word	0x00000006
        /*0c48*/ 	.word	0x00030830
        /*0c4c*/ 	.short	0x0101
        /*0c4e*/ 	.byte	0x3f
	.zero		1


	//   ....[52]....
        /*0c50*/ 	.word	0x00012800
        /*0c54*/ 	.word	0x00000006
        /*0c58*/ 	.word	0x00030860
        /*0c5c*/ 	.short	0x010a
        /*0c5e*/ 	.byte	0x3f
	.zero		1


	//   ....[53]....
        /*0c60*/ 	.word	0x00012d50
        /*0c64*/ 	.word	0x00000006
        /*0c68*/ 	.word	0x00030850
        /*0c6c*/ 	.short	0x0107
        /*0c6e*/ 	.byte	0x3f
	.zero		1


	//   ....[54]....
        /*0c70*/ 	.word	0x00012e70
        /*0c74*/ 	.word	0x00000006
        /*0c78*/ 	.word	0x00030850
        /*0c7c*/ 	.short	0x0101
        /*0c7e*/ 	.byte	0x3f
	.zero		1


	//   ....[55]....
        /*0c80*/ 	.word	0x00013080
        /*0c84*/ 	.word	0x00000000
        /*0c88*/ 	.word	0x00030860
        /*0c8c*/ 	.short	0x010a
        /*0c8e*/ 	.byte	0x3f
	.zero		1


	//   ....[56]....
        /*0c90*/ 	.word	0x00013580
        /*0c94*/ 	.word	0x00000000
        /*0c98*/ 	.word	0x00030850
        /*0c9c*/ 	.short	0x0107
        /*0c9e*/ 	.byte	0x3f
	.zero		1


	//   ....[57]....
        /*0ca0*/ 	.word	0x00013630
        /*0ca4*/ 	.word	0x00000000
        /*0ca8*/ 	.word	0x00030850
        /*0cac*/ 	.short	0x0101
        /*0cae*/ 	.byte	0x3f
	.zero		1


	//   ....[58]....
        /*0cb0*/ 	.word	0x00014780
        /*0cb4*/ 	.word	0x00000004
        /*0cb8*/ 	.word	0x00030820
        /*0cbc*/ 	.short	0x010a
        /*0cbe*/ 	.byte	0x3f
	.zero		1


	//   ....[59]....
        /*0cc0*/ 	.word	0x00014920
        /*0cc4*/ 	.word	0x00000005
        /*0cc8*/ 	.word	0x00030840
        /*0ccc*/ 	.short	0x010a
        /*0cce*/ 	.byte	0x3f
	.zero		1


	//   ....[60]....
        /*0cd0*/ 	.word	0x000149c0
        /*0cd4*/ 	.word	0x0000001b
        /*0cd8*/ 	.word	0x00030840
        /*0cdc*/ 	.short	0x010a
        /*0cde*/ 	.byte	0x3f
	.zero		1


	//   ....[61]....
        /*0ce0*/ 	.word	0x00014a00
        /*0ce4*/ 	.word	0x00000005
        /*0ce8*/ 	.word	0x00030860
        /*0cec*/ 	.short	0x010a
        /*0cee*/ 	.byte	0x3f
	.zero		1


	//   ....[62]....
        /*0cf0*/ 	.word	0x00014a40
        /*0cf4*/ 	.word	0x0000001b
        /*0cf8*/ 	.word	0x00030860
        /*0cfc*/ 	.short	0x010a
        /*0cfe*/ 	.byte	0x3f
	.zero		1


	//   ....[63]....
        /*0d00*/ 	.word	0x00014ab0
        /*0d04*/ 	.word	0x00000003
        /*0d08*/ 	.word	0x00030800
        /*0d0c*/ 	.short	0x010a
        /*0d0e*/ 	.byte	0x3f
	.zero		1


	//   ....[64]....
        /*0d10*/ 	.word	0x00014b00
        /*0d14*/ 	.word	0x00000000
        /*0d18*/ 	.word	0x00030830
        /*0d1c*/ 	.short	0x010a
        /*0d1e*/ 	.byte	0x3f
	.zero		1


	//   ....[65]....
        /*0d20*/ 	.word	0x00014b60
        /*0d24*/ 	.word	0x0000000c
        /*0d28*/ 	.word	0x00030830
        /*0d2c*/ 	.short	0x010a
        /*0d2e*/ 	.byte	0x3f
	.zero		1


	//   ....[66]....
        /*0d30*/ 	.word	0x00014bc0
        /*0d34*/ 	.word	0x00000002
        /*0d38*/ 	.word	0x00030850
        /*0d3c*/ 	.short	0x010a
        /*0d3e*/ 	.byte	0x3f
	.zero		1


	//   ....[67]....
        /*0d40*/ 	.word	0x00014c20
        /*0d44*/ 	.word	0x0000000c
        /*0d48*/ 	.word	0x00030830
        /*0d4c*/ 	.short	0x010a
        /*0d4e*/ 	.byte	0x3f
	.zero		1


	//   ....[68]....
        /*0d50*/ 	.word	0x00014c80
        /*0d54*/ 	.word	0x00000002
        /*0d58*/ 	.word	0x00030850
        /*0d5c*/ 	.short	0x010a
        /*0d5e*/ 	.byte	0x3f
	.zero		1


	//   ....[69]....
        /*0d60*/ 	.word	0x00014ce0
        /*0d64*/ 	.word	0x00000005
        /*0d68*/ 	.word	0x00030850
        /*0d6c*/ 	.short	0x010a
        /*0d6e*/ 	.byte	0x3f
	.zero		1


	//   ....[70]....
        /*0d70*/ 	.word	0x00014e00
        /*0d74*/ 	.word	0x00000007
        /*0d78*/ 	.word	0x00030840
        /*0d7c*/ 	.short	0x010a
        /*0d7e*/ 	.byte	0x3f
	.zero		1


	//   ....[71]....
        /*0d80*/ 	.word	0x00016160
        /*0d84*/ 	.word	0x00000016
        /*0d88*/ 	.word	0x00030820
        /*0d8c*/ 	.short	0x010a
        /*0d8e*/ 	.byte	0x3f
	.zero		1


	//   ....[72]....
        /*0d90*/ 	.word	0x000161b0
        /*0d94*/ 	.word	0x00000006
        /*0d98*/ 	.word	0x00030840
        /*0d9c*/ 	.short	0x010a
        /*0d9e*/ 	.byte	0x3f
	.zero		1


	//   ....[73]....
        /*0da0*/ 	.word	0x00016980
        /*0da4*/ 	.word	0x00000006
        /*0da8*/ 	.word	0x00030860
        /*0dac*/ 	.short	0x010a
        /*0dae*/ 	.byte	0x3f
	.zero		1


	//   ....[74]....
        /*0db0*/ 	.word	0x00017210
        /*0db4*/ 	.word	0x00000000
        /*0db8*/ 	.word	0x00030860
        /*0dbc*/ 	.short	0x010a
        /*0dbe*/ 	.byte	0x3f
	.zero		1


	//   ....[75]....
        /*0dc0*/ 	.word	0x00018450
        /*0dc4*/ 	.word	0x00000004
        /*0dc8*/ 	.word	0x00030820
        /*0dcc*/ 	.short	0x010a
        /*0dce*/ 	.byte	0x3f
	.zero		1


	//   ....[76]....
        /*0dd0*/ 	.word	0x000185f0
        /*0dd4*/ 	.word	0x00000005
        /*0dd8*/ 	.word	0x00030840
        /*0ddc*/ 	.short	0x010a
        /*0dde*/ 	.byte	0x3f
	.zero		1


	//   ....[77]....
        /*0de0*/ 	.word	0x00018640
        /*0de4*/ 	.word	0x0000001b
        /*0de8*/ 	.word	0x00030840
        /*0dec*/ 	.short	0x010a
        /*0dee*/ 	.byte	0x3f
	.zero		1


	//   ....[78]....
        /*0df0*/ 	.word	0x00018690
        /*0df4*/ 	.word	0x00000005
        /*0df8*/ 	.word	0x00030860
        /*0dfc*/ 	.short	0x010a
        /*0dfe*/ 	.byte	0x3f
	.zero		1


	//----- nvinfo : EIATTR_NUM_MBARRIERS
	.align		4
.L_295:
        /*0e00*/ 	.byte	0x03, 0x38
        /*0e02*/ 	.short	0x0016


	//----- nvinfo : EIATTR_EXIT_INSTR_OFFSETS
	.align		4
        /*0e04*/ 	.byte	0x04, 0x1c
        /*0e06*/ 	.short	(.L_297 - .L_296)


	//   ....[0]....
.L_296:
        /*0e08*/ 	.word	0x00000990


	//   ....[1]....
        /*0e0c*/ 	.word	0x0000e700


	//   ....[2]....
        /*0e10*/ 	.word	0x00014a90


	//----- nvinfo : EIATTR_MAX_THREADS
	.align		4
.L_297:
        /*0e14*/ 	.byte	0x04, 0x05
        /*0e16*/ 	.short	(.L_299 - .L_298)
.L_298:
        /*0e18*/ 	.word	0x00000180
        /*0e1c*/ 	.word	0x00000001
        /*0e20*/ 	.word	0x00000001


	//----- nvinfo : EIATTR_CRS_STACK_SIZE
	.align		4
.L_299:
        /*0e24*/ 	.byte	0x04, 0x1e
        /*0e26*/ 	.short	(.L_301 - .L_300)
.L_300:
        /*0e28*/ 	.word	0x00000000


	//----- nvinfo : EIATTR_CBANK_PARAM_SIZE
	.align		4
.L_301:
        /*0e2c*/ 	.byte	0x03, 0x19
        /*0e2e*/ 	.short	0x0af0


	//----- nvinfo : EIATTR_PARAM_CBANK
	.align		4
        /*0e30*/ 	.byte	0x04, 0x0a
        /*0e32*/ 	.short	(.L_303 - .L_302)
	.align		4
.L_302:
        /*0e34*/ 	.word	index@(.nv.constant0._ZN7cutlass13device_kernelIN5flash11enable_sm90INS1_16FlashAttnFwdSm90INS1_25CollectiveMainloopFwdSm90ILi2EN4cute5tupleIJNS5_1CILi1EEES8_S8_EEENS6_IJNS7_ILi128EEENS7_ILi96EEENS7_ILi192EEEEEELi192ENS_6half_tEfNS_4arch4Sm90ELb1ELb0ELb1ELb1ELb1ELb0ELb0ELb1ELb1ELb1ELb1ELb0EEENS1_21CollectiveEpilogueFwdINS6_IJSA_SC_SB_EEES9_SE_SG_Li256ELb1ELb1ELb1ELb0EEENS1_36VarlenDynamicPersistentTileSchedulerILi128ELi96ELi256ELi128ELb1ELb1ELb1ELb1ELb1ELb1EEEEEEEEEvNT_6ParamsE)
        /*0e38*/ 	.short	0x0210
        /*0e3a*/ 	.short	0x0af0


	//----- nvinfo : EIATTR_SW_WAR
	.align		4
.L_303:
        /*0e3c*/ 	.byte	0x04, 0x36
        /*0e3e*/ 	.short	(.L_305 - .L_304)
.L_304:
        /*0e40*/ 	.word	0x00000008
.L_305:


//--------------------- .nv.info._ZN7cutlass13device_kernelIN5flash11enable_sm90INS1_16FlashAttnFwdSm90INS1_25CollectiveMainloopFwdSm90ILi2EN4cute5tupleIJNS5_1CILi1EEES8_S8_EEENS6_IJNS7_ILi128EEENS7_ILi96EEENS7_ILi192EEEEEELi192ENS_6half_tEfNS_4arch4Sm90ELb1ELb0ELb1ELb1ELb1ELb1ELb0ELb1ELb1ELb1ELb1ELb0EEENS1_21CollectiveEpilogueFwdINS6_IJSA_SC_SB_EEES9_SE_SG_Li256ELb1ELb1ELb1ELb0EEENS1_36VarlenDynamicPersistentTileSchedulerILi128ELi96ELi256ELi128ELb1ELb1ELb1ELb1ELb1ELb1EEEEEEEEEvNT_6ParamsE --------------------------
	.section	.nv.info._ZN7cutlass13device_kernelIN5flash11enable_sm90INS1_16FlashAttnFwdSm90INS1_25CollectiveMainloopFwdSm90ILi2EN4cute5tupleIJNS5_1CILi1EEES8_S8_EEENS6_IJNS7_ILi128EEENS7_ILi96EEENS7_ILi192EEEEEELi192ENS_6half_tEfNS_4arch4Sm90ELb1ELb0ELb1ELb1ELb1ELb1ELb0ELb1ELb1ELb1ELb1ELb0EEENS1_21CollectiveEpilogueFwdINS6_IJSA_SC_SB_EEES9_SE_SG_Li256ELb1ELb1ELb1ELb0EEENS1_36VarlenDynamicPersistentTileSchedulerILi128ELi96ELi256ELi128ELb1ELb1ELb1ELb1ELb1ELb1EEEEEEEEEvNT_6ParamsE,"",@"SHT_CUDA_INFO"
	.sectionflags	@""
	.align	4


	//----- nvinfo : EIATTR_CUDA_API_VERSION
	.align		4
        /*0000*/ 	.byte	0x04, 0x37
        /*0002*/ 	.short	(.L_307 - .L_306)
.L_306:
        /*0004*/ 	.word	0x00000082


	//----- nvinfo : EIATTR_KPARAM_INFO
	.align		4
.L_307:
        /*0008*/ 	.byte	0x04, 0x17
        /*000a*/ 	.short	(.L_309 - .L_308)
.L_308:
        /*000c*/ 	.word	0x00000000
        /*0010*/ 	.short	0x0000
        /*0012*/ 	.short	0x0070
        /*0014*/ 	.byte	0x00, 0xf0, 0x01, 0x2a


	//----- nvinfo : EIATTR_SPARSE_MMA_MASK
	.align		4
.L_309:
        /*0018*/ 	.byte	0x03, 0x50
        /*001a*/ 	.short	0x0000


	//----- nvinfo : EIATTR_MAXREG_COUNT
	.align		4
        /*001c*/ 	.byte	0x03, 0x1b
        /*001e*/ 	.short	0x00a8


	//----- nvinfo : EIATTR_NUM_BARRIERS
	.align		4
        /*0020*/ 	.byte	0x02, 0x4c
        /*0022*/ 	.byte	0x10
	.zero		1


	//----- nvinfo : EIATTR_EXTERNS
	.align		4
        /*0024*/ 	.byte	0x04, 0x0f
        /*0026*/ 	.short	(.L_311 - .L_310)


	//   ....[0]....
	.align		4
.L_310:
        /*0028*/ 	.word	index@(__assertfail)


	//----- nvinfo : EIATTR_ANNOTATIONS
	.align		4
.L_311:
        /*002c*/ 	.byte	0x04, 0x55
        /*002e*/ 	.short	(.L_313 - .L_312)


	//   ....[0]....
.L_312:
        /* <DEDUP_REMOVED lines=70> */


	//----- nvinfo : EIATTR_MERCURY_ISA_VERSION
	.align		4
.L_313:
        /*0478*/ 	.byte	0x03, 0x5f
        /*047a*/ 	.short	0x0101


	//----- nvinfo : EIATTR_UNUSED_LOAD_BYTE_OFFSET
	.align		4
        /*047c*/ 	.byte	0x04, 0x44
        /*047e*/ 	.short	(.L_315 - .L_314)


	//   ....[0]....
.L_314:
        /*0480*/ 	.word	0x00000a50
        /*0484*/ 	.word	0x0000fff0


	//   ....[1]....
        /*0488*/ 	.word	0x0001bf70
        /*048c*/ 	.word	0x0000fff0


	//----- nvinfo : EIATTR_INT_WARP_WIDE_INSTR_OFFSETS
	.align		4
.L_315:
        /*0490*/ 	.byte	0x04, 0x31
        /*0492*/ 	.short	(.L_317 - .L_316)


	//   ....[0]....
.L_316:
        /*0494*/ 	.word	0x00000130


	//   ....[1]....
        /*0498*/ 	.word	0x00000170


	//   ....[2]....
        /*049c*/ 	.word	0x000001e0


	//   ....[3]....
        /*04a0*/ 	.word	0x00023030


	//   ....[4]....
        /*04a4*/ 	.word	0x000230c0


	//   ....[5]....
        /*04a8*/ 	.word	0x00025f30


	//   ....[6]....
        /*04ac*/ 	.word	0x00025fc0


	//----- nvinfo : EIATTR_COOP_GROUP_MASK_REGIDS
	.align		4
.L_317:
        /*04b0*/ 	.byte	0x04, 0x29
        /*04b2*/ 	.short	(.L_319 - .L_318)


	//   ....[0]....
.L_318:
        /*04b4*/ 	.word	0xffffffff


	//   ....[1]....
        /*04b8*/ 	.word	0xffffffff


	//   ....[2]....
        /*04bc*/ 	.word	0xffffffff


	//   ....[3]....
        /*04c0*/ 	.word	0xffffffff


	//   ....[4]....
        /*04c4*/ 	.word	0xffffffff


	//   ....[5]....
        /*04c8*/ 	.word	0xffffffff


	//   ....[6]....
        /*04cc*/ 	.word	0xffffffff


	//   ....[7]....
        /*04d0*/ 	.word	0xffffffff


	//   ....[8]....
        /*04d4*/ 	.word	0xffffffff


	//   ....[9]....
        /*04d8*/ 	.word	0xffffffff


	//   ....[10]....
        /*04dc*/ 	.word	0xffffffff


	//   ....[11]....
        /*04e0*/ 	.word	0xffffffff


	//   ....[12]....
        /*04e4*/ 	.word	0xffffffff


	//   ....[13]....
        /*04e8*/ 	.word	0xffffffff


	//   ....[14]....
        /*04ec*/ 	.word	0xffffffff


	//   ....[15]....
        /*04f0*/ 	.word	0xffffffff


	//   ....[16]....
        /*04f4*/ 	.word	0xffffffff


	//   ....[17]....
        /*04f8*/ 	.word	0xffffffff


	//   ....[18]....
        /*04fc*/ 	.word	0xffffffff


	//   ....[19]....
        /*0500*/ 	.word	0xffffffff


	//   ....[20]....
        /*0504*/ 	.word	0xffffffff


	//   ....[21]....
        /*0508*/ 	.word	0xffffffff


	//   ....[22]....
        /*050c*/ 	.word	0xffffffff


	//   ....[23]....
        /*0510*/ 	.word	0xffffffff


	//   ....[24]....
        /*0514*/ 	.word	0xffffffff


	//   ....[25]....
        /*0518*/ 	.word	0xffffffff


	//   ....[26]....
        /*051c*/ 	.word	0xffffffff


	//   ....[27]....
        /*0520*/ 	.word	0xffffffff


	//   ....[28]....
        /*0524*/ 	.word	0xffffffff


	//   ....[29]....
        /*0528*/ 	.word	0xffffffff


	//   ....[30]....
        /*052c*/ 	.word	0xffffffff


	//   ....[31]....
        /*0530*/ 	.word	0xffffffff


	//   ....[32]....
        /*0534*/ 	.word	0xffffffff


	//   ....[33]....
        /*0538*/ 	.word	0xffffffff


	//   ....[34]....
        /*053c*/ 	.word	0xffffffff


	//   ....[35]....
        /*0540*/ 	.word	0xffffffff


	//   ....[36]....
        /*0544*/ 	.word	0xffffffff


	//   ....[37]....
        /*0548*/ 	.word	0xffffffff


	//   ....[38]....
        /*054c*/ 	.word	0xffffffff


	//   ....[39]....
        /*0550*/ 	.word	0xffffffff


	//   ....[40]....
        /*0554*/ 	.word	0xffffffff


	//   ....[41]....
        /*0558*/ 	.word	0xffffffff


	//   ....[42]....
        /*055c*/ 	.word	0xffffffff


	//   ....[43]....
        /*0560*/ 	.word	0xffffffff


	//   ....[44]....
        /*0564*/ 	.word	0xffffffff


	//   ....[45]....
        /*0568*/ 	.word	0xffffffff


	//   ....[46]....
        /*056c*/ 	.word	0xffffffff


	//   ....[47]....
        /*0570*/ 	.word	0xffffffff


	//   ....[48]....
        /*0574*/ 	.word	0xffffffff


	//   ....[49]....
        /*0578*/ 	.word	0xffffffff


	//   ....[50]....
        /*057c*/ 	.word	0xffffffff


	//   ....[51]....
        /*0580*/ 	.word	0xffffffff


	//   ....[52]....
        /*0584*/ 	.word	0xffffffff


	//   ....[53]....
        /*0588*/ 	.word	0xffffffff


	//   ....[54]....
        /*058c*/ 	.word	0xffffffff


	//   ....[55]....
        /*0590*/ 	.word	0xffffffff


	//   ....[56]....
        /*0594*/ 	.word	0xffffffff


	//   ....[57]....
        /*0598*/ 	.word	0xffffffff


	//   ....[58]....
        /*059c*/ 	.word	0xffffffff


	//   ....[59]....
        /*05a0*/ 	.word	0xffffffff


	//   ....[60]....
        /*05a4*/ 	.word	0xffffffff


	//   ....[61]....
        /*05a8*/ 	.word	0xffffffff


	//   ....[62]....
        /*05ac*/ 	.word	0xffffffff


	//   ....[63]....
        /*05b0*/ 	.word	0xffffffff


	//   ....[64]....
        /*05b4*/ 	.word	0xffffffff


	//   ....[65]....
        /*05b8*/ 	.word	0xffffffff


	//   ....[66]....
        /*05bc*/ 	.word	0xffffffff


	//   ....[67]....
        /*05c0*/ 	.word	0xffffffff


	//   ....[68]....
        /*05c4*/ 	.word	0xffffffff


	//   ....[69]....
        /*05c8*/ 	.word	0xffffffff


	//   ....[70]....
        /*05cc*/ 	.word	0xffffffff


	//   ....[71]....
        /*05d0*/ 	.word	0xffffffff


	//   ....[72]....
        /*05d4*/ 	.word	0xffffffff


	//   ....[73]....
        /*05d8*/ 	.word	0xffffffff


	//   ....[74]....
        /*05dc*/ 	.word	0xffffffff


	//   ....[75]....
        /*05e0*/ 	.word	0xffffffff


	//   ....[76]....
        /*05e4*/ 	.word	0xffffffff


	//   ....[77]....
        /*05e8*/ 	.word	0xffffffff


	//   ....[78]....
        /*05ec*/ 	.word	0xffffffff


	//   ....[79]....
        /*05f0*/ 	.word	0xffffffff


	//   ....[80]....
        /*05f4*/ 	.word	0xffffffff


	//   ....[81]....
        /*05f8*/ 	.word	0xffffffff


	//   ....[82]....
        /*05fc*/ 	.word	0xffffffff


	//   ....[83]....
        /*0600*/ 	.word	0xffffffff


	//   ....[84]....
        /*0604*/ 	.word	0xffffffff


	//   ....[85]....
        /*0608*/ 	.word	0xffffffff


	//   ....[86]....
        /*060c*/ 	.word	0xffffffff


	//   ....[87]....
        /*0610*/ 	.word	0xffffffff


	//   ....[88]....
        /*0614*/ 	.word	0xffffffff


	//   ....[89]....
        /*0618*/ 	.word	0xffffffff


	//   ....[90]....
        /*061c*/ 	.word	0xffffffff


	//   ....[91]....
        /*0620*/ 	.word	0xffffffff


	//   ....[92]....
        /*0624*/ 	.word	0xffffffff


	//   ....[93]....
        /*0628*/ 	.word	0xffffffff


	//   ....[94]....
        /*062c*/ 	.word	0xffffffff


	//   ....[95]....
        /*0630*/ 	.word	0xffffffff


	//   ....[96]....
        /*0634*/ 	.word	0xffffffff


	//   ....[97]....
        /*0638*/ 	.word	0xffffffff


	//   ....[98]....
        /*063c*/ 	.word	0xffffffff


	//   ....[99]....
        /*0640*/ 	.word	0xffffffff


	//   ....[100]....
        /*0644*/ 	.word	0xffffffff


	//   ....[101]....
        /*0648*/ 	.word	0xffffffff


	//   ....[102]....
        /*064c*/ 	.word	0xffffffff


	//   ....[103]....
        /*0650*/ 	.word	0xffffffff


	//   ....[104]....
        /*0654*/ 	.word	0xffffffff


	//   ....[105]....
        /*0658*/ 	.word	0xffffffff


	//   ....[106]....
        /*065c*/ 	.word	0xffffffff


	//   ....[107]....
        /*0660*/ 	.word	0xffffffff


	//   ....[108]....
        /*0664*/ 	.word	0xffffffff


	//   ....[109]....
        /*0668*/ 	.word	0xffffffff


	//   ....[110]....
        /*066c*/ 	.word	0xffffffff


	//   ....[111]....
        /*0670*/ 	.word	0xffffffff


	//   ....[112]....
        /*0674*/ 	.word	0xffffffff


	//   ....[113]....
        /*0678*/ 	.word	0xffffffff


	//   ....[114]....
        /*067c*/ 	.word	0xffffffff


	//   ....[115]....
        /*0680*/ 	.word	0xffffffff


	//   ....[116]....
        /*0684*/ 	.word	0xffffffff


	//   ....[117]....
        /*0688*/ 	.word	0xffffffff


	//   ....[118]....
        /*068c*/ 	.word	0xffffffff


	//   ....[119]....
        /*0690*/ 	.word	0xffffffff


	//   ....[120]....
        /*0694*/ 	.word	0xffffffff


	//   ....[121]....
        /*0698*/ 	.word	0xffffffff


	//   ....[122]....
        /*069c*/ 	.word	0xffffffff


	//   ....[123]....
        /*06a0*/ 	.word	0xffffffff


	//   ....[124]....
        /*06a4*/ 	.word	0xffffffff


	//   ....[125]....
        /*06a8*/ 	.word	0xffffffff


	//   ....[126]....
        /*06ac*/ 	.word	0xffffffff


	//   ....[127]....
        /*06b0*/ 	.word	0xffffffff


	//   ....[128]....
        /*06b4*/ 	.word	0xffffffff


	//   ....[129]....
        /*06b8*/ 	.word	0xffffffff


	//   ....[130]....
        /*06bc*/ 	.word	0xffffffff


	//   ....[131]....
        /*06c0*/ 	.word	0xffffffff


	//   ....[132]....
        /*06c4*/ 	.word	0xffffffff


	//   ....[133]....
        /*06c8*/ 	.word	0xffffffff


	//   ....[134]....
        /*06cc*/ 	.word	0xffffffff


	//   ....[135]....
        /*06d0*/ 	.word	0xffffffff


	//   ....[136]....
        /*06d4*/ 	.word	0xffffffff


	//   ....[137]....
        /*06d8*/ 	.word	0xffffffff


	//   ....[138]....
        /*06dc*/ 	.word	0xffffffff


	//   ....[139]....
        /*06e0*/ 	.word	0xffffffff


	//   ....[140]....
        /*06e4*/ 	.word	0xffffffff


	//   ....[141]....
        /*06e8*/ 	.word	0xffffffff


	//   ....[142]....
        /*06ec*/ 	.word	0xffffffff


	//   ....[143]....
        /*06f0*/ 	.word	0xffffffff


	//   ....[144]....
        /*06f4*/ 	.word	0xffffffff


	//   ....[145]....
        /*06f8*/ 	.word	0xffffffff


	//   ....[146]....
        /*06fc*/ 	.word	0xffffffff


	//   ....[147]....
        /*0700*/ 	.word	0xffffffff


	//   ....[148]....
        /*0704*/ 	.word	0xffffffff


	//   ....[149]....
        /*0708*/ 	.word	0xffffffff


	//   ....[150]....
        /*070c*/ 	.word	0xffffffff


	//   ....[151]....
        /*0710*/ 	.word	0xffffffff


	//   ....[152]....
        /*0714*/ 	.word	0xffffffff


	//   ....[153]....
        /*0718*/ 	.word	0xffffffff


	//   ....[154]....
        /*071c*/ 	.word	0xffffffff


	//   ....[155]....
        /*0720*/ 	.word	0xffffffff


	//   ....[156]....
        /*0724*/ 	.word	0xffffffff


	//   ....[157]....
        /*0728*/ 	.word	0xffffffff


	//   ....[158]....
        /*072c*/ 	.word	0xffffffff


	//   ....[159]....
        /*0730*/ 	.word	0xffffffff


	//   ....[160]....
        /*0734*/ 	.word	0xffffffff


	//   ....[161]....
        /*0738*/ 	.word	0xffffffff


	//   ....[162]....
        /*073c*/ 	.word	0xffffffff


	//   ....[163]....
        /*0740*/ 	.word	0xffffffff


	//   ....[164]....
        /*0744*/ 	.word	0xffffffff


	//   ....[165]....
        /*0748*/ 	.word	0xffffffff


	//   ....[166]....
        /*074c*/ 	.word	0xffffffff


	//   ....[167]....
        /*0750*/ 	.word	0xffffffff


	//   ....[168]....
        /*0754*/ 	.word	0xffffffff


	//   ....[169]....
        /*0758*/ 	.word	0xffffffff


	//   ....[170]....
        /*075c*/ 	.word	0xffffffff


	//   ....[171]....
        /*0760*/ 	.word	0xffffffff


	//   ....[172]....
        /*0764*/ 	.word	0xffffffff


	//   ....[173]....
        /*0768*/ 	.word	0xffffffff


	//   ....[174]....
        /*076c*/ 	.word	0xffffffff


	//   ....[175]....
        /*0770*/ 	.word	0xffffffff


	//   ....[176]....
        /*0774*/ 	.word	0xffffffff


	//   ....[177]....
        /*0778*/ 	.word	0xffffffff


	//   ....[178]....
        /*077c*/ 	.word	0xffffffff


	//   ....[179]....
        /*0780*/ 	.word	0xffffffff


	//   ....[180]....
        /*0784*/ 	.word	0xffffffff


	//   ....[181]....
        /*0788*/ 	.word	0xffffffff


	//   ....[182]....
        /*078c*/ 	.word	0xffffffff


	//   ....[183]....
        /*0790*/ 	.word	0xffffffff


	//   ....[184]....
        /*0794*/ 	.word	0xffffffff


	//   ....[185]....
        /*0798*/ 	.word	0x0500000f


	//   ....[186]....
        /*079c*/ 	.word	0x0500000f


	//   ....[187]....
        /*07a0*/ 	.word	0x0500000f


	//   ....[188]....
        /*07a4*/ 	.word	0x0500000f


	//   ....[189]....
        /*07a8*/ 	.word	0x0500000f


	//   ....[190]....
        /*07ac*/ 	.word	0x0500000f


	//   ....[191]....
        /*07b0*/ 	.word	0x0500000f


	//   ....[192]....
        /*07b4*/ 	.word	0x0500000f


	//   ....[193]....
        /*07b8*/ 	.word	0x0500000f


	//   ....[194]....
        /*07bc*/ 	.word	0x0500000f


	//   ....[195]....
        /*07c0*/ 	.word	0x0500000f


	//   ....[196]....
        /*07c4*/ 	.word	0x0500000f


	//   ....[197]....
        /*07c8*/ 	.word	0x0500000f


	//   ....[198]....
        /*07cc*/ 	.word	0x0500000f


	//   ....[199]....
        /*07d0*/ 	.word	0x0500000f


	//   ....[200]....
        /*07d4*/ 	.word	0x0500000f


	//   ....[201]....
        /*07d8*/ 	.word	0x0500000f


	//   ....[202]....
        /*07dc*/ 	.word	0x0500000f


	//   ....[203]....
        /*07e0*/ 	.word	0x0500000f


	//   ....[204]....
        /*07e4*/ 	.word	0x0500000f


	//   ....[205]....
        /*07e8*/ 	.word	0x0500000f


	//   ....[206]....
        /*07ec*/ 	.word	0x0500000f


	//   ....[207]....
        /*07f0*/ 	.word	0x0500000f


	//   ....[208]....
        /*07f4*/ 	.word	0x0500000f


	//   ....[209]....
        /*07f8*/ 	.word	0x0500000f


	//   ....[210]....
        /*07fc*/ 	.word	0x0500000f


	//   ....[211]....
        /*0800*/ 	.word	0x0500000f


	//   ....[212]....
        /*0804*/ 	.word	0x0500000f


	//   ....[213]....
        /*0808*/ 	.word	0x0500000f


	//   ....[214]....
        /*080c*/ 	.word	0x0500000f


	//   ....[215]....
        /*0810*/ 	.word	0x0500000f


	//   ....[216]....
        /*0814*/ 	.word	0x0500000f


	//   ....[217]....
        /*0818*/ 	.word	0x0500000f


	//   ....[218]....
        /*081c*/ 	.word	0x0500000f


	//   ....[219]....
        /*0820*/ 	.word	0x0500000f


	//   ....[220]....
        /*0824*/ 	.word	0x0500000f


	//   ....[221]....
        /*0828*/ 	.word	0x0500000f


	//   ....[222]....
        /*082c*/ 	.word	0x0500000f


	//   ....[223]....
        /*0830*/ 	.word	0x0500000f


	//   ....[224]....
        /*0834*/ 	.word	0x0500000f


	//   ....[225]....
        /*0838*/ 	.word	0x0500000f


	//   ....[226]....
        /*083c*/ 	.word	0x0500000f


	//   ....[227]....
        /*0840*/ 	.word	0x0500000f


	//   ....[228]....
        /*0844*/ 	.word	0x0500000f


	//   ....[229]....
        /*0848*/ 	.word	0x0500000f


	//   ....[230]....
        /*084c*/ 	.word	0x0500000f


	//   ....[231]....
        /*0850*/ 	.word	0x0500000f


	//   ....[232]....
        /*0854*/ 	.word	0x0500000f


	//   ....[233]....
        /*0858*/ 	.word	0x0500000f


	//   ....[234]....
        /*085c*/ 	.word	0x0500000f


	//   ....[235]....
        /*0860*/ 	.word	0x0500000f


	//   ....[236]....
        /*0864*/ 	.word	0x0500000f


	//   ....[237]....
        /*0868*/ 	.word	0x0500000f


	//   ....[238]....
        /*086c*/ 	.word	0x0500000f


	//   ....[239]....
        /*0870*/ 	.word	0x0500000f


	//   ....[240]....
        /*0874*/ 	.word	0x0500000f


	//   ....[241]....
        /*0878*/ 	.word	0x0500000f


	//   ....[242]....
        /*087c*/ 	.word	0x0500000f


	//   ....[243]....
        /*0880*/ 	.word	0x0500000f


	//   ....[244]....
        /*0884*/ 	.word	0x0500000f


	//   ....[245]....
        /*0888*/ 	.word	0x0500000f


	//   ....[246]....
        /*088c*/ 	.word	0x0500000f


	//   ....[247]....
        /*0890*/ 	.word	0x0500000f


	//   ....[248]....
        /*0894*/ 	.word	0x0500000f


	//   ....[249]....
        /*0898*/ 	.word	0x0500000f


	//   ....[250]....
        /*089c*/ 	.word	0x0500000f


	//   ....[251]....
        /*08a0*/ 	.word	0x0500000f


	//   ....[252]....
        /*08a4*/ 	.word	0x0500000f


	//   ....[253]....
        /*08a8*/ 	.word	0x0500000f


	//   ....[254]....
        /*08ac*/ 	.word	0x0500000f


	//   ....[255]....
        /*08b0*/ 	.word	0x0500000f


	//   ....[0]....
        /*08b4*/ 	.word	0x0500000f


	//   ....[1]....
        /*08b8*/ 	.word	0x0500000f


	//   ....[2]....
        /*08bc*/ 	.word	0x0500000f


	//   ....[3]....
        /*08c0*/ 	.word	0x0500000f


	//   ....[4]....
        /*08c4*/ 	.word	0x0500000f


	//   ....[5]....
        /*08c8*/ 	.word	0x0500000f


	//   ....[6]....
        /*08cc*/ 	.word	0x0500000f


	//   ....[7]....
        /*08d0*/ 	.word	0x0500000f


	//   ....[8]....
        /*08d4*/ 	.word	0x0500000f


	//   ....[9]....
        /*08d8*/ 	.word	0x0500000f


	//   ....[10]....
        /*08dc*/ 	.word	0x0500000f


	//   ....[11]....
        /*08e0*/ 	.word	0x0500000f


	//   ....[12]....
        /*08e4*/ 	.word	0x0500000f


	//   ....[13]....
        /*08e8*/ 	.word	0x0500000f


	//   ....[14]....
        /*08ec*/ 	.word	0x0500000f


	//   ....[15]....
        /*08f0*/ 	.word	0x0500000f


	//   ....[16]....
        /*08f4*/ 	.word	0x0500000f


	//   ....[17]....
        /*08f8*/ 	.word	0x0500000f


	//   ....[18]....
        /*08fc*/ 	.word	0x0500000f


	//   ....[19]....
        /*0900*/ 	.word	0x0500000f


	//   ....[20]....
        /*0904*/ 	.word	0x0500000f


	//   ....[21]....
        /*0908*/ 	.word	0x0500000f


	//   ....[22]....
        /*090c*/ 	.word	0x0500000f


	//   ....[23]....
        /*0910*/ 	.word	0x0500000f


	//   ....[24]....
        /*0914*/ 	.word	0x0500000f


	//   ....[25]....
        /*0918*/ 	.word	0x0500000f


	//   ....[26]....
        /*091c*/ 	.word	0x0500000f


	//   ....[27]....
        /*0920*/ 	.word	0x0500000f


	//   ....[28]....
        /*0924*/ 	.word	0x0500000f


	//   ....[29]....
        /*0928*/ 	.word	0x0500000f


	//   ....[30]....
        /*092c*/ 	.word	0x0500000f


	//   ....[31]....
        /*0930*/ 	.word	0x0500000f


	//   ....[32]....
        /*0934*/ 	.word	0x0500000f


	//   ....[33]....
        /*0938*/ 	.word	0x0500000f


	//   ....[34]....
        /*093c*/ 	.word	0x0500000f


	//   ....[35]....
        /*0940*/ 	.word	0x0500000f


	//   ....[36]....
        /*0944*/ 	.word	0x0500000f


	//   ....[37]....
        /*0948*/ 	.word	0x0500000f


	//   ....[38]....
        /*094c*/ 	.word	0x0500000f


	//   ....[39]....
        /*0950*/ 	.word	0x0500000f


	//   ....[40]....
        /*0954*/ 	.word	0x0500000f


	//   ....[41]....
        /*0958*/ 	.word	0x0500000f


	//----- nvinfo : EIATTR_COOP_GROUP_INSTR_OFFSETS
	.align		4
.L_319:
        /*095c*/ 	.byte	0x04, 0x28
        /*095e*/ 	.short	(.L_321 - .L_320)


	//   ....[0]....
.L_320:
        /*0960*/ 	.word	0x00000060


	//   ....[1]....
        /*0964*/ 	.word	0x00000140


	//   ....[2]....
        /*0968*/ 	.word	0x00000190


	//   ....[3]....
        /*096c*/ 	.word	0x000003c0


	//   ....[4]....
        /*0970*/ 	.word	0x00000520


	//   ....[5]....
        /*0974*/ 	.word	0x00000640


	//   ....[6]....
        /*0978*/ 	.word	0x000007a0


	//   ....[7]....
        /*097c*/ 	.word	0x00003af0


	//   ....[8]....
        /*0980*/ 	.word	0x00003b00


	//   ....[9]....
        /*0984*/ 	.word	0x000050a0


	//   ....[10]....
        /*0988*/ 	.word	0x000050b0


	//   ....[11]....
        /*098c*/ 	.word	0x000070f0


	//   ....[12]....
        /*0990*/ 	.word	0x00007100


	//   ....[13]....
        /*0994*/ 	.word	0x00008800


	//   ....[14]....
        /*0998*/ 	.word	0x00008810


	//   ....[15]....
        /*099c*/ 	.word	0x0000a0d0


	//   ....[16]....
        /*09a0*/ 	.word	0x0000a0e0


	//   ....[17]....
        /*09a4*/ 	.word	0x0000a370


	//   ....[18]....
        /*09a8*/ 	.word	0x0000a380


	//   ....[19]....
        /*09ac*/ 	.word	0x0000a870


	//   ....[20]....
        /*09b0*/ 	.word	0x0000a890


	//   ....[21]....
        /*09b4*/ 	.word	0x0000aae0


	//   ....[22]....
        /*09b8*/ 	.word	0x0000ab00


	//   ....[23]....
        /*09bc*/ 	.word	0x0000b5b0


	//   ....[24]....
        /*09c0*/ 	.word	0x0000bcc0


	//   ....[25]....
        /*09c4*/ 	.word	0x0000bcd0


	//   ....[26]....
        /*09c8*/ 	.word	0x0000bce0


	//   ....[27]....
        /*09cc*/ 	.word	0x0000bcf0


	//   ....[28]....
        /*09d0*/ 	.word	0x0000c540


	//   ....[29]....
        /*09d4*/ 	.word	0x0000c550


	//   ....[30]....
        /*09d8*/ 	.word	0x0000c560


	//   ....[31]....
        /*09dc*/ 	.word	0x0000c570


	//   ....[32]....
        /*09e0*/ 	.word	0x0000f390


	//   ....[33]....
        /*09e4*/ 	.word	0x0000f3a0


	//   ....[34]....
        /*09e8*/ 	.word	0x0000f3b0


	//   ....[35]....
        /*09ec*/ 	.word	0x0000f3c0


	//   ....[36]....
        /*09f0*/ 	.word	0x0000f9e0


	//   ....[37]....
        /*09f4*/ 	.word	0x0000f9f0


	//   ....[38]....
        /*09f8*/ 	.word	0x0000fa00


	//   ....[39]....
        /*09fc*/ 	.word	0x0000fa10


	//   ....[40]....
        /*0a00*/ 	.word	0x00013a60


	//   ....[41]....
        /*0a04*/ 	.word	0x00013fb0


	//   ....[42]....
        /*0a08*/ 	.word	0x00013fd0


	//   ....[43]....
        /*0a0c*/ 	.word	0x00013fe0


	//   ....[44]....
        /*0a10*/ 	.word	0x000147c0


	//   ....[45]....
        /*0a14*/ 	.word	0x000148d0


	//   ....[46]....
        /*0a18*/ 	.word	0x00016a00


	//   ....[47]....
        /*0a1c*/ 	.word	0x00016a10


	//   ....[48]....
        /*0a20*/ 	.word	0x00017020


	//   ....[49]....
        /*0a24*/ 	.word	0x00017060


	//   ....[50]....
        /*0a28*/ 	.word	0x00017900


	//   ....[51]....
        /*0a2c*/ 	.word	0x00017920


	//   ....[52]....
        /*0a30*/ 	.word	0x00019db0


	//   ....[53]....
        /*0a34*/ 	.word	0x00019e10


	//   ....[54]....
        /*0a38*/ 	.word	0x0001a0e0


	//   ....[55]....
        /*0a3c*/ 	.word	0x0001a100


	//   ....[56]....
        /*0a40*/ 	.word	0x0001b440


	//   ....[57]....
        /*0a44*/ 	.word	0x0001b650


	//   ....[58]....
        /*0a48*/ 	.word	0x0001b6d0


	//   ....[59]....
        /*0a4c*/ 	.word	0x0001b6e0


	//   ....[60]....
        /*0a50*/ 	.word	0x0001cd50


	//   ....[61]....
        /*0a54*/ 	.word	0x0001cd60


	//   ....[62]....
        /*0a58*/ 	.word	0x0001cd70


	//   ....[63]....
        /*0a5c*/ 	.word	0x0001cd80


	//   ....[64]....
        /*0a60*/ 	.word	0x0001d650


	//   ....[65]....
        /*0a64*/ 	.word	0x0001d680


	//   ....[66]....
        /*0a68*/ 	.word	0x0001d7d0


	//   ....[67]....
        /*0a6c*/ 	.word	0x0001d7f0


	//   ....[68]....
        /*0a70*/ 	.word	0x0001d8f0


	//   ....[69]....
        /*0a74*/ 	.word	0x0001d910


	//   ....[70]....
        /*0a78*/ 	.word	0x0001da20


	//   ....[71]....
        /*0a7c*/ 	.word	0x0001da40


	//   ....[72]....
        /*0a80*/ 	.word	0x0001dfc0


	//   ....[73]....
        /*0a84*/ 	.word	0x0001e000


	//   ....[74]....
        /*0a88*/ 	.word	0x0001e890


	//   ....[75]....
        /*0a8c*/ 	.word	0x0001e8a0


	//   ....[76]....
        /*0a90*/ 	.word	0x0001f820


	//   ....[77]....
        /*0a94*/ 	.word	0x0001f850


	//   ....[78]....
        /*0a98*/ 	.word	0x0001f960


	//   ....[79]....
        /*0a9c*/ 	.word	0x0001f980


	//   ....[80]....
        /*0aa0*/ 	.word	0x0001fa80


	//   ....[81]....
        /*0aa4*/ 	.word	0x0001faa0


	//   ....[82]....
        /*0aa8*/ 	.word	0x0001fbb0


	//   ....[83]....
        /*0aac*/ 	.word	0x0001fbd0


	//   ....[84]....
        /*0ab0*/ 	.word	0x0001fd60


	//   ....[85]....
        /*0ab4*/ 	.word	0x0001ff70


	//   ....[86]....
        /*0ab8*/ 	.word	0x0001ffa0


	//   ....[87]....
        /*0abc*/ 	.word	0x0001ffd0


	//   ....[88]....
        /*0ac0*/ 	.word	0x00020000


	//   ....[89]....
        /*0ac4*/ 	.word	0x00020030


	//   ....[90]....
        /*0ac8*/ 	.word	0x00020060


	//   ....[91]....
        /*0acc*/ 	.word	0x000201f0


	//   ....[92]....
        /*0ad0*/ 	.word	0x00020220


	//   ....[93]....
        /*0ad4*/ 	.word	0x00020250


	//   ....[94]....
        /*0ad8*/ 	.word	0x00020280


	//   ....[95]....
        /*0adc*/ 	.word	0x000202b0


	//   ....[96]....
        /*0ae0*/ 	.word	0x000202e0


	//   ....[97]....
        /*0ae4*/ 	.word	0x00020370


	//   ....[98]....
        /*0ae8*/ 	.word	0x000203a0


	//   ....[99]....
        /*0aec*/ 	.word	0x000203b0


	//   ....[100]....
        /*0af0*/ 	.word	0x000203f0


	//   ....[101]....
        /*0af4*/ 	.word	0x000218b0


	//   ....[102]....
        /*0af8*/ 	.word	0x00023bf0


	//   ....[103]....
        /*0afc*/ 	.word	0x00023c10


	//   ....[104]....
        /*0b00*/ 	.word	0x00023cc0


	//   ....[105]....
        /*0b04*/ 	.word	0x00023ce0


	//   ....[106]....
        /*0b08*/ 	.word	0x00023d80


	//   ....[107]....
        /*0b0c*/ 	.word	0x00023da0


	//   ....[108]....
        /*0b10*/ 	.word	0x00023e40


	//   ....[109]....
        /*0b14*/ 	.word	0x00023e60


	//   ....[110]....
        /*0b18*/ 	.word	0x00023f00


	//   ....[111]....
        /*0b1c*/ 	.word	0x00023f20


	//   ....[112]....
        /*0b20*/ 	.word	0x00023f30


	//   ....[113]....
        /*0b24*/ 	.word	0x00023fc0


	//   ....[114]....
        /*0b28*/ 	.word	0x000246e0


	//   ....[115]....
        /*0b2c*/ 	.word	0x00024710


	//   ....[116]....
        /*0b30*/ 	.word	0x00024770


	//   ....[117]....
        /*0b34*/ 	.word	0x000247d0


	//   ....[118]....
        /*0b38*/ 	.word	0x00024810


	//   ....[119]....
        /*0b3c*/ 	.word	0x00024880


	//   ....[120]....
        /*0b40*/ 	.word	0x000248c0


	//   ....[121]....
        /*0b44*/ 	.word	0x00024930


	//   ....[122]....
        /*0b48*/ 	.word	0x00024970


	//   ....[123]....
        /*0b4c*/ 	.word	0x000249e0


	//   ....[124]....
        /*0b50*/ 	.word	0x00024a20


	//   ....[125]....
        /*0b54*/ 	.word	0x00024a90


	//   ....[126]....
        /*0b58*/ 	.word	0x00024ad0


	//   ....[127]....
        /*0b5c*/ 	.word	0x00024b30


	//   ....[128]....
        /*0b60*/ 	.word	0x00024b50


	//   ....[129]....
        /*0b64*/ 	.word	0x00024b80


	//   ....[130]....
        /*0b68*/ 	.word	0x00025380


	//   ....[131]....
        /*0b6c*/ 	.word	0x00025390


	//   ....[132]....
        /*0b70*/ 	.word	0x000253c0


	//   ....[133]....
        /*0b74*/ 	.word	0x00025410


	//   ....[134]....
        /*0b78*/ 	.word	0x00025420


	//   ....[135]....
        /*0b7c*/ 	.word	0x00025480


	//   ....[136]....
        /*0b80*/ 	.word	0x000254b0


	//   ....[137]....
        /*0b84*/ 	.word	0x000254f0


	//   ....[138]....
        /*0b88*/ 	.word	0x00025520


	//   ....[139]....
        /*0b8c*/ 	.word	0x00025560


	//   ....[140]....
        /*0b90*/ 	.word	0x00025590


	//   ....[141]....
        /*0b94*/ 	.word	0x000255d0


	//   ....[142]....
        /*0b98*/ 	.word	0x00025870


	//   ....[143]....
        /*0b9c*/ 	.word	0x00025890


	//   ....[144]....
        /*0ba0*/ 	.word	0x000258a0


	//   ....[145]....
        /*0ba4*/ 	.word	0x00025930


	//   ....[146]....
        /*0ba8*/ 	.word	0x00025940


	//   ....[147]....
        /*0bac*/ 	.word	0x000259d0


	//   ....[148]....
        /*0bb0*/ 	.word	0x000259e0


	//   ....[149]....
        /*0bb4*/ 	.word	0x00025a70


	//   ....[150]....
        /*0bb8*/ 	.word	0x00025a80


	//   ....[151]....
        /*0bbc*/ 	.word	0x00025b10


	//   ....[152]....
        /*0bc0*/ 	.word	0x00025b20


	//   ....[153]....
        /*0bc4*/ 	.word	0x00025b30


	//   ....[154]....
        /*0bc8*/ 	.word	0x00026120


	//   ....[155]....
        /*0bcc*/ 	.word	0x00026160


	//   ....[156]....
        /*0bd0*/ 	.word	0x000261a0


	//   ....[157]....
        /*0bd4*/ 	.word	0x000261d0


	//   ....[158]....
        /*0bd8*/ 	.word	0x00026260


	//   ....[159]....
        /*0bdc*/ 	.word	0x00026290


	//   ....[160]....
        /*0be0*/ 	.word	0x00026300


	//   ....[161]....
        /*0be4*/ 	.word	0x00026330


	//   ....[162]....
        /*0be8*/ 	.word	0x000263a0


	//   ....[163]....
        /*0bec*/ 	.word	0x000263c0


	//   ....[164]....
        /*0bf0*/ 	.word	0x00026400


	//   ....[165]....
        /*0bf4*/ 	.word	0x00026450


	//   ....[166]....
        /*0bf8*/ 	.word	0x00026880


	//   ....[167]....
        /*0bfc*/ 	.word	0x000268b0


	//   ....[168]....
        /*0c00*/ 	.word	0x00026920


	//   ....[169]....
        /*0c04*/ 	.word	0x00026950


	//   ....[170]....
        /*0c08*/ 	.word	0x00026980


	//   ....[171]....
        /*0c0c*/ 	.word	0x000269b0


	//   ....[172]....
        /*0c10*/ 	.word	0x000269e0


	//   ....[173]....
        /*0c14*/ 	.word	0x00026a10


	//   ....[174]....
        /*0c18*/ 	.word	0x00026bb0


	//   ....[175]....
        /*0c1c*/ 	.word	0x00026be0


	//   ....[176]....
        /*0c20*/ 	.word	0x00026c10


	//   ....[177]....
        /*0c24*/ 	.word	0x00026c40


	//   ....[178]....
        /*0c28*/ 	.word	0x00026c70


	//   ....[179]....
        /*0c2c*/ 	.word	0x00026ca0


	//   ....[180]....
        /*0c30*/ 	.word	0x00026d60


	//   ....[181]....
        /*0c34*/ 	.word	0x00026d80


	//   ....[182]....
        /*0c38*/ 	.word	0x00026da0


	//   ....[183]....
        /*0c3c*/ 	.word	0x00026e00


	//   ....[184]....
        /*0c40*/ 	.word	0x00027820


	//   ....[185]....
        /*0c44*/ 	.word	0x00027b60


	//   ....[186]....
        /*0c48*/ 	.word	0x00027bf0


	//   ....[187]....
        /*0c4c*/ 	.word	0x00027c90


	//   ....[188]....
        /*0c50*/ 	.word	0x00027d20


	//   ....[189]....
        /*0c54*/ 	.word	0x00027e10


	//   ....[190]....
        /*0c58*/ 	.word	0x00027ea0


	//   ....[191]....
        /*0c5c*/ 	.word	0x00027f40


	//   ....[192]....
        /*0c60*/ 	.word	0x00027fd0


	//   ....[193]....
        /*0c64*/ 	.word	0x000280c0


	//   ....[194]....
        /*0c68*/ 	.word	0x00028150


	//   ....[195]....
        /*0c6c*/ 	.word	0x000281f0


	//   ....[196]....
        /*0c70*/ 	.word	0x00028280


	//   ....[197]....
        /*0c74*/ 	.word	0x00028370


	//   ....[198]....
        /*0c78*/ 	.word	0x00028400


	//   ....[199]....
        /*0c7c*/ 	.word	0x00028450


	//   ....[200]....
        /*0c80*/ 	.word	0x000284a0


	//   ....[201]....
        /*0c84*/ 	.word	0x00028540


	//   ....[202]....
        /*0c88*/ 	.word	0x000285d0


	//   ....[203]....
        /*0c8c*/ 	.word	0x00028620


	//   ....[204]....
        /*0c90*/ 	.word	0x00028670


	//   ....[205]....
        /*0c94*/ 	.word	0x00028760


	//   ....[206]....
        /*0c98*/ 	.word	0x000287f0


	//   ....[207]....
        /*0c9c*/ 	.word	0x00028840


	//   ....[208]....
        /*0ca0*/ 	.word	0x00028890


	//   ....[209]....
        /*0ca4*/ 	.word	0x00028930


	//   ....[210]....
        /*0ca8*/ 	.word	0x000289c0


	//   ....[211]....
        /*0cac*/ 	.word	0x00028a10


	//   ....[212]....
        /*0cb0*/ 	.word	0x00028a60


	//   ....[213]....
        /*0cb4*/ 	.word	0x00028d60


	//   ....[214]....
        /*0cb8*/ 	.word	0x00029040


	//   ....[215]....
        /*0cbc*/ 	.word	0x00029130


	//   ....[216]....
        /*0cc0*/ 	.word	0x000291d0


	//   ....[217]....
        /*0cc4*/ 	.word	0x00029230


	//   ....[218]....
        /*0cc8*/ 	.word	0x00029350


	//   ....[219]....
        /*0ccc*/ 	.word	0x000293b0


	//   ....[220]....
        /*0cd0*/ 	.word	0x000294c0


	//   ....[221]....
        /*0cd4*/ 	.word	0x00029530


	//   ....[222]....
        /*0cd8*/ 	.word	0x00029640


	//   ....[223]....
        /*0cdc*/ 	.word	0x000296b0


	//   ....[224]....
        /*0ce0*/ 	.word	0x000297c0


	//   ....[225]....
        /*0ce4*/ 	.word	0x00029830


	//   ....[226]....
        /*0ce8*/ 	.word	0x00029910


	//   ....[227]....
        /*0cec*/ 	.word	0x00029a10


	//   ....[228]....
        /*0cf0*/ 	.word	0x00029a80


	//   ....[229]....
        /*0cf4*/ 	.word	0x00029b00


	//   ....[230]....
        /*0cf8*/ 	.word	0x00029bd0


	//   ....[231]....
        /*0cfc*/ 	.word	0x00029c50


	//   ....[232]....
        /*0d00*/ 	.word	0x00029d30


	//   ....[233]....
        /*0d04*/ 	.word	0x00029db0


	//   ....[234]....
        /*0d08*/ 	.word	0x00029e90


	//   ....[235]....
        /*0d0c*/ 	.word	0x00029f10


	//   ....[236]....
        /*0d10*/ 	.word	0x00029ff0


	//   ....[237]....
        /*0d14*/ 	.word	0x0002a070


	//   ....[238]....
        /*0d18*/ 	.word	0x0002a150


	//   ....[239]....
        /*0d1c*/ 	.word	0x0002a1d0


	//   ....[240]....
        /*0d20*/ 	.word	0x0002a2a0


	//   ....[241]....
        /*0d24*/ 	.word	0x0002a320


	//   ....[242]....
        /*0d28*/ 	.word	0x0002a3e0


	//   ....[243]....
        /*0d2c*/ 	.word	0x0002a510


	//   ....[244]....
        /*0d30*/ 	.word	0x0002a5e0


	//   ....[245]....
        /*0d34*/ 	.word	0x0002a640


	//   ....[246]....
        /*0d38*/ 	.word	0x0002a750


	//   ....[247]....
        /*0d3c*/ 	.word	0x0002a7b0


	//   ....[248]....
        /*0d40*/ 	.word	0x0002a880


	//   ....[249]....
        /*0d44*/ 	.word	0x0002a8e0


	//   ....[250]....
        /*0d48*/ 	.word	0x0002a9b0


	//   ....[251]....
        /*0d4c*/ 	.word	0x0002aa10


	//   ....[252]....
        /*0d50*/ 	.word	0x0002aae0


	//   ....[253]....
        /*0d54*/ 	.word	0x0002abd0


	//   ....[254]....
        /*0d58*/ 	.word	0x0002ac60


	//   ....[255]....
        /*0d5c*/ 	.word	0x0002ad50


	//   ....[0]....
        /*0d60*/ 	.word	0x0002adf0


	//   ....[1]....
        /*0d64*/ 	.word	0x0002ae50


	//   ....[2]....
        /*0d68*/ 	.word	0x0002af50


	//   ....[3]....
        /*0d6c*/ 	.word	0x0002afb0


	//   ....[4]....
        /*0d70*/ 	.word	0x0002b0b0


	//   ....[5]....
        /*0d74*/ 	.word	0x0002b110


	//   ....[6]....
        /*0d78*/ 	.word	0x0002b210


	//   ....[7]....
        /*0d7c*/ 	.word	0x0002b270


	//   ....[8]....
        /*0d80*/ 	.word	0x0002b370


	//   ....[9]....
        /*0d84*/ 	.word	0x0002b3d0


	//   ....[10]....
        /*0d88*/ 	.word	0x0002b4a0


	//   ....[11]....
        /*0d8c*/ 	.word	0x0002b5e0


	//   ....[12]....
        /*0d90*/ 	.word	0x0002b690


	//   ....[13]....
        /*0d94*/ 	.word	0x0002b760


	//   ....[14]....
        /*0d98*/ 	.word	0x0002b830


	//   ....[15]....
        /*0d9c*/ 	.word	0x0002b890


	//   ....[16]....
        /*0da0*/ 	.word	0x0002b980


	//   ....[17]....
        /*0da4*/ 	.word	0x0002b9e0


	//   ....[18]....
        /*0da8*/ 	.word	0x0002bad0


	//   ....[19]....
        /*0dac*/ 	.word	0x0002bb30


	//   ....[20]....
        /*0db0*/ 	.word	0x0002bc20


	//   ....[21]....
        /*0db4*/ 	.word	0x0002bc80


	//   ....[22]....
        /*0db8*/ 	.word	0x0002bd60


	//   ....[23]....
        /*0dbc*/ 	.word	0x0002bdf0


	//   ....[24]....
        /*0dc0*/ 	.word	0x0002be90


	//   ....[25]....
        /*0dc4*/ 	.word	0x0002c010


	//   ....[26]....
        /*0dc8*/ 	.word	0x0002c080


	//   ....[27]....
        /*0dcc*/ 	.word	0x0002c0f0


	//   ....[28]....
        /*0dd0*/ 	.word	0x0002c160


	//   ....[29]....
        /*0dd4*/ 	.word	0x0002c1d0


	//   ....[30]....
        /*0dd8*/ 	.word	0x0002c250


	//   ....[31]....
        /*0ddc*/ 	.word	0x0002c2d0


	//   ....[32]....
        /*0de0*/ 	.word	0x0002c360


	//   ....[33]....
        /*0de4*/ 	.word	0x0002c3d0


	//   ....[34]....
        /*0de8*/ 	.word	0x0002c440


	//   ....[35]....
        /*0dec*/ 	.word	0x0002c4b0


	//   ....[36]....
        /*0df0*/ 	.word	0x0002c530


	//   ....[37]....
        /*0df4*/ 	.word	0x0002c5a0


	//   ....[38]....
        /*0df8*/ 	.word	0x0002c630


	//   ....[39]....
        /*0dfc*/ 	.word	0x0002c690


	//   ....[40]....
        /*0e00*/ 	.word	0x0002c720


	//   ....[41]....
        /*0e04*/ 	.word	0x0002c850


	//----- nvinfo : EIATTR_REG_RECONFIG
	.align		4
.L_321:
        /*0e08*/ 	.byte	0x01, 0x54
	.zero		2


	//----- nvinfo : EIATTR_SYSCALL_OFFSETS
	.align		4
        /*0e0c*/ 	.byte	0x04, 0x46
        /*0e0e*/ 	.short	(.L_323 - .L_322)


	//   ....[0]....
.L_322:
        /*0e10*/ 	.word	0x00001ed0


	//   ....[1]....
        /*0e14*/ 	.word	0x00002020


	//   ....[2]....
        /*0e18*/ 	.word	0x0000b720


	//   ....[3]....
        /*0e1c*/ 	.word	0x0000ba50


	//   ....[4]....
        /*0e20*/ 	.word	0x00023220


	//   ....[5]....
        /*0e24*/ 	.word	0x00023370


	//   ....[6]....
        /*0e28*/ 	.word	0x00023460


	//   ....[7]....
        /*0e2c*/ 	.word	0x00024380


	//----- nvinfo : EIATTR_MBARRIER_INSTR_OFFSETS
	.align		4
.L_323:
        /*0e30*/ 	.byte	0x04, 0x39
        /*0e32*/ 	.short	(.L_325 - .L_324)


	//   ....[0]....
.L_324:
        /*0e34*/ 	.word	0x00000270
        /*0e38*/ 	.word	0x000000ff
        /*0e3c*/ 	.word	0x00030800
        /*0e40*/ 	.short	0x0100
        /*0e42*/ 	.byte	0x08
	.zero		1


	//   ....[1]....
        /*0e44*/ 	.word	0x00000280
        /*0e48*/ 	.word	0x000000ff
        /*0e4c*/ 	.word	0x00030820
        /*0e50*/ 	.short	0x0100
        /*0e52*/ 	.byte	0x08
	.zero		1


	//   ....[2]....
        /*0e54*/ 	.word	0x00000370
        /*0e58*/ 	.word	0x000000ff
        /*0e5c*/ 	.word	0x00030830
        /*0e60*/ 	.short	0x0100
        /*0e62*/ 	.byte	0x08
	.zero		1


	//   ....[3]....
        /*0e64*/ 	.word	0x00000380
        /*0e68*/ 	.word	0x000000ff
        /*0e6c*/ 	.word	0x00030840
        /*0e70*/ 	.short	0x0100
        /*0e72*/ 	.byte	0x08
	.zero		1


	//   ....[4]....
        /*0e74*/ 	.word	0x00000390
        /*0e78*/ 	.word	0x000000ff
        /*0e7c*/ 	.word	0x00030838
        /*0e80*/ 	.short	0x0100
        /*0e82*/ 	.byte	0x08
	.zero		1


	//   ....[5]....
        /*0e84*/ 	.word	0x000003a0
        /*0e88*/ 	.word	0x000000ff
        /*0e8c*/ 	.word	0x00030848
        /*0e90*/ 	.short	0x0100
        /*0e92*/ 	.byte	0x08
	.zero		1


	//   ....[6]....
        /*0e94*/ 	.word	0x000004d0
        /*0e98*/ 	.word	0x000000ff
        /*0e9c*/ 	.word	0x00030850
        /*0ea0*/ 	.short	0x0100
        /*0ea2*/ 	.byte	0x08
	.zero		1


	//   ....[7]....
        /*0ea4*/ 	.word	0x000004e0
        /*0ea8*/ 	.word	0x000000ff
        /*0eac*/ 	.word	0x00030860
        /*0eb0*/ 	.short	0x0100
        /*0eb2*/ 	.byte	0x08
	.zero		1


	//   ....[8]....
        /*0eb4*/ 	.word	0x000004f0
        /*0eb8*/ 	.word	0x000000ff
        /*0ebc*/ 	.word	0x00030858
        /*0ec0*/ 	.short	0x0100
        /*0ec2*/ 	.byte	0x08
	.zero		1


	//   ....[9]....
        /*0ec4*/ 	.word	0x00000500
        /*0ec8*/ 	.word	0x000000ff
        /*0ecc*/ 	.word	0x00030868
        /*0ed0*/ 	.short	0x0100
        /*0ed2*/ 	.byte	0x08
	.zero		1


	//   ....[10]....
        /*0ed4*/ 	.word	0x000005f0
        /*0ed8*/ 	.word	0x000000ff
        /*0edc*/ 	.word	0x00030870
        /*0ee0*/ 	.short	0x0100
        /*0ee2*/ 	.byte	0x06
	.zero		1


	//   ....[11]....
        /*0ee4*/ 	.word	0x00000600
        /*0ee8*/ 	.word	0x000000ff
        /*0eec*/ 	.word	0x00030880
        /*0ef0*/ 	.short	0x0100
        /*0ef2*/ 	.byte	0x06
	.zero		1


	//   ....[12]....
        /*0ef4*/ 	.word	0x00000610
        /*0ef8*/ 	.word	0x000000ff
        /*0efc*/ 	.word	0x00030878
        /*0f00*/ 	.short	0x0100
        /*0f02*/ 	.byte	0x06
	.zero		1


	//   ....[13]....
        /*0f04*/ 	.word	0x00000620
        /*0f08*/ 	.word	0x000000ff
        /*0f0c*/ 	.word	0x00030888
        /*0f10*/ 	.short	0x0100
        /*0f12*/ 	.byte	0x06
	.zero		1


	//   ....[14]....
        /*0f14*/ 	.word	0x00000750
        /*0f18*/ 	.word	0x000000ff
        /*0f1c*/ 	.word	0x00030890
        /*0f20*/ 	.short	0x0100
        /*0f22*/ 	.byte	0x08
	.zero		1


	//   ....[15]....
        /*0f24*/ 	.word	0x00000760
        /*0f28*/ 	.word	0x000000ff
        /*0f2c*/ 	.word	0x000308a0
        /*0f30*/ 	.short	0x0100
        /*0f32*/ 	.byte	0x08
	.zero		1


	//   ....[16]....
        /*0f34*/ 	.word	0x00000770
        /*0f38*/ 	.word	0x000000ff
        /*0f3c*/ 	.word	0x00030898
        /*0f40*/ 	.short	0x0100
        /*0f42*/ 	.byte	0x08
	.zero		1


	//   ....[17]....
        /*0f44*/ 	.word	0x00000780
        /*0f48*/ 	.word	0x000000ff
        /*0f4c*/ 	.word	0x000308a8
        /*0f50*/ 	.short	0x0100
        /*0f52*/ 	.byte	0x08
	.zero		1


	//   ....[18]....
        /*0f54*/ 	.word	0x000008b0
        /*0f58*/ 	.word	0x000000ff
        /*0f5c*/ 	.word	0x000308b0
        /*0f60*/ 	.short	0x0100
        /*0f62*/ 	.byte	0x08
	.zero		1


	//   ....[19]....
        /*0f64*/ 	.word	0x000008c0
        /*0f68*/ 	.word	0x000000ff
        /*0f6c*/ 	.word	0x000308c0
        /*0f70*/ 	.short	0x0100
        /*0f72*/ 	.byte	0x08
	.zero		1


	//   ....[20]....
        /*0f74*/ 	.word	0x000008d0
        /*0f78*/ 	.word	0x000000ff
        /*0f7c*/ 	.word	0x000308b8
        /*0f80*/ 	.short	0x0100
        /*0f82*/ 	.byte	0x08
	.zero		1


	//   ....[21]....
        /*0f84*/ 	.word	0x000008e0
        /*0f88*/ 	.word	0x000000ff
        /*0f8c*/ 	.word	0x000308c8
        /*0f90*/ 	.short	0x0100
        /*0f92*/ 	.byte	0x08
	.zero		1


	//   ....[22]....
        /*0f94*/ 	.word	0x00003aa0
        /*0f98*/ 	.word	0x00000056
        /*0f9c*/ 	.word	0x00030890
        /*0fa0*/ 	.short	0x010a
        /*0fa2*/ 	.byte	0x3f
	.zero		1


	//   ....[23]....
        /*0fa4*/ 	.word	0x00007080
        /*0fa8*/ 	.word	0x00000056
        /*0fac*/ 	.word	0x00030890
        /*0fb0*/ 	.short	0x010a
        /*0fb2*/ 	.byte	0x3f
	.zero		1


	//   ....[24]....
        /*0fb4*/ 	.word	0x00009f30
        /*0fb8*/ 	.word	0x00000056
        /*0fbc*/ 	.word	0x00030890
        /*0fc0*/ 	.short	0x010a
        /*0fc2*/ 	.byte	0x3f
	.zero		1


	//   ....[25]....
        /*0fc4*/ 	.word	0x0000a6d0
        /*0fc8*/ 	.word	0x0000000b
        /*0fcc*/ 	.word	0x00000000
        /*0fd0*/ 	.short	0x0101
        /*0fd2*/ 	.byte	0x3f
	.zero		1


	//   ....[26]....
        /*0fd4*/ 	.word	0x0000a710
        /*0fd8*/ 	.word	0x00000056
        /*0fdc*/ 	.word	0x000308b0
        /*0fe0*/ 	.short	0x010a
        /*0fe2*/ 	.byte	0x3f
	.zero		1


	//   ....[27]....
        /*0fe4*/ 	.word	0x0000ae00
        /*0fe8*/ 	.word	0x00000056
        /*0fec*/ 	.word	0x00000000
        /*0ff0*/ 	.short	0x0101
        /*0ff2*/ 	.byte	0x3f
	.zero		1


	//   ....[28]....
        /*0ff4*/ 	.word	0x0000b7b0
        /*0ff8*/ 	.word	0x00000002
        /*0ffc*/ 	.word	0x00030800
        /*1000*/ 	.short	0x010a
        /*1002*/ 	.byte	0x3f
	.zero		1


	//   ....[29]....
        /*1004*/ 	.word	0x0000b800
        /*1008*/ 	.word	0x00000002
        /*100c*/ 	.word	0x00030800
        /*1010*/ 	.short	0x010a
        /*1012*/ 	.byte	0x3f
	.zero		1


	//   ....[30]....
        /*1014*/ 	.word	0x0000cde0
        /*1018*/ 	.word	0x00000002
        /*101c*/ 	.word	0x00030800
        /*1020*/ 	.short	0x010a
        /*1022*/ 	.byte	0x3f
	.zero		1


	//   ....[31]....
        /*1024*/ 	.word	0x0000ff40
        /*1028*/ 	.word	0x00000002
        /*102c*/ 	.word	0x00030800
        /*1030*/ 	.short	0x010a
        /*1032*/ 	.byte	0x3f
	.zero		1


	//   ....[32]....
        /*1034*/ 	.word	0x000129f0
        /*1038*/ 	.word	0x00000008
        /*103c*/ 	.word	0x00030830
        /*1040*/ 	.short	0x010a
        /*1042*/ 	.byte	0x3f
	.zero		1


	//   ....[33]....
        /*1044*/ 	.word	0x00012a30
        /*1048*/ 	.word	0x00000008
        /*104c*/ 	.word	0x00030830
        /*1050*/ 	.short	0x010a
        /*1052*/ 	.byte	0x3f
	.zero		1


	//   ....[34]....
        /*1054*/ 	.word	0x000147e0
        /*1058*/ 	.word	0x0000001d
        /*105c*/ 	.word	0x00000000
        /*1060*/ 	.short	0x0101
        /*1062*/ 	.byte	0x3f
	.zero		1


	//   ....[35]....
        /*1064*/ 	.word	0x00015430
        /*1068*/ 	.word	0x00000000
        /*106c*/ 	.word	0x00030830
        /*1070*/ 	.short	0x010a
        /*1072*/ 	.byte	0x3f
	.zero		1


	//   ....[36]....
        /*1074*/ 	.word	0x000154b0
        /*1078*/ 	.word	0x00000000
        /*107c*/ 	.word	0x00030830
        /*1080*/ 	.short	0x010a
        /*1082*/ 	.byte	0x3f
	.zero		1


	//   ....[37]....
        /*1084*/ 	.word	0x00016340
        /*1088*/ 	.word	0x0000000d
        /*108c*/ 	.word	0x00030850
        /*1090*/ 	.short	0x010a
        /*1092*/ 	.byte	0x3f
	.zero		1


	//   ....[38]....
        /*1094*/ 	.word	0x00016390
        /*1098*/ 	.word	0x0000000d
        /*109c*/ 	.word	0x00030850
        /*10a0*/ 	.short	0x010a
        /*10a2*/ 	.byte	0x3f
	.zero		1


	//   ....[39]....
        /*10a4*/ 	.word	0x00016700
        /*10a8*/ 	.word	0x00000000
        /*10ac*/ 	.word	0x00000000
        /*10b0*/ 	.short	0x0101
        /*10b2*/ 	.byte	0x3f
	.zero		1


	//   ....[40]....
        /*10b4*/ 	.word	0x000181f0
        /*10b8*/ 	.word	0x0000000d
        /*10bc*/ 	.word	0x00000000
        /*10c0*/ 	.short	0x0101
        /*10c2*/ 	.byte	0x3f
	.zero		1


	//   ....[41]....
        /*10c4*/ 	.word	0x000184c0
        /*10c8*/ 	.word	0x00000003
        /*10cc*/ 	.word	0x00030830
        /*10d0*/ 	.short	0x010a
        /*10d2*/ 	.byte	0x3f
	.zero		1


	//   ....[42]....
        /*10d4*/ 	.word	0x00018540
        /*10d8*/ 	.word	0x00000003
        /*10dc*/ 	.word	0x00030830
        /*10e0*/ 	.short	0x010a
        /*10e2*/ 	.byte	0x3f
	.zero		1


	//   ....[43]....
        /*10e4*/ 	.word	0x000193d0
        /*10e8*/ 	.word	0x0000000d
        /*10ec*/ 	.word	0x00030850
        /*10f0*/ 	.short	0x010a
        /*10f2*/ 	.byte	0x3f
	.zero		1


	//   ....[44]....
        /*10f4*/ 	.word	0x00019420
        /*10f8*/ 	.word	0x0000000d
        /*10fc*/ 	.word	0x00030850
        /*1100*/ 	.short	0x010a
        /*1102*/ 	.byte	0x3f
	.zero		1


	//   ....[45]....
        /*1104*/ 	.word	0x00019850
        /*1108*/ 	.word	0x00000000
        /*110c*/ 	.word	0x00000000
        /*1110*/ 	.short	0x0101
        /*1112*/ 	.byte	0x3f
	.zero		1


	//   ....[46]....
        /*1114*/ 	.word	0x0001ab40
        /*1118*/ 	.word	0x0000000d
        /*111c*/ 	.word	0x00000000
        /*1120*/ 	.short	0x0101
        /*1122*/ 	.byte	0x3f
	.zero		1


	//   ....[47]....
        /*1124*/ 	.word	0x0001b340
        /*1128*/ 	.word	0x0000000a
        /*112c*/ 	.word	0x00030850
        /*1130*/ 	.short	0x010a
        /*1132*/ 	.byte	0x3f
	.zero		1


	//   ....[48]....
        /*1134*/ 	.word	0x0001b3e0
        /*1138*/ 	.word	0x0000000a
        /*113c*/ 	.word	0x00030850
        /*1140*/ 	.short	0x010a
        /*1142*/ 	.byte	0x3f
	.zero		1


	//   ....[49]....
        /*1144*/ 	.word	0x0001b8e0
        /*1148*/ 	.word	0x00000003
        /*114c*/ 	.word	0x00000000
        /*1150*/ 	.short	0x0101
        /*1152*/ 	.byte	0x3f
	.zero		1


	//   ....[50]....
        /*1154*/ 	.word	0x0001d690
        /*1158*/ 	.word	0x00000000
        /*115c*/ 	.word	0x00000000
        /*1160*/ 	.short	0x0101
        /*1162*/ 	.byte	0x3f
	.zero		1


	//   ....[51]....
        /*1164*/ 	.word	0x0001de00
        /*1168*/ 	.word	0x00000004
        /*116c*/ 	.word	0x00000000
        /*1170*/ 	.short	0x0101
        /*1172*/ 	.byte	0x3f
	.zero		1


	//   ....[52]....
        /*1174*/ 	.word	0x00021990
        /*1178*/ 	.word	0x00000016
        /*117c*/ 	.word	0x00030820
        /*1180*/ 	.short	0x010a
        /*1182*/ 	.byte	0x3f
	.zero		1


	//   ....[53]....
        /*1184*/ 	.word	0x00021a20
        /*1188*/ 	.word	0x0000000c
        /*118c*/ 	.word	0x000308a0
        /*1190*/ 	.short	0x010a
        /*1192*/ 	.byte	0x3f
	.zero		1


	//   ....[54]....
        /*1194*/ 	.word	0x00021e70
        /*1198*/ 	.word	0x0000000c
        /*119c*/ 	.word	0x000308c0
        /*11a0*/ 	.short	0x010a
        /*11a2*/ 	.byte	0x3f
	.zero		1


	//   ....[55]....
        /*11a4*/ 	.word	0x00022390
        /*11a8*/ 	.word	0x0000000b
        /*11ac*/ 	.word	0x000308a0
        /*11b0*/ 	.short	0x010a
        /*11b2*/ 	.byte	0x3f
	.zero		1


	//   ....[56]....
        /*11b4*/ 	.word	0x000227d0
        /*11b8*/ 	.word	0x0000000b
        /*11bc*/ 	.word	0x000308c0
        /*11c0*/ 	.short	0x010a
        /*11c2*/ 	.byte	0x3f
	.zero		1


	//   ....[57]....
        /*11c4*/ 	.word	0x000239e0
        /*11c8*/ 	.word	0x00000007
        /*11cc*/ 	.word	0x00030840
        /*11d0*/ 	.short	0x010a
        /*11d2*/ 	.byte	0x3f
	.zero		1


	//   ....[58]....
        /*11d4*/ 	.word	0x00024080
        /*11d8*/ 	.word	0x00000007
        /*11dc*/ 	.word	0x00030830
        /*11e0*/ 	.short	0x0107
        /*11e2*/ 	.byte	0x3f
	.zero		1


	//   ....[59]....
        /*11e4*/ 	.word	0x00024150
        /*11e8*/ 	.word	0x00000007
        /*11ec*/ 	.word	0x00030830
        /*11f0*/ 	.short	0x0101
        /*11f2*/ 	.byte	0x3f
	.zero		1


	//   ....[60]....
        /*11f4*/ 	.word	0x00024ca0
        /*11f8*/ 	.word	0x00000016
        /*11fc*/ 	.word	0x00030800
        /*1200*/ 	.short	0x0107
        /*1202*/ 	.byte	0x3f
	.zero		1


	//   ....[61]....
        /*1204*/ 	.word	0x00024db0
        /*1208*/ 	.word	0x00000016
        /*120c*/ 	.word	0x00030800
        /*1210*/ 	.short	0x0101
        /*1212*/ 	.byte	0x3f
	.zero		1


	//   ....[62]....
        /*1214*/ 	.word	0x00024dd0
        /*1218*/ 	.word	0x00000016
        /*121c*/ 	.word	0x00030820
        /*1220*/ 	.short	0x010a
        /*1222*/ 	.byte	0x3f
	.zero		1


	//   ....[63]....
        /*1224*/ 	.word	0x000251a0
        /*1228*/ 	.word	0x00000007
        /*122c*/ 	.word	0x00030840
        /*1230*/ 	.short	0x010a
        /*1232*/ 	.byte	0x3f
	.zero		1


	//   ....[64]....
        /*1234*/ 	.word	0x00025690
        /*1238*/ 	.word	0x00000007
        /*123c*/ 	.word	0x00030830
        /*1240*/ 	.short	0x0107
        /*1242*/ 	.byte	0x3f
	.zero		1


	//   ....[65]....
        /*1244*/ 	.word	0x00025750
        /*1248*/ 	.word	0x00000007
        /*124c*/ 	.word	0x00030830
        /*1250*/ 	.short	0x0101
        /*1252*/ 	.byte	0x3f
	.zero		1


	//   ....[66]....
        /*1254*/ 	.word	0x000257b0
        /*1258*/ 	.word	0x00000006
        /*125c*/ 	.word	0x00030860
        /*1260*/ 	.short	0x010a
        /*1262*/ 	.byte	0x3f
	.zero		1


	//   ....[67]....
        /*1264*/ 	.word	0x00025d20
        /*1268*/ 	.word	0x00000006
        /*126c*/ 	.word	0x00030850
        /*1270*/ 	.short	0x0107
        /*1272*/ 	.byte	0x3f
	.zero		1


	//   ....[68]....
        /*1274*/ 	.word	0x00025e50
        /*1278*/ 	.word	0x00000006
        /*127c*/ 	.word	0x00030850
        /*1280*/ 	.short	0x0101
        /*1282*/ 	.byte	0x3f
	.zero		1


	//   ....[69]....
        /*1284*/ 	.word	0x00026070
        /*1288*/ 	.word	0x00000000
        /*128c*/ 	.word	0x00030860
        /*1290*/ 	.short	0x010a
        /*1292*/ 	.byte	0x3f
	.zero		1


	//   ....[70]....
        /*1294*/ 	.word	0x00026580
        /*1298*/ 	.word	0x00000000
        /*129c*/ 	.word	0x00030850
        /*12a0*/ 	.short	0x0107
        /*12a2*/ 	.byte	0x3f
	.zero		1


	//   ....[71]....
        /*12a4*/ 	.word	0x00026640
        /*12a8*/ 	.word	0x00000000
        /*12ac*/ 	.word	0x00030850
        /*12b0*/ 	.short	0x0101
        /*12b2*/ 	.byte	0x3f
	.zero		1


	//   ....[72]....
        /*12b4*/ 	.word	0x000277a0
        /*12b8*/ 	.word	0x00000007
        /*12bc*/ 	.word	0x00030820
        /*12c0*/ 	.short	0x010a
        /*12c2*/ 	.byte	0x3f
	.zero		1


	//   ....[73]....
        /*12c4*/ 	.word	0x00027930
        /*12c8*/ 	.word	0x00000005
        /*12cc*/ 	.word	0x00030840
        /*12d0*/ 	.short	0x010a
        /*12d2*/ 	.byte	0x3f
	.zero		1


	//   ....[74]....
        /*12d4*/ 	.word	0x000279d0
        /*12d8*/ 	.word	0x00000003
        /*12dc*/ 	.word	0x00030840
        /*12e0*/ 	.short	0x010a
        /*12e2*/ 	.byte	0x3f
	.zero		1


	//   ....[75]....
        /*12e4*/ 	.word	0x00027a10
        /*12e8*/ 	.word	0x00000005
        /*12ec*/ 	.word	0x00030860
        /*12f0*/ 	.short	0x010a
        /*12f2*/ 	.byte	0x3f
	.zero		1


	//   ....[76]....
        /*12f4*/ 	.word	0x00027a50
        /*12f8*/ 	.word	0x00000003
        /*12fc*/ 	.word	0x00030860
        /*1300*/ 	.short	0x010a
        /*1302*/ 	.byte	0x3f
	.zero		1


	//   ....[77]....
        /*1304*/ 	.word	0x00027ab0
        /*1308*/ 	.word	0x00000056
        /*130c*/ 	.word	0x00030890
        /*1310*/ 	.short	0x010a
        /*1312*/ 	.byte	0x3f
	.zero		1


	//   ....[78]....
        /*1314*/ 	.word	0x00027d60
        /*1318*/ 	.word	0x00000056
        /*131c*/ 	.word	0x00030890
        /*1320*/ 	.short	0x010a
        /*1322*/ 	.byte	0x3f
	.zero		1


	//   ....[79]....
        /*1324*/ 	.word	0x00028010
        /*1328*/ 	.word	0x00000056
        /*132c*/ 	.word	0x00030890
        /*1330*/ 	.short	0x010a
        /*1332*/ 	.byte	0x3f
	.zero		1


	//   ....[80]....
        /*1334*/ 	.word	0x000282c0
        /*1338*/ 	.word	0x00000056
        /*133c*/ 	.word	0x000308b0
        /*1340*/ 	.short	0x010a
        /*1342*/ 	.byte	0x3f
	.zero		1


	//   ....[81]....
        /*1344*/ 	.word	0x000286b0
        /*1348*/ 	.word	0x00000002
        /*134c*/ 	.word	0x00030800
        /*1350*/ 	.short	0x010a
        /*1352*/ 	.byte	0x3f
	.zero		1


	//   ....[82]....
        /*1354*/ 	.word	0x00028aa0
        /*1358*/ 	.word	0x00000002
        /*135c*/ 	.word	0x00030800
        /*1360*/ 	.short	0x010a
        /*1362*/ 	.byte	0x3f
	.zero		1


	//   ....[83]....
        /*1364*/ 	.word	0x00028af0
        /*1368*/ 	.word	0x00000008
        /*136c*/ 	.word	0x00030830
        /*1370*/ 	.short	0x010a
        /*1372*/ 	.byte	0x3f
	.zero		1


	//   ....[84]....
        /*1374*/ 	.word	0x00028b40
        /*1378*/ 	.word	0x00000000
        /*137c*/ 	.word	0x00030830
        /*1380*/ 	.short	0x010a
        /*1382*/ 	.byte	0x3f
	.zero		1


	//   ....[85]....
        /*1384*/ 	.word	0x00028b90
        /*1388*/ 	.word	0x0000000d
        /*138c*/ 	.word	0x00030850
        /*1390*/ 	.short	0x010a
        /*1392*/ 	.byte	0x3f
	.zero		1


	//   ....[86]....
        /*1394*/ 	.word	0x00028be0
        /*1398*/ 	.word	0x00000003
        /*139c*/ 	.word	0x00030830
        /*13a0*/ 	.short	0x010a
        /*13a2*/ 	.byte	0x3f
	.zero		1


	//   ....[87]....
        /*13a4*/ 	.word	0x00028c30
        /*13a8*/ 	.word	0x0000000d
        /*13ac*/ 	.word	0x00030850
        /*13b0*/ 	.short	0x010a
        /*13b2*/ 	.byte	0x3f
	.zero		1


	//   ....[88]....
        /*13b4*/ 	.word	0x00028c80
        /*13b8*/ 	.word	0x0000000a
        /*13bc*/ 	.word	0x00030850
        /*13c0*/ 	.short	0x010a
        /*13c2*/ 	.byte	0x3f
	.zero		1


	//   ....[89]....
        /*13c4*/ 	.word	0x00028e20
        /*13c8*/ 	.word	0x00000016
        /*13cc*/ 	.word	0x00030820
        /*13d0*/ 	.short	0x010a
        /*13d2*/ 	.byte	0x3f
	.zero		1


	//   ....[90]....
        /*13d4*/ 	.word	0x00028e70
        /*13d8*/ 	.word	0x0000000c
        /*13dc*/ 	.word	0x000308a0
        /*13e0*/ 	.short	0x010a
        /*13e2*/ 	.byte	0x3f
	.zero		1


	//   ....[91]....
        /*13e4*/ 	.word	0x00028ec0
        /*13e8*/ 	.word	0x0000000c
        /*13ec*/ 	.word	0x000308c0
        /*13f0*/ 	.short	0x010a
        /*13f2*/ 	.byte	0x3f
	.zero		1


	//   ....[92]....
        /*13f4*/ 	.word	0x00028f10
        /*13f8*/ 	.word	0x0000000b
        /*13fc*/ 	.word	0x000308a0
        /*1400*/ 	.short	0x010a
        /*1402*/ 	.byte	0x3f
	.zero		1


	//   ....[93]....
        /*1404*/ 	.word	0x00028f60
        /*1408*/ 	.word	0x0000000b
        /*140c*/ 	.word	0x000308c0
        /*1410*/ 	.short	0x010a
        /*1412*/ 	.byte	0x3f
	.zero		1


	//   ....[94]....
        /*1414*/ 	.word	0x00029080
        /*1418*/ 	.word	0x00000007
        /*141c*/ 	.word	0x00030840
        /*1420*/ 	.short	0x010a
        /*1422*/ 	.byte	0x3f
	.zero		1


	//   ....[95]....
        /*1424*/ 	.word	0x0002a410
        /*1428*/ 	.word	0x00000016
        /*142c*/ 	.word	0x00030820
        /*1430*/ 	.short	0x010a
        /*1432*/ 	.byte	0x3f
	.zero		1


	//   ....[96]....
        /*1434*/ 	.word	0x0002a460
        /*1438*/ 	.word	0x00000007
        /*143c*/ 	.word	0x00030840
        /*1440*/ 	.short	0x010a
        /*1442*/ 	.byte	0x3f
	.zero		1


	//   ....[97]....
        /*1444*/ 	.word	0x0002aca0
        /*1448*/ 	.word	0x00000006
        /*144c*/ 	.word	0x00030860
        /*1450*/ 	.short	0x010a
        /*1452*/ 	.byte	0x3f
	.zero		1


	//   ....[98]....
        /*1454*/ 	.word	0x0002b530
        /*1458*/ 	.word	0x00000000
        /*145c*/ 	.word	0x00030860
        /*1460*/ 	.short	0x010a
        /*1462*/ 	.byte	0x3f
	.zero		1


	//   ....[99]....
        /*1464*/ 	.word	0x0002c770
        /*1468*/ 	.word	0x00000007
        /*146c*/ 	.word	0x00030820
        /*1470*/ 	.short	0x010a
        /*1472*/ 	.byte	0x3f
	.zero		1


	//   ....[100]....
        /*1474*/ 	.word	0x0002c910
        /*1478*/ 	.word	0x00000005
        /*147c*/ 	.word	0x00030840
        /*1480*/ 	.short	0x010a
        /*1482*/ 	.byte	0x3f
	.zero		1


	//   ....[101]....
        /*1484*/ 	.word	0x0002c960
        /*1488*/ 	.word	0x00000003
        /*148c*/ 	.word	0x00030840
        /*1490*/ 	.short	0x010a
        /*1492*/ 	.byte	0x3f
	.zero		1


	//   ....[102]....
        /*1494*/ 	.word	0x0002c9b0
        /*1498*/ 	.word	0x00000005
        /*149c*/ 	.word	0x00030860
        /*14a0*/ 	.short	0x010a
        /*14a2*/ 	.byte	0x3f
	.zero		1


	//----- nvinfo : EIATTR_NUM_MBARRIERS
	.align		4
.L_325:
        /*14a4*/ 	.byte	0x03, 0x38
        /*14a6*/ 	.short	0x0016


	//----- nvinfo : EIATTR_EXIT_INSTR_OFFSETS
	.align		4
        /*14a8*/ 	.byte	0x04, 0x1c
        /*14aa*/ 	.short	(.L_327 - .L_326)


	//   ....[0]....
.L_326:
        /*14ac*/ 	.word	0x00027aa0


	//----- nvinfo : EIATTR_MAX_THREADS
	.align		4
.L_327:
        /*14b0*/ 	.byte	0x04, 0x05
        /*14b2*/ 	.short	(.L_329 - .L_328)
.L_328:
        /*14b4*/ 	.word	0x00000180
        /*14b8*/ 	.word	0x00000001
        /*14bc*/ 	.word	0x00000001


	//----- nvinfo : EIATTR_CRS_STACK_SIZE
	.align		4
.L_329:
        /*14c0*/ 	.byte	0x04, 0x1e
        /*14c2*/ 	.short	(.L_331 - .L_330)
.L_330:
        /*14c4*/ 	.word	0x00000000


	//----- nvinfo : EIATTR_CBANK_PARAM_SIZE
	.align		4
.L_331:
        /*14c8*/ 	.byte	0x03, 0x19
        /*14ca*/ 	.short	0x0af0


	//----- nvinfo : EIATTR_PARAM_CBANK
	.align		4
        /*14cc*/ 	.byte	0x04, 0x0a
        /*14ce*/ 	.short	(.L_333 - .L_332)
	.align		4
.L_332:
        /*14d0*/ 	.word	index@(.nv.constant0._ZN7cutlass13device_kernelIN5flash11enable_sm90INS1_16FlashAttnFwdSm90INS1_25CollectiveMainloopFwdSm90ILi2EN4cute5tupleIJNS5_1CILi1EEES8_S8_EEENS6_IJNS7_ILi128EEENS7_ILi96EEENS7_ILi192EEEEEELi192ENS_6half_tEfNS_4arch4Sm90ELb1ELb0ELb1ELb1ELb1ELb1ELb0ELb1ELb1ELb1ELb1ELb0EEENS1_21CollectiveEpilogueFwdINS6_IJSA_SC_SB_EEES9_SE_SG_Li256ELb1ELb1ELb1ELb0EEENS1_36VarlenDynamicPersistentTileSchedulerILi128ELi96ELi256ELi128ELb1ELb1ELb1ELb1ELb1ELb1EEEEEEEEEvNT_6ParamsE)
        /*14d4*/ 	.short	0x0210
        /*14d6*/ 	.short	0x0af0


	//----- nvinfo : EIATTR_SW_WAR
	.align		4
.L_333:
        /*14d8*/ 	.byte	0x04, 0x36
        /*14da*/ 	.short	(.L_335 - .L_334)
.L_334:
        /*14dc*/ 	.word	0x00000008
.L_335:


//--------------------- .nv.callgraph             --------------------------
	.section	.nv.callgraph,"",@"SHT_CUDA_CALLGRAPH"
	.align	4
	.sectionentsize	8
	.align		4
        /*0000*/ 	.word	0x00000000
	.align		4
        /*0004*/ 	.word	0xffffffff
	.align		4
        /*0008*/ 	.word	index@(_ZN7cutlass13device_kernelIN5flash11enable_sm90INS1_16FlashAttnFwdSm90INS1_25CollectiveMainloopFwdSm90ILi2EN4cute5tupleIJNS5_1CILi1EEES8_S8_EEENS6_IJNS7_ILi128EEENS7_ILi96EEENS7_ILi192EEEEEELi192ENS_6half_tEfNS_4arch4Sm90ELb0ELb0ELb1ELb0ELb1ELb0ELb0ELb1ELb1ELb1ELb1ELb0EEENS1_21CollectiveEpilogueFwdINS6_IJSA_SC_SB_EEES9_SE_SG_Li256ELb0ELb1ELb1ELb0EEENS1_19SingleTileSchedulerILb0ELb1ELb1ELi128EEEEEEEEEvNT_6ParamsE)
	.align		4
        /*000c*/ 	.word	index@(__assertfail)
	.align		4
        /*0010*/ 	.word	index@(_ZN7cutlass13device_kernelIN5flash11enable_sm90INS1_16FlashAttnFwdSm90INS1_25CollectiveMainloopFwdSm90ILi2EN4cute5tupleIJNS5_1CILi1EEES8_S8_EEENS6_IJNS7_ILi128EEENS7_ILi96EEENS7_ILi192EEEEEELi192ENS_6half_tEfNS_4arch4Sm90ELb0ELb0ELb1ELb1ELb1ELb0ELb0ELb1ELb1ELb1ELb1ELb0EEENS1_21CollectiveEpilogueFwdINS6_IJSA_SC_SB_EEES9_SE_SG_Li256ELb1ELb1ELb1ELb0EEENS1_36VarlenDynamicPersistentTileSchedulerILi128ELi96ELi256ELi128ELb1ELb1ELb1ELb0ELb1ELb1EEEEEEEEEvNT_6ParamsE)
	.align		4
        /*0014*/ 	.word	index@(__assertfail)
	.align		4
        /*0018*/ 	.word	index@(_ZN7cutlass13device_kernelIN5flash11enable_sm90INS1_16FlashAttnFwdSm90INS1_25CollectiveMainloopFwdSm90ILi2EN4cute5tupleIJNS5_1CILi1EEES8_S8_EEENS6_IJNS7_ILi128EEENS7_ILi96EEENS7_ILi192EEEEEELi192ENS_6half_tEfNS_4arch4Sm90ELb0ELb0ELb1ELb1ELb1ELb1ELb0ELb1ELb1ELb1ELb1ELb0EEENS1_21CollectiveEpilogueFwdINS6_IJSA_SC_SB_EEES9_SE_SG_Li256ELb1ELb1ELb1ELb0EEENS1_36VarlenDynamicPersistentTileSchedulerILi128ELi96ELi256ELi128ELb1ELb1ELb1ELb0ELb1ELb1EEEEEEEEEvNT_6ParamsE)
	.align		4
        /*001c*/ 	.word	index@(__assertfail)
	.align		4
        /*0020*/ 	.word	index@(_ZN7cutlass13device_kernelIN5flash11enable_sm90INS1_16FlashAttnFwdSm90INS1_25CollectiveMainloopFwdSm90ILi2EN4cute5tupleIJNS5_1CILi1EEES8_S8_EEENS6_IJNS7_ILi128EEENS7_ILi96EEENS7_ILi192EEEEEELi192ENS_6half_tEfNS_4arch4Sm90ELb0ELb1ELb1ELb0ELb1ELb0ELb0ELb1ELb1ELb1ELb1ELb0EEENS1_21CollectiveEpilogueFwdINS6_IJSA_SC_SB_EEES9_SE_SG_Li256ELb0ELb1ELb1ELb0EEENS1_19SingleTileSchedulerILb0ELb1ELb1ELi128EEEEEEEEEvNT_6ParamsE)
	.align		4
        /*0024*/ 	.word	index@(__assertfail)
	.align		4
        /*0028*/ 	.word	index@(_ZN7cutlass13device_kernelIN5flash11enable_sm90INS1_16FlashAttnFwdSm90INS1_25CollectiveMainloopFwdSm90ILi2EN4cute5tupleIJNS5_1CILi1EEES8_S8_EEENS6_IJNS7_ILi128EEENS7_ILi96EEENS7_ILi192EEEEEELi192ENS_6half_tEfNS_4arch4Sm90ELb0ELb1ELb1ELb1ELb1ELb0ELb0ELb1ELb1ELb1ELb1ELb0EEENS1_21CollectiveEpilogueFwdINS6_IJSA_SC_SB_EEES9_SE_SG_Li256ELb1ELb1ELb1ELb0EEENS1_36VarlenDynamicPersistentTileSchedulerILi128ELi96ELi256ELi128ELb1ELb1ELb1ELb1ELb0ELb1EEEEEEEEEvNT_6ParamsE)
	.align		4
        /*002c*/ 	.word	index@(__assertfail)
	.align		4
        /*0030*/ 	.word	index@(_ZN7cutlass13device_kernelIN5flash11enable_sm90INS1_16FlashAttnFwdSm90INS1_25CollectiveMainloopFwdSm90ILi2EN4cute5tupleIJNS5_1CILi1EEES8_S8_EEENS6_IJNS7_ILi128EEENS7_ILi96EEENS7_ILi192EEEEEELi192ENS_6half_tEfNS_4arch4Sm90ELb0ELb1ELb1ELb1ELb1ELb1ELb0ELb1ELb1ELb1ELb1ELb0EEENS1_21CollectiveEpilogueFwdINS6_IJSA_SC_SB_EEES9_SE_SG_Li256ELb1ELb1ELb1ELb0EEENS1_36VarlenDynamicPersistentTileSchedulerILi128ELi96ELi256ELi128ELb1ELb1ELb1ELb1ELb0ELb1EEEEEEEEEvNT_6ParamsE)
	.align		4
        /*0034*/ 	.word	index@(__assertfail)
	.align		4
        /*0038*/ 	.word	index@(_ZN7cutlass13device_kernelIN5flash11enable_sm90INS1_16FlashAttnFwdSm90INS1_25CollectiveMainloopFwdSm90ILi2EN4cute5tupleIJNS5_1CILi1EEES8_S8_EEENS6_IJNS7_ILi128EEENS7_ILi96EEENS7_ILi192EEEEEELi192ENS_6half_tEfNS_4arch4Sm90ELb1ELb0ELb1ELb0ELb1ELb0ELb0ELb1ELb1ELb1ELb1ELb0EEENS1_21CollectiveEpilogueFwdINS6_IJSA_SC_SB_EEES9_SE_SG_Li256ELb0ELb1ELb1ELb0EEENS1_19SingleTileSchedulerILb0ELb1ELb1ELi128EEEEEEEEEvNT_6ParamsE)
	.align		4
        /*003c*/ 	.word	index@(__assertfail)
	.align		4
        /*0040*/ 	.word	index@(_ZN7cutlass13device_kernelIN5flash11enable_sm90INS1_16FlashAttnFwdSm90INS1_25CollectiveMainloopFwdSm90ILi2EN4cute5tupleIJNS5_1CILi1EEES8_S8_EEENS6_IJNS7_ILi128EEENS7_ILi96EEENS7_ILi192EEEEEELi192ENS_6half_tEfNS_4arch4Sm90ELb1ELb0ELb1ELb1ELb1ELb0ELb0ELb1ELb1ELb1ELb1ELb0EEENS1_21CollectiveEpilogueFwdINS6_IJSA_SC_SB_EEES9_SE_SG_Li256ELb1ELb1ELb1ELb0EEENS1_36VarlenDynamicPersistentTileSchedulerILi128ELi96ELi256ELi128ELb1ELb1ELb1ELb1ELb1ELb1EEEEEEEEEvNT_6ParamsE)
	.align		4
        /*0044*/ 	.word	index@(__assertfail)
	.align		4
        /*0048*/ 	.word	index@(_ZN7cutlass13device_kernelIN5flash11enable_sm90INS1_16FlashAttnFwdSm90INS1_25CollectiveMainloopFwdSm90ILi2EN4cute5tupleIJNS5_1CILi1EEES8_S8_EEENS6_IJNS7_ILi128EEENS7_ILi96EEENS7_ILi192EEEEEELi192ENS_6half_tEfNS_4arch4Sm90ELb1ELb0ELb1ELb1ELb1ELb1ELb0ELb1ELb1ELb1ELb1ELb0EEENS1_21CollectiveEpilogueFwdINS6_IJSA_SC_SB_EEES9_SE_SG_Li256ELb1ELb1ELb1ELb0EEENS1_36VarlenDynamicPersistentTileSchedulerILi128ELi96ELi256ELi128ELb1ELb1ELb1ELb1ELb1ELb1EEEEEEEEEvNT_6ParamsE)
	.align		4
        /*004c*/ 	.word	index@(__assertfail)
	.align		4
        /*0050*/ 	.word	0x00000000
	.align		4
        /*0054*/ 	.word	0xfffffffe
	.align		4
        /*0058*/ 	.word	0x00000000
	.align		4
        /*005c*/ 	.word	0xfffffffd
	.align		4
        /*0060*/ 	.word	0x00000000
	.align		4
        /*0064*/ 	.word	0xfffffffc


//--------------------- .nv.constant4             --------------------------
	.section	.nv.constant4,"a",@progbits
	.align	8
	.align		8
.nv.constant4:
        /*0000*/ 	.dword	__assertfail
	.align		8
        /*0008*/ 	.dword	__unnamed_1
	.align		8
        /*0010*/ 	.dword	__unnamed_2
	.align		8
        /*0018*/ 	.dword	__unnamed_3
	.align		8
        /*0020*/ 	.dword	__unnamed_4
	.align		8
        /*0028*/ 	.dword	__unnamed_5
	.align		8
        /*0030*/ 	.dword	_ZN86_INTERNAL_1eebed80_50_flash_fwd_hdim192_fp16_paged_split_softcap_sm90_cu_744032ad_32324cuda3std3__45__cpo5beginE
	.align		8
        /*0038*/ 	.dword	_ZN86_INTERNAL_1eebed80_50_flash_fwd_hdim192_fp16_paged_split_softcap_sm90_cu_744032ad_32324cuda3std3__45__cpo3endE
	.align		8
        /*0040*/ 	.dword	_ZN86_INTERNAL_1eebed80_50_flash_fwd_hdim192_fp16_paged_split_softcap_sm90_cu_744032ad_32324cuda3std3__45__cpo6cbeginE
	.align		8
        /*0048*/ 	.dword	_ZN86_INTERNAL_1eebed80_50_flash_fwd_hdim192_fp16_paged_split_softcap_sm90_cu_744032ad_32324cuda3std3__45__cpo4cendE
	.align		8
        /*0050*/ 	.dword	_ZN86_INTERNAL_1eebed80_50_flash_fwd_hdim192_fp16_paged_split_softcap_sm90_cu_744032ad_32324cuda3std3__488_GLOBAL__N__1eebed80_50_flash_fwd_hdim192_fp16_paged_split_softcap_sm90_cu_744032ad_32326ignoreE
	.align		8
        /*0058*/ 	.dword	_ZN86_INTERNAL_1eebed80_50_flash_fwd_hdim192_fp16_paged_split_softcap_sm90_cu_744032ad_32324cuda3std3__419piecewise_constructE
	.align		8
        /*0060*/ 	.dword	_ZN86_INTERNAL_1eebed80_50_flash_fwd_hdim192_fp16_paged_split_softcap_sm90_cu_744032ad_32324cuda3std3__48in_placeE
	.align		8
        /*0068*/ 	.dword	_ZN86_INTERNAL_1eebed80_50_flash_fwd_hdim192_fp16_paged_split_softcap_sm90_cu_744032ad_32324cuda3std6ranges3__45__cpo4swapE
	.align		8
        /*0070*/ 	.dword	_ZN86_INTERNAL_1eebed80_50_flash_fwd_hdim192_fp16_paged_split_softcap_sm90_cu_744032ad_32324cuda3std6ranges3__45__cpo9iter_moveE
	.align		8
        /*0078*/ 	.dword	_ZN86_INTERNAL_1eebed80_50_flash_fwd_hdim192_fp16_paged_split_softcap_sm90_cu_744032ad_32324cute7productE
	.align		8
        /*0080*/ 	.dword	_ZN86_INTERNAL_1eebed80_50_flash_fwd_hdim192_fp16_paged_split_softcap_sm90_cu_744032ad_32324cute1_E
	.align		8
        /*0088*/ 	.dword	$str$23
	.align		8
        /*0090*/ 	.dword	$str$24


//--------------------- .text._ZN7cutlass13device_kernelIN5flash11enable_sm90INS1_16FlashAttnFwdSm90INS1_25CollectiveMainloopFwdSm90ILi2EN4cute5tupleIJNS5_1CILi1EEES8_S8_EEENS6_IJNS7_ILi128EEENS7_ILi96EEENS7_ILi192EEEEEELi192ENS_6half_tEfNS_4arch4Sm90ELb0ELb0ELb1ELb0ELb1ELb0ELb0ELb1ELb1ELb1ELb1ELb0EEENS1_21CollectiveEpilogueFwdINS6_IJSA_SC_SB_EEES9_SE_SG_Li256ELb0ELb1ELb1ELb0EEENS1_19SingleTileSchedulerILb0ELb1ELb1ELi128EEEEEEEEEvNT_6ParamsE --------------------------
	.section	.text._ZN7cutlass13device_kernelIN5flash11enable_sm90INS1_16FlashAttnFwdSm90INS1_25CollectiveMainloopFwdSm90ILi2EN4cute5tupleIJNS5_1CILi1EEES8_S8_EEENS6_IJNS7_ILi128EEENS7_ILi96EEENS7_ILi192EEEEEELi192ENS_6half_tEfNS_4arch4Sm90ELb0ELb0ELb1ELb0ELb1ELb0ELb0ELb1ELb1ELb1ELb1ELb0EEENS1_21CollectiveEpilogueFwdINS6_IJSA_SC_SB_EEES9_SE_SG_Li256ELb0ELb1ELb1ELb0EEENS1_19SingleTileSchedulerILb0ELb1ELb1ELi128EEEEEEEEEvNT_6ParamsE,"ax",@progbits
	.align	128
.text._ZN7cutlass13device_kernelIN5flash11enable_sm90INS1_16FlashAttnFwdSm90INS1_25CollectiveMainloopFwdSm90ILi2EN4cute5tupleIJNS5_1CILi1EEES8_S8_EEENS6_IJNS7_ILi128EEENS7_ILi96EEENS7_ILi192EEEEEELi192ENS_6half_tEfNS_4arch4Sm90ELb0ELb0ELb1ELb0ELb1ELb0ELb0ELb1ELb1ELb1ELb1ELb0EEENS1_21CollectiveEpilogueFwdINS6_IJSA_SC_SB_EEES9_SE_SG_Li256ELb0ELb1ELb1ELb0EEENS1_19SingleTileSchedulerILb0ELb1ELb1ELi128EEEEEEEEEvNT_6ParamsE:
        .type           _ZN7cutlass13device_kernelIN5flash11enable_sm90INS1_16FlashAttnFwdSm90INS1_25CollectiveMainloopFwdSm90ILi2EN4cute5tupleIJNS5_1CILi1EEES8_S8_EEENS6_IJNS7_ILi128EEENS7_ILi96EEENS7_ILi192EEEEEELi192ENS_6half_tEfNS_4arch4Sm90ELb0ELb0ELb1ELb0ELb1ELb0ELb0ELb1ELb1ELb1ELb1ELb0EEENS1_21CollectiveEpilogueFwdINS6_IJSA_SC_SB_EEES9_SE_SG_Li256ELb0ELb1ELb1ELb0EEENS1_19SingleTileSchedulerILb0ELb1ELb1ELi128EEEEEEEEEvNT_6ParamsE,@function
        .size           _ZN7cutlass13device_kernelIN5flash11enable_sm90INS1_16FlashAttnFwdSm90INS1_25CollectiveMainloopFwdSm90ILi2EN4cute5tupleIJNS5_1CILi1EEES8_S8_EEENS6_IJNS7_ILi128EEENS7_ILi96EEENS7_ILi192EEEEEELi192ENS_6half_tEfNS_4arch4Sm90ELb0ELb0ELb1ELb0ELb1ELb0ELb0ELb1ELb1ELb1ELb1ELb0EEENS1_21CollectiveEpilogueFwdINS6_IJSA_SC_SB_EEES9_SE_SG_Li256ELb0ELb1ELb1ELb0EEENS1_19SingleTileSchedulerILb0ELb1ELb1ELi128EEEEEEEEEvNT_6ParamsE,(.L_x_3211 - _ZN7cutlass13device_kernelIN5flash11enable_sm90INS1_16FlashAttnFwdSm90INS1_25CollectiveMainloopFwdSm90ILi2EN4cute5tupleIJNS5_1CILi1EEES8_S8_EEENS6_IJNS7_ILi128EEENS7_ILi96EEENS7_ILi192EEEEEELi192ENS_6half_tEfNS_4arch4Sm90ELb0ELb0ELb1ELb0ELb1ELb0ELb0ELb1ELb1ELb1ELb1ELb0EEENS1_21CollectiveEpilogueFwdINS6_IJSA_SC_SB_EEES9_SE_SG_Li256ELb0ELb1ELb1ELb0EEENS1_19SingleTileSchedulerILb0ELb1ELb1ELi128EEEEEEEEEvNT_6ParamsE)
        .other          _ZN7cutlass13device_kernelIN5flash11enable_sm90INS1_16FlashAttnFwdSm90INS1_25CollectiveMainloopFwdSm90ILi2EN4cute5tupleIJNS5_1CILi1EEES8_S8_EEENS6_IJNS7_ILi128EEENS7_ILi96EEENS7_ILi192EEEEEELi192ENS_6half_tEfNS_4arch4Sm90ELb0ELb0ELb1ELb0ELb1ELb0ELb0ELb1ELb1ELb1ELb1ELb0EEENS1_21CollectiveEpilogueFwdINS6_IJSA_SC_SB_EEES9_SE_SG_Li256ELb0ELb1ELb1ELb0EEENS1_19SingleTileSchedulerILb0ELb1ELb1ELi128EEEEEEEEEvNT_6ParamsE,@"STO_CUDA_ENTRY STV_DEFAULT"
_ZN7cutlass13device_kernelIN5flash11enable_sm90INS1_16FlashAttnFwdSm90INS1_25CollectiveMainloopFwdSm90ILi2EN4cute5tupleIJNS5_1CILi1EEES8_S8_EEENS6_IJNS7_ILi128EEENS7_ILi96EEENS7_ILi192EEEEEELi192ENS_6half_tEfNS_4arch4Sm90ELb0ELb0ELb1ELb0ELb1ELb0ELb0ELb1ELb1ELb1ELb1ELb0EEENS1_21CollectiveEpilogueFwdINS6_IJSA_SC_SB_EEES9_SE_SG_Li256ELb0ELb1ELb1ELb0EEENS1_19SingleTileSchedulerILb0ELb1ELb1ELi128EEEEEEEEEvNT_6ParamsE:
[----:B------:R-:W0:Y:S02]  /*0000*/  LDC R1, c[0x0][0x28] ;  /* 0x00000a00ff017b82 */ /* 0x000e240000000800 */
[----:B0-----:R-:W-:Y:S01]  /*0010*/  VIADD R1, R1, 0xfffffff8 ;  /* 0xfffffff801017836 */ /* 0x001fe20000000000 */
[----:B------:R-:W0:Y:S01]  /*0020*/  S2R R25, SR_TID.X ;  /* 0x0000000000197919 */ /* 0x000e220000002100 */
[----:B------:R-:W-:Y:S01]  /*0030*/  ELECT P0, URZ, PT ;  /* 0x00000000003f782f */ /* 0x000fe20003800000 */
[----:B------:R-:W-:Y:S01]  /*0040*/  UMOV UR4, 0x80 ;  /* 0x0000008000047882 */ /* 0x000fe20000000000 */
[----:B------:R-:W-:Y:S01]  /*0050*/  UMOV UR7, 0x100 ;  /* 0x0000010000077882 */ /* 0x000fe20000000000 */
[----:B0-----:R-:W-:-:S05]  /*0060*/  SHF.R.U32.HI R0, RZ, 0x5, R25 ;  /* 0x00000005ff007819 */ /* 0x001fca0000011619 */
[----:B------:R-:W0:Y:S02]  /*0070*/  SHFL.IDX PT, R2, R0, RZ, 0x1f ;  /* 0x00001fff00027589 */ /* 0x000e2400000e0000 */
[C---:B0-----:R-:W-:Y:S02]  /*0080*/  ISETP.NE.OR P0, PT, R2.reuse, RZ, !P0 ;  /* 0x000000ff0200720c */ /* 0x041fe40004705670 */
[----:B------:R-:W-:Y:S02]  /*0090*/  ISETP.NE.AND P1, PT, R2, RZ, PT ;  /* 0x000000ff0200720c */ /* 0x000fe40003f25270 */
[----:B------:R-:W-:-:S06]  /*00a0*/  SHF.R.U32.HI R2, RZ, 0x7, R25 ;  /* 0x00000007ff027819 */ /* 0x000fcc0000011619 */
[----:B------:R-:W0:Y:S03]  /*00b0*/  SHFL.IDX PT, R2, R2, RZ, 0x1f ;  /* 0x00001fff02027589 */ /* 0x000e2600000e0000 */
[----:B------:R-:W-:Y:S01]  /*00c0*/  VOTEU.ALL UP0, P0 ;  /* 0x00000000003f7886 */ /* 0x000fe20000000000 */
[----:B------:R-:W-:-:S04]  /*00d0*/  VOTEU.ALL UP1, P0 ;  /* 0x00000000003f7886 */ /* 0x000fc80000020000 */
[----:B------:R-:W1:Y:S01]  /*00e0*/  @!UP0 S2UR UR8, SR_CgaCtaId ;  /* 0x00000000000889c3 */ /* 0x000e620000008800 */
[----:B------:R-:W-:Y:S01]  /*00f0*/  @!UP0 UMOV UR6, 0x400 ;  /* 0x0000040000068882 */ /* 0x000fe20000000000 */
[----:B------:R-:W-:-:S04]  /*0100*/  @!UP0 UIADD3 UR4, -UR4, 0x100000, URZ ;  /* 0x0010000004048890 */ /* 0x000fc8000fffe13f */
[----:B------:R-:W-:Y:S02]  /*0110*/  @!UP0 USHF.L.U32 UR5, UR4, 0xb, URZ ;  /* 0x0000000b04058899 */ /* 0x000fe4000800063f */
[----:B------:R-:W-:Y:S02]  /*0120*/  @!UP0 USHF.L.U32 UR4, UR4, 0x1, URZ ;  /* 0x0000000104048899 */ /* 0x000fe4000800063f */
[----:B-1----:R-:W-:Y:S02]  /*0130*/  @!UP0 ULEA UR8, UR8, UR6, 0x18 ;  /* 0x0000000608088291 */ /* 0x002fe4000f8ec03f */
[----:B------:R-:W-:-:S04]  /*0140*/  @!UP0 UIADD3 UR6, -UR7, 0x100000, URZ ;  /* 0x0010000007068890 */ /* 0x000fc8000fffe13f */
[----:B------:R-:W-:Y:S02]  /*0150*/  @!UP0 USHF.L.U32 UR7, UR6, 0xb, URZ ;  /* 0x0000000b06078899 */ /* 0x000fe4000800063f */
[----:B------:R-:W-:Y:S01]  /*0160*/  @!UP0 USHF.L.U32 UR6, UR6, 0x1, URZ ;  /* 0x0000000106068899 */ /* 0x000fe2000800063f */
[----:B------:R-:W-:-:S05]  /*0170*/  VOTEU.ALL UP0, P0 ;  /* 0x00000000003f7886 */ /* 0x000fca0000000000 */
[----:B------:R1:W2:Y:S06]  /*0180*/  @!UP0 SYNCS.EXCH.64 URZ, [UR8+0x30800], UR4 ;  /* 0x03080004083f85b2 */ /* 0x0002ac0008000100 */
[----:B------:R1:W3:Y:S02]  /*0190*/  @!UP1 SYNCS.EXCH.64 URZ, [UR8+0x30820], UR6 ;  /* 0x03082006083f95b2 */ /* 0x0002e40008000100 */
[----:B01----:R-:W-:Y:S05]  /*01a0*/  @P1 BRA `(.L_x_0) ;  /* 0x0000000000481947 */ /* 0x003fea0003800000 */
[----:B------:R-:W0:Y:S01]  /*01b0*/  S2UR UR5, SR_CgaCtaId ;  /* 0x00000000000579c3 */ /* 0x000e220000008800 */
[----:B------:R-:W-:Y:S01]  /*01c0*/  UMOV UR4, 0x400 ;  /* 0x0000040000047882 */ /* 0x000fe20000000000 */
[----:B------:R-:W-:Y:S01]  /*01d0*/  UMOV UR6, 0x80 ;  /* 0x0000008000067882 */ /* 0x000fe20000000000 */
[----:B------:R-:W-:Y:S01]  /*01e0*/  UMOV UR7, 0x100 ;  /* 0x0000010000077882 */ /* 0x000fe20000000000 */
[----:B------:R-:W-:Y:S01]  /*01f0*/  ELECT P0, URZ, PT ;  /* 0x00000000003f782f */ /* 0x000fe20003800000 */
[----:B0-----:R-:W-:Y:S02]  /*0200*/  ULEA UR8, UR5, UR4, 0x18 ;  /* 0x0000000405087291 */ /* 0x001fe4000f8ec03f */
[----:B------:R-:W-:-:S04]  /*0210*/  UIADD3 UR4, -UR6, 0x100000, URZ ;  /* 0x0010000006047890 */ /* 0x000fc8000fffe13f */
[----:B------:R-:W-:Y:S02]  /*0220*/  USHF.L.U32 UR5, UR4, 0xb, URZ ;  /* 0x0000000b04057899 */ /* 0x000fe4000800063f */
[----:B------:R-:W-:Y:S02]  /*0230*/  USHF.L.U32 UR4, UR4, 0x1, URZ ;  /* 0x0000000104047899 */ /* 0x000fe4000800063f */
[----:B------:R-:W-:-:S04]  /*0240*/  UIADD3 UR6, -UR7, 0x100000, URZ ;  /* 0x0010000007067890 */ /* 0x000fc8000fffe13f */
[----:B------:R-:W-:Y:S02]  /*0250*/  USHF.L.U32 UR7, UR6, 0xb, URZ ;  /* 0x0000000b06077899 */ /* 0x000fe4000800063f */
[----:B------:R-:W-:Y:S01]  /*0260*/  USHF.L.U32 UR6, UR6, 0x1, URZ ;  /* 0x0000000106067899 */ /* 0x000fe2000800063f */
[----:B------:R-:W0:Y:S03]  /*0270*/  FENCE.VIEW.ASYNC.S ;  /* 0x00000000000073c6 */ /* 0x000e260000000000 */
[----:B0-----:R0:W1:Y:S08]  /*0280*/  SYNCS.EXCH.64 URZ, [UR8+0x30830], UR4 ;  /* 0x03083004083f75b2 */ /* 0x0010700008000100 */
[----:B------:R0:W4:Y:S01]  /*0290*/  SYNCS.EXCH.64 URZ, [UR8+0x30840], UR6 ;  /* 0x03084006083f75b2 */ /* 0x0001220008000100 */
[----:B------:R0:W0:Y:S01]  /*02a0*/  SYNCS.EXCH.64 URZ, [UR8+0x30838], UR4 ;  /* 0x03083804083f75b2 */ /* 0x0000220008000100 */
[----:B------:R0:W0:Y:S01]  /*02b0*/  SYNCS.EXCH.64 URZ, [UR8+0x30848], UR6 ;  /* 0x03084806083f75b2 */ /* 0x0000220008000100 */
[----:B------:R-:W-:Y:S01]  /*02c0*/  NOP ;  /* 0x0000000000007918 */ /* 0x000fe20000000000 */
.L_x_0:
[----:B------:R-:W5:Y:S01]  /*02d0*/  SHFL.IDX PT, R3, R0, RZ, 0x1f ;  /* 0x00001fff00037589 */ /* 0x000f6200000e0000 */
[----:B------:R-:W-:Y:S01]  /*02e0*/  NOP ;  /* 0x0000000000007918 */ /* 0x000fe20000000000 */
[----:B-----5:R-:W-:-:S13]  /*02f0*/  ISETP.NE.AND P0, PT, R3, RZ, PT ;  /* 0x000000ff0300720c */ /* 0x020fda0003f05270 */
[----:B------:R-:W-:Y:S05]  /*0300*/  @P0 BRA `(.L_x_1) ;  /* 0x0000000000480947 */ /* 0x000fea0003800000 */
[----:B0-----:R-:W0:Y:S01]  /*0310*/  S2UR UR5, SR_CgaCtaId ;  /* 0x00000000000579c3 */ /* 0x001e220000008800 */
        /* <DEDUP_REMOVED lines=12> */
[----:B0-----:R0:W0:Y:S08]  /*03e0*/  SYNCS.EXCH.64 URZ, [UR8+0x30850], UR4 ;  /* 0x03085004083f75b2 */ /* 0x0010300008000100 */
[----:B------:R0:W0:Y:S01]  /*03f0*/  SYNCS.EXCH.64 URZ, [UR8+0x30860], UR6 ;  /* 0x03086006083f75b2 */ /* 0x0000220008000100 */
[----:B------:R0:W0:Y:S01]  /*0400*/  SYNCS.EXCH.64 URZ, [UR8+0x30858], UR4 ;  /* 0x03085804083f75b2 */ /* 0x0000220008000100 */
[----:B------:R0:W0:Y:S01]  /*0410*/  SYNCS.EXCH.64 URZ, [UR8+0x30868], UR6 ;  /* 0x03086806083f75b2 */ /* 0x0000220008000100 */
[----:B------:R-:W-:Y:S01]  /*0420*/  NOP ;  /* 0x0000000000007918 */ /* 0x000fe20000000000 */
.L_x_1:
[----:B------:R-:W5:Y:S01]  /*0430*/  SHFL.IDX PT, R3, R0, RZ, 0x1f ;  /* 0x00001fff00037589 */ /* 0x000f6200000e0000 */
[----:B------:R-:W-:Y:S01]  /*0440*/  NOP ;  /* 0x0000000000007918 */ /* 0x000fe20000000000 */
[----:B-----5:R-:W-:-:S13]  /*0450*/  ISETP.NE.AND P0, PT, R3, RZ, PT ;  /* 0x000000ff0300720c */ /* 0x020fda0003f05270 */
[----:B------:R-:W-:Y:S05]  /*0460*/  @P0 BRA `(.L_x_2) ;  /* 0x0000000000380947 */ /* 0x000fea0003800000 */
[----:B0-----:R-:W0:Y:S01]  /*0470*/  S2UR UR5, SR_CgaCtaId ;  /* 0x00000000000579c3 */ /* 0x001e220000008800 */
[----:B------:R-:W-:Y:S01]  /*0480*/  UMOV UR4, 0x400 ;  /* 0x0000040000047882 */ /* 0x000fe20000000000 */
[----:B------:R-:W-:Y:S01]  /*0490*/  UMOV UR7, 0x80 ;  /* 0x0000008000077882 */ /* 0x000fe20000000000 */
[----:B------:R-:W-:Y:S01]  /*04a0*/  ELECT P0, URZ, PT ;  /* 0x00000000003f782f */ /* 0x000fe20003800000 */
[----:B0-----:R-:W-:Y:S02]  /*04b0*/  ULEA UR6, UR5, UR4, 0x18 ;  /* 0x0000000405067291 */ /* 0x001fe4000f8ec03f */
[----:B------:R-:W-:-:S04]  /*04c0*/  UIADD3 UR4, -UR7, 0x100000, URZ ;  /* 0x0010000007047890 */ /* 0x000fc8000fffe13f */
[----:B------:R-:W-:Y:S02]  /*04d0*/  USHF.L.U32 UR5, UR4, 0xb, URZ ;  /* 0x0000000b04057899 */ /* 0x000fe4000800063f */
[----:B------:R-:W-:Y:S01]  /*04e0*/  USHF.L.U32 UR4, UR4, 0x1, URZ ;  /* 0x0000000104047899 */ /* 0x000fe2000800063f */
[----:B------:R-:W0:Y:S11]  /*04f0*/  FENCE.VIEW.ASYNC.S ;  /* 0x00000000000073c6 */ /* 0x000e360000000000 */
[----:B0-----:R0:W0:Y:S01]  /*0500*/  SYNCS.EXCH.64 URZ, [UR6+0x30870], UR4 ;  /* 0x03087004063f75b2 */ /* 0x0010220008000100 */
[----:B------:R0:W0:Y:S01]  /*0510*/  SYNCS.EXCH.64 URZ, [UR6+0x30880], UR4 ;  /* 0x03088004063f75b2 */ /* 0x0000220008000100 */
[----:B------:R0:W0:Y:S01]  /*0520*/  SYNCS.EXCH.64 URZ, [UR6+0x30878], UR4 ;  /* 0x03087804063f75b2 */ /* 0x0000220008000100 */
[----:B------:R0:W0:Y:S01]  /*0530*/  SYNCS.EXCH.64 URZ, [UR6+0x30888], UR4 ;  /* 0x03088804063f75b2 */ /* 0x0000220008000100 */
[----:B------:R-:W-:Y:S01]  /*0540*/  NOP ;  /* 0x0000000000007918 */ /* 0x000fe20000000000 */
.L_x_2:
        /* <DEDUP_REMOVED lines=22> */
.L_x_3:
[----:B------:R-:W5:Y:S01]  /*06b0*/  SHFL.IDX PT, R3, R0, RZ, 0x1f ;  /* 0x00001fff00037589 */ /* 0x000f6200000e0000 */
[----:B------:R-:W-:Y:S01]  /*06c0*/  R2UR UR9, R2 ;  /* 0x00000000020972ca */ /* 0x000fe200000e0000 */
        /* <DEDUP_REMOVED lines=21> */
.L_x_4:
[----:B------:R-:W-:Y:S01]  /*0820*/  UISETP.NE.AND UP0, UPT, UR9, URZ, UPT ;  /* 0x0000003f0900728c */ /* 0x000fe2000bf05270 */
[----:B------:R-:W-:Y:S01]  /*0830*/  NOP ;  /* 0x0000000000007918 */ /* 0x000fe20000000000 */
[----:B0-----:R-:W-:Y:S01]  /*0840*/  UMOV UR4, 0x1 ;  /* 0x0000000100047882 */ /* 0x001fe20000000000 */
[----:B------:R-:W-:Y:S01]  /*0850*/  ULDC.64 UR36, c[0x0][0x208] ;  /* 0x0000820000247ab9 */ /* 0x000fe20000000a00 */
[----:B------:R-:W-:Y:S01]  /*0860*/  USEL UR4, UR4, 0x2, !UP0 ;  /* 0x0000000204047887 */ /* 0x000fe2000c000000 */
[----:B------:R-:W-:Y:S01]  /*0870*/  BSSY B6, `(.L_x_5) ;  /* 0x0000c5a000067945 */ /* 0x000fe20003800000 */
[----:B-1234-:R-:W-:Y:S01]  /*0880*/  BAR.SYNC.DEFER_BLOCKING 0x0 ;  /* 0x0000000000007b1d */ /* 0x01efe20000010000 */
[----:B------:R-:W-:-:S03]  /*0890*/  PLOP3.LUT P0, PT, PT, PT, UP0, 0x80, 0x0 ;  /* 0x000000000000781c */ /* 0x000fc60003f0f008 */
[----:B------:R-:W-:-:S05]  /*08a0*/  IMAD.U32 R2, RZ, RZ, UR4 ;  /* 0x00000004ff027e24 */ /* 0x000fca000f8e00ff */
[----:B------:R0:W-:Y:S05]  /*08b0*/  STL [R1+0x4], R2 ;  /* 0x0000040201007387 */ /* 0x0001ea0000100800 */
[----:B------:R-:W-:Y:S05]  /*08c0*/  @!P0 BRA `(.L_x_6) ;  /* 0x0000008800708947 */ /* 0x000fea0003800000 */
.L_x_7:
[----:B------:R-:W-:-:S08]  /*08d0*/  NOP ;  /* 0x0000000000007918 */ /* 0x000fd00000000000 */
[----:B------:R-:W1:Y:S02]  /*08e0*/  USETMAXREG.TRY_ALLOC.CTAPOOL UP0, 0xe8 ;  /* 0x000000e8000079c8 */ /* 0x000e640008000600 */
[----:B-1----:R-:W-:-:S13]  /*08f0*/  PLOP3.LUT P0, PT, PT, PT, UP0, 0x80, 0x0 ;  /* 0x000000000000781c */ /* 0x002fda0003f0f008 */
[----:B------:R-:W-:Y:S05]  /*0900*/  @!P0 BRA `(.L_x_7) ;  /* 0xfffffffc00f08947 */ /* 0x000fea000383ffff */
[----:B------:R-:W1:Y:S01]  /*0910*/  S2UR UR6, SR_CTAID.Y ;  /* 0x00000000000679c3 */ /* 0x000e620000002600 */
[----:B------:R-:W-:Y:S02]  /*0920*/  ULDC UR7, c[0x0][0xc50] ;  /* 0x0003140000077ab9 */ /* 0x000fe40000000800 */
[----:B------:R-:W-:-:S05]  /*0930*/  UISETP.NE.AND UP0, UPT, UR7, 0x1, UPT ;  /* 0x000000010700788c */ /* 0x000fca000bf05270 */
[----:B------:R-:W2:Y:S06]  /*0940*/  S2UR UR8, SR_CTAID.Z ;  /* 0x00000000000879c3 */ /* 0x000eac0000002700 */
[----:B------:R-:W-:Y:S01]  /*0950*/  @UP0 ULDC UR4, c[0x0][0xc54] ;  /* 0x0003150000040ab9 */ /* 0x000fe20000000800 */
[----:B------:R-:W-:Y:S01]  /*0960*/  @UP0 ULDC UR9, c[0x0][0xc58] ;  /* 0x0003160000090ab9 */ /* 0x000fe20000000800 */
[----:B-1----:R-:W-:Y:S02]  /*0970*/  UIMAD.WIDE.U32 UR4, UR6, UR4, URZ ;  /* 0x00000004060472a5 */ /* 0x002fe4000f8e003f */
[----:B------:R-:W-:-:S02]  /*0980*/  UMOV UR10, UR6 ;  /* 0x00000006000a7c82 */ /* 0x000fc40008000000 */
[----:B------:R-:W-:Y:S01]  /*0990*/  @UP0 USHF.R.U32.HI UR10, URZ, UR9, UR5 ;  /* 0x000000093f0a0299 */ /* 0x000fe20008011605 */
[----:B------:R-:W-:Y:S06]  /*09a0*/  BAR.ARV 0x8, 0x180 ;  /* 0x0206000000007b1d */ /* 0x000fec0000002000 */
[----:B--2---:R-:W-:Y:S01]  /*09b0*/  ISETP.LE.AND P0, PT, RZ, UR8, PT ;  /* 0x00000008ff007c0c */ /* 0x004fe2000bf03270 */
[----:B------:R-:W-:Y:S02]  /*09c0*/  UIADD3 UR4, -UR10, URZ, URZ ;  /* 0x0000003f0a047290 */ /* 0x000fe4000fffe13f */
[----:B------:R-:W-:-:S02]  /*09d0*/  MOV R17, UR10 ;  /* 0x0000000a00117c02 */ /* 0x000fc40008000f00 */
[----:B------:R-:W-:-:S08]  /*09e0*/  UIMAD UR7, UR7, UR4, UR6 ;  /* 0x00000004070772a4 */ /* 0x000fd0000f8e0206 */
[----:B------:R-:W-:Y:S05]  /*09f0*/  @!P0 BRA `(.L_x_8) ;  /* 0x000000c400048947 */ /* 0x000fea0003800000 */
[----:B------:R-:W-:Y:S01]  /*0a00*/  ULDC.64 UR4, c[0x0][0x418] ;  /* 0x0001060000047ab9 */ /* 0x000fe20000000a00 */
[----:B------:R-:W-:Y:S01]  /*0a10*/  ULDC UR42, c[0x0][0x424] ;  /* 0x00010900002a7ab9 */ /* 0x000fe20000000800 */
[----:B------:R-:W-:Y:S02]  /*0a20*/  UISETP.NE.U32.AND UP0, UPT, UR4, URZ, UPT ;  /* 0x0000003f0400728c */ /* 0x000fe4000bf05070 */
[----:B------:R-:W-:Y:S02]  /*0a30*/  ULOP3.LUT UR9, UR7, 0xffff, URZ, 0xc0, !UPT ;  /* 0x0000ffff07097892 */ /* 0x000fe4000f8ec03f */
[----:B------:R-:W-:Y:S01]  /*0a40*/  UISETP.NE.AND.EX UP0, UPT, UR5, URZ, UPT, UP0 ;  /* 0x0000003f0500728c */ /* 0x000fe2000bf05300 */
[----:B------:R-:W-:-:S03]  /*0a50*/  ULDC UR4, c[0x0][0x2f0] ;  /* 0x0000bc0000047ab9 */ /* 0x000fc60000000800 */
[----:B------:R-:W-:-:S04]  /*0a60*/  USEL UR42, UR42, 0x1, UP0 ;  /* 0x000000012a2a7887 */ /* 0x000fc80008000000 */
[----:B------:R-:W-:-:S04]  /*0a70*/  UIMAD UR42, UR42, UR4, URZ ;  /* 0x000000042a2a72a4 */ /* 0x000fc8000f8e023f */
[----:B------:R-:W-:Y:S02]  /*0a80*/  UISETP.GE.AND UP0, UPT, UR42, 0x1, UPT ;  /* 0x000000012a00788c */ /* 0x000fe4000bf06270 */
[----:B------:R-:W-:-:S04]  /*0a90*/  UIADD3 UR4, UR42, 0x5f, URZ ;  /* 0x0000005f2a047890 */ /* 0x000fc8000fffe03f */
[----:B------:R-:W-:Y:S01]  /*0aa0*/  PLOP3.LUT P0, PT, PT, PT, UP0, 0x80, 0x0 ;  /* 0x000000000000781c */ /* 0x000fe20003f0f008 */
[----:B------:R-:W-:-:S04]  /*0ab0*/  UIMAD.WIDE UR4, UR4, 0x2aaaaaab, URZ ;  /* 0x2aaaaaab040478a5 */ /* 0x000fc8000f8e023f */
[----:B------:R-:W-:-:S03]  /*0ac0*/  USHF.R.U32.HI UR6, URZ, 0x1f, UR5 ;  /* 0x0000001f3f067899 */ /* 0x000fc60008011605 */
[----:B------:R-:W-:Y:S01]  /*0ad0*/  UMOV UR4, URZ ;  /* 0x0000003f00047c82 */ /* 0x000fe20008000000 */
[----:B------:R-:W-:-:S04]  /*0ae0*/  ULEA.HI.SX32 UR6, UR5, UR6, 0x1c ;  /* 0x0000000605067291 */ /* 0x000fc8000f8fe23f */
[----:B------:R-:W-:Y:S08]  /*0af0*/  @!P0 BRA `(.L_x_9) ;  /* 0x0000000000908947 */ /* 0x000ff00003800000 */
[----:B------:R-:W-:Y:S01]  /*0b00*/  USHF.R.U32.HI UR7, URZ, 0x10, UR7 ;  /* 0x000000103f077899 */ /* 0x000fe20008011607 */
[----:B------:R-:W-:-:S03]  /*0b10*/  UMOV UR4, URZ ;  /* 0x0000003f00047c82 */ /* 0x000fc60008000000 */
[----:B------:R-:W-:-:S11]  /*0b20*/  UISETP.NE.AND UP0, UPT, UR7, URZ, UPT ;  /* 0x0000003f0700728c */ /* 0x000fd6000bf05270 */
[----:B------:R-:W-:Y:S02]  /*0b30*/  @!UP0 ULDC UR7, c[0x0][0x9f0] ;  /* 0x00027c0000078ab9 */ /* 0x000fe40000000800 */
[----:B------:R-:W-:Y:S01]  /*0b40*/  IMAD.U32 R3, RZ, RZ, UR7 ;  /* 0x00000007ff037e24 */ /* 0x000fe2000f8e00ff */
[----:B------:R-:W-:-:S04]  /*0b50*/  UIADD3 UR8, UR6, -0x1, UR7 ;  /* 0xffffffff06087890 */ /* 0x000fc8000fffe007 */
[-C--:B------:R-:W-:Y:S02]  /*0b60*/  IABS R0, R3.reuse ;  /* 0x0000000300007213 */ /* 0x080fe40000000000 */
[----:B------:R-:W-:Y:S01]  /*0b70*/  MOV R4, UR8 ;  /* 0x0000000800047c02 */ /* 0x000fe20008000f00 */
[----:B------:R-:W-:Y:S01]  /*0b80*/  ULOP3.LUT UR8, UR8, UR7, URZ, 0x3c, !UPT ;  /* 0x0000000708087292 */ /* 0x000fe2000f8e3c3f */
[----:B------:R-:W-:Y:S02]  /*0b90*/  R2UR UR12, R0 ;  /* 0x00000000000c72ca */ /* 0x000fe400000e0000 */
[----:B------:R-:W-:Y:S02]  /*0ba0*/  IABS R4, R4 ;  /* 0x0000000400047213 */ /* 0x000fe40000000000 */
[----:B------:R-:W-:-:S03]  /*0bb0*/  IABS R5, R3 ;  /* 0x0000000300057213 */ /* 0x000fc60000000000 */
[----:B------:R-:W-:-:S05]  /*0bc0*/  IMAD.MOV.U32 R3, RZ, RZ, R4 ;  /* 0x000000ffff037224 */ /* 0x000fca00078e0004 */
[----:B------:R-:W-:Y:S01]  /*0bd0*/  R2UR UR11, R3 ;  /* 0x00000000030b72ca */ /* 0x000fe200000e0000 */
[----:B------:R-:W1:Y:S08]  /*0be0*/  I2F.RP R0, UR12 ;  /* 0x0000000c00007d06 */ /* 0x000e700008209400 */
[----:B-1----:R-:W0:Y:S02]  /*0bf0*/  MUFU.RCP R0, R0 ;  /* 0x0000000000007308 */ /* 0x002e240000001000 */
[----:B0-----:R-:W-:-:S02]  /*0c00*/  VIADD R2, R0, 0xffffffe ;  /* 0x0ffffffe00027836 */ /* 0x001fc40000000000 */
[----:B------:R-:W-:-:S04]  /*0c10*/  IMAD.MOV R0, RZ, RZ, -R5 ;  /* 0x000000ffff007224 */ /* 0x000fc800078e0a05 */
[----:B------:R-:W0:Y:S02]  /*0c20*/  F2I.FTZ.U32.TRUNC.NTZ R2, R2 ;  /* 0x0000000200027305 */ /* 0x000e24000021f000 */
[----:B0-----:R-:W-:-:S13]  /*0c30*/  R2UR UR5, R2 ;  /* 0x00000000020572ca */ /* 0x001fda00000e0000 */
[----:B------:R-:W-:-:S04]  /*0c40*/  UIADD3 UR10, URZ, -UR5, URZ ;  /* 0x800000053f0a7290 */ /* 0x000fc8000fffe03f */
[----:B------:R-:W-:-:S04]  /*0c50*/  UIMAD UR10, UR10, UR12, URZ ;  /* 0x0000000c0a0a72a4 */ /* 0x000fc8000f8e023f */
[----:B------:R-:W-:-:S03]  /*0c60*/  UIMAD.WIDE.U32 UR4, UR5, UR10, UR4 ;  /* 0x0000000a050472a5 */ /* 0x000fc6000f8e0004 */
[----:B------:R-:W-:Y:S01]  /*0c70*/  R2UR UR10, R0 ;  /* 0x00000000000a72ca */ /* 0x000fe200000e0000 */
[----:B------:R-:W-:-:S12]  /*0c80*/  UIMAD.WIDE.U32 UR4, UR5, UR11, URZ ;  /* 0x0000000b050472a5 */ /* 0x000fd8000f8e003f */
[----:B------:R-:W-:-:S04]  /*0c90*/  UIMAD UR4, UR5, UR10, UR11 ;  /* 0x0000000a050472a4 */ /* 0x000fc8000f8e020b */
[----:B------:R-:W-:-:S11]  /*0ca0*/  UISETP.GT.U32.AND UP0, UPT, UR12, UR4, UPT ;  /* 0x000000040c00728c */ /* 0x000fd6000bf04070 */
[----:B------:R-:W-:Y:S02]  /*0cb0*/  @!UP0 UIADD3 UR4, UR4, -UR12, URZ ;  /* 0x8000000c04048290 */ /* 0x000fe4000fffe03f */
[----:B------:R-:W-:Y:S02]  /*0cc0*/  @!UP0 UIADD3 UR5, UR5, 0x1, URZ ;  /* 0x0000000105058890 */ /* 0x000fe4000fffe03f */
[----:B------:R-:W-:Y:S02]  /*0cd0*/  UISETP.GE.U32.AND UP1, UPT, UR4, UR12, UPT ;  /* 0x0000000c0400728c */ /* 0x000fe4000bf26070 */
[----:B------:R-:W-:-:S09]  /*0ce0*/  UISETP.GE.AND UP0, UPT, UR8, URZ, UPT ;  /* 0x0000003f0800728c */ /* 0x000fd2000bf06270 */
[----:B------:R-:W-:Y:S02]  /*0cf0*/  @UP1 UIADD3 UR5, UR5, 0x1, URZ ;  /* 0x0000000105051890 */ /* 0x000fe4000fffe03f */
[----:B------:R-:W-:-:S05]  /*0d00*/  UISETP.NE.AND UP1, UPT, UR7, URZ, UPT ;  /* 0x0000003f0700728c */ /* 0x000fca000bf25270 */
[----:B------:R-:W-:Y:S02]  /*0d10*/  UMOV UR4, UR5 ;  /* 0x0000000500047c82 */ /* 0x000fe40008000000 */
[----:B------:R-:W-:-:S04]  /*0d20*/  @!UP0 UIADD3 UR4, -UR4, URZ, URZ ;  /* 0x0000003f04048290 */ /* 0x000fc8000fffe13f */
[----:B------:R-:W-:-:S12]  /*0d30*/  @!UP1 ULOP3.LUT UR4, URZ, UR7, URZ, 0x33, !UPT ;  /* 0x000000073f049292 */ /* 0x000fd8000f8e333f */
.L_x_9:
[----:B------:R-:W-:Y:S02]  /*0d40*/  UIMAD UR5, UR9, UR4, URZ ;  /* 0x00000004090572a4 */ /* 0x000fe4000f8e023f */
[----:B------:R-:W-:Y:S01]  /*0d50*/  IMAD.U32 R3, RZ, RZ, UR4 ;  /* 0x00000004ff037e24 */ /* 0x000fe2000f8e00ff */
[----:B------:R-:W-:Y:S01]  /*0d60*/  MOV R0, UR6 ;  /* 0x0000000600007c02 */ /* 0x000fe20008000f00 */
[----:B0-----:R-:W-:Y:S01]  /*0d70*/  IMAD.MOV.U32 R2, RZ, RZ, RZ ;  /* 0x000000ffff027224 */ /* 0x001fe200078e00ff */
[----:B------:R-:W-:Y:S02]  /*0d80*/  IADD3 R18, R25, -0x80, RZ ;  /* 0xffffff8019127810 */ /* 0x000fe40007ffe0ff */
[----:B------:R-:W-:Y:S02]  /*0d90*/  CS2R R118, SRZ ;  /* 0x0000000000767805 */ /* 0x000fe4000001ff00 */
[----:B------:R-:W-:Y:S01]  /*0da0*/  VIADDMNMX R0, R3, UR5, R0, PT ;  /* 0x0000000503007c46 */ /* 0x000fe2000b800100 */
[----:B------:R-:W-:Y:S01]  /*0db0*/  IMAD.U32 R16, RZ, RZ, UR5 ;  /* 0x00000005ff107e24 */ /* 0x000fe2000f8e00ff */
[----:B------:R-:W-:-:S02]  /*0dc0*/  PLOP3.LUT P0, PT, PT, PT, PT, 0x80, 0x0 ;  /* 0x000000000000781c */ /* 0x000fc40003f0f070 */
[----:B------:R-:W-:Y:S02]  /*0dd0*/  CS2R R116, SRZ ;  /* 0x0000000000747805 */ /* 0x000fe4000001ff00 */
[----:B------:R-:W-:Y:S01]  /*0de0*/  R2UR UR39, R0 ;  /* 0x00000000002772ca */ /* 0x000fe200000e0000 */
[----:B------:R-:W-:Y:S01]  /*0df0*/  IMAD.MOV.U32 R0, RZ, RZ, RZ ;  /* 0x000000ffff007224 */ /* 0x000fe200078e00ff */
[----:B------:R-:W-:Y:S02]  /*0e00*/  CS2R R114, SRZ ;  /* 0x0000000000727805 */ /* 0x000fe4000001ff00 */
[----:B------:R-:W-:Y:S02]  /*0e10*/  CS2R R112, SRZ ;  /* 0x0000000000707805 */ /* 0x000fe4000001ff00 */
[----:B------:R-:W-:Y:S02]  /*0e20*/  CS2R R110, SRZ ;  /* 0x00000000006e7805 */ /* 0x000fe4000001ff00 */
[----:B------:R-:W-:-:S02]  /*0e30*/  CS2R R108, SRZ ;  /* 0x00000000006c7805 */ /* 0x000fc4000001ff00 */
[----:B------:R-:W-:Y:S02]  /*0e40*/  CS2R R106, SRZ ;  /* 0x00000000006a7805 */ /* 0x000fe4000001ff00 */
[----:B------:R-:W-:Y:S02]  /*0e50*/  CS2R R104, SRZ ;  /* 0x0000000000687805 */ /* 0x000fe4000001ff00 */
[----:B------:R-:W-:Y:S02]  /*0e60*/  CS2R R102, SRZ ;  /* 0x0000000000667805 */ /* 0x000fe4000001ff00 */
[----:B------:R-:W-:Y:S02]  /*0e70*/  CS2R R100, SRZ ;  /* 0x0000000000647805 */ /* 0x000fe4000001ff00 */
[----:B------:R-:W-:Y:S02]  /*0e80*/  CS2R R98, SRZ ;  /* 0x0000000000627805 */ /* 0x000fe4000001ff00 */
[----:B------:R-:W-:-:S02]  /*0e90*/  CS2R R96, SRZ ;  /* 0x0000000000607805 */ /* 0x000fc4000001ff00 */
[----:B------:R-:W-:Y:S01]  /*0ea0*/  CS2R R94, SRZ ;  /* 0x00000000005e7805 */ /* 0x000fe2000001ff00 */
[----:B------:R-:W-:Y:S01]  /*0eb0*/  UISETP.GT.AND UP0, UPT, UR39, UR5, UPT ;  /* 0x000000052700728c */ /* 0x000fe2000bf04270 */
[----:B------:R-:W-:Y:S02]  /*0ec0*/  CS2R R92, SRZ ;  /* 0x00000000005c7805 */ /* 0x000fe4000001ff00 */
[----:B------:R-:W-:Y:S02]  /*0ed0*/  CS2R R90, SRZ ;  /* 0x00000000005a7805 */ /* 0x000fe4000001ff00 */
[----:B------:R-:W-:Y:S02]  /*0ee0*/  CS2R R88, SRZ ;  /* 0x0000000000587805 */ /* 0x000fe4000001ff00 */
[----:B------:R-:W-:Y:S02]  /*0ef0*/  CS2R R86, SRZ ;  /* 0x0000000000567805 */ /* 0x000fe4000001ff00 */
[----:B------:R-:W-:-:S02]  /*0f00*/  CS2R R84, SRZ ;  /* 0x0000000000547805 */ /* 0x000fc4000001ff00 */
[----:B------:R-:W-:Y:S02]  /*0f10*/  PLOP3.LUT P1, PT, PT, PT, UP0, 0x80, 0x0 ;  /* 0x000000000000781c */ /* 0x000fe40003f2f008 */
[----:B------:R-:W-:Y:S02]  /*0f20*/  CS2R R82, SRZ ;  /* 0x0000000000527805 */ /* 0x000fe4000001ff00 */
        /* <DEDUP_REMOVED lines=29> */
[----:B------:R-:W-:Y:S06]  /*1100*/  @!P1 BRA `(.L_x_10) ;  /* 0x0000006000989947 */ /* 0x000fec0003800000 */
[----:B------:R-:W-:Y:S01]  /*1110*/  SHF.R.S32.HI R3, RZ, 0x1f, R18 ;  /* 0x0000001fff037819 */ /* 0x000fe20000011412 */
[----:B------:R-:W0:Y:S01]  /*1120*/  S2UR UR6, SR_CgaCtaId ;  /* 0x00000000000679c3 */ /* 0x000e220000008800 */
[----:B------:R-:W-:Y:S02]  /*1130*/  UMOV UR38, 0x400 ;  /* 0x0000040000267882 */ /* 0x000fe40000000000 */
[----:B------:R-:W-:-:S04]  /*1140*/  LEA.HI R19, R3, R18, RZ, 0x7 ;  /* 0x0000001203137211 */ /* 0x000fc800078f38ff */
[----:B------:R-:W-:-:S06]  /*1150*/  SHF.R.S32.HI R0, RZ, 0x7, R19 ;  /* 0x00000007ff007819 */ /* 0x000fcc0000011413 */
[----:B------:R-:W1:Y:S01]  /*1160*/  SHFL.IDX PT, R0, R0, RZ, 0x1f ;  /* 0x00001fff00007589 */ /* 0x000e6200000e0000 */
[----:B0-----:R-:W-:-:S04]  /*1170*/  ULEA UR38, UR6, UR38, 0x18 ;  /* 0x0000002606267291 */ /* 0x001fc8000f8ec03f */
[----:B------:R-:W-:-:S04]  /*1180*/  UIADD3 UR6, UR38, 0x12400, URZ ;  /* 0x0001240026067890 */ /* 0x000fc8000fffe03f */
[----:B------:R-:W-:Y:S01]  /*1190*/  ULOP3.LUT UP0, URZ, UR6, 0x1bf, URZ, 0xc0, !UPT ;  /* 0x000001bf063f7892 */ /* 0x000fe2000f80c03f */
[----:B-1----:R-:W-:-:S05]  /*11a0*/  R2UR UR4, R0 ;  /* 0x00000000000472ca */ /* 0x002fca00000e0000 */
[----:B------:R-:W-:-:S08]  /*11b0*/  PLOP3.LUT P0, PT, PT, PT, UP0, 0x80, 0x0 ;  /* 0x000000000000781c */ /* 0x000fd00003f0f008 */
[----:B------:R-:W-:-:S04]  /*11c0*/  ULEA.HI UR5, UR4, UR4, URZ, 0x1 ;  /* 0x0000000404057291 */ /* 0x000fc8000f8f083f */
[----:B------:R-:W-:-:S04]  /*11d0*/  ULOP3.LUT UR5, UR5, 0x1e, URZ, 0xc0, !UPT ;  /* 0x0000001e05057892 */ /* 0x000fc8000f8ec03f */
[----:B------:R-:W-:-:S04]  /*11e0*/  UIADD3 UR5, UR4, -UR5, URZ ;  /* 0x8000000504057290 */ /* 0x000fc8000fffe03f */
[----:B------:R-:W-:-:S04]  /*11f0*/  ULEA UR5, UR5, UR6, 0xd ;  /* 0x0000000605057291 */ /* 0x000fc8000f8e683f */
[----:B------:R-:W-:-:S04]  /*1200*/  USHF.R.U32.HI UR5, URZ, 0x4, UR5 ;  /* 0x000000043f057899 */ /* 0x000fc80008011605 */
[----:B------:R-:W-:Y:S01]  /*1210*/  ULOP3.LUT UR40, UR5, 0x3fff, URZ, 0xc0, !UPT ;  /* 0x00003fff05287892 */ /* 0x000fe2000f8ec03f */
[----:B------:R-:W-:Y:S11]  /*1220*/  @!P0 BRA `(.L_x_11) ;  /* 0x0000000000408947 */ /* 0x000ff60003800000 */
[----:B------:R-:W-:Y:S01]  /*1230*/  MOV R0, 0x0 ;  /* 0x0000000000007802 */ /* 0x000fe20000000f00 */
[----:B------:R-:W-:Y:S01]  /*1240*/  ULDC.64 UR4, c[0x4][0x88] ;  /* 0x0100220000047ab9 */ /* 0x000fe20000000a00 */
[----:B------:R-:W-:Y:S01]  /*1250*/  ULDC.64 UR6, c[0x4][0x28] ;  /* 0x01000a0000067ab9 */ /* 0x000fe20000000a00 */
[----:B------:R-:W-:Y:S01]  /*1260*/  MOV R4, UR4 ;  /* 0x0000000400047c02 */ /* 0x000fe20008000f00 */
[----:B------:R0:W1:Y:S01]  /*1270*/  LDC.64 R2, c[0x4][R0] ;  /* 0x0100000000027b82 */ /* 0x0000620000000a00 */
[----:B------:R-:W-:Y:S01]  /*1280*/  IMAD.U32 R5, RZ, RZ, UR5 ;  /* 0x00000005ff057e24 */ /* 0x000fe2000f8e00ff */
[----:B------:R-:W-:Y:S01]  /*1290*/  ULDC.64 UR4, c[0x4][0x90] ;  /* 0x0100240000047ab9 */ /* 0x000fe20000000a00 */
[----:B------:R-:W-:Y:S01]  /*12a0*/  IMAD.U32 R10, RZ, RZ, UR6 ;  /* 0x00000006ff0a7e24 */ /* 0x000fe2000f8e00ff */
[----:B------:R-:W-:Y:S01]  /*12b0*/  MOV R7, UR5 ;  /* 0x0000000500077c02 */ /* 0x000fe20008000f00 */
[----:B------:R-:W-:Y:S01]  /*12c0*/  IMAD.U32 R6, RZ, RZ, UR4 ;  /* 0x00000004ff067e24 */ /* 0x000fe2000f8e00ff */
[----:B------:R-:W-:Y:S01]  /*12d0*/  MOV R8, 0x70 ;  /* 0x0000007000087802 */ /* 0x000fe20000000f00 */
[----:B------:R-:W-:-:S02]  /*12e0*/  IMAD.U32 R11, RZ, RZ, UR7 ;  /* 0x00000007ff0b7e24 */ /* 0x000fc4000f8e00ff */
[----:B------:R-:W-:Y:S02]  /*12f0*/  IMAD.MOV.U32 R12, RZ, RZ, 0x1 ;  /* 0x00000001ff0c7424 */ /* 0x000fe400078e00ff */
[----:B0-----:R-:W-:-:S07]  /*1300*/  IMAD.MOV.U32 R13, RZ, RZ, RZ ;  /* 0x000000ffff0d7224 */ /* 0x001fce00078e00ff */
[----:B------:R-:W-:-:S07]  /*1310*/  LEPC R20, `(.L_x_11) ;  /* 0x000000001014794e */ /* 0x000fce0000000000 */
[----:B-1----:R-:W-:Y:S05]  /*1320*/  CALL.ABS.NOINC R2 ;  /* 0x0000000002007343 */ /* 0x002fea0003c00000 */
.L_x_11:
[----:B------:R-:W-:-:S04]  /*1330*/  SHF.L.U32 R0, RZ, 0x1f, RZ ;  /* 0x0000001fff007819 */ /* 0x000fc800000006ff */
[----:B------:R-:W0:Y:S02]  /*1340*/  SYNCS.PHASECHK.TRANS64.TRYWAIT P0, [UR38+0x30800], R0 ;  /* 0x03080000ff0075a7 */ /* 0x000e240008000166 */
[----:B0-----:R-:W-:Y:S05]  /*1350*/  @!P0 BRA `(.L_x_12) ;  /* 0x000000b800b48947 */ /* 0x001fea0003800000 */
.L_x_85:
[----:B------:R-:W2:Y:S02]  /*1360*/  LDL R2, [R1+0x4] ;  /* 0x0000040001027983 */ /* 0x000ea40000100800 */
[----:B--2---:R-:W-:-:S13]  /*1370*/  R2UR UR4, R2 ;  /* 0x00000000020472ca */ /* 0x004fda00000e0000 */
[----:B------:R-:W-:-:S06]  /*1380*/  ULOP3.LUT UR4, UR4, 0x1, URZ, 0xfc, !UPT ;  /* 0x0000000104047892 */ /* 0x000fcc000f8efc3f */
[----:B------:R-:W-:-:S04]  /*1390*/  MOV R2, UR4 ;  /* 0x0000000400027c02 */ /* 0x000fc80008000f00 */
[----:B------:R-:W-:-:S13]  /*13a0*/  ISETP.NE.AND P0, PT, R2, 0x3, PT ;  /* 0x000000030200780c */ /* 0x000fda0003f05270 */
[----:B------:R-:W-:Y:S05]  /*13b0*/  @!P0 BRA `(.L_x_13) ;  /* 0x0000000000048947 */ /* 0x000fea0003800000 */
[----:B------:R-:W-:Y:S01]  /*13c0*/  BPT.TRAP 0x1 ;  /* 0x000000040000795c */ /* 0x000fe20000300000 */
.L_x_13:
[----:B------:R1:W2:Y:S01]  /*13d0*/  SYNCS.PHASECHK.TRANS64.TRYWAIT P1, [UR38+0x30830], R0 ;  /* 0x03083000ff0075a7 */ /* 0x0002a20008020166 */
[----:B------:R-:W-:Y:S05]  /*13e0*/  @!P0 BRA `(.L_x_14) ;  /* 0x0000000000048947 */ /* 0x000fea0003800000 */
[----:B------:R-:W-:Y:S01]  /*13f0*/  BPT.TRAP 0x1 ;  /* 0x000000040000795c */ /* 0x000fe20000300000 */
.L_x_14:
[----:B------:R-:W-:Y:S02]  /*1400*/  IMAD.U32 R6, RZ, RZ, UR40 ;  /* 0x00000028ff067e24 */ /* 0x000fe4000f8e00ff */
[----:B------:R-:W-:Y:S01]  /*1410*/  IMAD.MOV.U32 R2, RZ, RZ, RZ ;  /* 0x000000ffff027224 */ /* 0x000fe200078e00ff */
[----:B--2---:R-:W-:Y:S06]  /*1420*/  @P1 BRA `(.L_x_15) ;  /* 0x0000000000081947 */ /* 0x004fec0003800000 */
[----:B------:R-:W2:Y:S02]  /*1430*/  SYNCS.PHASECHK.TRANS64.TRYWAIT P1, [UR38+0x30830], R0 ;  /* 0x03083000ff0075a7 */ /* 0x000ea40008020166 */
[----:B--2---:R-:W-:Y:S05]  /*1440*/  @!P1 BRA `(.L_x_16) ;  /* 0x000000b800909947 */ /* 0x004fea0003800000 */
.L_x_15:
[----:B------:R-:W-:Y:S05]  /*1450*/  WARPSYNC.ALL ;  /* 0x0000000000007948 */ /* 0x000fea0003800000 */
[----:B------:R-:W-:Y:S01]  /*1460*/  MOV R119, RZ ;  /* 0x000000ff00777202 */ /* 0x000fe20000000f00 */
[----:B------:R-:W-:Y:S01]  /*1470*/  IMAD.MOV.U32 R7, RZ, RZ, 0x40000040 ;  /* 0x40000040ff077424 */ /* 0x000fe200078e00ff */
[----:B------:R-:W-:Y:S01]  /*1480*/  LOP3.LUT R6, R6, 0x10000, RZ, 0xfc, !PT ;  /* 0x0001000006067812 */ /* 0x000fe200078efcff */
[----:B------:R-:W-:-:S03]  /*1490*/  UIADD3 UR4, UR38, 0x1e400, URZ ;  /* 0x0001e40026047890 */ /* 0x000fc6000fffe03f */
[C---:B------:R-:W-:Y:S01]  /*14a0*/  R2UR UR56, R6.reuse ;  /* 0x00000000063872ca */ /* 0x040fe200000e0000 */
[----:B------:R-:W-:Y:S01]  /*14b0*/  WARPGROUP.ARRIVE ;  /* 0x00000000000079c5 */ /* 0x000fe20000000000 */
[----:B------:R-:W-:Y:S01]  /*14c0*/  R2UR UR57, R7 ;  /* 0x00000000073972ca */ /* 0x000fe200000e0000 */
[----:B------:R-:W-:Y:S01]  /*14d0*/  USHF.R.U32.HI UR4, URZ, 0x4, UR4 ;  /* 0x000000043f047899 */ /* 0x000fe20008011604 */
[----:B------:R-:W-:Y:S01]  /*14e0*/  R2UR UR10, R6 ;  /* 0x00000000060a72ca */ /* 0x000fe200000e0000 */
[----:B------:R-:W-:Y:S01]  /*14f0*/  UMOV UR59, 0x40000040 ;  /* 0x40000040003b7882 */ /* 0x000fe20000000000 */
[----:B------:R-:W-:Y:S01]  /*1500*/  UMOV UR9, 0x40000040 ;  /* 0x4000004000097882 */ /* 0x000fe20000000000 */
[----:B------:R-:W-:Y:S01]  /*1510*/  ULOP3.LUT UR4, UR4, 0x3fff, URZ, 0xc0, !UPT ;  /* 0x00003fff04047892 */ /* 0x000fe2000f8ec03f */
[----:B------:R-:W-:Y:S01]  /*1520*/  UMOV UR5, UR9 ;  /* 0x0000000900057c82 */ /* 0x000fe20008000000 */
[----:B------:R-:W-:Y:S02]  /*1530*/  UMOV UR7, 0x40000040 ;  /* 0x4000004000077882 */ /* 0x000fe40000000000 */
[----:B------:R-:W-:Y:S01]  /*1540*/  ULOP3.LUT UR58, UR4, 0x10000, URZ, 0xfc, !UPT ;  /* 0x00010000043a7892 */ /* 0x000fe2000f8efc3f */
[----:B------:R-:W-:Y:S01]  /*1550*/  UMOV UR13, 0x40000040 ;  /* 0x40000040000d7882 */ /* 0x000fe20000000000 */
[----:B------:R-:W-:-:S02]  /*1560*/  UMOV UR15, 0x40000040 ;  /* 0x40000040000f7882 */ /* 0x000fc40000000000 */
[----:B------:R-:W-:Y:S02]  /*1570*/  UIADD3 UR6, UR58, 0x2, URZ ;  /* 0x000000023a067890 */ /* 0x000fe4000fffe03f */
[----:B------:R-:W-:Y:S02]  /*1580*/  UIADD3 UR8, UR10, 0x2, URZ ;  /* 0x000000020a087890 */ /* 0x000fe4000fffe03f */
[----:B------:R-:W-:Y:S01]  /*1590*/  UIADD3 UR12, UR10, 0x4, URZ ;  /* 0x000000040a0c7890 */ /* 0x000fe2000fffe03f */
[----:B------:R-:W-:Y:S01]  /*15a0*/  HGMMA.64x96x16.F32 R24, gdesc[UR56], RZ, !UPT, gsb0 ;  /* 0x01600000381879f0 */ /* 0x000fe2000c0008ff */
[----:B------:R-:W-:Y:S02]  /*15b0*/  UIADD3 UR14, UR58, 0x4, URZ ;  /* 0x000000043a0e7890 */ /* 0x000fe4000fffe03f */
[----:B------:R-:W-:Y:S01]  /*15c0*/  UIADD3 UR16, UR10, 0x6, URZ ;  /* 0x000000060a107890 */ /* 0x000fe2000fffe03f */
[----:B------:R-:W-:Y:S01]  /*15d0*/  UMOV UR4, UR8 ;  /* 0x0000000800047c82 */ /* 0x000fe20008000000 */
[----:B------:R-:W-:Y:S01]  /*15e0*/  UIADD3 UR18, UR58, 0x6, URZ ;  /* 0x000000063a127890 */ /* 0x000fe2000fffe03f */
[----:B------:R-:W-:Y:S01]  /*15f0*/  UMOV UR17, 0x40000040 ;  /* 0x4000004000117882 */ /* 0x000fe20000000000 */
[----:B------:R-:W-:Y:S01]  /*1600*/  UMOV UR19, 0x40000040 ;  /* 0x4000004000137882 */ /* 0x000fe20000000000 */
[----:B------:R-:W-:-:S02]  /*1610*/  UIADD3 UR20, UR10, 0x400, URZ ;  /* 0x000004000a147890 */ /* 0x000fc4000fffe03f */
[----:B------:R-:W-:Y:S01]  /*1620*/  UIADD3 UR22, UR58, 0x300, URZ ;  /* 0x000003003a167890 */ /* 0x000fe2000fffe03f */
[----:B------:R-:W-:Y:S01]  /*1630*/  UMOV UR21, 0x40000040 ;  /* 0x4000004000157882 */ /* 0x000fe20000000000 */
[----:B------:R-:W-:Y:S01]  /*1640*/  UMOV UR23, 0x40000040 ;  /* 0x4000004000177882 */ /* 0x000fe20000000000 */
[----:B------:R-:W-:Y:S02]  /*1650*/  UIADD3 UR24, UR10, 0x402, URZ ;  /* 0x000004020a187890 */ /* 0x000fe4000fffe03f */
[----:B------:R-:W-:Y:S01]  /*1660*/  UIADD3 UR26, UR58, 0x302, URZ ;  /* 0x000003023a1a7890 */ /* 0x000fe2000fffe03f */
[----:B------:R-:W-:Y:S01]  /*1670*/  UMOV UR25, 0x40000040 ;  /* 0x4000004000197882 */ /* 0x000fe20000000000 */
[----:B------:R-:W-:Y:S01]  /*1680*/  UMOV UR27, 0x40000040 ;  /* 0x40000040001b7882 */ /* 0x000fe20000000000 */
[----:B------:R-:W-:Y:S02]  /*1690*/  UIADD3 UR28, UR10, 0x404, URZ ;  /* 0x000004040a1c7890 */ /* 0x000fe4000fffe03f */
[----:B------:R-:W-:Y:S01]  /*16a0*/  UIADD3 UR30, UR58, 0x304, URZ ;  /* 0x000003043a1e7890 */ /* 0x000fe2000fffe03f */
[----:B------:R-:W-:Y:S01]  /*16b0*/  UMOV UR29, 0x40000040 ;  /* 0x40000040001d7882 */ /* 0x000fe20000000000 */
[----:B------:R-:W-:Y:S01]  /*16c0*/  UMOV UR31, 0x40000040 ;  /* 0x40000040001f7882 */ /* 0x000fe20000000000 */
[----:B------:R-:W-:Y:S01]  /*16d0*/  UIADD3 UR32, UR10, 0x406, URZ ;  /* 0x000004060a207890 */ /* 0x000fe2000fffe03f */
        /* <DEDUP_REMOVED lines=9> */
[----:B------:R-:W-:-:S02]  /*1770*/  WARPGROUP.DEPBAR.LE gsb0, 0x0 ;  /* 0x00008000000079c5 */ /* 0x000fc40000010000 */
[----:B------:R-:W-:-:S06]  /*1780*/  WARPGROUP.ARRIVE ;  /* 0x00000000000079c5 */ /* 0x000fcc0000000000 */
[----:B------:R-:W-:Y:S01]  /*1790*/  HGMMA.64x96x16.F32 R24, gdesc[UR4], R24, gsb0 ;  /* 0x01600000041879f0 */ /* 0x000fe20008000818 */
[----:B------:R-:W-:Y:S01]  /*17a0*/  UIADD3 UR6, UR58, 0x306, URZ ;  /* 0x000003063a067890 */ /* 0x000fe2000fffe03f */
[----:B------:R-:W-:Y:S01]  /*17b0*/  UMOV UR4, UR32 ;  /* 0x0000002000047c82 */ /* 0x000fe20008000000 */
[----:B------:R-:W-:Y:S01]  /*17c0*/  UMOV UR5, UR33 ;  /* 0x0000002100057c82 */ /* 0x000fe20008000000 */
[----:B------:R-:W-:Y:S01]  /*17d0*/  UMOV UR7, 0x40000040 ;  /* 0x4000004000077882 */ /* 0x000fe20000000000 */
[----:B------:R-:W-:Y:S02]  /*17e0*/  WARPGROUP.DEPBAR.LE gsb0, 0x0 ;  /* 0x00008000000079c5 */ /* 0x000fe40000010000 */
[----:B------:R-:W-:-:S06]  /*17f0*/  WARPGROUP.ARRIVE ;  /* 0x00000000000079c5 */ /* 0x000fcc0000000000 */
[----:B------:R-:W-:Y:S03]  /*1800*/  HGMMA.64x96x16.F32 R24, gdesc[UR12], R24, gsb0 ;  /* 0x016000000c1879f0 */ /* 0x000fe60008000818 */
        /* <DEDUP_REMOVED lines=44> */
[----:B------:R-:W-:Y:S05]  /*1ad0*/  @!P0 BRA `(.L_x_17) ;  /* 0x0000000000048947 */ /* 0x000fea0003800000 */
[----:B------:R-:W-:Y:S01]  /*1ae0*/  BPT.TRAP 0x1 ;  /* 0x000000040000795c */ /* 0x000fe20000300000 */
.L_x_17:
[----:B------:R-:W-:Y:S01]  /*1af0*/  LOP3.LUT R19, R19, 0xffffff80, RZ, 0xc0, !PT ;  /* 0xffffff8013137812 */ /* 0x000fe200078ec0ff */
[----:B------:R-:W-:Y:S01]  /*1b00*/  ULDC UR4, c[0x0][0x9d8] ;  /* 0x0002760000047ab9 */ /* 0x000fe20000000800 */
[----:B0-----:R-:W-:Y:S02]  /*1b10*/  IMAD.MOV.U32 R3, RZ, RZ, -0x2 ;  /* 0xfffffffeff037424 */ /* 0x001fe400078e00ff */
[----:B------:R-:W-:Y:S01]  /*1b20*/  FMUL.FTZ R26, R26, UR4 ;  /* 0x000000041a1a7c20 */ /* 0x000fe20008410000 */
[----:B------:R-:W-:Y:S01]  /*1b30*/  FMUL.FTZ R27, R27, UR4 ;  /* 0x000000041b1b7c20 */ /* 0x000fe20008410000 */
[----:B------:R-:W-:Y:S02]  /*1b40*/  IMAD.IADD R19, R18, 0x1, -R19 ;  /* 0x0000000112137824 */ /* 0x000fe400078e0a13 */
[----:B------:R-:W-:Y:S01]  /*1b50*/  FMUL.FTZ R30, R30, UR4 ;  /* 0x000000041e1e7c20 */ /* 0x000fe20008410000 */
[----:B------:R-:W-:Y:S01]  /*1b60*/  FMUL.FTZ R31, R31, UR4 ;  /* 0x000000041f1f7c20 */ /* 0x000fe20008410000 */
[----:B------:R-:W-:Y:S01]  /*1b70*/  FMUL.FTZ R34, R34, UR4 ;  /* 0x0000000422227c20 */ /* 0x000fe20008410000 */
[----:B------:R-:W0:Y:S01]  /*1b80*/  MUFU.TANH R26, R26 ;  /* 0x0000001a001a7308 */ /* 0x000e220000002400 */
[----:B-1----:R-:W-:Y:S01]  /*1b90*/  SHF.R.S32.HI R0, RZ, 0x1f, R19 ;  /* 0x0000001fff007819 */ /* 0x002fe20000011413 */
[----:B------:R-:W-:Y:S01]  /*1ba0*/  FMUL.FTZ R24, R24, UR4 ;  /* 0x0000000418187c20 */ /* 0x000fe20008410000 */
[----:B------:R-:W-:Y:S01]  /*1bb0*/  FMUL.FTZ R35, R35, UR4 ;  /* 0x0000000423237c20 */ /* 0x000fe20008410000 */
[----:B------:R-:W-:Y:S01]  /*1bc0*/  FMUL.FTZ R25, R25, UR4 ;  /* 0x0000000419197c20 */ /* 0x000fe20008410000 */
[----:B------:R-:W-:Y:S01]  /*1bd0*/  LEA.HI R0, R0, R19, RZ, 0x2 ;  /* 0x0000001300007211 */ /* 0x000fe200078f10ff */
[----:B------:R-:W-:Y:S01]  /*1be0*/  FMUL.FTZ R38, R38, UR4 ;  /* 0x0000000426267c20 */ /* 0x000fe20008410000 */
[----:B------:R-:W-:Y:S01]  /*1bf0*/  FMUL.FTZ R28, R28, UR4 ;  /* 0x000000041c1c7c20 */ /* 0x000fe20008410000 */
[----:B------:R-:W1:Y:S01]  /*1c00*/  MUFU.TANH R27, R27 ;  /* 0x0000001b001b7308 */ /* 0x000e620000002400 */
[----:B------:R-:W-:Y:S01]  /*1c10*/  LOP3.LUT R0, R0, 0x7ffffffc, RZ, 0xc0, !PT ;  /* 0x7ffffffc00007812 */ /* 0x000fe200078ec0ff */
[----:B------:R-:W-:Y:S01]  /*1c20*/  FMUL.FTZ R39, R39, UR4 ;  /* 0x0000000427277c20 */ /* 0x000fe20008410000 */
[----:B------:R-:W-:Y:S01]  /*1c30*/  FMUL.FTZ R29, R29, UR4 ;  /* 0x000000041d1d7c20 */ /* 0x000fe20008410000 */
[----:B------:R-:W-:Y:S01]  /*1c40*/  FMUL.FTZ R42, R42, UR4 ;  /* 0x000000042a2a7c20 */ /* 0x000fe20008410000 */
[----:B------:R-:W-:Y:S01]  /*1c50*/  IADD3 R0, R19, -R0, RZ ;  /* 0x8000000013007210 */ /* 0x000fe20007ffe0ff */
[----:B------:R-:W-:Y:S01]  /*1c60*/  FMUL.FTZ R32, R32, UR4 ;  /* 0x0000000420207c20 */ /* 0x000fe20008410000 */
[----:B------:R-:W-:Y:S01]  /*1c70*/  FMUL.FTZ R43, R43, UR4 ;  /* 0x000000042b2b7c20 */ /* 0x000fe20008410000 */
[----:B------:R-:W2:Y:S01]  /*1c80*/  MUFU.TANH R30, R30 ;  /* 0x0000001e001e7308 */ /* 0x000ea20000002400 */
[----:B------:R-:W-:Y:S01]  /*1c90*/  FMUL.FTZ R33, R33, UR4 ;  /* 0x0000000421217c20 */ /* 0x000fe20008410000 */
[----:B------:R-:W-:-:S02]  /*1ca0*/  IMAD R0, R0, R3, 0x60 ;  /* 0x0000006000007424 */ /* 0x000fc400078e0203 */
[----:B------:R-:W-:Y:S01]  /*1cb0*/  FMUL.FTZ R46, R46, UR4 ;  /* 0x000000042e2e7c20 */ /* 0x000fe20008410000 */
[----:B------:R-:W-:Y:S02]  /*1cc0*/  IMAD.U32 R3, RZ, RZ, UR39 ;  /* 0x00000027ff037e24 */ /* 0x000fe4000f8e00ff */
[----:B------:R-:W-:Y:S01]  /*1cd0*/  FMUL.FTZ R36, R36, UR4 ;  /* 0x0000000424247c20 */ /* 0x000fe20008410000 */
[----:B------:R-:W-:Y:S01]  /*1ce0*/  FMUL.FTZ R47, R47, UR4 ;  /* 0x000000042f2f7c20 */ /* 0x000fe20008410000 */
[----:B------:R-:W-:Y:S01]  /*1cf0*/  IADD3 R0, R0, UR42, RZ ;  /* 0x0000002a00007c10 */ /* 0x000fe2000fffe0ff */
[----:B------:R-:W3:Y:S01]  /*1d00*/  MUFU.TANH R31, R31 ;  /* 0x0000001f001f7308 */ /* 0x000ee20000002400 */
[----:B------:R-:W-:Y:S01]  /*1d10*/  FMUL.FTZ R37, R37, UR4 ;  /* 0x0000000425257c20 */ /* 0x000fe20008410000 */
[----:B------:R-:W-:Y:S01]  /*1d20*/  FMUL.FTZ R50, R50, UR4 ;  /* 0x0000000432327c20 */ /* 0x000fe20008410000 */
[----:B------:R-:W-:Y:S01]  /*1d30*/  FMUL.FTZ R40, R40, UR4 ;  /* 0x0000000428287c20 */ /* 0x000fe20008410000 */
[----:B------:R-:W-:-:S02]  /*1d40*/  IMAD R0, R3, -0x60, R0 ;  /* 0xffffffa003007824 */ /* 0x000fc400078e0200 */
[----:B------:R-:W-:Y:S01]  /*1d50*/  FMUL.FTZ R51, R51, UR4 ;  /* 0x0000000433337c20 */ /* 0x000fe20008410000 */
[----:B------:R-:W-:Y:S01]  /*1d60*/  FMUL.FTZ R41, R41, UR4 ;  /* 0x0000000429297c20 */ /* 0x000fe20008410000 */
[----:B------:R-:W-:Y:S01]  /*1d70*/  FMUL.FTZ R54, R54, UR4 ;  /* 0x0000000436367c20 */ /* 0x000fe20008410000 */
[----:B------:R-:W4:Y:S01]  /*1d80*/  MUFU.TANH R34, R34 ;  /* 0x0000002200227308 */ /* 0x000f220000002400 */
[----:B------:R-:W-:Y:S01]  /*1d90*/  ISETP.GT.AND P6, PT, R0, RZ, PT ;  /* 0x000000ff0000720c */ /* 0x000fe20003fc4270 */
[----:B------:R-:W-:Y:S01]  /*1da0*/  FMUL.FTZ R44, R44, UR4 ;  /* 0x000000042c2c7c20 */ /* 0x000fe20008410000 */
[C---:B------:R-:W-:Y:S01]  /*1db0*/  ISETP.GT.AND P5, PT, R0.reuse, 0x1, PT ;  /* 0x000000010000780c */ /* 0x040fe20003fa4270 */
[----:B------:R-:W-:Y:S01]  /*1dc0*/  FMUL.FTZ R55, R55, UR4 ;  /* 0x0000000437377c20 */ /* 0x000fe20008410000 */
[----:B------:R-:W-:Y:S01]  /*1dd0*/  ISETP.GT.AND P4, PT, R0, 0x8, PT ;  /* 0x000000080000780c */ /* 0x000fe20003f84270 */
[----:B------:R-:W-:Y:S01]  /*1de0*/  FMUL.FTZ R45, R45, UR4 ;  /* 0x000000042d2d7c20 */ /* 0x000fe20008410000 */
[----:B0-----:R-:W-:Y:S01]  /*1df0*/  FSEL R3, R26, -INF , P6 ;  /* 0xff8000001a037808 */ /* 0x001fe20003000000 */
[----:B------:R-:W0:Y:S01]  /*1e00*/  MUFU.TANH R24, R24 ;  /* 0x0000001800187308 */ /* 0x000e220000002400 */
[----:B-1----:R-:W-:Y:S01]  /*1e10*/  FSEL R27, R27, -INF , P5 ;  /* 0xff8000001b1b7808 */ /* 0x002fe20002800000 */
[----:B------:R-:W-:Y:S01]  /*1e20*/  FMUL.FTZ R58, R58, UR4 ;  /* 0x000000043a3a7c20 */ /* 0x000fe20008410000 */
[----:B------:R-:W-:Y:S01]  /*1e30*/  ISETP.GT.AND P3, PT, R0, 0x9, PT ;  /* 0x000000090000780c */ /* 0x000fe20003f64270 */
[----:B------:R-:W-:Y:S01]  /*1e40*/  FMUL.FTZ R48, R48, UR4 ;  /* 0x0000000430307c20 */ /* 0x000fe20008410000 */
[----:B--2---:R-:W-:Y:S01]  /*1e50*/  FSEL R9, R30, -INF , P4 ;  /* 0xff8000001e097808 */ /* 0x004fe20002000000 */
[----:B------:R-:W-:Y:S01]  /*1e60*/  FMUL.FTZ R59, R59, UR4 ;  /* 0x000000043b3b7c20 */ /* 0x000fe20008410000 */
[----:B------:R-:W-:Y:S01]  /*1e70*/  FMNMX.FTZ R4, R3, R27, !PT ;  /* 0x0000001b03047209 */ /* 0x000fe20007810000 */
[----:B------:R-:W1:Y:S01]  /*1e80*/  MUFU.TANH R35, R35 ;  /* 0x0000002300237308 */ /* 0x000e620000002400 */
[----:B------:R-:W-:Y:S01]  /*1e90*/  ISETP.GT.AND P2, PT, R0, 0x10, PT ;  /* 0x000000100000780c */ /* 0x000fe20003f44270 */
[----:B------:R-:W-:Y:S01]  /*1ea0*/  FMUL.FTZ R49, R49, UR4 ;  /* 0x0000000431317c20 */ /* 0x000fe20008410000 */
[----:B---3--:R-:W-:Y:S01]  /*1eb0*/  FSEL R31, R31, -INF , P3 ;  /* 0xff8000001f1f7808 */ /* 0x008fe20001800000 */
[----:B------:R-:W-:Y:S01]  /*1ec0*/  FMUL.FTZ R62, R62, UR4 ;  /* 0x000000043e3e7c20 */ /* 0x000fe20008410000 */
[----:B------:R-:W-:Y:S01]  /*1ed0*/  FMNMX.FTZ R4, R9, R4, !PT ;  /* 0x0000000409047209 */ /* 0x000fe20007810000 */
[----:B------:R-:W-:Y:S01]  /*1ee0*/  FMUL.FTZ R52, R52, UR4 ;  /* 0x0000000434347c20 */ /* 0x000fe20008410000 */
[----:B------:R-:W-:Y:S01]  /*1ef0*/  ISETP.GT.AND P1, PT, R0, 0x11, PT ;  /* 0x000000110000780c */ /* 0x000fe20003f24270 */
[----:B------:R-:W2:Y:S01]  /*1f00*/  MUFU.TANH R25, R25 ;  /* 0x0000001900197308 */ /* 0x000ea20000002400 */
[----:B----4-:R-:W-:Y:S01]  /*1f10*/  FSEL R19, R34, -INF , P2 ;  /* 0xff80000022137808 */ /* 0x010fe20001000000 */
[----:B------:R-:W-:Y:S01]  /*1f20*/  FMUL.FTZ R63, R63, UR4 ;  /* 0x000000043f3f7c20 */ /* 0x000fe20008410000 */
[----:B------:R-:W-:Y:S01]  /*1f30*/  FMNMX.FTZ R4, R31, R4, !PT ;  /* 0x000000041f047209 */ /* 0x000fe20007810000 */
[----:B------:R-:W-:Y:S01]  /*1f40*/  FMUL.FTZ R53, R53, UR4 ;  /* 0x0000000435357c20 */ /* 0x000fe20008410000 */
[----:B0-----:R-:W-:Y:S01]  /*1f50*/  FSEL R11, R24, -INF , P6 ;  /* 0xff800000180b7808 */ /* 0x001fe20003000000 */
[----:B------:R-:W-:Y:S01]  /*1f60*/  FMUL.FTZ R66, R66, UR4 ;  /* 0x0000000442427c20 */ /* 0x000fe20008410000 */
[----:B------:R-:W-:Y:S01]  /*1f70*/  ISETP.GT.AND P6, PT, R0, 0x18, PT ;  /* 0x000000180000780c */ /* 0x000fe20003fc4270 */
[----:B------:R-:W0:Y:S01]  /*1f80*/  MUFU.TANH R38, R38 ;  /* 0x0000002600267308 */ /* 0x000e220000002400 */
[----:B-1----:R-:W-:Y:S01]  /*1f90*/  FSEL R35, R35, -INF , P1 ;  /* 0xff80000023237808 */ /* 0x002fe20000800000 */
[----:B------:R-:W-:Y:S01]  /*1fa0*/  FMUL.FTZ R56, R56, UR4 ;  /* 0x0000000438387c20 */ /* 0x000fe20008410000 */
[----:B------:R-:W-:Y:S01]  /*1fb0*/  FMNMX.FTZ R4, R19, R4, !PT ;  /* 0x0000000413047209 */ /* 0x000fe20007810000 */
[----:B------:R-:W-:Y:S01]  /*1fc0*/  FMUL.FTZ R67, R67, UR4 ;  /* 0x0000000443437c20 */ /* 0x000fe20008410000 */
[----:B------:R-:W-:Y:S01]  /*1fd0*/  FMUL.FTZ R57, R57, UR4 ;  /* 0x0000000439397c20 */ /* 0x000fe20008410000 */
[----:B------:R-:W-:Y:S01]  /*1fe0*/  FMUL.FTZ R70, R70, UR4 ;  /* 0x0000000446467c20 */ /* 0x000fe20008410000 */
[----:B------:R-:W-:Y:S01]  /*1ff0*/  FMNMX.FTZ R4, R35, R4, !PT ;  /* 0x0000000423047209 */ /* 0x000fe20007810000 */
[----:B------:R-:W1:Y:S01]  /*2000*/  MUFU.TANH R28, R28 ;  /* 0x0000001c001c7308 */ /* 0x000e620000002400 */
[----:B--2---:R-:W-:Y:S01]  /*2010*/  FSEL R25, R25, -INF , P5 ;  /* 0xff80000019197808 */ /* 0x004fe20002800000 */
[----:B------:R-:W-:Y:S01]  /*2020*/  FMUL.FTZ R71, R71, UR4 ;  /* 0x0000000447477c20 */ /* 0x000fe20008410000 */
[----:B------:R-:W-:Y:S01]  /*2030*/  ISETP.GT.AND P5, PT, R0, 0x19, PT ;  /* 0x000000190000780c */ /* 0x000fe20003fa4270 */
[----:B------:R-:W-:Y:S01]  /*2040*/  FMUL.FTZ R60, R60, UR4 ;  /* 0x000000043c3c7c20 */ /* 0x000fe20008410000 */
[----:B------:R-:W-:Y:S01]  /*2050*/  ULDC UR5, c[0x0][0x988] ;  /* 0x0002620000057ab9 */ /* 0x000fe20000000800 */
[----:B------:R-:W-:Y:S01]  /*2060*/  FMUL.FTZ R61, R61, UR4 ;  /* 0x000000043d3d7c20 */ /* 0x000fe20008410000 */
[----:B------:R-:W-:Y:S01]  /*2070*/  P2R R12, PR, RZ, 0x1 ;  /* 0x00000001ff0c7803 */ /* 0x000fe20000000000 */
[----:B------:R-:W2:Y:S01]  /*2080*/  MUFU.TANH R39, R39 ;  /* 0x0000002700277308 */ /* 0x000ea20000002400 */
[----:B0-----:R-:W-:Y:S01]  /*2090*/  FSEL R23, R38, -INF , P6 ;  /* 0xff80000026177808 */ /* 0x001fe20003000000 */
[----:B------:R-:W-:Y:S01]  /*20a0*/  FMUL.FTZ R64, R64, UR4 ;  /* 0x0000000440407c20 */ /* 0x000fe20008410000 */
[----:B------:R-:W-:Y:S01]  /*20b0*/  FMUL.FTZ R65, R65, UR4 ;  /* 0x0000000441417c20 */ /* 0x000fe20008410000 */
[----:B------:R-:W-:Y:S01]  /*20c0*/  FMUL.FTZ R68, R68, UR4 ;  /* 0x0000000444447c20 */ /* 0x000fe20008410000 */
[----:B------:R-:W-:Y:S01]  /*20d0*/  FMNMX.FTZ R4, R23, R4, !PT ;  /* 0x0000000417047209 */ /* 0x000fe20007810000 */
[----:B------:R-:W-:Y:S01]  /*20e0*/  FMUL.FTZ R69, R69, UR4 ;  /* 0x0000000445457c20 */ /* 0x000fe20008410000 */
[----:B------:R-:W0:Y:S01]  /*20f0*/  S2UR UR7, SR_CgaCtaId ;  /* 0x00000000000779c3 */ /* 0x000e220000008800 */
[----:B------:R-:W3:Y:S01]  /*2100*/  MUFU.TANH R29, R29 ;  /* 0x0000001d001d7308 */ /* 0x000ee20000002400 */
[----:B-1----:R-:W-:Y:S01]  /*2110*/  FSEL R13, R28, -INF , P4 ;  /* 0xff8000001c0d7808 */ /* 0x002fe20002000000 */
[----:B------:R-:W-:Y:S01]  /*2120*/  UIADD3 UR59, UR39, -0x2, URZ ;  /* 0xfffffffe273b7890 */ /* 0x000fe2000fffe03f */
[----:B------:R-:W-:Y:S01]  /*2130*/  ISETP.GT.AND P4, PT, R0, 0x20, PT ;  /* 0x000000200000780c */ /* 0x000fe20003f84270 */
[----:B------:R-:W-:Y:S01]  /*2140*/  UIADD3 UR4, UR38, 0x30840, URZ ;  /* 0x0003084026047890 */ /* 0x000fe2000fffe03f */
[----:B------:R-:W-:Y:S01]  /*2150*/  R2UR UR6, R16 ;  /* 0x00000000100672ca */ /* 0x000fe200000e0000 */
[----:B------:R-:W-:Y:S01]  /*2160*/  UMOV UR39, URZ ;  /* 0x0000003f00277c82 */ /* 0x000fe20008000000 */
[--C-:B------:R-:W-:Y:S01]  /*2170*/  IMAD.MOV.U32 R118, RZ, RZ, R119.reuse ;  /* 0x000000ffff767224 */ /* 0x100fe200078e0077 */
[----:B------:R-:W1:Y:S01]  /*2180*/  MUFU.TANH R42, R42 ;  /* 0x0000002a002a7308 */ /* 0x000e620000002400 */
[----:B--2---:R-:W-:Y:S01]  /*2190*/  FSEL R39, R39, -INF , P5 ;  /* 0xff80000027277808 */ /* 0x004fe20002800000 */
[--C-:B------:R-:W-:Y:S01]  /*21a0*/  IMAD.MOV.U32 R117, RZ, RZ, R119.reuse ;  /* 0x000000ffff757224 */ /* 0x100fe200078e0077 */
[-C--:B------:R-:W-:Y:S01]  /*21b0*/  MOV R116, R119.reuse ;  /* 0x0000007700747202 */ /* 0x080fe20000000f00 */
[--C-:B------:R-:W-:Y:S01]  /*21c0*/  IMAD.MOV.U32 R115, RZ, RZ, R119.reuse ;  /* 0x000000ffff737224 */ /* 0x100fe200078e0077 */
[----:B------:R-:W-:Y:S01]  /*21d0*/  FMNMX.FTZ R4, R39, R4, !PT ;  /* 0x0000000427047209 */ /* 0x000fe20007810000 */
[--C-:B------:R-:W-:Y:S01]  /*21e0*/  IMAD.MOV.U32 R114, RZ, RZ, R119.reuse ;  /* 0x000000ffff727224 */ /* 0x100fe200078e0077 */
[-C--:B------:R-:W-:Y:S01]  /*21f0*/  MOV R113, R119.reuse ;  /* 0x0000007700717202 */ /* 0x080fe20000000f00 */
[----:B------:R-:W2:Y:S01]  /*2200*/  MUFU.TANH R32, R32 ;  /* 0x0000002000207308 */ /* 0x000ea20000002400 */
[----:B---3--:R-:W-:Y:S01]  /*2210*/  FSEL R29, R29, -INF , P3 ;  /* 0xff8000001d1d7808 */ /* 0x008fe20001800000 */
[----:B------:R-:W-:Y:S01]  /*2220*/  UISETP.GE.AND UP0, UPT, UR59, UR6, UPT ;  /* 0x000000063b00728c */ /* 0x000fe2000bf06270 */
[----:B------:R-:W-:Y:S01]  /*2230*/  ISETP.GT.AND P3, PT, R0, 0x21, PT ;  /* 0x000000210000780c */ /* 0x000fe20003f64270 */
[--C-:B------:R-:W-:Y:S01]  /*2240*/  IMAD.MOV.U32 R112, RZ, RZ, R119.reuse ;  /* 0x000000ffff707224 */ /* 0x100fe200078e0077 */
[-C--:B------:R-:W-:Y:S01]  /*2250*/  MOV R110, R119.reuse ;  /* 0x00000077006e7202 */ /* 0x080fe20000000f00 */
[--C-:B------:R-:W-:Y:S01]  /*2260*/  IMAD.MOV.U32 R111, RZ, RZ, R119.reuse ;  /* 0x000000ffff6f7224 */ /* 0x100fe200078e0077 */
[----:B0-----:R-:W-:Y:S01]  /*2270*/  UPRMT UR4, UR7, 0x654, UR4 ;  /* 0x0000065407047896 */ /* 0x001fe20008000004 */
[----:B------:R-:W0:Y:S01]  /*2280*/  MUFU.TANH R43, R43 ;  /* 0x0000002b002b7308 */ /* 0x000e220000002400 */
[----:B-1----:R-:W-:Y:S01]  /*2290*/  FSEL R73, R42, -INF , P4 ;  /* 0xff8000002a497808 */ /* 0x002fe20002000000 */
[--C-:B------:R-:W-:Y:S01]  /*22a0*/  IMAD.MOV.U32 R109, RZ, RZ, R119.reuse ;  /* 0x000000ffff6d7224 */ /* 0x100fe200078e0077 */
[-C--:B------:R-:W-:Y:S01]  /*22b0*/  MOV R107, R119.reuse ;  /* 0x00000077006b7202 */ /* 0x080fe20000000f00 */
[--C-:B------:R-:W-:Y:S01]  /*22c0*/  IMAD.MOV.U32 R108, RZ, RZ, R119.reuse ;  /* 0x000000ffff6c7224 */ /* 0x100fe200078e0077 */
[----:B------:R-:W-:Y:S01]  /*22d0*/  FMNMX.FTZ R4, R73, R4, !PT ;  /* 0x0000000449047209 */ /* 0x000fe20007810000 */
[--C-:B------:R-:W-:Y:S01]  /*22e0*/  IMAD.MOV.U32 R106, RZ, RZ, R119.reuse ;  /* 0x000000ffff6a7224 */ /* 0x100fe200078e0077 */
[-C--:B------:R-:W-:Y:S01]  /*22f0*/  MOV R104, R119.reuse ;  /* 0x0000007700687202 */ /* 0x080fe20000000f00 */
[----:B------:R-:W1:Y:S01]  /*2300*/  MUFU.TANH R33, R33 ;  /* 0x0000002100217308 */ /* 0x000e620000002400 */
[----:B--2---:R-:W-:Y:S01]  /*2310*/  FSEL R15, R32, -INF , P2 ;  /* 0xff800000200f7808 */ /* 0x004fe20001000000 */
[----:B------:R-:W-:Y:S01]  /*2320*/  SYNCS.ARRIVE.TRANS64.RED.A1T0 RZ, [UR4], RZ ;  /* 0x000000ffffff79a7 */ /* 0x000fe20008100404 */
[C---:B------:R-:W-:Y:S01]  /*2330*/  ISETP.GT.AND P2, PT, R0.reuse, 0x28, PT ;  /* 0x000000280000780c */ /* 0x040fe20003f44270 */
[--C-:B------:R-:W-:Y:S01]  /*2340*/  IMAD.MOV.U32 R105, RZ, RZ, R119.reuse ;  /* 0x000000ffff697224 */ /* 0x100fe200078e0077 */
[-C--:B------:R-:W-:Y:S01]  /*2350*/  MOV R101, R119.reuse ;  /* 0x0000007700657202 */ /* 0x080fe20000000f00 */
[--C-:B------:R-:W-:Y:S01]  /*2360*/  IMAD.MOV.U32 R103, RZ, RZ, R119.reuse ;  /* 0x000000ffff677224 */ /* 0x100fe200078e0077 */
[-C--:B------:R-:W-:Y:S01]  /*2370*/  MOV R98, R119.reuse ;  /* 0x0000007700627202 */ /* 0x080fe20000000f00 */
[----:B------:R-:W2:Y:S01]  /*2380*/  MUFU.TANH R46, R46 ;  /* 0x0000002e002e7308 */ /* 0x000ea20000002400 */
[----:B0-----:R-:W-:Y:S01]  /*2390*/  FSEL R75, R43, -INF , P3 ;  /* 0xff8000002b4b7808 */ /* 0x001fe20001800000 */
[--C-:B------:R-:W-:Y:S01]  /*23a0*/  IMAD.MOV.U32 R102, RZ, RZ, R119.reuse ;  /* 0x000000ffff667224 */ /* 0x100fe200078e0077 */
[-C--:B------:R-:W-:Y:S01]  /*23b0*/  MOV R92, R119.reuse ;  /* 0x00000077005c7202 */ /* 0x080fe20000000f00 */
[--C-:B------:R-:W-:Y:S01]  /*23c0*/  IMAD.MOV.U32 R100, RZ, RZ, R119.reuse ;  /* 0x000000ffff647224 */ /* 0x100fe200078e0077 */
[----:B------:R-:W-:Y:S01]  /*23d0*/  FMNMX.FTZ R4, R75, R4, !PT ;  /* 0x000000044b047209 */ /* 0x000fe20007810000 */
[--C-:B------:R-:W-:Y:S01]  /*23e0*/  IMAD.MOV.U32 R99, RZ, RZ, R119.reuse ;  /* 0x000000ffff637224 */ /* 0x100fe200078e0077 */
[-C--:B------:R-:W-:Y:S01]  /*23f0*/  MOV R86, R119.reuse ;  /* 0x0000007700567202 */ /* 0x080fe20000000f00 */
[----:B------:R-:W0:Y:S01]  /*2400*/  MUFU.TANH R36, R36 ;  /* 0x0000002400247308 */ /* 0x000e220000002400 */
[----:B-1----:R-:W-:Y:S01]  /*2410*/  FSEL R33, R33, -INF , P1 ;  /* 0xff80000021217808 */ /* 0x002fe20000800000 */
[--C-:B------:R-:W-:Y:S01]  /*2420*/  IMAD.MOV.U32 R96, RZ, RZ, R119.reuse ;  /* 0x000000ffff607224 */ /* 0x100fe200078e0077 */
[----:B------:R-:W-:Y:S01]  /*2430*/  ISETP.GT.AND P1, PT, R0, 0x29, PT ;  /* 0x000000290000780c */ /* 0x000fe20003f24270 */
[--C-:B------:R-:W-:Y:S01]  /*2440*/  IMAD.MOV.U32 R94, RZ, RZ, R119.reuse ;  /* 0x000000ffff5e7224 */ /* 0x100fe200078e0077 */
[-C--:B------:R-:W-:Y:S01]  /*2450*/  MOV R80, R119.reuse ;  /* 0x0000007700507202 */ /* 0x080fe20000000f00 */
[--C-:B------:R-:W-:Y:S01]  /*2460*/  IMAD.MOV.U32 R90, RZ, RZ, R119.reuse ;  /* 0x000000ffff5a7224 */ /* 0x100fe200078e0077 */
[-C--:B------:R-:W-:Y:S01]  /*2470*/  MOV R74, R119.reuse ;  /* 0x00000077004a7202 */ /* 0x080fe20000000f00 */
[----:B------:R-:W1:Y:S01]  /*2480*/  MUFU.TANH R47, R47 ;  /* 0x0000002f002f7308 */ /* 0x000e620000002400 */
[----:B--2---:R-:W-:Y:S01]  /*2490*/  FSEL R77, R46, -INF , P2 ;  /* 0xff8000002e4d7808 */ /* 0x004fe20001000000 */
[--C-:B------:R-:W-:Y:S01]  /*24a0*/  IMAD.MOV.U32 R88, RZ, RZ, R119.reuse ;  /* 0x000000ffff587224 */ /* 0x100fe200078e0077 */
[----:B------:R-:W-:Y:S01]  /*24b0*/  MOV R38, R119 ;  /* 0x0000007700267202 */ /* 0x000fe20000000f00 */
[--C-:B------:R-:W-:Y:S01]  /*24c0*/  IMAD.MOV.U32 R84, RZ, RZ, R119.reuse ;  /* 0x000000ffff547224 */ /* 0x100fe200078e0077 */
[----:B------:R-:W-:Y:S01]  /*24d0*/  FMNMX.FTZ R4, R77, R4, !PT ;  /* 0x000000044d047209 */ /* 0x000fe20007810000 */
[----:B------:R-:W-:-:S02]  /*24e0*/  IMAD.MOV.U32 R82, RZ, RZ, R119 ;  /* 0x000000ffff527224 */ /* 0x000fc400078e0077 */
[----:B------:R-:W2:Y:S01]  /*24f0*/  MUFU.TANH R37, R37 ;  /* 0x0000002500257308 */ /* 0x000ea20000002400 */
[----:B0-----:R-:W-:Y:S01]  /*2500*/  FSEL R21, R36, -INF , P6 ;  /* 0xff80000024157808 */ /* 0x001fe20003000000 */
[--C-:B------:R-:W-:Y:S01]  /*2510*/  IMAD.MOV.U32 R78, RZ, RZ, R119.reuse ;  /* 0x000000ffff4e7224 */ /* 0x100fe200078e0077 */
[----:B------:R-:W-:Y:S01]  /*2520*/  ISETP.GT.AND P6, PT, R0, 0x30, PT ;  /* 0x000000300000780c */ /* 0x000fe20003fc4270 */
[--C-:B------:R-:W-:Y:S02]  /*2530*/  IMAD.MOV.U32 R76, RZ, RZ, R119.reuse ;  /* 0x000000ffff4c7224 */ /* 0x100fe400078e0077 */
[--C-:B------:R-:W-:Y:S02]  /*2540*/  IMAD.MOV.U32 R72, RZ, RZ, R119.reuse ;  /* 0x000000ffff487224 */ /* 0x100fe400078e0077 */
[----:B------:R-:W0:Y:S01]  /*2550*/  MUFU.TANH R50, R50 ;  /* 0x0000003200327308 */ /* 0x000e220000002400 */
[----:B-1----:R-:W-:Y:S01]  /*2560*/  FSEL R79, R47, -INF , P1 ;  /* 0xff8000002f4f7808 */ /* 0x002fe20000800000 */
[----:B------:R-:W-:-:S02]  /*2570*/  IMAD.MOV.U32 R46, RZ, RZ, R119 ;  /* 0x000000ffff2e7224 */ /* 0x000fc400078e0077 */
[----:B------:R-:W-:Y:S01]  /*2580*/  IMAD.MOV.U32 R42, RZ, RZ, R119 ;  /* 0x000000ffff2a7224 */ /* 0x000fe200078e0077 */
[----:B------:R-:W-:-:S03]  /*2590*/  FMNMX.FTZ R4, R79, R4, !PT ;  /* 0x000000044f047209 */ /* 0x000fc60007810000 */
[----:B------:R-:W1:Y:S01]  /*25a0*/  MUFU.TANH R40, R40 ;  /* 0x0000002800287308 */ /* 0x000e620000002400 */
[----:B--2---:R-:W-:Y:S02]  /*25b0*/  FSEL R37, R37, -INF , P5 ;  /* 0xff80000025257808 */ /* 0x004fe40002800000 */
[----:B------:R-:W-:-:S05]  /*25c0*/  ISETP.GT.AND P5, PT, R0, 0x31, PT ;  /* 0x000000310000780c */ /* 0x000fca0003fa4270 */
[----:B------:R-:W2:Y:S01]  /*25d0*/  MUFU.TANH R51, R51 ;  /* 0x0000003300337308 */ /* 0x000ea20000002400 */
[----:B0-----:R-:W-:Y:S02]  /*25e0*/  FSEL R81, R50, -INF , P6 ;  /* 0xff80000032517808 */ /* 0x001fe40003000000 */
[----:B------:R-:W-:Y:S02]  /*25f0*/  MOV R50, R119 ;  /* 0x0000007700327202 */ /* 0x000fe40000000f00 */
[----:B------:R-:W-:-:S03]  /*2600*/  FMNMX.FTZ R4, R81, R4, !PT ;  /* 0x0000000451047209 */ /* 0x000fc60007810000 */
[----:B------:R-:W0:Y:S01]  /*2610*/  MUFU.TANH R41, R41 ;  /* 0x0000002900297308 */ /* 0x000e220000002400 */
[----:B-1----:R-:W-:Y:S01]  /*2620*/  FSEL R43, R40, -INF , P4 ;  /* 0xff800000282b7808 */ /* 0x002fe20002000000 */
[----:B------:R-:W-:Y:S01]  /*2630*/  IMAD.MOV.U32 R40, RZ, RZ, R119 ;  /* 0x000000ffff287224 */ /* 0x000fe200078e0077 */
[----:B------:R-:W-:-:S05]  /*2640*/  ISETP.GT.AND P4, PT, R0, 0x38, PT ;  /* 0x000000380000780c */ /* 0x000fca0003f84270 */
[----:B------:R-:W1:Y:S01]  /*2650*/  MUFU.TANH R54, R54 ;  /* 0x0000003600367308 */ /* 0x000e620000002400 */
[----:B--2---:R-:W-:-:S04]  /*2660*/  FSEL R83, R51, -INF , P5 ;  /* 0xff80000033537808 */ /* 0x004fc80002800000 */
[----:B------:R-:W-:-:S03]  /*2670*/  FMNMX.FTZ R4, R83, R4, !PT ;  /* 0x0000000453047209 */ /* 0x000fc60007810000 */
[----:B------:R-:W2:Y:S01]  /*2680*/  MUFU.TANH R44, R44 ;  /* 0x0000002c002c7308 */ /* 0x000ea20000002400 */
[----:B0-----:R-:W-:Y:S02]  /*2690*/  FSEL R41, R41, -INF , P3 ;  /* 0xff80000029297808 */ /* 0x001fe40001800000 */
[----:B------:R-:W-:-:S05]  /*26a0*/  ISETP.GT.AND P3, PT, R0, 0x39, PT ;  /* 0x000000390000780c */ /* 0x000fca0003f64270 */
[----:B------:R-:W0:Y:S01]  /*26b0*/  MUFU.TANH R55, R55 ;  /* 0x0000003700377308 */ /* 0x000e220000002400 */
[----:B-1----:R-:W-:Y:S01]  /*26c0*/  FSEL R85, R54, -INF , P4 ;  /* 0xff80000036557808 */ /* 0x002fe20002000000 */
[----:B------:R-:W-:-:S03]  /*26d0*/  IMAD.MOV.U32 R54, RZ, RZ, R119 ;  /* 0x000000ffff367224 */ /* 0x000fc600078e0077 */
[----:B------:R-:W-:-:S03]  /*26e0*/  FMNMX.FTZ R4, R85, R4, !PT ;  /* 0x0000000455047209 */ /* 0x000fc60007810000 */
[----:B------:R-:W1:Y:S01]  /*26f0*/  MUFU.TANH R45, R45 ;  /* 0x0000002d002d7308 */ /* 0x000e620000002400 */
[----:B--2---:R-:W-:Y:S02]  /*2700*/  FSEL R47, R44, -INF , P2 ;  /* 0xff8000002c2f7808 */ /* 0x004fe40001000000 */
[----:B------:R-:W-:Y:S02]  /*2710*/  ISETP.GT.AND P2, PT, R0, 0x40, PT ;  /* 0x000000400000780c */ /* 0x000fe40003f44270 */
[----:B------:R-:W-:-:S03]  /*2720*/  MOV R44, R119 ;  /* 0x00000077002c7202 */ /* 0x000fc60000000f00 */
[----:B------:R-:W2:Y:S01]  /*2730*/  MUFU.TANH R58, R58 ;  /* 0x0000003a003a7308 */ /* 0x000ea20000002400 */
[----:B0-----:R-:W-:-:S04]  /*2740*/  FSEL R87, R55, -INF , P3 ;  /* 0xff80000037577808 */ /* 0x001fc80001800000 */
[----:B------:R-:W-:-:S03]  /*2750*/  FMNMX.FTZ R4, R87, R4, !PT ;  /* 0x0000000457047209 */ /* 0x000fc60007810000 */
[----:B------:R-:W0:Y:S01]  /*2760*/  MUFU.TANH R48, R48 ;  /* 0x0000003000307308 */ /* 0x000e220000002400 */
[----:B-1----:R-:W-:Y:S02]  /*2770*/  FSEL R45, R45, -INF , P1 ;  /* 0xff8000002d2d7808 */ /* 0x002fe40000800000 */
[----:B------:R-:W-:-:S05]  /*2780*/  ISETP.GT.AND P1, PT, R0, 0x41, PT ;  /* 0x000000410000780c */ /* 0x000fca0003f24270 */
[----:B------:R-:W1:Y:S01]  /*2790*/  MUFU.TANH R59, R59 ;  /* 0x0000003b003b7308 */ /* 0x000e620000002400 */
[----:B--2---:R-:W-:Y:S01]  /*27a0*/  FSEL R89, R58, -INF , P2 ;  /* 0xff8000003a597808 */ /* 0x004fe20001000000 */
[----:B------:R-:W-:-:S03]  /*27b0*/  IMAD.MOV.U32 R58, RZ, RZ, R119 ;  /* 0x000000ffff3a7224 */ /* 0x000fc600078e0077 */
[----:B------:R-:W-:-:S03]  /*27c0*/  FMNMX.FTZ R4, R89, R4, !PT ;  /* 0x0000000459047209 */ /* 0x000fc60007810000 */
[----:B------:R-:W2:Y:S01]  /*27d0*/  MUFU.TANH R49, R49 ;  /* 0x0000003100317308 */ /* 0x000ea20000002400 */
[----:B0-----:R-:W-:Y:S01]  /*27e0*/  FSEL R51, R48, -INF , P6 ;  /* 0xff80000030337808 */ /* 0x001fe20003000000 */
[----:B------:R-:W-:Y:S01]  /*27f0*/  IMAD.MOV.U32 R48, RZ, RZ, R119 ;  /* 0x000000ffff307224 */ /* 0x000fe200078e0077 */
[----:B------:R-:W-:-:S05]  /*2800*/  ISETP.GT.AND P6, PT, R0, 0x48, PT ;  /* 0x000000480000780c */ /* 0x000fca0003fc4270 */
[----:B------:R-:W0:Y:S01]  /*2810*/  MUFU.TANH R62, R62 ;  /* 0x0000003e003e7308 */ /* 0x000e220000002400 */
[----:B-1----:R-:W-:-:S04]  /*2820*/  FSEL R91, R59, -INF , P1 ;  /* 0xff8000003b5b7808 */ /* 0x002fc80000800000 */
        /* <DEDUP_REMOVED lines=32> */
[----:B------:R-:W-:Y:S01]  /*2a30*/  MUFU.TANH R60, R60 ;  /* 0x0000003c003c7308 */ /* 0x000fe20000002400 */
[----:B--2---:R-:W-:Y:S01]  /*2a40*/  FSEL R97, R70, -INF , P2 ;  /* 0xff80000046617808 */ /* 0x004fe20001000000 */
[----:B------:R-:W-:-:S03]  /*2a50*/  IMAD.MOV.U32 R70, RZ, RZ, R119 ;  /* 0x000000ffff467224 */ /* 0x000fc600078e0077 */
[----:B------:R-:W-:-:S03]  /*2a60*/  FMNMX.FTZ R4, R97, R4, !PT ;  /* 0x0000000461047209 */ /* 0x000fc60007810000 */
[----:B------:R-:W1:Y:S01]  /*2a70*/  MUFU.TANH R61, R61 ;  /* 0x0000003d003d7308 */ /* 0x000e620000002400 */
[----:B0-----:R-:W-:-:S04]  /*2a80*/  FSEL R71, R71, -INF , P1 ;  /* 0xff80000047477808 */ /* 0x001fc80000800000 */
[----:B------:R-:W-:Y:S01]  /*2a90*/  FMNMX.FTZ R0, R71, R4, !PT ;  /* 0x0000000447007209 */ /* 0x000fe20007810000 */
[----:B------:R-:W-:Y:S02]  /*2aa0*/  IMAD.U32 R4, RZ, RZ, UR5 ;  /* 0x00000005ff047e24 */ /* 0x000fe4000f8e00ff */
[----:B------:R-:W-:Y:S02]  /*2ab0*/  MUFU.TANH R64, R64 ;  /* 0x0000004000407308 */ /* 0x000fe40000002400 */
[----:B------:R-:W0:Y:S06]  /*2ac0*/  SHFL.BFLY PT, R5, R0, 0x2, 0x1f ;  /* 0x0c401f0000057f89 */ /* 0x000e2c00000e0000 */
[----:B------:R-:W2:Y:S01]  /*2ad0*/  MUFU.TANH R65, R65 ;  /* 0x0000004100417308 */ /* 0x000ea20000002400 */
[----:B-1----:R-:W-:-:S07]  /*2ae0*/  FSEL R61, R61, -INF , P5 ;  /* 0xff8000003d3d7808 */ /* 0x002fce0002800000 */
[----:B------:R-:W-:Y:S08]  /*2af0*/  MUFU.TANH R68, R68 ;  /* 0x0000004400447308 */ /* 0x000ff00000002400 */
[----:B------:R-:W1:Y:S01]  /*2b00*/  MUFU.TANH R69, R69 ;  /* 0x0000004500457308 */ /* 0x000e620000002400 */
[----:B--2---:R-:W-:Y:S02]  /*2b10*/  FSEL R65, R65, -INF , P3 ;  /* 0xff80000041417808 */ /* 0x004fe40001800000 */
[----:B0-----:R-:W-:-:S02]  /*2b20*/  FMNMX.FTZ R8, R0, R5, !PT ;  /* 0x0000000500087209 */ /* 0x001fc40007810000 */
[----:B------:R-:W-:-:S03]  /*2b30*/  FMNMX.FTZ R0, R11, R25, !PT ;  /* 0x000000190b007209 */ /* 0x000fc60007810000 */
[----:B------:R-:W0:Y:S01]  /*2b40*/  SHFL.BFLY PT, R5, R8, 0x1, 0x1f ;  /* 0x0c201f0008057f89 */ /* 0x000e2200000e0000 */
[----:B------:R-:W-:-:S04]  /*2b50*/  FMNMX.FTZ R0, R13, R0, !PT ;  /* 0x000000000d007209 */ /* 0x000fc80007810000 */
[----:B------:R-:W-:-:S04]  /*2b60*/  FMNMX.FTZ R0, R29, R0, !PT ;  /* 0x000000001d007209 */ /* 0x000fc80007810000 */
[----:B------:R-:W-:Y:S02]  /*2b70*/  FMNMX.FTZ R0, R15, R0, !PT ;  /* 0x000000000f007209 */ /* 0x000fe40007810000 */
[----:B-1----:R-:W-:Y:S02]  /*2b80*/  FSEL R69, R69, -INF , P1 ;  /* 0xff80000045457808 */ /* 0x002fe40000800000 */
[----:B------:R-:W-:-:S04]  /*2b90*/  FMNMX.FTZ R0, R33, R0, !PT ;  /* 0x0000000021007209 */ /* 0x000fc80007810000 */
[----:B------:R-:W-:-:S04]  /*2ba0*/  FMNMX.FTZ R0, R21, R0, !PT ;  /* 0x0000000015007209 */ /* 0x000fc80007810000 */
[----:B------:R-:W-:Y:S02]  /*2bb0*/  FMNMX.FTZ R0, R37, R0, !PT ;  /* 0x0000000025007209 */ /* 0x000fe40007810000 */
[----:B0-----:R-:W-:Y:S02]  /*2bc0*/  FMNMX.FTZ R5, R8, R5, !PT ;  /* 0x0000000508057209 */ /* 0x001fe40007810000 */
[----:B------:R-:W-:Y:S02]  /*2bd0*/  FMNMX.FTZ R0, R43, R0, !PT ;  /* 0x000000002b007209 */ /* 0x000fe40007810000 */
[C---:B------:R-:W-:Y:S01]  /*2be0*/  FSETP.NEU.FTZ.AND P0, PT, R5.reuse, -INF , PT ;  /* 0xff8000000500780b */ /* 0x040fe20003f1d000 */
[----:B------:R-:W-:Y:S01]  /*2bf0*/  FMUL.FTZ R10, R5, R4 ;  /* 0x00000004050a7220 */ /* 0x000fe20000410000 */
[----:B------:R-:W-:-:S04]  /*2c00*/  FMNMX.FTZ R0, R41, R0, !PT ;  /* 0x0000000029007209 */ /* 0x000fc80007810000 */
[----:B------:R-:W-:Y:S02]  /*2c10*/  FMNMX.FTZ R0, R47, R0, !PT ;  /* 0x000000002f007209 */ /* 0x000fe40007810000 */
[----:B------:R-:W-:Y:S02]  /*2c20*/  FSEL R10, R10, RZ, P0 ;  /* 0x000000ff0a0a7208 */ /* 0x000fe40000000000 */
[----:B------:R-:W-:Y:S02]  /*2c30*/  FMNMX.FTZ R0, R45, R0, !PT ;  /* 0x000000002d007209 */ /* 0x000fe40007810000 */
[----:B------:R-:W-:Y:S01]  /*2c40*/  ISETP.NE.AND P0, PT, R12, RZ, PT ;  /* 0x000000ff0c00720c */ /* 0x000fe20003f05270 */
[--C-:B------:R-:W-:Y:S01]  /*2c50*/  FFMA.FTZ R3, R3, R4, -R10.reuse ;  /* 0x0000000403037223 */ /* 0x100fe2000001080a */
[----:B------:R-:W-:Y:S01]  /*2c60*/  FMNMX.FTZ R0, R51, R0, !PT ;  /* 0x0000000033007209 */ /* 0x000fe20007810000 */
[-CC-:B------:R-:W-:Y:S01]  /*2c70*/  FFMA.FTZ R19, R19, R4.reuse, -R10.reuse ;  /* 0x0000000413137223 */ /* 0x180fe2000001080a */
[--C-:B------:R-:W-:Y:S01]  /*2c80*/  FFMA.FTZ R23, R23, R4, -R10.reuse ;  /* 0x0000000417177223 */ /* 0x100fe2000001080a */
[----:B------:R0:W-:Y:S01]  /*2c90*/  MUFU.EX2 R189, R3 ;  /* 0x0000000300bd7308 */ /* 0x0001e20000000800 */
[----:B------:R-:W-:Y:S01]  /*2ca0*/  FMNMX.FTZ R0, R49, R0, !PT ;  /* 0x0000000031007209 */ /* 0x000fe20007810000 */
[-CC-:B------:R-:W-:Y:S01]  /*2cb0*/  FFMA.FTZ R9, R9, R4.reuse, -R10.reuse ;  /* 0x0000000409097223 */ /* 0x180fe2000001080a */
[-CC-:B------:R-:W-:Y:S01]  /*2cc0*/  FFMA.FTZ R27, R27, R4.reuse, -R10.reuse ;  /* 0x000000041b1b7223 */ /* 0x180fe2000001080a */
[--C-:B------:R-:W-:Y:S01]  /*2cd0*/  FFMA.FTZ R31, R31, R4, -R10.reuse ;  /* 0x000000041f1f7223 */ /* 0x100fe2000001080a */
[----:B------:R-:W-:Y:S01]  /*2ce0*/  FMNMX.FTZ R0, R55, R0, !PT ;  /* 0x0000000037007209 */ /* 0x000fe20007810000 */
[-CC-:B------:R-:W-:Y:S01]  /*2cf0*/  FFMA.FTZ R35, R35, R4.reuse, -R10.reuse ;  /* 0x0000000423237223 */ /* 0x180fe2000001080a */
[--C-:B------:R-:W-:Y:S01]  /*2d00*/  FFMA.FTZ R39, R39, R4, -R10.reuse ;  /* 0x0000000427277223 */ /* 0x100fe2000001080a */
[----:B------:R1:W-:Y:S01]  /*2d10*/  MUFU.EX2 R185, R19 ;  /* 0x0000001300b97308 */ /* 0x0003e20000000800 */
[----:B------:R-:W-:Y:S01]  /*2d20*/  FMNMX.FTZ R0, R53, R0, !PT ;  /* 0x0000000035007209 */ /* 0x000fe20007810000 */
[-CC-:B------:R-:W-:Y:S01]  /*2d30*/  FFMA.FTZ R73, R73, R4.reuse, -R10.reuse ;  /* 0x0000000449497223 */ /* 0x180fe2000001080a */
[----:B0-----:R-:W-:Y:S01]  /*2d40*/  FSEL R3, R60, -INF , P6 ;  /* 0xff8000003c037808 */ /* 0x001fe20003000000 */
[--C-:B------:R-:W-:Y:S01]  /*2d50*/  FFMA.FTZ R75, R75, R4, -R10.reuse ;  /* 0x000000044b4b7223 */ /* 0x100fe2000001080a */
[----:B------:R-:W-:Y:S01]  /*2d60*/  FMNMX.FTZ R0, R59, R0, !PT ;  /* 0x000000003b007209 */ /* 0x000fe20007810000 */
[-CC-:B------:R-:W-:Y:S01]  /*2d70*/  FFMA.FTZ R77, R77, R4.reuse, -R10.reuse ;  /* 0x000000044d4d7223 */ /* 0x180fe2000001080a */
[--C-:B------:R-:W-:Y:S01]  /*2d80*/  FFMA.FTZ R79, R79, R4, -R10.reuse ;  /* 0x000000044f4f7223 */ /* 0x100fe2000001080a */
[----:B------:R0:W-:Y:S01]  /*2d90*/  MUFU.EX2 R187, R23 ;  /* 0x0000001700bb7308 */ /* 0x0001e20000000800 */
[----:B------:R-:W-:Y:S01]  /*2da0*/  FMNMX.FTZ R0, R57, R0, !PT ;  /* 0x0000000039007209 */ /* 0x000fe20007810000 */
[-CC-:B------:R-:W-:Y:S01]  /*2db0*/  FFMA.FTZ R81, R81, R4.reuse, -R10.reuse ;  /* 0x0000000451517223 */ /* 0x180fe2000001080a */
[----:B-1----:R-:W-:Y:S01]  /*2dc0*/  FSEL R19, R64, -INF , P4 ;  /* 0xff80000040137808 */ /* 0x002fe20002000000 */
        /* <DEDUP_REMOVED lines=12> */
[----:B------:R-:W0:Y:S01]  /*2e90*/  MUFU.EX2 R12, R27 ;  /* 0x0000001b000c7308 */ /* 0x000e220000000800 */
[----:B------:R-:W-:Y:S01]  /*2ea0*/  FMNMX.FTZ R0, R65, R0, !PT ;  /* 0x0000000041007209 */ /* 0x000fe20007810000 */
[-CC-:B------:R-:W-:Y:S01]  /*2eb0*/  FFMA.FTZ R95, R95, R4.reuse, -R10.reuse ;  /* 0x000000045f5f7223 */ /* 0x180fe2000001080a */
[-CC-:B------:R-:W-:Y:S01]  /*2ec0*/  FFMA.FTZ R67, R67, R4.reuse, -R10.reuse ;  /* 0x0000000443437223 */ /* 0x180fe2000001080a */
[--C-:B------:R-:W-:Y:S01]  /*2ed0*/  FFMA.FTZ R97, R97, R4, -R10.reuse ;  /* 0x0000000461617223 */ /* 0x100fe2000001080a */
[----:B------:R-:W-:Y:S01]  /*2ee0*/  FMNMX.FTZ R0, R23, R0, !PT ;  /* 0x0000000017007209 */ /* 0x000fe20007810000 */
[----:B------:R-:W-:Y:S01]  /*2ef0*/  FFMA.FTZ R10, R71, R4, -R10 ;  /* 0x00000004470a7223 */ /* 0x000fe2000001080a */
[-C--:B------:R-:W-:Y:S01]  /*2f00*/  MOV R71, R119.reuse ;  /* 0x0000007700477202 */ /* 0x080fe20000000f00 */
[----:B------:R2:W-:Y:S01]  /*2f10*/  MUFU.EX2 R14, R31 ;  /* 0x0000001f000e7308 */ /* 0x0005e20000000800 */
[----:B------:R-:W-:Y:S01]  /*2f20*/  FMNMX.FTZ R0, R69, R0, !PT ;  /* 0x0000000045007209 */ /* 0x000fe20007810000 */
[--C-:B------:R-:W-:Y:S01]  /*2f30*/  IMAD.MOV.U32 R64, RZ, RZ, R119.reuse ;  /* 0x000000ffff407224 */ /* 0x100fe200078e0077 */
[----:B------:R-:W-:Y:S01]  /*2f40*/  MOV R68, R119 ;  /* 0x0000007700447202 */ /* 0x000fe20000000f00 */
[----:B------:R-:W-:-:S02]  /*2f50*/  IMAD.MOV.U32 R60, RZ, RZ, R119 ;  /* 0x000000ffff3c7224 */ /* 0x000fc400078e0077 */
[----:B-1----:R-:W1:Y:S02]  /*2f60*/  SHFL.BFLY PT, R9, R0, 0x2, 0x1f ;  /* 0x0c401f0000097f89 */ /* 0x002e6400000e0000 */
[----:B------:R3:W-:Y:S01]  /*2f70*/  MUFU.EX2 R18, R35 ;  /* 0x0000002300127308 */ /* 0x0007e20000000800 */
[----:B0-----:R-:W-:Y:S01]  /*2f80*/  FADD.FTZ R34, R189, R12 ;  /* 0x0000000cbd227221 */ /* 0x001fe20000010000 */
[----:B------:R-:W-:Y:S01]  /*2f90*/  F2FP.F16.F32.PACK_AB R189, R12, R189 ;  /* 0x000000bd0cbd723e */ /* 0x000fe200000000ff */
[----:B--2---:R-:W-:-:S05]  /*2fa0*/  IMAD.MOV.U32 R31, RZ, RZ, R119 ;  /* 0x000000ffff1f7224 */ /* 0x004fca00078e0077 */
[----:B------:R0:W-:Y:S01]  /*2fb0*/  MUFU.EX2 R20, R39 ;  /* 0x0000002700147308 */ /* 0x0001e20000000800 */
[----:B---3--:R-:W-:-:S07]  /*2fc0*/  MOV R35, R119 ;  /* 0x0000007700237202 */ /* 0x008fce0000000f00 */
[----:B------:R-:W-:Y:S01]  /*2fd0*/  MUFU.EX2 R73, R73 ;  /* 0x0000004900497308 */ /* 0x000fe20000000800 */
[----:B0-----:R-:W-:Y:S01]  /*2fe0*/  IMAD.MOV.U32 R39, RZ, RZ, R119 ;  /* 0x000000ffff277224 */ /* 0x001fe200078e0077 */
[----:B-1----:R-:W-:-:S06]  /*2ff0*/  FMNMX.FTZ R8, R0, R9, !PT ;  /* 0x0000000900087209 */ /* 0x002fcc0007810000 */
[----:B------:R0:W1:Y:S01]  /*3000*/  MUFU.EX2 R22, R75 ;  /* 0x0000004b00167308 */ /* 0x0000620000000800 */
[----:B------:R-:W2:Y:S07]  /*3010*/  SHFL.BFLY PT, R9, R8, 0x1, 0x1f ;  /* 0x0c201f0008097f89 */ /* 0x000eae00000e0000 */
[----:B------:R-:W-:Y:S01]  /*3020*/  MUFU.EX2 R77, R77 ;  /* 0x0000004d004d7308 */ /* 0x000fe20000000800 */
[----:B0-----:R-:W-:-:S07]  /*3030*/  IMAD.MOV.U32 R75, RZ, RZ, R119 ;  /* 0x000000ffff4b7224 */ /* 0x001fce00078e0077 */
[----:B------:R0:W3:Y:S01]  /*3040*/  MUFU.EX2 R24, R79 ;  /* 0x0000004f00187308 */ /* 0x0000e20000000800 */
[----:B-1----:R-:W-:-:S07]  /*3050*/  F2FP.F16.F32.PACK_AB R181, R22, R73 ;  /* 0x0000004916b5723e */ /* 0x002fce00000000ff */
[----:B------:R-:W-:Y:S01]  /*3060*/  MUFU.EX2 R81, R81 ;  /* 0x0000005100517308 */ /* 0x000fe20000000800 */
[----:B0-----:R-:W-:Y:S01]  /*3070*/  IMAD.MOV.U32 R79, RZ, RZ, R119 ;  /* 0x000000ffff4f7224 */ /* 0x001fe200078e0077 */
[----:B--2---:R-:W-:-:S04]  /*3080*/  FMNMX.FTZ R9, R8, R9, !PT ;  /* 0x0000000908097209 */ /* 0x004fc80007810000 */
[C---:B------:R-:W-:Y:S01]  /*3090*/  FSETP.NEU.FTZ.AND P1, PT, R9.reuse, -INF , PT ;  /* 0xff8000000900780b */ /* 0x040fe20003f3d000 */
[----:B------:R-:W-:Y:S01]  /*30a0*/  FMUL.FTZ R0, R9, R4 ;  /* 0x0000000409007220 */ /* 0x000fe20000410000 */
[----:B------:R-:W0:Y:S01]  /*30b0*/  MUFU.EX2 R26, R83 ;  /* 0x00000053001a7308 */ /* 0x000e220000000800 */
[----:B---3--:R-:W-:-:S03]  /*30c0*/  F2FP.F16.F32.PACK_AB R183, R24, R77 ;  /* 0x0000004d18b7723e */ /* 0x008fc600000000ff */
[----:B------:R-:W-:Y:S02]  /*30d0*/  FSEL R0, R0, RZ, P1 ;  /* 0x000000ff00007208 */ /* 0x000fe40000800000 */
[----:B------:R-:W-:Y:S02]  /*30e0*/  PLOP3.LUT P1, PT, PT, PT, UP0, 0x80, 0x0 ;  /* 0x000000000000781c */ /* 0x000fe40003f2f008 */
[----:B------:R-:W-:Y:S01]  /*30f0*/  MUFU.EX2 R85, R85 ;  /* 0x0000005500557308 */ /* 0x000fe20000000800 */
[-CC-:B------:R-:W-:Y:S01]  /*3100*/  FFMA.FTZ R11, R11, R4.reuse, -R0.reuse ;  /* 0x000000040b0b7223 */ /* 0x180fe20000010800 */
[-CC-:B------:R-:W-:Y:S01]  /*3110*/  FFMA.FTZ R25, R25, R4.reuse, -R0.reuse ;  /* 0x0000000419197223 */ /* 0x180fe20000010800 */
[-CC-:B------:R-:W-:Y:S01]  /*3120*/  FFMA.FTZ R13, R13, R4.reuse, -R0.reuse ;  /* 0x000000040d0d7223 */ /* 0x180fe20000010800 */
[-CC-:B------:R-:W-:Y:S01]  /*3130*/  FFMA.FTZ R29, R29, R4.reuse, -R0.reuse ;  /* 0x000000041d1d7223 */ /* 0x180fe20000010800 */
[-CC-:B------:R-:W-:Y:S01]  /*3140*/  FFMA.FTZ R15, R15, R4.reuse, -R0.reuse ;  /* 0x000000040f0f7223 */ /* 0x180fe20000010800 */
[-CC-:B------:R-:W-:Y:S01]  /*3150*/  FFMA.FTZ R33, R33, R4.reuse, -R0.reuse ;  /* 0x0000000421217223 */ /* 0x180fe20000010800 */
[-CC-:B------:R-:W-:Y:S01]  /*3160*/  FFMA.FTZ R21, R21, R4.reuse, -R0.reuse ;  /* 0x0000000415157223 */ /* 0x180fe20000010800 */
        /* <DEDUP_REMOVED lines=8> */
[----:B------:R1:W2:Y:S01]  /*31f0*/  MUFU.EX2 R188, R25 ;  /* 0x0000001900bc7308 */ /* 0x0002a20000000800 */
[-CC-:B------:R-:W-:Y:S01]  /*3200*/  FFMA.FTZ R55, R55, R4.reuse, -R0.reuse ;  /* 0x0000000437377223 */ /* 0x180fe20000010800 */
[-CC-:B------:R-:W-:Y:S01]  /*3210*/  FFMA.FTZ R53, R53, R4.reuse, -R0.reuse ;  /* 0x0000000435357223 */ /* 0x180fe20000010800 */
[-CC-:B------:R-:W-:Y:S01]  /*3220*/  FFMA.FTZ R59, R59, R4.reuse, -R0.reuse ;  /* 0x000000043b3b7223 */ /* 0x180fe20000010800 */
[-CC-:B------:R-:W-:Y:S01]  /*3230*/  FFMA.FTZ R3, R3, R4.reuse, -R0.reuse ;  /* 0x0000000403037223 */ /* 0x180fe20000010800 */
[-CC-:B------:R-:W-:Y:S01]  /*3240*/  FFMA.FTZ R57, R57, R4.reuse, -R0.reuse ;  /* 0x0000000439397223 */ /* 0x180fe20000010800 */
[-CC-:B------:R-:W-:Y:S01]  /*3250*/  FFMA.FTZ R61, R61, R4.reuse, -R0.reuse ;  /* 0x000000043d3d7223 */ /* 0x180fe20000010800 */
[-C--:B------:R-:W-:Y:S01]  /*3260*/  FFMA.FTZ R19, R19, R4.reuse, -R0 ;  /* 0x0000000413137223 */ /* 0x080fe20000010800 */
[----:B------:R-:W3:Y:S01]  /*3270*/  MUFU.EX2 R13, R13 ;  /* 0x0000000d000d7308 */ /* 0x000ee20000000800 */
[----:B-1----:R-:W-:Y:S01]  /*3280*/  FADD.FTZ R25, R191, R34 ;  /* 0x00000022bf197221 */ /* 0x002fe20000010000 */
[C---:B------:R-:W-:Y:S01]  /*3290*/  F2FP.F16.F32.PACK_AB R191, R14.reuse, R191 ;  /* 0x000000bf0ebf723e */ /* 0x040fe200000000ff */
[-CC-:B------:R-:W-:Y:S01]  /*32a0*/  FFMA.FTZ R65, R65, R4.reuse, -R0.reuse ;  /* 0x0000000441417223 */ /* 0x180fe20000010800 */
[-CC-:B------:R-:W-:Y:S01]  /*32b0*/  FFMA.FTZ R23, R23, R4.reuse, -R0.reuse ;  /* 0x0000000417177223 */ /* 0x180fe20000010800 */
[----:B------:R-:W-:Y:S01]  /*32c0*/  FADD.FTZ R34, R14, R25 ;  /* 0x000000190e227221 */ /* 0x000fe20000010000 */
[----:B------:R-:W-:Y:S01]  /*32d0*/  FFMA.FTZ R0, R69, R4, -R0 ;  /* 0x0000000445007223 */ /* 0x000fe20000010800 */
[----:B0-----:R-:W-:Y:S01]  /*32e0*/  F2FP.F16.F32.PACK_AB R177, R26, R81 ;  /* 0x000000511ab1723e */ /* 0x001fe200000000ff */
[----:B------:R0:W1:Y:S01]  /*32f0*/  MUFU.EX2 R190, R29 ;  /* 0x0000001d00be7308 */ /* 0x0000620000000800 */
[----:B------:R-:W-:Y:S01]  /*3300*/  FADD.FTZ R25, R185, R34 ;  /* 0x00000022b9197221 */ /* 0x000fe20000010000 */
[----:B--2---:R-:W-:Y:S01]  /*3310*/  FADD.FTZ R34, R11, R188 ;  /* 0x000000bc0b227221 */ /* 0x004fe20000010000 */
[----:B------:R-:W-:Y:S01]  /*3320*/  F2FP.F16.F32.PACK_AB R188, R188, R11 ;  /* 0x0000000bbcbc723e */ /* 0x000fe200000000ff */
[----:B------:R-:W-:-:S02]  /*3330*/  IMAD.MOV.U32 R69, RZ, RZ, R119 ;  /* 0x000000ffff457224 */ /* 0x000fc400078e0077 */
[C---:B------:R-:W-:Y:S01]  /*3340*/  FADD.FTZ R36, R18.reuse, R25 ;  /* 0x0000001912247221 */ /* 0x040fe20000010000 */
[----:B------:R-:W-:Y:S01]  /*3350*/  F2FP.F16.F32.PACK_AB R185, R18, R185 ;  /* 0x000000b912b9723e */ /* 0x000fe200000000ff */
[----:B------:R-:W2:Y:S01]  /*3360*/  MUFU.EX2 R15, R15 ;  /* 0x0000000f000f7308 */ /* 0x000ea20000000800 */
[----:B---3--:R-:W-:Y:S01]  /*3370*/  FADD.FTZ R25, R13, R34 ;  /* 0x000000220d197221 */ /* 0x008fe20000010000 */
[----:B------:R-:W-:Y:S01]  /*3380*/  FADD.FTZ R27, R187, R36 ;  /* 0x00000024bb1b7221 */ /* 0x000fe20000010000 */
[C---:B------:R-:W-:Y:S02]  /*3390*/  F2FP.F16.F32.PACK_AB R187, R20.reuse, R187 ;  /* 0x000000bb14bb723e */ /* 0x040fe400000000ff */
[-C--:B------:R-:W-:Y:S01]  /*33a0*/  MOV R83, R119.reuse ;  /* 0x0000007700537202 */ /* 0x080fe20000000f00 */
[----:B------:R-:W-:Y:S01]  /*33b0*/  FADD.FTZ R36, R20, R27 ;  /* 0x0000001b14247221 */ /* 0x000fe20000010000 */
[----:B0-----:R-:W-:Y:S01]  /*33c0*/  MOV R29, R119 ;  /* 0x00000077001d7202 */ /* 0x001fe20000000f00 */
[----:B------:R0:W3:Y:S01]  /*33d0*/  MUFU.EX2 R184, R33 ;  /* 0x0000002100b87308 */ /* 0x0000e20000000800 */
[C---:B-1----:R-:W-:Y:S01]  /*33e0*/  FADD.FTZ R34, R190.reuse, R25 ;  /* 0x00000019be227221 */ /* 0x042fe20000010000 */
[----:B------:R-:W-:Y:S01]  /*33f0*/  FADD.FTZ R27, R73, R36 ;  /* 0x00000024491b7221 */ /* 0x000fe20000010000 */
[----:B------:R-:W-:Y:S01]  /*3400*/  F2FP.F16.F32.PACK_AB R190, R190, R13 ;  /* 0x0000000dbebe723e */ /* 0x000fe200000000ff */
[----:B------:R-:W-:-:S02]  /*3410*/  IMAD.MOV.U32 R73, RZ, RZ, R119 ;  /* 0x000000ffff497224 */ /* 0x000fc400078e0077 */
[----:B------:R-:W-:Y:S02]  /*3420*/  FADD.FTZ R36, R22, R27 ;  /* 0x0000001b16247221 */ /* 0x000fe40000010000 */
[----:B------:R-:W1:Y:S01]  /*3430*/  MUFU.EX2 R21, R21 ;  /* 0x0000001500157308 */ /* 0x000e620000000800 */
[----:B--2---:R-:W-:Y:S01]  /*3440*/  FADD.FTZ R25, R15, R34 ;  /* 0x000000220f197221 */ /* 0x004fe20000010000 */
[----:B------:R-:W-:Y:S01]  /*3450*/  FADD.FTZ R27, R77, R36 ;  /* 0x000000244d1b7221 */ /* 0x000fe20000010000 */
[----:B------:R-:W-:Y:S01]  /*3460*/  MOV R77, R119 ;  /* 0x00000077004d7202 */ /* 0x000fe20000000f00 */
[----:B0-----:R-:W-:Y:S02]  /*3470*/  IMAD.MOV.U32 R33, RZ, RZ, R119 ;  /* 0x000000ffff217224 */ /* 0x001fe400078e0077 */
[----:B------:R-:W-:Y:S01]  /*3480*/  FADD.FTZ R36, R24, R27 ;  /* 0x0000001b18247221 */ /* 0x000fe20000010000 */
[----:B------:R-:W-:Y:S01]  /*3490*/  IMAD.MOV.U32 R24, RZ, RZ, R119 ;  /* 0x000000ffff187224 */ /* 0x000fe200078e0077 */
[----:B------:R0:W2:Y:S01]  /*34a0*/  MUFU.EX2 R186, R37 ;  /* 0x0000002500ba7308 */ /* 0x0000a20000000800 */
[C---:B---3--:R-:W-:Y:S01]  /*34b0*/  FADD.FTZ R34, R184.reuse, R25 ;  /* 0x00000019b8227221 */ /* 0x048fe20000010000 */
[----:B------:R-:W-:Y:S01]  /*34c0*/  FADD.FTZ R27, R81, R36 ;  /* 0x00000024511b7221 */ /* 0x000fe20000010000 */
[----:B------:R-:W-:Y:S01]  /*34d0*/  F2FP.F16.F32.PACK_AB R184, R184, R15 ;  /* 0x0000000fb8b8723e */ /* 0x000fe200000000ff */
[----:B------:R-:W-:-:S02]  /*34e0*/  IMAD.MOV.U32 R81, RZ, RZ, R119 ;  /* 0x000000ffff517224 */ /* 0x000fc400078e0077 */
[----:B------:R-:W-:Y:S01]  /*34f0*/  FADD.FTZ R36, R26, R27 ;  /* 0x0000001b1a247221 */ /* 0x000fe20000010000 */
[----:B------:R-:W-:Y:S01]  /*3500*/  MOV R26, R119 ;  /* 0x00000077001a7202 */ /* 0x000fe20000000f00 */
[----:B------:R-:W3:Y:S01]  /*3510*/  MUFU.EX2 R43, R43 ;  /* 0x0000002b002b7308 */ /* 0x000ee20000000800 */
[----:B-1----:R-:W-:Y:S01]  /*3520*/  FADD.FTZ R25, R21, R34 ;  /* 0x0000002215197221 */ /* 0x002fe20000010000 */
[----:B------:R-:W-:Y:S01]  /*3530*/  FADD.FTZ R27, R85, R36 ;  /* 0x00000024551b7221 */ /* 0x000fe20000010000 */
[----:B0-----:R-:W-:-:S05]  /*3540*/  IMAD.MOV.U32 R37, RZ, RZ, R119 ;  /* 0x000000ffff257224 */ /* 0x001fca00078e0077 */
[----:B------:R0:W1:Y:S01]  /*3550*/  MUFU.EX2 R180, R41 ;  /* 0x0000002900b47308 */ /* 0x0000620000000800 */
[C---:B--2---:R-:W-:Y:S01]  /*3560*/  FADD.FTZ R34, R186.reuse, R25 ;  /* 0x00000019ba227221 */ /* 0x044fe20000010000 */
[----:B------:R-:W-:-:S06]  /*3570*/  F2FP.F16.F32.PACK_AB R186, R186, R21 ;  /* 0x00000015baba723e */ /* 0x000fcc00000000ff */
[----:B------:R-:W2:Y:S01]  /*3580*/  MUFU.EX2 R47, R47 ;  /* 0x0000002f002f7308 */ /* 0x000ea20000000800 */
[----:B---3--:R-:W-:Y:S01]  /*3590*/  FADD.FTZ R25, R43, R34 ;  /* 0x000000222b197221 */ /* 0x008fe20000010000 */
[----:B0-----:R-:W-:-:S06]  /*35a0*/  MOV R41, R119 ;  /* 0x0000007700297202 */ /* 0x001fcc0000000f00 */
[----:B------:R0:W3:Y:S01]  /*35b0*/  MUFU.EX2 R182, R45 ;  /* 0x0000002d00b67308 */ /* 0x0000e20000000800 */
[C---:B-1----:R-:W-:Y:S01]  /*35c0*/  FADD.FTZ R34, R180.reuse, R25 ;  /* 0x00000019b4227221 */ /* 0x042fe20000010000 */
[----:B------:R-:W-:Y:S01]  /*35d0*/  F2FP.F16.F32.PACK_AB R180, R180, R43 ;  /* 0x0000002bb4b4723e */ /* 0x000fe200000000ff */
[----:B------:R-:W-:-:S05]  /*35e0*/  IMAD.MOV.U32 R43, RZ, RZ, R119 ;  /* 0x000000ffff2b7224 */ /* 0x000fca00078e0077 */
[----:B------:R1:W4:Y:S01]  /*35f0*/  MUFU.EX2 R28, R87 ;  /* 0x00000057001c7308 */ /* 0x0003220000000800 */
[----:B--2---:R-:W-:Y:S01]  /*3600*/  FADD.FTZ R25, R47, R34 ;  /* 0x000000222f197221 */ /* 0x004fe20000010000 */
[----:B0-----:R-:W-:-:S06]  /*3610*/  IMAD.MOV.U32 R45, RZ, RZ, R119 ;  /* 0x000000ffff2d7224 */ /* 0x001fcc00078e0077 */
[----:B------:R-:W-:Y:S01]  /*3620*/  MUFU.EX2 R51, R51 ;  /* 0x0000003300337308 */ /* 0x000fe20000000800 */
[C---:B---3--:R-:W-:Y:S01]  /*3630*/  FADD.FTZ R34, R182.reuse, R25 ;  /* 0x00000019b6227221 */ /* 0x048fe20000010000 */
[----:B------:R-:W-:Y:S01]  /*3640*/  F2FP.F16.F32.PACK_AB R182, R182, R47 ;  /* 0x0000002fb6b6723e */ /* 0x000fe200000000ff */
[----:B-1----:R-:W-:Y:S01]  /*3650*/  IMAD.MOV.U32 R87, RZ, RZ, R119 ;  /* 0x000000ffff577224 */ /* 0x002fe200078e0077 */
[----:B------:R-:W-:-:S04]  /*3660*/  MOV R47, R119 ;  /* 0x00000077002f7202 */ /* 0x000fc80000000f00 */
[----:B------:R-:W0:Y:S01]  /*3670*/  MUFU.EX2 R89, R89 ;  /* 0x0000005900597308 */ /* 0x000e220000000800 */
[C---:B----4-:R-:W-:Y:S01]  /*3680*/  FADD.FTZ R36, R28.reuse, R27 ;  /* 0x0000001b1c247221 */ /* 0x050fe20000010000 */
[----:B------:R-:W-:Y:S01]  /*3690*/  F2FP.F16.F32.PACK_AB R179, R28, R85 ;  /* 0x000000551cb3723e */ /* 0x000fe200000000ff */
[--C-:B------:R-:W-:Y:S02]  /*36a0*/  IMAD.MOV.U32 R85, RZ, RZ, R119.reuse ;  /* 0x000000ffff557224 */ /* 0x100fe400078e0077 */
[--C-:B------:R-:W-:Y:S02]  /*36b0*/  IMAD.MOV.U32 R28, RZ, RZ, R119.reuse ;  /* 0x000000ffff1c7224 */ /* 0x100fe400078e0077 */
[--C-:B------:R-:W-:Y:S01]  /*36c0*/  IMAD.MOV.U32 R27, RZ, RZ, R119.reuse ;  /* 0x000000ffff1b7224 */ /* 0x100fe200078e0077 */
[----:B------:R1:W-:Y:S08]  /*36d0*/  MUFU.EX2 R176, R49 ;  /* 0x0000003100b07308 */ /* 0x0003f00000000800 */
[----:B------:R2:W3:Y:S01]  /*36e0*/  MUFU.EX2 R30, R91 ;  /* 0x0000005b001e7308 */ /* 0x0004e20000000800 */
[----:B0-----:R-:W-:Y:S01]  /*36f0*/  FADD.FTZ R25, R89, R36 ;  /* 0x0000002459197221 */ /* 0x001fe20000010000 */
[----:B-1----:R-:W-:-:S02]  /*3700*/  IMAD.MOV.U32 R49, RZ, RZ, R119 ;  /* 0x000000ffff317224 */ /* 0x002fc400078e0077 */
[----:B------:R-:W-:-:S04]  /*3710*/  IMAD.MOV.U32 R36, RZ, RZ, R119 ;  /* 0x000000ffff247224 */ /* 0x000fc800078e0077 */
[----:B------:R-:W-:Y:S01]  /*3720*/  MUFU.EX2 R55, R55 ;  /* 0x0000003700377308 */ /* 0x000fe20000000800 */
[----:B--2---:R-:W-:-:S07]  /*3730*/  IMAD.MOV.U32 R91, RZ, RZ, R119 ;  /* 0x000000ffff5b7224 */ /* 0x004fce00078e0077 */
[----:B------:R-:W0:Y:S01]  /*3740*/  MUFU.EX2 R93, R93 ;  /* 0x0000005d005d7308 */ /* 0x000e220000000800 */
[C---:B---3--:R-:W-:Y:S01]  /*3750*/  FADD.FTZ R14, R30.reuse, R25 ;  /* 0x000000191e0e7221 */ /* 0x048fe20000010000 */
[----:B------:R-:W-:Y:S01]  /*3760*/  F2FP.F16.F32.PACK_AB R173, R30, R89 ;  /* 0x000000591ead723e */ /* 0x000fe200000000ff */
[----:B------:R-:W-:Y:S01]  /*3770*/  IMAD.MOV.U32 R30, RZ, RZ, R119 ;  /* 0x000000ffff1e7224 */ /* 0x000fe200078e0077 */
[----:B------:R-:W-:-:S04]  /*3780*/  MOV R89, R119 ;  /* 0x0000007700597202 */ /* 0x000fc80000000f00 */
[----:B------:R1:W-:Y:S08]  /*3790*/  MUFU.EX2 R178, R53 ;  /* 0x0000003500b27308 */ /* 0x0003f00000000800 */
[----:B------:R2:W3:Y:S01]  /*37a0*/  MUFU.EX2 R32, R63 ;  /* 0x0000003f00207308 */ /* 0x0004e20000000800 */
[----:B0-----:R-:W-:Y:S01]  /*37b0*/  FADD.FTZ R25, R93, R14 ;  /* 0x0000000e5d197221 */ /* 0x001fe20000010000 */
[----:B-1----:R-:W-:-:S06]  /*37c0*/  MOV R53, R119 ;  /* 0x0000007700357202 */ /* 0x002fcc0000000f00 */
[----:B------:R-:W0:Y:S01]  /*37d0*/  MUFU.EX2 R59, R59 ;  /* 0x0000003b003b7308 */ /* 0x000e220000000800 */
[----:B--2---:R-:W-:-:S07]  /*37e0*/  IMAD.MOV.U32 R63, RZ, RZ, R119 ;  /* 0x000000ffff3f7224 */ /* 0x004fce00078e0077 */
[----:B------:R1:W-:Y:S01]  /*37f0*/  MUFU.EX2 R174, R3 ;  /* 0x0000000300ae7308 */ /* 0x0003e20000000800 */
[C---:B---3--:R-:W-:Y:S01]  /*3800*/  FADD.FTZ R14, R32.reuse, R25 ;  /* 0x00000019200e7221 */ /* 0x048fe20000010000 */
[----:B------:R-:W-:Y:S01]  /*3810*/  F2FP.F16.F32.PACK_AB R175, R32, R93 ;  /* 0x0000005d20af723e */ /* 0x000fe200000000ff */
[----:B------:R-:W-:Y:S01]  /*3820*/  IMAD.MOV.U32 R93, RZ, RZ, R119 ;  /* 0x000000ffff5d7224 */ /* 0x000fe200078e0077 */
[----:B------:R-:W-:-:S04]  /*3830*/  MOV R32, R119 ;  /* 0x0000007700207202 */ /* 0x000fc80000000f00 */
[----:B------:R-:W2:Y:S01]  /*3840*/  MUFU.EX2 R95, R95 ;  /* 0x0000005f005f7308 */ /* 0x000ea20000000800 */
[----:B-1----:R-:W-:Y:S01]  /*3850*/  FADD.FTZ R3, R51, R34 ;  /* 0x0000002233037221 */ /* 0x002fe20000010000 */
[----:B------:R-:W-:-:S03]  /*3860*/  IMAD.MOV.U32 R34, RZ, RZ, R119 ;  /* 0x000000ffff227224 */ /* 0x000fc600078e0077 */
[C---:B------:R-:W-:Y:S01]  /*3870*/  FADD.FTZ R12, R176.reuse, R3 ;  /* 0x00000003b00c7221 */ /* 0x040fe20000010000 */
[----:B------:R-:W-:Y:S01]  /*3880*/  F2FP.F16.F32.PACK_AB R176, R176, R51 ;  /* 0x00000033b0b0723e */ /* 0x000fe200000000ff */
[----:B------:R-:W-:Y:S01]  /*3890*/  IMAD.MOV.U32 R51, RZ, RZ, R119 ;  /* 0x000000ffff337224 */ /* 0x000fe200078e0077 */
[----:B------:R1:W3:Y:S01]  /*38a0*/  MUFU.EX2 R172, R57 ;  /* 0x0000003900ac7308 */ /* 0x0002e20000000800 */
[----:B------:R-:W-:-:S04]  /*38b0*/  FADD.FTZ R3, R55, R12 ;  /* 0x0000000c37037221 */ /* 0x000fc80000010000 */
[C---:B------:R-:W-:Y:S01]  /*38c0*/  FADD.FTZ R12, R178.reuse, R3 ;  /* 0x00000003b20c7221 */ /* 0x040fe20000010000 */
[----:B------:R-:W-:Y:S01]  /*38d0*/  F2FP.F16.F32.PACK_AB R178, R178, R55 ;  /* 0x00000037b2b2723e */ /* 0x000fe200000000ff */
[--C-:B------:R-:W-:Y:S01]  /*38e0*/  IMAD.MOV.U32 R55, RZ, RZ, R119.reuse ;  /* 0x000000ffff377224 */ /* 0x100fe200078e0077 */
[----:B------:R4:W5:Y:S01]  /*38f0*/  MUFU.EX2 R8, R67 ;  /* 0x0000004300087308 */ /* 0x0009620000000800 */
[----:B0-----:R-:W-:Y:S01]  /*3900*/  FADD.FTZ R3, R59, R12 ;  /* 0x0000000c3b037221 */ /* 0x001fe20000010000 */
[----:B--2---:R-:W-:Y:S01]  /*3910*/  FADD.FTZ R25, R95, R14 ;  /* 0x0000000e5f197221 */ /* 0x004fe20000010000 */
[----:B-1----:R-:W-:-:S05]  /*3920*/  IMAD.MOV.U32 R57, RZ, RZ, R119 ;  /* 0x000000ffff397224 */ /* 0x002fca00078e0077 */
[----:B------:R-:W0:Y:S01]  /*3930*/  MUFU.EX2 R61, R61 ;  /* 0x0000003d003d7308 */ /* 0x000e220000000800 */
[C---:B---3--:R-:W-:Y:S01]  /*3940*/  FADD.FTZ R3, R172.reuse, R3 ;  /* 0x00000003ac037221 */ /* 0x048fe20000010000 */
[----:B------:R-:W-:Y:S01]  /*3950*/  F2FP.F16.F32.PACK_AB R172, R172, R59 ;  /* 0x0000003bacac723e */ /* 0x000fe200000000ff */
[----:B----4-:R-:W-:Y:S01]  /*3960*/  IMAD.MOV.U32 R67, RZ, RZ, R119 ;  /* 0x000000ffff437224 */ /* 0x010fe200078e0077 */
[----:B------:R-:W-:-:S04]  /*3970*/  MOV R59, R119 ;  /* 0x00000077003b7202 */ /* 0x000fc80000000f00 */
[----:B------:R-:W1:Y:S01]  /*3980*/  MUFU.EX2 R19, R19 ;  /* 0x0000001300137308 */ /* 0x000e620000000800 */
[C---:B-----5:R-:W-:Y:S01]  /*3990*/  FADD.FTZ R12, R8.reuse, R25 ;  /* 0x00000019080c7221 */ /* 0x060fe20000010000 */
[----:B------:R-:W-:Y:S01]  /*39a0*/  F2FP.F16.F32.PACK_AB R169, R8, R95 ;  /* 0x0000005f08a9723e */ /* 0x000fe200000000ff */
[----:B------:R-:W-:Y:S01]  /*39b0*/  FADD.FTZ R8, R174, R3 ;  /* 0x00000003ae087221 */ /* 0x000fe20000010000 */
[----:B------:R-:W-:-:S04]  /*39c0*/  MOV R95, R119 ;  /* 0x00000077005f7202 */ /* 0x000fc80000000f00 */
[----:B------:R2:W3:Y:S01]  /*39d0*/  MUFU.EX2 R168, R65 ;  /* 0x0000004100a87308 */ /* 0x0004e20000000800 */
[C---:B0-----:R-:W-:Y:S01]  /*39e0*/  FADD.FTZ R8, R61.reuse, R8 ;  /* 0x000000083d087221 */ /* 0x041fe20000010000 */
[----:B------:R-:W-:Y:S01]  /*39f0*/  F2FP.F16.F32.PACK_AB R174, R61, R174 ;  /* 0x000000ae3dae723e */ /* 0x000fe200000000ff */
[----:B------:R-:W-:-:S05]  /*3a00*/  IMAD.MOV.U32 R61, RZ, RZ, R119 ;  /* 0x000000ffff3d7224 */ /* 0x000fca00078e0077 */
[----:B------:R-:W0:Y:S01]  /*3a10*/  MUFU.EX2 R97, R97 ;  /* 0x0000006100617308 */ /* 0x000e220000000800 */
[----:B-1----:R-:W-:Y:S01]  /*3a20*/  FADD.FTZ R11, R19, R8 ;  /* 0x00000008130b7221 */ /* 0x002fe20000010000 */
[----:B--2---:R-:W-:-:S06]  /*3a30*/  MOV R65, R119 ;  /* 0x0000007700417202 */ /* 0x004fcc0000000f00 */
[----:B------:R-:W1:Y:S01]  /*3a40*/  MUFU.EX2 R23, R23 ;  /* 0x0000001700177308 */ /* 0x000e620000000800 */
[C---:B---3--:R-:W-:Y:S01]  /*3a50*/  FADD.FTZ R8, R168.reuse, R11 ;  /* 0x0000000ba8087221 */ /* 0x048fe20000010000 */
[----:B------:R-:W-:-:S06]  /*3a60*/  F2FP.F16.F32.PACK_AB R168, R168, R19 ;  /* 0x00000013a8a8723e */ /* 0x000fcc00000000ff */
[----:B------:R-:W2:Y:S01]  /*3a70*/  MUFU.EX2 R10, R10 ;  /* 0x0000000a000a7308 */ /* 0x000ea20000000800 */
[----:B0-----:R-:W-:-:S07]  /*3a80*/  FADD.FTZ R25, R97, R12 ;  /* 0x0000000c61197221 */ /* 0x001fce0000010000 */
[----:B------:R-:W0:Y:S01]  /*3a90*/  MUFU.EX2 R0, R0 ;  /* 0x0000000000007308 */ /* 0x000e220000000800 */
[----:B-1----:R-:W-:Y:S01]  /*3aa0*/  FADD.FTZ R11, R23, R8 ;  /* 0x00000008170b7221 */ /* 0x002fe20000010000 */
[C---:B--2---:R-:W-:Y:S01]  /*3ab0*/  FADD.FTZ R3, R10.reuse, R25 ;  /* 0x000000190a037221 */ /* 0x044fe20000010000 */
[----:B------:R-:W-:Y:S01]  /*3ac0*/  F2FP.F16.F32.PACK_AB R171, R10, R97 ;  /* 0x000000610aab723e */ /* 0x000fe200000000ff */
[--C-:B------:R-:W-:Y:S02]  /*3ad0*/  IMAD.MOV.U32 R97, RZ, RZ, R119.reuse ;  /* 0x000000ffff617224 */ /* 0x100fe400078e0077 */
[----:B------:R-:W-:Y:S02]  /*3ae0*/  IMAD.MOV.U32 R25, RZ, RZ, R119 ;  /* 0x000000ffff197224 */ /* 0x000fe400078e0077 */
[C---:B0-----:R-:W-:Y:S01]  /*3af0*/  FADD.FTZ R8, R0.reuse, R11 ;  /* 0x0000000b00087221 */ /* 0x041fe20000010000 */
[----:B------:R-:W-:Y:S01]  /*3b00*/  F2FP.F16.F32.PACK_AB R170, R0, R23 ;  /* 0x0000001700aa723e */ /* 0x000fe200000000ff */
[----:B------:R-:W-:Y:S01]  /*3b10*/  IMAD.MOV.U32 R0, RZ, RZ, 0x3f800000 ;  /* 0x3f800000ff007424 */ /* 0x000fe200078e00ff */
[----:B------:R-:W-:Y:S01]  /*3b20*/  MOV R11, 0x3f800000 ;  /* 0x3f800000000b7802 */ /* 0x000fe20000000f00 */
[----:B------:R-:W-:Y:S06]  /*3b30*/  @!P1 BRA `(.L_x_18) ;  /* 0x0000002400c89947 */ /* 0x000fec0003800000 */
[----:B------:R-:W-:Y:S01]  /*3b40*/  MOV R12, R5 ;  /* 0x00000005000c7202 */ /* 0x000fe20000000f00 */
[----:B------:R-:W-:Y:S01]  /*3b50*/  IMAD.MOV.U32 R10, RZ, RZ, R9 ;  /* 0x000000ffff0a7224 */ /* 0x000fe200078e0009 */
[----:B------:R-:W-:Y:S01]  /*3b60*/  CS2R R118, SRZ ;  /* 0x0000000000767805 */ /* 0x000fe2000001ff00 */
[----:B------:R-:W-:Y:S01]  /*3b70*/  IMAD.MOV.U32 R0, RZ, RZ, 0x3f800000 ;  /* 0x3f800000ff007424 */ /* 0x000fe200078e00ff */
        /* <DEDUP_REMOVED lines=47> */
[----:B------:R-:W-:Y:S01]  /*3e70*/  UMOV UR56, URZ ;  /* 0x0000003f00387c82 */ /* 0x000fe20008000000 */
[----:B------:R-:W-:Y:S01]  /*3e80*/  UMOV UR57, URZ ;  /* 0x0000003f00397c82 */ /* 0x000fe20008000000 */
[----:B------:R-:W-:-:S05]  /*3e90*/  ULDC UR60, c[0x0][0x9d8] ;  /* 0x00027600003c7ab9 */ /* 0x000fca0000000800 */
.L_x_29:
[----:B------:R-:W-:-:S04]  /*3ea0*/  UISETP.NE.AND UP0, UPT, UR57, 0x1, UPT ;  /* 0x000000013900788c */ /* 0x000fc8000bf05270 */
[----:B------:R-:W-:-:S04]  /*3eb0*/  USEL UR39, URZ, 0x1, UP0 ;  /* 0x000000013f277887 */ /* 0x000fc80008000000 */
[----:B------:R-:W-:Y:S01]  /*3ec0*/  ULOP3.LUT UR39, UR56, UR39, URZ, 0x3c, !UPT ;  /* 0x0000002738277292 */ /* 0x000fe2000f8e3c3f */
[----:B------:R-:W-:Y:S11]  /*3ed0*/  @!P0 BRA `(.L_x_19) ;  /* 0x0000000000048947 */ /* 0x000ff60003800000 */
[----:B------:R-:W-:Y:S01]  /*3ee0*/  BPT.TRAP 0x1 ;  /* 0x000000040000795c */ /* 0x000fe20000300000 */
.L_x_19:
[----:B------:R-:W-:Y:S01]  /*3ef0*/  UIADD3 UR4, UR57, 0x1, URZ ;  /* 0x0000000139047890 */ /* 0x000fe2000fffe03f */
[----:B------:R-:W-:-:S03]  /*3f00*/  MOV R4, UR39 ;  /* 0x0000002700047c02 */ /* 0x000fc60008000f00 */
[----:B------:R-:W-:Y:S01]  /*3f10*/  UISETP.NE.AND UP0, UPT, UR4, 0x2, UPT ;  /* 0x000000020400788c */ /* 0x000fe2000bf05270 */
[----:B------:R-:W-:-:S03]  /*3f20*/  SHF.L.U32 R4, R4, 0x1f, RZ ;  /* 0x0000001f04047819 */ /* 0x000fc600000006ff */
[----:B------:R-:W-:-:S04]  /*3f30*/  USEL UR4, UR4, URZ, UP0 ;  /* 0x0000003f04047287 */ /* 0x000fc80008000000 */
[----:B------:R-:W-:Y:S02]  /*3f40*/  ULEA UR61, UR4, UR38, 0x3 ;  /* 0x00000026043d7291 */ /* 0x000fe4000f8e183f */
[----:B------:R-:W-:-:S07]  /*3f50*/  IMAD.U32 R2, RZ, RZ, UR4 ;  /* 0x00000004ff027e24 */ /* 0x000fce000f8e00ff */
[----:B------:R0:W1:Y:S01]  /*3f60*/  SYNCS.PHASECHK.TRANS64.TRYWAIT P1, [UR61+0x30830], R4 ;  /* 0x03083004ff0075a7 */ /* 0x000062000802017d */
[----:B------:R-:W-:Y:S05]  /*3f70*/  @!P0 BRA `(.L_x_20) ;  /* 0x0000000000048947 */ /* 0x000fea0003800000 */
[----:B------:R-:W-:Y:S01]  /*3f80*/  BPT.TRAP 0x1 ;  /* 0x000000040000795c */ /* 0x000fe20000300000 */
.L_x_20:
[----:B-1----:R-:W-:Y:S05]  /*3f90*/  @P1 BRA `(.L_x_21) ;  /* 0x0000000000081947 */ /* 0x002fea0003800000 */
[----:B------:R-:W1:Y:S02]  /*3fa0*/  SYNCS.PHASECHK.TRANS64.TRYWAIT P1, [UR61+0x30830], R4 ;  /* 0x03083004ff0075a7 */ /* 0x000e64000802017d */
[----:B-1----:R-:W-:Y:S05]  /*3fb0*/  @!P1 BRA `(.L_x_22) ;  /* 0x0000008c00cc9947 */ /* 0x002fea0003800000 */
.L_x_21:
[----:B------:R-:W-:Y:S01]  /*3fc0*/  R2UR UR6, R2 ;  /* 0x00000000020672ca */ /* 0x000fe200000e0000 */
[----:B------:R-:W-:Y:S01]  /*3fd0*/  WARPGROUP.ARRIVE ;  /* 0x00000000000079c5 */ /* 0x000fe20000000000 */
[----:B------:R-:W-:Y:S01]  /*3fe0*/  R2UR UR4, R6 ;  /* 0x00000000060472ca */ /* 0x000fe200000e0000 */
[----:B------:R-:W-:Y:S01]  /*3ff0*/  UMOV UR7, 0x40000040 ;  /* 0x4000004000077882 */ /* 0x000fe20000000000 */
[----:B------:R-:W-:Y:S01]  /*4000*/  R2UR UR5, R7 ;  /* 0x00000000070572ca */ /* 0x000fe200000e0000 */
[----:B------:R-:W-:Y:S01]  /*4010*/  UMOV UR11, 0x40000040 ;  /* 0x40000040000b7882 */ /* 0x000fe20000000000 */
[----:B------:R-:W-:Y:S01]  /*4020*/  UMOV UR15, 0x40000040 ;  /* 0x40000040000f7882 */ /* 0x000fe20000000000 */
[----:B------:R-:W-:Y:S01]  /*4030*/  UMOV UR19, 0x40000040 ;  /* 0x4000004000137882 */ /* 0x000fe20000000000 */
[----:B------:R-:W-:Y:S01]  /*4040*/  UMOV UR23, 0x40000040 ;  /* 0x4000004000177882 */ /* 0x000fe20000000000 */
[----:B------:R-:W-:Y:S01]  /*4050*/  UMOV UR27, 0x40000040 ;  /* 0x40000040001b7882 */ /* 0x000fe20000000000 */
[----:B------:R-:W-:Y:S01]  /*4060*/  UMOV UR31, 0x40000040 ;  /* 0x40000040001f7882 */ /* 0x000fe20000000000 */
[----:B------:R-:W-:Y:S01]  /*4070*/  UMOV UR35, 0x40000040 ;  /* 0x4000004000237882 */ /* 0x000fe20000000000 */
[----:B------:R-:W-:Y:S01]  /*4080*/  UMOV UR43, 0x40000040 ;  /* 0x40000040002b7882 */ /* 0x000fe20000000000 */
[----:B------:R-:W-:Y:S01]  /*4090*/  UIMAD UR6, UR6, 0x900, UR58 ;  /* 0x00000900060678a4 */ /* 0x000fe2000f8e023a */
[-C--:B------:R-:W-:Y:S01]  /*40a0*/  FMUL.FTZ R24, R24, R11.reuse ;  /* 0x0000000b18187220 */ /* 0x080fe20000410000 */
[----:B------:R-:W-:Y:S01]  /*40b0*/  UMOV UR47, 0x40000040 ;  /* 0x40000040002f7882 */ /* 0x000fe20000000000 */
[----:B------:R-:W-:Y:S01]  /*40c0*/  UMOV UR51, 0x40000040 ;  /* 0x4000004000337882 */ /* 0x000fe20000000000 */
[----:B------:R-:W-:Y:S01]  /*40d0*/  UIADD3 UR10, UR6, 0x2, URZ ;  /* 0x00000002060a7890 */ /* 0x000fe2000fffe03f */
[-C--:B------:R-:W-:Y:S01]  /*40e0*/  FMUL.FTZ R25, R25, R11.reuse ;  /* 0x0000000b19197220 */ /* 0x080fe20000410000 */
[----:B------:R-:W-:Y:S01]  /*40f0*/  UIADD3 UR14, UR6, 0x4, URZ ;  /* 0x00000004060e7890 */ /* 0x000fe2000fffe03f */
[----:B------:R-:W-:Y:S01]  /*4100*/  FMUL.FTZ R28, R28, R11 ;  /* 0x0000000b1c1c7220 */ /* 0x000fe20000410000 */
[----:B------:R-:W-:-:S02]  /*4110*/  UIADD3 UR18, UR6, 0x6, URZ ;  /* 0x0000000606127890 */ /* 0x000fc4000fffe03f */
[----:B------:R-:W-:Y:S01]  /*4120*/  HGMMA.64x96x16.F32 R120, gdesc[UR4], RZ, !UPT, gsb0 ;  /* 0x01600000047879f0 */ /* 0x000fe2000c0008ff */
[----:B------:R-:W-:Y:S01]  /*4130*/  UIADD3 UR22, UR6, 0x300, URZ ;  /* 0x0000030006167890 */ /* 0x000fe2000fffe03f */
[-C--:B------:R-:W-:Y:S01]  /*4140*/  FMUL.FTZ R29, R29, R11.reuse ;  /* 0x0000000b1d1d7220 */ /* 0x080fe20000410000 */
        /* <DEDUP_REMOVED lines=14> */
[----:B------:R-:W-:Y:S01]  /*4230*/  UMOV UR55, 0x40000040 ;  /* 0x4000004000377882 */ /* 0x000fe20000000000 */
[-C--:B------:R-:W-:Y:S01]  /*4240*/  FMUL.FTZ R45, R45, R11.reuse ;  /* 0x0000000b2d2d7220 */ /* 0x080fe20000410000 */
        /* <DEDUP_REMOVED lines=35> */
[----:B------:R-:W-:Y:S01]  /*4480*/  FMUL.FTZ R117, R117, R11 ;  /* 0x0000000b75757220 */ /* 0x000fe20000410000 */
        /* <DEDUP_REMOVED lines=47> */
[----:B------:R-:W-:-:S02]  /*4780*/  WARPGROUP.DEPBAR.LE gsb0, 0x0 ;  /* 0x00008000000079c5 */ /* 0x000fc40000010000 */
[----:B------:R-:W-:Y:S01]  /*4790*/  WARPGROUP.ARRIVE ;  /* 0x00000000000079c5 */ /* 0x000fe20000000000 */
[----:B------:R-:W-:-:S05]  /*47a0*/  FMUL.FTZ R119, R119, R0 ;  /* 0x0000000077777220 */ /* 0x000fca0000410000 */
        /* <DEDUP_REMOVED lines=32> */
[----:B------:R-:W-:Y:S05]  /*49b0*/  @!P0 BRA `(.L_x_23) ;  /* 0x0000000000048947 */ /* 0x000fea0003800000 */
[----:B------:R-:W-:Y:S01]  /*49c0*/  BPT.TRAP 0x1 ;  /* 0x000000040000795c */ /* 0x000fe20000300000 */
.L_x_23:
[----:B------:R-:W-:Y:S01]  /*49d0*/  ULEA UR4, UR57, UR38, 0x3 ;  /* 0x0000002639047291 */ /* 0x000fe2000f8e183f */
[----:B------:R-:W-:-:S05]  /*49e0*/  IMAD.U32 R0, RZ, RZ, UR56 ;  /* 0x00000038ff007e24 */ /* 0x000fca000f8e00ff */
[----:B------:R-:W-:-:S04]  /*49f0*/  SHF.L.U32 R0, R0, 0x1f, RZ ;  /* 0x0000001f00007819 */ /* 0x000fc800000006ff */
[----:B------:R2:W3:Y:S01]  /*4a00*/  SYNCS.PHASECHK.TRANS64.TRYWAIT P1, [UR4+0x30850], R0 ;  /* 0x03085000ff0075a7 */ /* 0x0004e20008020144 */
[----:B------:R-:W-:Y:S05]  /*4a10*/  @!P0 BRA `(.L_x_24) ;  /* 0x0000000000048947 */ /* 0x000fea0003800000 */
[----:B------:R-:W-:Y:S01]  /*4a20*/  BPT.TRAP 0x1 ;  /* 0x000000040000795c */ /* 0x000fe20000300000 */
.L_x_24:
[----:B---3--:R-:W-:Y:S05]  /*4a30*/  @P1 BRA `(.L_x_25) ;  /* 0x0000000000081947 */ /* 0x008fea0003800000 */
[----:B------:R-:W3:Y:S02]  /*4a40*/  SYNCS.PHASECHK.TRANS64.TRYWAIT P1, [UR4+0x30850], R0 ;  /* 0x03085000ff0075a7 */ /* 0x000ee40008020144 */
[----:B---3--:R-:W-:Y:S05]  /*4a50*/  @!P1 BRA `(.L_x_26) ;  /* 0x00000084003c9947 */ /* 0x008fea0003800000 */
.L_x_25:
[----:B------:R-:W-:Y:S01]  /*4a60*/  UIADD3 UR5, UR38, 0x400, URZ ;  /* 0x0000040026057890 */ /* 0x000fe2000fffe03f */
[----:B------:R-:W-:Y:S01]  /*4a70*/  WARPGROUP.ARRIVE ;  /* 0x00000000000079c5 */ /* 0x000fe20000000000 */
[----:B------:R-:W-:Y:S01]  /*4a80*/  UMOV UR7, 0x40000040 ;  /* 0x4000004000077882 */ /* 0x000fe20000000000 */
[----:B------:R-:W-:Y:S01]  /*4a90*/  UMOV UR11, 0x40000040 ;  /* 0x40000040000b7882 */ /* 0x000fe20000000000 */
[----:B------:R-:W-:-:S04]  /*4aa0*/  USHF.R.U32.HI UR5, URZ, 0x4, UR5 ;  /* 0x000000043f057899 */ /* 0x000fc80008011605 */
[----:B------:R-:W-:-:S04]  /*4ab0*/  ULOP3.LUT UR5, UR5, 0x3fff, URZ, 0xc0, !UPT ;  /* 0x00003fff05057892 */ /* 0x000fc8000f8ec03f */
[----:B------:R-:W-:-:S04]  /*4ac0*/  ULOP3.LUT UR5, UR5, 0x3000000, URZ, 0xfc, !UPT ;  /* 0x0300000005057892 */ /* 0x000fc8000f8efc3f */
[----:B------:R-:W-:-:S04]  /*4ad0*/  UIMAD UR6, UR57, 0x900, UR5 ;  /* 0x00000900390678a4 */ /* 0x000fc8000f8e0205 */
[----:B------:R-:W-:-:S05]  /*4ae0*/  UIADD3 UR10, UR6, 0x80, URZ ;  /* 0x00000080060a7890 */ /* 0x000fca000fffe03f */
[----:B------:R-:W-:Y:S01]  /*4af0*/  HGMMA.64x192x16.F32 R24, R188, gdesc[UR4].tnspB, R24, gsb0 ;  /* 0x42e00004bc187df0 */ /* 0x000fe20008000818 */
[----:B------:R-:W-:Y:S02]  /*4b00*/  UMOV UR7, 0x40000040 ;  /* 0x4000004000077882 */ /* 0x000fe40000000000 */
[----:B------:R-:W-:Y:S02]  /*4b10*/  WARPGROUP.DEPBAR.LE gsb0, 0x0 ;  /* 0x00008000000079c5 */ /* 0x000fe40000010000 */
[----:B------:R-:W-:-:S15]  /*4b20*/  WARPGROUP.ARRIVE ;  /* 0x00000000000079c5 */ /* 0x000fde0000000000 */
[----:B------:R-:W-:Y:S01]  /*4b30*/  HGMMA.64x192x16.F32 R24, R184, gdesc[UR8].tnspB, R24, gsb0 ;  /* 0x42e00008b8187df0 */ /* 0x000fe20008000818 */
[----:B------:R-:W-:Y:S01]  /*4b40*/  UIADD3 UR10, UR6, 0x100, URZ ;  /* 0x00000100060a7890 */ /* 0x000fe2000fffe03f */
[----:B------:R-:W-:Y:S01]  /*4b50*/  UMOV UR11, 0x40000040 ;  /* 0x40000040000b7882 */ /* 0x000fe20000000000 */
        /* <DEDUP_REMOVED lines=10> */
[----:B------:R-:W-:Y:S01]  /*4c00*/  UIADD3 UR6, UR6, 0x280, URZ ;  /* 0x0000028006067890 */ /* 0x000fe2000fffe03f */
[----:B------:R-:W-:Y:S02]  /*4c10*/  WARPGROUP.DEPBAR.LE gsb0, 0x0 ;  /* 0x00008000000079c5 */ /* 0x000fe40000010000 */
[----:B------:R-:W-:-:S14]  /*4c20*/  WARPGROUP.ARRIVE ;  /* 0x00000000000079c5 */ /* 0x000fdc0000000000 */
[----:B------:R-:W-:Y:S03]  /*4c30*/  HGMMA.64x192x16.F32 R24, R172, gdesc[UR8].tnspB, R24, gsb0 ;  /* 0x42e00008ac187df0 */ /* 0x000fe60008000818 */
[----:B------:R-:W-:Y:S02]  /*4c40*/  WARPGROUP.DEPBAR.LE gsb0, 0x0 ;  /* 0x00008000000079c5 */ /* 0x000fe40000010000 */
[----:B------:R-:W-:-:S15]  /*4c50*/  WARPGROUP.ARRIVE ;  /* 0x00000000000079c5 */ /* 0x000fde0000000000 */
[----:B------:R-:W-:Y:S03]  /*4c60*/  HGMMA.64x192x16.F32 R24, R168, gdesc[UR4].tnspB, R24, gsb0 ;  /* 0x42e00004a8187df0 */ /* 0x000fe60008000818 */
[----:B------:R-:W-:Y:S02]  /*4c70*/  WARPGROUP.DEPBAR.LE gsb0, 0x0 ;  /* 0x00008000000079c5 */ /* 0x000fe40000010000 */
[----:B------:R-:W-:Y:S05]  /*4c80*/  @!P0 BRA `(.L_x_27) ;  /* 0x0000000000048947 */ /* 0x000fea0003800000 */
[----:B------:R-:W-:Y:S01]  /*4c90*/  BPT.TRAP 0x1 ;  /* 0x000000040000795c */ /* 0x000fe20000300000 */
.L_x_27:
[----:B------:R-:W-:Y:S01]  /*4ca0*/  FMUL.FTZ R169, R120, UR60 ;  /* 0x0000003c78a97c20 */ /* 0x000fe20008410000 */
[----:B------:R-:W-:Y:S01]  /*4cb0*/  FMUL.FTZ R171, R121, UR60 ;  /* 0x0000003c79ab7c20 */ /* 0x000fe20008410000 */
[----:B------:R-:W-:Y:S01]  /*4cc0*/  FMUL.FTZ R13, R122, UR60 ;  /* 0x0000003c7a0d7c20 */ /* 0x000fe20008410000 */
[----:B------:R-:W-:Y:S01]  /*4cd0*/  FMUL.FTZ R173, R124, UR60 ;  /* 0x0000003c7cad7c20 */ /* 0x000fe20008410000 */
[----:B------:R-:W-:Y:S01]  /*4ce0*/  FMUL.FTZ R15, R123, UR60 ;  /* 0x0000003c7b0f7c20 */ /* 0x000fe20008410000 */
[----:B------:R-:W-:Y:S01]  /*4cf0*/  FMUL.FTZ R175, R125, UR60 ;  /* 0x0000003c7daf7c20 */ /* 0x000fe20008410000 */
[----:B------:R-:W1:Y:S01]  /*4d00*/  MUFU.TANH R169, R169 ;  /* 0x000000a900a97308 */ /* 0x000e620000002400 */
[----:B------:R-:W-:Y:S01]  /*4d10*/  FMUL.FTZ R19, R126, UR60 ;  /* 0x0000003c7e137c20 */ /* 0x000fe20008410000 */
[----:B------:R-:W-:Y:S01]  /*4d20*/  FMUL.FTZ R177, R128, UR60 ;  /* 0x0000003c80b17c20 */ /* 0x000fe20008410000 */
[----:B------:R-:W-:Y:S01]  /*4d30*/  FMUL.FTZ R21, R127, UR60 ;  /* 0x0000003c7f157c20 */ /* 0x000fe20008410000 */
[----:B------:R-:W-:Y:S01]  /*4d40*/  FMUL.FTZ R179, R129, UR60 ;  /* 0x0000003c81b37c20 */ /* 0x000fe20008410000 */
[----:B------:R-:W-:Y:S01]  /*4d50*/  FMUL.FTZ R23, R130, UR60 ;  /* 0x0000003c82177c20 */ /* 0x000fe20008410000 */
[----:B------:R-:W-:Y:S01]  /*4d60*/  FMUL.FTZ R181, R132, UR60 ;  /* 0x0000003c84b57c20 */ /* 0x000fe20008410000 */
[----:B------:R-:W-:Y:S01]  /*4d70*/  FMUL.FTZ R121, R131, UR60 ;  /* 0x0000003c83797c20 */ /* 0x000fe20008410000 */
[----:B------:R-:W3:Y:S01]  /*4d80*/  MUFU.TANH R171, R171 ;  /* 0x000000ab00ab7308 */ /* 0x000ee20000002400 */
[----:B------:R-:W-:Y:S01]  /*4d90*/  FMUL.FTZ R183, R133, UR60 ;  /* 0x0000003c85b77c20 */ /* 0x000fe20008410000 */
[----:B------:R-:W-:Y:S01]  /*4da0*/  FMUL.FTZ R123, R134, UR60 ;  /* 0x0000003c867b7c20 */ /* 0x000fe20008410000 */
[----:B------:R-:W-:Y:S01]  /*4db0*/  FMUL.FTZ R185, R136, UR60 ;  /* 0x0000003c88b97c20 */ /* 0x000fe20008410000 */
[----:B------:R-:W-:Y:S01]  /*4dc0*/  FMUL.FTZ R125, R135, UR60 ;  /* 0x0000003c877d7c20 */ /* 0x000fe20008410000 */
[----:B------:R-:W-:Y:S01]  /*4dd0*/  FMUL.FTZ R187, R137, UR60 ;  /* 0x0000003c89bb7c20 */ /* 0x000fe20008410000 */
[----:B------:R-:W-:Y:S01]  /*4de0*/  FMUL.FTZ R127, R138, UR60 ;  /* 0x0000003c8a7f7c20 */ /* 0x000fe20008410000 */
[----:B------:R-:W-:Y:S01]  /*4df0*/  FMUL.FTZ R189, R140, UR60 ;  /* 0x0000003c8cbd7c20 */ /* 0x000fe20008410000 */
[----:B------:R-:W0:Y:S01]  /*4e00*/  MUFU.TANH R13, R13 ;  /* 0x0000000d000d7308 */ /* 0x000e220000002400 */
[----:B-12---:R-:W-:Y:S01]  /*4e10*/  FMNMX.FTZ R0, R169, R10, !PT ;  /* 0x0000000aa9007209 */ /* 0x006fe20007810000 */
[----:B------:R-:W-:Y:S01]  /*4e20*/  FMUL.FTZ R129, R139, UR60 ;  /* 0x0000003c8b817c20 */ /* 0x000fe20008410000 */
[----:B------:R-:W-:Y:S01]  /*4e30*/  FMUL.FTZ R191, R141, UR60 ;  /* 0x0000003c8dbf7c20 */ /* 0x000fe20008410000 */
[----:B------:R-:W-:Y:S01]  /*4e40*/  FMUL.FTZ R131, R142, UR60 ;  /* 0x0000003c8e837c20 */ /* 0x000fe20008410000 */
[----:B------:R-:W-:Y:S01]  /*4e50*/  FMUL.FTZ R193, R144, UR60 ;  /* 0x0000003c90c17c20 */ /* 0x000fe20008410000 */
[----:B------:R-:W-:Y:S01]  /*4e60*/  FMUL.FTZ R133, R143, UR60 ;  /* 0x0000003c8f857c20 */ /* 0x000fe20008410000 */
[----:B------:R-:W-:Y:S01]  /*4e70*/  FMUL.FTZ R195, R145, UR60 ;  /* 0x0000003c91c37c20 */ /* 0x000fe20008410000 */
[----:B------:R-:W1:Y:S01]  /*4e80*/  MUFU.TANH R173, R173 ;  /* 0x000000ad00ad7308 */ /* 0x000e620000002400 */
[----:B---3--:R-:W-:Y:S01]  /*4e90*/  FMNMX.FTZ R0, R171, R0, !PT ;  /* 0x00000000ab007209 */ /* 0x008fe20007810000 */
[----:B------:R-:W-:Y:S01]  /*4ea0*/  FMUL.FTZ R135, R146, UR60 ;  /* 0x0000003c92877c20 */ /* 0x000fe20008410000 */
[----:B------:R-:W-:Y:S01]  /*4eb0*/  FMUL.FTZ R197, R148, UR60 ;  /* 0x0000003c94c57c20 */ /* 0x000fe20008410000 */
[----:B------:R-:W-:Y:S01]  /*4ec0*/  FMUL.FTZ R137, R147, UR60 ;  /* 0x0000003c93897c20 */ /* 0x000fe20008410000 */
[----:B------:R-:W-:Y:S01]  /*4ed0*/  FMUL.FTZ R199, R149, UR60 ;  /* 0x0000003c95c77c20 */ /* 0x000fe20008410000 */
[----:B------:R-:W-:Y:S01]  /*4ee0*/  FMUL.FTZ R139, R150, UR60 ;  /* 0x0000003c968b7c20 */ /* 0x000fe20008410000 */
[----:B------:R-:W-:Y:S01]  /*4ef0*/  FMUL.FTZ R141, R151, UR60 ;  /* 0x0000003c978d7c20 */ /* 0x000fe20008410000 */
[----:B------:R-:W2:Y:S01]  /*4f00*/  MUFU.TANH R15, R15 ;  /* 0x0000000f000f7308 */ /* 0x000ea20000002400 */
[----:B0-----:R-:W-:Y:S01]  /*4f10*/  FMNMX.FTZ R4, R13, R12, !PT ;  /* 0x0000000c0d047209 */ /* 0x001fe20007810000 */
[----:B------:R-:W-:Y:S01]  /*4f20*/  FMUL.FTZ R151, R152, UR60 ;  /* 0x0000003c98977c20 */ /* 0x000fe20008410000 */
[----:B------:R-:W-:Y:S01]  /*4f30*/  FMUL.FTZ R153, R153, UR60 ;  /* 0x0000003c99997c20 */ /* 0x000fe20008410000 */
[----:B------:R-:W-:Y:S01]  /*4f40*/  FMUL.FTZ R143, R154, UR60 ;  /* 0x0000003c9a8f7c20 */ /* 0x000fe20008410000 */
[----:B------:R-:W-:Y:S01]  /*4f50*/  FMUL.FTZ R145, R155, UR60 ;  /* 0x0000003c9b917c20 */ /* 0x000fe20008410000 */
[----:B------:R-:W-:Y:S01]  /*4f60*/  FMUL.FTZ R155, R156, UR60 ;  /* 0x0000003c9c9b7c20 */ /* 0x000fe20008410000 */
[----:B------:R-:W-:Y:S01]  /*4f70*/  FMUL.FTZ R157, R157, UR60 ;  /* 0x0000003c9d9d7c20 */ /* 0x000fe20008410000 */
[----:B------:R-:W0:Y:S01]  /*4f80*/  MUFU.TANH R175, R175 ;  /* 0x000000af00af7308 */ /* 0x000e220000002400 */
[----:B-1----:R-:W-:Y:S01]  /*4f90*/  FMNMX.FTZ R0, R173, R0, !PT ;  /* 0x00000000ad007209 */ /* 0x002fe20007810000 */
[----:B------:R-:W-:Y:S01]  /*4fa0*/  FMUL.FTZ R147, R158, UR60 ;  /* 0x0000003c9e937c20 */ /* 0x000fe20008410000 */
[----:B------:R-:W-:Y:S01]  /*4fb0*/  FMUL.FTZ R201, R160, UR60 ;  /* 0x0000003ca0c97c20 */ /* 0x000fe20008410000 */
[----:B------:R-:W-:Y:S01]  /*4fc0*/  FMUL.FTZ R149, R159, UR60 ;  /* 0x0000003c9f957c20 */ /* 0x000fe20008410000 */
[----:B------:R-:W-:Y:S01]  /*4fd0*/  FMUL.FTZ R203, R161, UR60 ;  /* 0x0000003ca1cb7c20 */ /* 0x000fe20008410000 */
[----:B------:R-:W-:Y:S01]  /*4fe0*/  FMUL.FTZ R159, R162, UR60 ;  /* 0x0000003ca29f7c20 */ /* 0x000fe20008410000 */
[----:B------:R-:W-:Y:S01]  /*4ff0*/  FMUL.FTZ R205, R164, UR60 ;  /* 0x0000003ca4cd7c20 */ /* 0x000fe20008410000 */
[----:B------:R-:W1:Y:S01]  /*5000*/  MUFU.TANH R19, R19 ;  /* 0x0000001300137308 */ /* 0x000e620000002400 */
[----:B--2---:R-:W-:Y:S01]  /*5010*/  FMNMX.FTZ R4, R15, R4, !PT ;  /* 0x000000040f047209 */ /* 0x004fe20007810000 */
[----:B------:R-:W-:Y:S01]  /*5020*/  FMUL.FTZ R161, R163, UR60 ;  /* 0x0000003ca3a17c20 */ /* 0x000fe20008410000 */
[----:B------:R-:W-:Y:S01]  /*5030*/  FMUL.FTZ R207, R165, UR60 ;  /* 0x0000003ca5cf7c20 */ /* 0x000fe20008410000 */
[----:B------:R-:W-:Y:S01]  /*5040*/  FMUL.FTZ R163, R166, UR60 ;  /* 0x0000003ca6a37c20 */ /* 0x000fe20008410000 */
[----:B------:R-:W-:Y:S01]  /*5050*/  FMUL.FTZ R165, R167, UR60 ;  /* 0x0000003ca7a57c20 */ /* 0x000fe20008410000 */
[----:B------:R-:W2:Y:S01]  /*5060*/  S2UR UR5, SR_CgaCtaId ;  /* 0x00000000000579c3 */ /* 0x000ea20000008800 */
[----:B------:R-:W-:Y:S01]  /*5070*/  UIADD3 UR61, UR61, 0x30840, URZ ;  /* 0x000308403d3d7890 */ /* 0x000fe2000fffe03f */
[----:B------:R-:W3:Y:S01]  /*5080*/  MUFU.TANH R177, R177 ;  /* 0x000000b100b17308 */ /* 0x000ee20000002400 */
[----:B0-----:R-:W-:-:S07]  /*5090*/  FMNMX.FTZ R0, R175, R0, !PT ;  /* 0x00000000af007209 */ /* 0x001fce0007810000 */
[----:B------:R-:W0:Y:S01]  /*50a0*/  MUFU.TANH R21, R21 ;  /* 0x0000001500157308 */ /* 0x000e220000002400 */
[----:B-1----:R-:W-:-:S07]  /*50b0*/  FMNMX.FTZ R4, R19, R4, !PT ;  /* 0x0000000413047209 */ /* 0x002fce0007810000 */
[----:B------:R-:W1:Y:S01]  /*50c0*/  MUFU.TANH R179, R179 ;  /* 0x000000b300b37308 */ /* 0x000e620000002400 */
[----:B---3--:R-:W-:Y:S01]  /*50d0*/  FMNMX.FTZ R0, R177, R0, !PT ;  /* 0x00000000b1007209 */ /* 0x008fe20007810000 */
[----:B--2---:R-:W-:-:S06]  /*50e0*/  UPRMT UR61, UR5, 0x654, UR61 ;  /* 0x00000654053d7896 */ /* 0x004fcc000800003d */
[----:B------:R-:W2:Y:S01]  /*50f0*/  MUFU.TANH R23, R23 ;  /* 0x0000001700177308 */ /* 0x000ea20000002400 */
[----:B0-----:R-:W-:Y:S02]  /*5100*/  FMNMX.FTZ R4, R21, R4, !PT ;  /* 0x0000000415047209 */ /* 0x001fe40007810000 */
[----:B------:R-:W-:Y:S05]  /*5110*/  SYNCS.ARRIVE.TRANS64.RED.A1T0 RZ, [UR61], RZ ;  /* 0x000000ffffff79a7 */ /* 0x000fea000810043d */
[----:B------:R-:W0:Y:S01]  /*5120*/  MUFU.TANH R181, R181 ;  /* 0x000000b500b57308 */ /* 0x000e220000002400 */
[----:B-1----:R-:W-:-:S07]  /*5130*/  FMNMX.FTZ R0, R179, R0, !PT ;  /* 0x00000000b3007209 */ /* 0x002fce0007810000 */
[----:B------:R-:W1:Y:S01]  /*5140*/  MUFU.TANH R121, R121 ;  /* 0x0000007900797308 */ /* 0x000e620000002400 */
[----:B--2---:R-:W-:-:S07]  /*5150*/  FMNMX.FTZ R4, R23, R4, !PT ;  /* 0x0000000417047209 */ /* 0x004fce0007810000 */
[----:B------:R-:W2:Y:S01]  /*5160*/  MUFU.TANH R183, R183 ;  /* 0x000000b700b77308 */ /* 0x000ea20000002400 */
[----:B0-----:R-:W-:-:S07]  /*5170*/  FMNMX.FTZ R0, R181, R0, !PT ;  /* 0x00000000b5007209 */ /* 0x001fce0007810000 */
        /* <DEDUP_REMOVED lines=67> */
[----:B-1----:R-:W-:-:S05]  /*55b0*/  FMNMX.FTZ R0, R207, R0, !PT ;  /* 0x00000000cf007209 */ /* 0x002fca0007810000 */
[----:B------:R-:W1:Y:S01]  /*55c0*/  SHFL.BFLY PT, R5, R0, 0x2, 0x1f ;  /* 0x0c401f0000057f89 */ /* 0x000e6200000e0000 */
[----:B--2---:R-:W-:-:S04]  /*55d0*/  FMNMX.FTZ R4, R163, R4, !PT ;  /* 0x00000004a3047209 */ /* 0x004fc80007810000 */
[----:B0-----:R-:W-:-:S05]  /*55e0*/  FMNMX.FTZ R11, R165, R4, !PT ;  /* 0x00000004a50b7209 */ /* 0x001fca0007810000 */
[----:B------:R-:W0:Y:S01]  /*55f0*/  SHFL.BFLY PT, R4, R11, 0x2, 0x1f ;  /* 0x0c401f000b047f89 */ /* 0x000e2200000e0000 */
[----:B-1----:R-:W-:-:S05]  /*5600*/  FMNMX.FTZ R14, R0, R5, !PT ;  /* 0x00000005000e7209 */ /* 0x002fca0007810000 */
[----:B------:R-:W1:Y:S01]  /*5610*/  SHFL.BFLY PT, R9, R14, 0x1, 0x1f ;  /* 0x0c201f000e097f89 */ /* 0x000e6200000e0000 */
[----:B0-----:R-:W-:Y:S02]  /*5620*/  FMNMX.FTZ R18, R11, R4, !PT ;  /* 0x000000040b127209 */ /* 0x001fe40007810000 */
[----:B------:R-:W0:Y:S03]  /*5630*/  LDC R4, c[0x0][0x988] ;  /* 0x00026200ff047b82 */ /* 0x000e260000000800 */
[----:B------:R-:W2:Y:S01]  /*5640*/  SHFL.BFLY PT, R5, R18, 0x1, 0x1f ;  /* 0x0c201f0012057f89 */ /* 0x000ea200000e0000 */
[----:B-1----:R-:W-:-:S05]  /*5650*/  FMNMX.FTZ R9, R14, R9, !PT ;  /* 0x000000090e097209 */ /* 0x002fca0007810000 */
[----:B------:R-:W-:-:S04]  /*5660*/  FADD.FTZ R167, -R9, R10 ;  /* 0x0000000a09a77221 */ /* 0x000fc80000010100 */
[----:B0-----:R-:W-:Y:S01]  /*5670*/  FMUL.FTZ R10, R167, R4 ;  /* 0x00000004a70a7220 */ /* 0x001fe20000410000 */
[----:B--2---:R-:W-:-:S03]  /*5680*/  FMNMX.FTZ R5, R18, R5, !PT ;  /* 0x0000000512057209 */ /* 0x004fc60007810000 */
[----:B------:R0:W-:Y:S02]  /*5690*/  MUFU.EX2 R11, R10 ;  /* 0x0000000a000b7308 */ /* 0x0001e40000000800 */
[----:B------:R-:W-:Y:S01]  /*56a0*/  FADD.FTZ R167, -R5, R12 ;  /* 0x0000000c05a77221 */ /* 0x000fe20000010100 */
[----:B------:R-:W-:-:S03]  /*56b0*/  FMUL.FTZ R12, R9, R4 ;  /* 0x00000004090c7220 */ /* 0x000fc60000410000 */
[-C--:B------:R-:W-:Y:S01]  /*56c0*/  FMUL.FTZ R0, R167, R4.reuse ;  /* 0x00000004a7007220 */ /* 0x080fe20000410000 */
[-C--:B0-----:R-:W-:Y:S01]  /*56d0*/  FMUL.FTZ R10, R5, R4.reuse ;  /* 0x00000004050a7220 */ /* 0x081fe20000410000 */
[-CC-:B------:R-:W-:Y:S01]  /*56e0*/  FFMA.FTZ R188, R169, R4.reuse, -R12.reuse ;  /* 0x00000004a9bc7223 */ /* 0x180fe2000001080c */
[-CC-:B------:R-:W-:Y:S01]  /*56f0*/  FFMA.FTZ R182, R189, R4.reuse, -R12.reuse ;  /* 0x00000004bdb67223 */ /* 0x180fe2000001080c */
[-C--:B------:R-:W-:Y:S01]  /*5700*/  FFMA.FTZ R172, R151, R4.reuse, -R12 ;  /* 0x0000000497ac7223 */ /* 0x080fe2000001080c */
[-C--:B------:R-:W-:Y:S01]  /*5710*/  FFMA.FTZ R189, R13, R4.reuse, -R10 ;  /* 0x000000040dbd7223 */ /* 0x080fe2000001080a */
[-CC-:B------:R-:W-:Y:S01]  /*5720*/  FFMA.FTZ R167, R171, R4.reuse, -R12.reuse ;  /* 0x00000004aba77223 */ /* 0x180fe2000001080c */
        /* <DEDUP_REMOVED lines=19> */
[-C--:B------:R-:W-:Y:S01]  /*5860*/  FFMA.FTZ R157, R207, R4.reuse, -R12 ;  /* 0x00000004cf9d7223 */ /* 0x080fe2000001080c */
[-CC-:B------:R-:W-:Y:S01]  /*5870*/  FFMA.FTZ R12, R15, R4.reuse, -R10.reuse ;  /* 0x000000040f0c7223 */ /* 0x180fe2000001080a */
[----:B------:R-:W0:Y:S01]  /*5880*/  MUFU.EX2 R188, R188 ;  /* 0x000000bc00bc7308 */ /* 0x000e220000000800 */
        /* <DEDUP_REMOVED lines=14> */
[----:B------:R-:W-:Y:S01]  /*5970*/  FFMA.FTZ R124, R141, R4, -R10 ;  /* 0x000000048d7c7223 */ /* 0x000fe2000001080a */
[----:B------:R-:W1:Y:S01]  /*5980*/  MUFU.EX2 R189, R189 ;  /* 0x000000bd00bd7308 */ /* 0x000e620000000800 */
[----:B0-----:R-:W-:Y:S01]  /*5990*/  FFMA.FTZ R8, R11, R8, R188 ;  /* 0x000000080b087223 */ /* 0x001fe200000100bc */
[-CC-:B------:R-:W-:Y:S01]  /*59a0*/  FFMA.FTZ R143, R143, R4.reuse, -R10.reuse ;  /* 0x000000048f8f7223 */ /* 0x180fe2000001080a */
[-CC-:B------:R-:W-:Y:S01]  /*59b0*/  FFMA.FTZ R145, R145, R4.reuse, -R10.reuse ;  /* 0x0000000491917223 */ /* 0x180fe2000001080a */
[-CC-:B------:R-:W-:Y:S01]  /*59c0*/  FFMA.FTZ R147, R147, R4.reuse, -R10.reuse ;  /* 0x0000000493937223 */ /* 0x180fe2000001080a */
[-CC-:B------:R-:W-:Y:S01]  /*59d0*/  FFMA.FTZ R149, R149, R4.reuse, -R10.reuse ;  /* 0x0000000495957223 */ /* 0x180fe2000001080a */
[-CC-:B------:R-:W-:Y:S01]  /*59e0*/  FFMA.FTZ R159, R159, R4.reuse, -R10.reuse ;  /* 0x000000049f9f7223 */ /* 0x180fe2000001080a */
[-CC-:B------:R-:W-:Y:S01]  /*59f0*/  FFMA.FTZ R161, R161, R4.reuse, -R10.reuse ;  /* 0x00000004a1a17223 */ /* 0x180fe2000001080a */
[----:B------:R-:W0:Y:S01]  /*5a00*/  MUFU.EX2 R167, R167 ;  /* 0x000000a700a77308 */ /* 0x000e220000000800 */
[-CC-:B------:R-:W-:Y:S01]  /*5a10*/  FFMA.FTZ R163, R163, R4.reuse, -R10.reuse ;  /* 0x00000004a3a37223 */ /* 0x180fe2000001080a */
[----:B------:R-:W-:-:S06]  /*5a20*/  FFMA.FTZ R10, R165, R4, -R10 ;  /* 0x00000004a50a7223 */ /* 0x000fcc000001080a */
[----:B------:R-:W2:Y:S01]  /*5a30*/  MUFU.EX2 R12, R12 ;  /* 0x0000000c000c7308 */ /* 0x000ea20000000800 */
[----:B-1----:R-:W-:-:S07]  /*5a40*/  FFMA.FTZ R3, R0, R3, R189 ;  /* 0x0000000300037223 */ /* 0x002fce00000100bd */
[----:B------:R-:W1:Y:S01]  /*5a50*/  MUFU.EX2 R190, R190 ;  /* 0x000000be00be7308 */ /* 0x000e620000000800 */
[----:B0-----:R-:W-:-:S07]  /*5a60*/  FADD.FTZ R19, R167, R8 ;  /* 0x00000008a7137221 */ /* 0x001fce0000010000 */
[----:B------:R-:W0:Y:S01]  /*5a70*/  MUFU.EX2 R191, R191 ;  /* 0x000000bf00bf7308 */ /* 0x000e220000000800 */
[----:B--2---:R-:W-:-:S07]  /*5a80*/  FADD.FTZ R8, R12, R3 ;  /* 0x000000030c087221 */ /* 0x004fce0000010000 */
[----:B------:R-:W2:Y:S01]  /*5a90*/  MUFU.EX2 R169, R169 ;  /* 0x000000a900a97308 */ /* 0x000ea20000000800 */
[----:B-1----:R-:W-:-:S07]  /*5aa0*/  FADD.FTZ R126, R190, R19 ;  /* 0x00000013be7e7221 */ /* 0x002fce0000010000 */
        /* <DEDUP_REMOVED lines=81> */
[----:B--2---:R-:W-:Y:S01]  /*5fc0*/  FADD.FTZ R3, R126, R3 ;  /* 0x000000037e037221 */ /* 0x004fe20000010000 */
[----:B-1----:R-:W-:-:S03]  /*5fd0*/  FADD.FTZ R8, R157, R8 ;  /* 0x000000089d087221 */ /* 0x002fc60000010000 */
[----:B0-----:R-:W-:Y:S01]  /*5fe0*/  FADD.FTZ R3, R10, R3 ;  /* 0x000000030a037221 */ /* 0x001fe20000010000 */
[----:B------:R-:W-:Y:S06]  /*5ff0*/  @!P0 BRA `(.L_x_28) ;  /* 0x0000000000048947 */ /* 0x000fec0003800000 */
[----:B------:R-:W-:Y:S01]  /*6000*/  BPT.TRAP 0x1 ;  /* 0x000000040000795c */ /* 0x000fe20000300000 */
.L_x_28:
[----:B------:R-:W0:Y:S01]  /*6010*/  S2UR UR6, SR_CgaCtaId ;  /* 0x00000000000679c3 */ /* 0x000e220000008800 */
[----:B------:R-:W-:Y:S01]  /*6020*/  R2UR UR5, R16 ;  /* 0x00000000100572ca */ /* 0x000fe200000e0000 */
[----:B------:R-:W-:Y:S01]  /*6030*/  UIADD3 UR4, UR4, 0x30860, URZ ;  /* 0x0003086004047890 */ /* 0x000fe2000fffe03f */
[----:B------:R-:W-:Y:S01]  /*6040*/  R2UR UR57, R2 ;  /* 0x00000000023972ca */ /* 0x000fe200000e0000 */
[----:B------:R-:W-:Y:S01]  /*6050*/  UMOV UR56, UR39 ;  /* 0x0000002700387c82 */ /* 0x000fe20008000000 */
[----:B------:R-:W-:Y:S02]  /*6060*/  F2FP.F16.F32.PACK_AB R184, R171, R184 ;  /* 0x000000b8abb8723e */ /* 0x000fe400000000ff */
[----:B------:R-:W-:Y:S02]  /*6070*/  F2FP.F16.F32.PACK_AB R189, R12, R189 ;  /* 0x000000bd0cbd723e */ /* 0x000fe400000000ff */
[----:B------:R-:W-:Y:S02]  /*6080*/  F2FP.F16.F32.PACK_AB R190, R169, R190 ;  /* 0x000000bea9be723e */ /* 0x000fe400000000ff */
[----:B------:R-:W-:-:S02]  /*6090*/  F2FP.F16.F32.PACK_AB R186, R173, R186 ;  /* 0x000000baadba723e */ /* 0x000fc400000000ff */
[----:B------:R-:W-:Y:S01]  /*60a0*/  F2FP.F16.F32.PACK_AB R180, R175, R180 ;  /* 0x000000b4afb4723e */ /* 0x000fe200000000ff */
[----:B------:R-:W-:Y:S01]  /*60b0*/  UISETP.GT.AND UP0, UPT, UR59, UR5, UPT ;  /* 0x000000053b00728c */ /* 0x000fe2000bf04270 */
[----:B------:R-:W-:Y:S01]  /*60c0*/  F2FP.F16.F32.PACK_AB R182, R177, R182 ;  /* 0x000000b6b1b6723e */ /* 0x000fe200000000ff */
[----:B------:R-:W-:Y:S01]  /*60d0*/  UIADD3 UR59, UR59, -0x1, URZ ;  /* 0xffffffff3b3b7890 */ /* 0x000fe2000fffe03f */
[----:B------:R-:W-:Y:S02]  /*60e0*/  F2FP.F16.F32.PACK_AB R176, R179, R176 ;  /* 0x000000b0b3b0723e */ /* 0x000fe400000000ff */
[----:B------:R-:W-:Y:S01]  /*60f0*/  F2FP.F16.F32.PACK_AB R171, R10, R126 ;  /* 0x0000007e0aab723e */ /* 0x000fe200000000ff */
[----:B------:R-:W-:Y:S01]  /*6100*/  IMAD.MOV.U32 R10, RZ, RZ, R9 ;  /* 0x000000ffff0a7224 */ /* 0x000fe200078e0009 */
[----:B------:R-:W-:Y:S02]  /*6110*/  PLOP3.LUT P1, PT, PT, PT, UP0, 0x80, 0x0 ;  /* 0x000000000000781c */ /* 0x000fe40003f2f008 */
[----:B------:R-:W-:Y:S01]  /*6120*/  F2FP.F16.F32.PACK_AB R188, R167, R188 ;  /* 0x000000bca7bc723e */ /* 0x000fe200000000ff */
[----:B0-----:R-:W-:Y:S01]  /*6130*/  UPRMT UR4, UR6, 0x654, UR4 ;  /* 0x0000065406047896 */ /* 0x001fe20008000004 */
[----:B------:R-:W-:-:S02]  /*6140*/  F2FP.F16.F32.PACK_AB R191, R14, R191 ;  /* 0x000000bf0ebf723e */ /* 0x000fc400000000ff */
[----:B------:R-:W-:Y:S02]  /*6150*/  F2FP.F16.F32.PACK_AB R185, R18, R185 ;  /* 0x000000b912b9723e */ /* 0x000fe400000000ff */
[----:B------:R-:W-:Y:S02]  /*6160*/  F2FP.F16.F32.PACK_AB R187, R20, R187 ;  /* 0x000000bb14bb723e */ /* 0x000fe400000000ff */
[----:B------:R-:W-:Y:S02]  /*6170*/  F2FP.F16.F32.PACK_AB R181, R22, R181 ;  /* 0x000000b516b5723e */ /* 0x000fe400000000ff */
[----:B------:R-:W-:Y:S01]  /*6180*/  SYNCS.ARRIVE.TRANS64.RED.A1T0 RZ, [UR4], RZ ;  /* 0x000000ffffff79a7 */ /* 0x000fe20008100404 */
[----:B------:R-:W-:Y:S02]  /*6190*/  F2FP.F16.F32.PACK_AB R183, R120, R183 ;  /* 0x000000b778b7723e */ /* 0x000fe400000000ff */
[----:B------:R-:W-:Y:S02]  /*61a0*/  F2FP.F16.F32.PACK_AB R177, R122, R13 ;  /* 0x0000000d7ab1723e */ /* 0x000fe400000000ff */
[----:B------:R-:W-:-:S02]  /*61b0*/  F2FP.F16.F32.PACK_AB R178, R193, R178 ;  /* 0x000000b2c1b2723e */ /* 0x000fc400000000ff */
[----:B------:R-:W-:Y:S02]  /*61c0*/  F2FP.F16.F32.PACK_AB R179, R124, R15 ;  /* 0x0000000f7cb3723e */ /* 0x000fe400000000ff */
[----:B------:R-:W-:Y:S02]  /*61d0*/  F2FP.F16.F32.PACK_AB R172, R151, R172 ;  /* 0x000000ac97ac723e */ /* 0x000fe400000000ff */
[----:B------:R-:W-:Y:S02]  /*61e0*/  F2FP.F16.F32.PACK_AB R173, R145, R128 ;  /* 0x0000008091ad723e */ /* 0x000fe400000000ff */
[----:B------:R-:W-:Y:S02]  /*61f0*/  F2FP.F16.F32.PACK_AB R174, R153, R174 ;  /* 0x000000ae99ae723e */ /* 0x000fe400000000ff */
[----:B------:R-:W-:Y:S02]  /*6200*/  F2FP.F16.F32.PACK_AB R175, R149, R130 ;  /* 0x0000008295af723e */ /* 0x000fe400000000ff */
[----:B------:R-:W-:-:S02]  /*6210*/  F2FP.F16.F32.PACK_AB R168, R155, R168 ;  /* 0x000000a89ba8723e */ /* 0x000fc400000000ff */
[----:B------:R-:W-:Y:S02]  /*6220*/  F2FP.F16.F32.PACK_AB R169, R161, R132 ;  /* 0x00000084a1a9723e */ /* 0x000fe400000000ff */
[----:B------:R-:W-:Y:S02]  /*6230*/  F2FP.F16.F32.PACK_AB R170, R157, R170 ;  /* 0x000000aa9daa723e */ /* 0x000fe400000000ff */
[----:B------:R-:W-:Y:S01]  /*6240*/  MOV R12, R5 ;  /* 0x00000005000c7202 */ /* 0x000fe20000000f00 */
[----:B------:R-:W-:Y:S06]  /*6250*/  @P1 BRA `(.L_x_29) ;  /* 0xffffffdc00101947 */ /* 0x000fec000383ffff */
.L_x_18:
[----:B------:R-:W-:Y:S06]  /*6260*/  BAR.ARV 0x8, 0x180 ;  /* 0x0206000000007b1d */ /* 0x000fec0000002000 */
        /* <DEDUP_REMOVED lines=96> */
[----:B------:R-:W-:Y:S06]  /*6870*/  @!P0 BRA `(.L_x_30) ;  /* 0x0000000000048947 */ /* 0x000fec0003800000 */
[----:B------:R-:W-:Y:S01]  /*6880*/  BPT.TRAP 0x1 ;  /* 0x000000040000795c */ /* 0x000fe20000300000 */
.L_x_30:
[----:B------:R-:W-:Y:S01]  /*6890*/  R2UR UR5, R2 ;  /* 0x00000000020572ca */ /* 0x000fe200000e0000 */
[----:B------:R-:W-:-:S05]  /*68a0*/  IMAD.U32 R0, RZ, RZ, UR39 ;  /* 0x00000027ff007e24 */ /* 0x000fca000f8e00ff */
[----:B------:R-:W-:-:S07]  /*68b0*/  SHF.L.U32 R0, R0, 0x1f, RZ ;  /* 0x0000001f00007819 */ /* 0x000fce00000006ff */
[----:B------:R-:W-:-:S09]  /*68c0*/  ULEA UR5, UR5, UR38, 0x3 ;  /* 0x0000002605057291 */ /* 0x000fd2000f8e183f */
[----:B------:R0:W1:Y:S01]  /*68d0*/  SYNCS.PHASECHK.TRANS64.TRYWAIT P1, [UR5+0x30850], R0 ;  /* 0x03085000ff0075a7 */ /* 0x0000620008020145 */
[----:B------:R-:W-:Y:S05]  /*68e0*/  @!P0 BRA `(.L_x_31) ;  /* 0x0000000000048947 */ /* 0x000fea0003800000 */
[----:B------:R-:W-:Y:S01]  /*68f0*/  BPT.TRAP 0x1 ;  /* 0x000000040000795c */ /* 0x000fe20000300000 */
.L_x_31:
[----:B-1----:R-:W-:Y:S05]  /*6900*/  @P1 BRA `(.L_x_32) ;  /* 0x0000000000081947 */ /* 0x002fea0003800000 */
[----:B------:R-:W1:Y:S02]  /*6910*/  SYNCS.PHASECHK.TRANS64.TRYWAIT P1, [UR5+0x30850], R0 ;  /* 0x03085000ff0075a7 */ /* 0x000e640008020145 */
[----:B-1----:R-:W-:Y:S05]  /*6920*/  @!P1 BRA `(.L_x_33) ;  /* 0x0000006400a09947 */ /* 0x002fea0003800000 */
.L_x_32:
[----:B------:R-:W-:Y:S01]  /*6930*/  UIADD3 UR38, UR38, 0x400, URZ ;  /* 0x0000040026267890 */ /* 0x000fe2000fffe03f */
[----:B------:R-:W-:Y:S01]  /*6940*/  R2UR UR6, R2 ;  /* 0x00000000020672ca */ /* 0x000fe200000e0000 */
[----:B------:R-:W-:Y:S01]  /*6950*/  WARPGROUP.ARRIVE ;  /* 0x00000000000079c5 */ /* 0x000fe20000000000 */
[----:B------:R-:W-:Y:S01]  /*6960*/  UMOV UR7, 0x40000040 ;  /* 0x4000004000077882 */ /* 0x000fe20000000000 */
[----:B------:R-:W-:Y:S01]  /*6970*/  USHF.R.U32.HI UR38, URZ, 0x4, UR38 ;  /* 0x000000043f267899 */ /* 0x000fe20008011626 */
[----:B-1----:R-:W1:Y:S03]  /*6980*/  SHFL.BFLY PT, R7, R8, 0x2, 0x1f ;  /* 0x0c401f0008077f89 */ /* 0x002e6600000e0000 */
[----:B------:R-:W-:Y:S01]  /*6990*/  ULOP3.LUT UR38, UR38, 0x3fff, URZ, 0xc0, !UPT ;  /* 0x00003fff26267892 */ /* 0x000fe2000f8ec03f */
[----:B0-----:R-:W0:Y:S03]  /*69a0*/  SHFL.BFLY PT, R0, R3, 0x2, 0x1f ;  /* 0x0c401f0003007f89 */ /* 0x001e2600000e0000 */
[----:B------:R-:W-:-:S04]  /*69b0*/  ULOP3.LUT UR4, UR38, 0x3000000, URZ, 0xfc, !UPT ;  /* 0x0300000026047892 */ /* 0x000fc8000f8efc3f */
[----:B------:R-:W-:-:S07]  /*69c0*/  UIMAD UR4, UR6, 0x900, UR4 ;  /* 0x00000900060478a4 */ /* 0x000fce000f8e0204 */
[----:B------:R-:W-:Y:S02]  /*69d0*/  UMOV UR6, UR4 ;  /* 0x0000000400067c82 */ /* 0x000fe40008000000 */
[----:B------:R-:W-:Y:S01]  /*69e0*/  HGMMA.64x192x16.F32 R24, R188, gdesc[UR4].tnspB, R24, gsb0 ;  /* 0x42e00004bc187df0 */ /* 0x000fe20008000818 */
[----:B------:R-:W-:Y:S01]  /*69f0*/  UIADD3 UR6, UR4, 0x80, URZ ;  /* 0x0000008004067890 */ /* 0x000fe2000fffe03f */
[----:B------:R-:W-:Y:S01]  /*6a00*/  UMOV UR7, 0x40000040 ;  /* 0x4000004000077882 */ /* 0x000fe20000000000 */
[----:B-1----:R-:W-:Y:S01]  /*6a10*/  FADD.FTZ R7, R7, R8 ;  /* 0x0000000807077221 */ /* 0x002fe20000010000 */
[----:B------:R-:W-:Y:S02]  /*6a20*/  IMAD.MOV.U32 R8, RZ, RZ, RZ ;  /* 0x000000ffff087224 */ /* 0x000fe400078e00ff */
[----:B0-----:R-:W-:Y:S01]  /*6a30*/  FADD.FTZ R2, R0, R3 ;  /* 0x0000000300027221 */ /* 0x001fe20000010000 */
[----:B------:R-:W-:Y:S01]  /*6a40*/  MOV R3, RZ ;  /* 0x000000ff00037202 */ /* 0x000fe20000000f00 */
[----:B------:R-:W0:Y:S04]  /*6a50*/  SHFL.BFLY PT, R0, R7, 0x1, 0x1f ;  /* 0x0c201f0007007f89 */ /* 0x000e2800000e0000 */
[----:B------:R-:W1:Y:S01]  /*6a60*/  SHFL.BFLY PT, R11, R2, 0x1, 0x1f ;  /* 0x0c201f00020b7f89 */ /* 0x000e6200000e0000 */
[----:B0-----:R-:W-:Y:S01]  /*6a70*/  FADD.FTZ R12, R7, R0 ;  /* 0x00000000070c7221 */ /* 0x001fe20000010000 */
[----:B------:R-:W-:Y:S01]  /*6a80*/  MOV R0, 0xff800000 ;  /* 0xff80000000007802 */ /* 0x000fe20000000f00 */
[----:B-1----:R-:W-:-:S03]  /*6a90*/  FADD.FTZ R13, R2, R11 ;  /* 0x0000000b020d7221 */ /* 0x002fc60000010000 */
[----:B------:R-:W-:Y:S01]  /*6aa0*/  FSETP.NE.FTZ.AND P1, PT, R12, RZ, PT ;  /* 0x000000ff0c00720b */ /* 0x000fe20003f35000 */
[----:B------:R-:W-:Y:S01]  /*6ab0*/  IMAD.MOV.U32 R2, RZ, RZ, -0x800000 ;  /* 0xff800000ff027424 */ /* 0x000fe200078e00ff */
[----:B------:R-:W-:-:S11]  /*6ac0*/  FSETP.NE.FTZ.AND P2, PT, R13, RZ, PT ;  /* 0x000000ff0d00720b */ /* 0x000fd60003f55000 */
[----:B------:R-:W0:Y:S01]  /*6ad0*/  @P1 MUFU.LG2 R10, R12 ;  /* 0x0000000c000a1308 */ /* 0x000e220000000c00 */
[C---:B------:R-:W-:Y:S01]  /*6ae0*/  @P1 FMUL.FTZ R6, R4.reuse, 0.69314718246459960938 ;  /* 0x3f31721804061820 */ /* 0x040fe20000410000 */
[----:B------:R-:W-:-:S06]  /*6af0*/  @P2 FMUL.FTZ R15, R4, 0.69314718246459960938 ;  /* 0x3f317218040f2820 */ /* 0x000fcc0000410000 */
[----:B------:R-:W1:Y:S08]  /*6b00*/  @P2 MUFU.LG2 R11, R13 ;  /* 0x0000000d000b2308 */ /* 0x000e700000000c00 */
[----:B------:R2:W3:Y:S01]  /*6b10*/  @P1 MUFU.RCP R3, R12 ;  /* 0x0000000c00031308 */ /* 0x0004e20000001000 */
[----:B0-----:R-:W-:-:S04]  /*6b20*/  @P1 FMUL.FTZ R7, R10, 0.69314718246459960938 ;  /* 0x3f3172180a071820 */ /* 0x001fc80000410000 */
[----:B------:R-:W-:-:S03]  /*6b30*/  @P1 FFMA.FTZ R2, R6, R9, R7 ;  /* 0x0000000906021223 */ /* 0x000fc60000010007 */
[----:B------:R2:W0:Y:S01]  /*6b40*/  @P2 MUFU.RCP R8, R13 ;  /* 0x0000000d00082308 */ /* 0x0004220000001000 */
[----:B-1----:R-:W-:-:S04]  /*6b50*/  @P2 FMUL.FTZ R4, R11, 0.69314718246459960938 ;  /* 0x3f3172180b042820 */ /* 0x002fc80000410000 */
[----:B------:R-:W-:Y:S01]  /*6b60*/  @P2 FFMA.FTZ R0, R15, R5, R4 ;  /* 0x000000050f002223 */ /* 0x000fe20000010004 */
[----:B------:R-:W-:Y:S02]  /*6b70*/  WARPGROUP.DEPBAR.LE gsb0, 0x0 ;  /* 0x00008000000079c5 */ /* 0x000fe40000010000 */
[----:B------:R-:W-:-:S06]  /*6b80*/  WARPGROUP.ARRIVE ;  /* 0x00000000000079c5 */ /* 0x000fcc0000000000 */
        /* <DEDUP_REMOVED lines=16> */
[----:B------:R-:W-:Y:S01]  /*6c90*/  HGMMA.64x192x16.F32 R24, R172, gdesc[UR4].tnspB, R24, gsb0 ;  /* 0x42e00004ac187df0 */ /* 0x000fe20008000818 */
[----:B------:R-:W-:Y:S01]  /*6ca0*/  UMOV UR6, UR4 ;  /* 0x0000000400067c82 */ /* 0x000fe20008000000 */
[----:B------:R-:W-:Y:S01]  /*6cb0*/  UMOV UR7, 0x40000040 ;  /* 0x4000004000077882 */ /* 0x000fe20000000000 */
[----:B------:R-:W-:Y:S02]  /*6cc0*/  WARPGROUP.DEPBAR.LE gsb0, 0x0 ;  /* 0x00008000000079c5 */ /* 0x000fe40000010000 */
[----:B------:R-:W-:-:S15]  /*6cd0*/  WARPGROUP.ARRIVE ;  /* 0x00000000000079c5 */ /* 0x000fde0000000000 */
[----:B------:R-:W-:Y:S03]  /*6ce0*/  HGMMA.64x192x16.F32 R24, R168, gdesc[UR4].tnspB, R24, gsb0 ;  /* 0x42e00004a8187df0 */ /* 0x000fe60008000818 */
[----:B------:R-:W-:Y:S02]  /*6cf0*/  WARPGROUP.DEPBAR.LE gsb0, 0x0 ;  /* 0x00008000000079c5 */ /* 0x000fe40000010000 */
[----:B0-23--:R-:W-:Y:S05]  /*6d00*/  @!P0 BRA `(.L_x_34) ;  /* 0x0000000000048947 */ /* 0x00dfea0003800000 */
[----:B------:R-:W-:Y:S01]  /*6d10*/  BPT.TRAP 0x1 ;  /* 0x000000040000795c */ /* 0x000fe20000300000 */
.L_x_34:
[----:B------:R-:W0:Y:S01]  /*6d20*/  S2UR UR6, SR_CgaCtaId ;  /* 0x00000000000679c3 */ /* 0x000e220000008800 */
[----:B------:R-:W-:Y:S01]  /*6d30*/  UIADD3 UR4, UR5, 0x30860, URZ ;  /* 0x0003086005047890 */ /* 0x000fe2000fffe03f */
        /* <DEDUP_REMOVED lines=22> */
[----:B0-----:R-:W-:Y:S01]  /*6ea0*/  UPRMT UR4, UR6, 0x654, UR4 ;  /* 0x0000065406047896 */ /* 0x001fe20008000004 */
        /* <DEDUP_REMOVED lines=8> */
[----:B------:R-:W-:Y:S01]  /*6f30*/  SYNCS.ARRIVE.TRANS64.RED.A1T0 RZ, [UR4], RZ ;  /* 0x000000ffffff79a7 */ /* 0x000fe20008100404 */
        /* <DEDUP_REMOVED lines=18> */
[----:B------:R-:W-:Y:S01]  /*7060*/  PLOP3.LUT P0, PT, PT, PT, PT, 0x8, 0x0 ;  /* 0x000000000000781c */ /* 0x000fe20003f0e170 */
        /* <DEDUP_REMOVED lines=47> */
[----:B------:R-:W-:-:S07]  /*7360*/  FMUL.FTZ R119, R119, R8 ;  /* 0x0000000877777220 */ /* 0x000fce0000410000 */
.L_x_10:
[----:B------:R-:W-:Y:S05]  /*7370*/  @P0 BRA `(.L_x_35) ;  /* 0x0000001800d00947 */ /* 0x000fea0003800000 */
[----:B------:R-:W0:Y:S01]  /*7380*/  S2R R3, SR_TID.X ;  /* 0x0000000000037919 */ /* 0x000e220000002100 */
[----:B------:R-:W1:Y:S01]  /*7390*/  LDC R19, c[0x0][0xbe8] ;  /* 0x0002fa00ff137b82 */ /* 0x000e620000000800 */
[----:B------:R-:W-:Y:S01]  /*73a0*/  R2UR UR13, R17 ;  /* 0x00000000110d72ca */ /* 0x000fe200000e0000 */
[----:B------:R-:W-:Y:S01]  /*73b0*/  ULDC.64 UR8, c[0x0][0xbd0] ;  /* 0x0002f40000087ab9 */ /* 0x000fe20000000a00 */
[----:B------:R-:W2:Y:S01]  /*73c0*/  S2R R14, SR_CTAID.X ;  /* 0x00000000000e7919 */ /* 0x000ea20000002500 */
[----:B------:R-:W-:Y:S04]  /*73d0*/  BSSY B0, `(.L_x_36) ;  /* 0x000011a000007945 */ /* 0x000fe80003800000 */
[----:B------:R-:W3:Y:S06]  /*73e0*/  S2UR UR12, SR_CTAID.Z ;  /* 0x00000000000c79c3 */ /* 0x000eec0000002700 */
[----:B------:R-:W-:-:S02]  /*73f0*/  USHF.R.S32.HI UR7, URZ, 0x1f, UR13 ;  /* 0x0000001f3f077899 */ /* 0x000fc4000801140d */
[----:B------:R-:W-:Y:S01]  /*7400*/  IMAD R15, RZ, RZ, -UR13 ;  /* 0x8000000dff0f7e24 */ /* 0x000fe2000f8e02ff */
[----:B------:R-:W4:Y:S01]  /*7410*/  LDC.64 R10, c[0x0][0xbd8] ;  /* 0x0002f600ff0a7b82 */ /* 0x000f220000000a00 */
[----:B------:R-:W-:Y:S02]  /*7420*/  UIMAD.WIDE.U32 UR4, UR13, UR8, URZ ;  /* 0x000000080d0472a5 */ /* 0x000fe4000f8e003f */
[----:B------:R-:W-:-:S04]  /*7430*/  UIMAD UR6, UR7, UR8, URZ ;  /* 0x00000008070672a4 */ /* 0x000fc8000f8e023f */
[----:B------:R-:W-:Y:S01]  /*7440*/  UIMAD UR6, UR13, UR9, UR6 ;  /* 0x000000090d0672a4 */ /* 0x000fe2000f8e0206 */
[----:B-1----:R-:W-:Y:S01]  /*7450*/  ISETP.NE.AND P0, PT, R19, 0x1, PT ;  /* 0x000000011300780c */ /* 0x002fe20003f05270 */
[----:B------:R-:W1:Y:S01]  /*7460*/  S2UR UR11, SR_CTAID.Y ;  /* 0x00000000000b79c3 */ /* 0x000e620000002600 */
[----:B------:R-:W-:Y:S01]  /*7470*/  ULDC.64 UR8, c[0x0][0xb38] ;  /* 0x0002ce0000087ab9 */ /* 0x000fe20000000a00 */
[----:B------:R-:W-:Y:S02]  /*7480*/  UIADD3 UR6, UR5, UR6, URZ ;  /* 0x0000000605067290 */ /* 0x000fe4000fffe03f */
[----:B------:R-:W-:Y:S01]  /*7490*/  UIMAD UR7, UR7, UR8, URZ ;  /* 0x00000008070772a4 */ /* 0x000fe2000f8e023f */
[----:B0-----:R-:W-:Y:S01]  /*74a0*/  VIADD R7, R3, 0xffffff80 ;  /* 0xffffff8003077836 */ /* 0x001fe20000000000 */
[----:B---3--:R-:W-:Y:S02]  /*74b0*/  USHF.R.S32.HI UR10, URZ, 0x1f, UR12 ;  /* 0x0000001f3f0a7899 */ /* 0x008fe4000801140c */
[----:B------:R-:W1:Y:S02]  /*74c0*/  LDC R16, c[0x0][0xc50] ;  /* 0x00031400ff107b82 */ /* 0x000e640000000800 */
[----:B------:R-:W-:-:S04]  /*74d0*/  SHF.R.S32.HI R6, RZ, 0x1f, R7 ;  /* 0x0000001fff067819 */ /* 0x000fc80000011407 */
[CC--:B------:R-:W-:Y:S02]  /*74e0*/  LEA.HI R3, R6.reuse, R7.reuse, RZ, 0x7 ;  /* 0x0000000706037211 */ /* 0x0c0fe400078f38ff */
[----:B------:R-:W0:Y:S01]  /*74f0*/  LDC.64 R20, c[0x0][0xb40] ;  /* 0x0002d000ff147b82 */ /* 0x000e220000000a00 */
[----:B------:R-:W-:Y:S02]  /*7500*/  LEA.HI R6, R6, R7, RZ, 0x2 ;  /* 0x0000000706067211 */ /* 0x000fe400078f10ff */
[----:B------:R-:W-:Y:S02]  /*7510*/  LOP3.LUT R4, R3, 0xffffff80, RZ, 0xc0, !PT ;  /* 0xffffff8003047812 */ /* 0x000fe400078ec0ff */
[----:B------:R-:W-:Y:S02]  /*7520*/  LOP3.LUT R6, R6, 0xfffffffc, RZ, 0xc0, !PT ;  /* 0xfffffffc06067812 */ /* 0x000fe400078ec0ff */
[----:B------:R-:W-:Y:S01]  /*7530*/  SHF.R.S32.HI R8, RZ, 0x7, R3 ;  /* 0x00000007ff087819 */ /* 0x000fe20000011403 */
[C---:B------:R-:W-:Y:S01]  /*7540*/  IMAD.IADD R18, R7.reuse, 0x1, -R4 ;  /* 0x0000000107127824 */ /* 0x040fe200078e0a04 */
[----:B------:R-:W-:Y:S01]  /*7550*/  IADD3 R6, R7, -R6, RZ ;  /* 0x8000000607067210 */ /* 0x000fe20007ffe0ff */
[----:B------:R-:W3:Y:S01]  /*7560*/  @P0 LDC R13, c[0x0][0xbf0] ;  /* 0x0002fc00ff0d0b82 */ /* 0x000ee20000000800 */
[----:B------:R-:W-:-:S02]  /*7570*/  LEA.HI R3, R3, R8, RZ, 0x1 ;  /* 0x0000000803037211 */ /* 0x000fc400078f08ff */
[----:B------:R-:W-:Y:S02]  /*7580*/  SHF.R.S32.HI R9, RZ, 0x1f, R18 ;  /* 0x0000001fff097819 */ /* 0x000fe40000011412 */
[----:B------:R-:W-:Y:S01]  /*7590*/  LEA.HI R7, R6, R6, RZ, 0x1 ;  /* 0x0000000606077211 */ /* 0x000fe200078f08ff */
[----:B-1----:R-:W-:Y:S01]  /*75a0*/  IMAD R23, R16, R15, UR11 ;  /* 0x0000000b10177e24 */ /* 0x002fe2000f8e020f */
[----:B------:R-:W-:Y:S01]  /*75b0*/  LEA.HI R22, R9, R18, RZ, 0x2 ;  /* 0x0000001209167211 */ /* 0x000fe200078f10ff */
[----:B------:R-:W1:Y:S01]  /*75c0*/  @P0 LDC R121, c[0x0][0xbec] ;  /* 0x0002fb00ff790b82 */ /* 0x000e620000000800 */
[----:B------:R-:W-:Y:S02]  /*75d0*/  LOP3.LUT R3, R3, 0x3fffffe, RZ, 0xc0, !PT ;  /* 0x03fffffe03037812 */ /* 0x000fe400078ec0ff */
[--C-:B------:R-:W-:Y:S02]  /*75e0*/  SHF.R.S32.HI R4, RZ, 0x2, R22.reuse ;  /* 0x00000002ff047819 */ /* 0x100fe40000011416 */
[----:B------:R-:W-:Y:S01]  /*75f0*/  SHF.R.S32.HI R5, RZ, 0x1f, R22 ;  /* 0x0000001fff057819 */ /* 0x000fe20000011416 */
[----:B------:R-:W-:Y:S01]  /*7600*/  IMAD.IADD R3, R8, 0x1, -R3 ;  /* 0x0000000108037824 */ /* 0x000fe200078e0a03 */
[----:B------:R-:W-:Y:S01]  /*7610*/  LOP3.LUT R7, R7, 0x1ffffffe, RZ, 0xc0, !PT ;  /* 0x1ffffffe07077812 */ /* 0x000fe200078ec0ff */
[----:B------:R-:W5:Y:S01]  /*7620*/  @P0 LDC R120, c[0x0][0xbf0] ;  /* 0x0002fc00ff780b82 */ /* 0x000f620000000800 */
[----:B------:R-:W-:Y:S01]  /*7630*/  LEA.HI R5, R5, R4, RZ, 0x3 ;  /* 0x0000000405057211 */ /* 0x000fe200078f18ff */
[----:B0-----:R-:W-:Y:S01]  /*7640*/  IMAD R12, R20, UR10, RZ ;  /* 0x0000000a140c7c24 */ /* 0x001fe2000f8e02ff */
[----:B------:R-:W-:-:S02]  /*7650*/  IADD3 R8, R6, -R7, RZ ;  /* 0x8000000706087210 */ /* 0x000fc40007ffe0ff */
[----:B------:R-:W-:-:S05]  /*7660*/  LOP3.LUT R5, R5, 0xfffffff8, RZ, 0xc0, !PT ;  /* 0xfffffff805057812 */ /* 0x000fca00078ec0ff */
[----:B------:R-:W-:Y:S01]  /*7670*/  IMAD.IADD R5, R4, 0x1, -R5 ;  /* 0x0000000104057824 */ /* 0x000fe200078e0a05 */
[----:B------:R-:W-:Y:S02]  /*7680*/  LEA.HI R4, R9, R18, RZ, 0x5 ;  /* 0x0000001209047211 */ /* 0x000fe400078f28ff */
[----:B------:R-:W0:Y:S02]  /*7690*/  @P0 LDC R9, c[0x0][0xbec] ;  /* 0x0002fb00ff090b82 */ /* 0x000e240000000800 */
[----:B------:R-:W-:-:S05]  /*76a0*/  SHF.R.S32.HI R4, RZ, 0x5, R4 ;  /* 0x00000005ff047819 */ /* 0x000fca0000011404 */
[----:B------:R-:W-:Y:S01]  /*76b0*/  IMAD R6, R4, 0x10, R5 ;  /* 0x0000001004067824 */ /* 0x000fe200078e0205 */
[----:B------:R-:W-:Y:S01]  /*76c0*/  MOV R5, UR5 ;  /* 0x0000000500057c02 */ /* 0x000fe20008000f00 */
[----:B------:R-:W-:Y:S01]  /*76d0*/  IMAD.U32 R4, RZ, RZ, UR4 ;  /* 0x00000004ff047e24 */ /* 0x000fe2000f8e00ff */
[----:B------:R-:W-:Y:S01]  /*76e0*/  UIMAD.WIDE.U32 UR4, UR13, UR8, URZ ;  /* 0x000000080d0472a5 */ /* 0x000fe2000f8e003f */
[----:B------:R-:W-:Y:S02]  /*76f0*/  IMAD R3, R3, 0x40, R6 ;  /* 0x0000004003037824 */ /* 0x000fe400078e0206 */
[----:B------:R-:W-:Y:S01]  /*7700*/  IMAD.U32 R5, RZ, RZ, UR6 ;  /* 0x00000006ff057e24 */ /* 0x000fe2000f8e00ff */
[----:B------:R-:W-:Y:S01]  /*7710*/  UIMAD UR6, UR13, UR9, UR7 ;  /* 0x000000090d0672a4 */ /* 0x000fe2000f8e0207 */
[----:B----4-:R-:W-:Y:S01]  /*7720*/  IMAD R6, R10, UR10, RZ ;  /* 0x0000000a0a067c24 */ /* 0x010fe2000f8e02ff */
[----:B------:R-:W-:Y:S01]  /*7730*/  LEA R8, R8, R3, 0x3 ;  /* 0x0000000308087211 */ /* 0x000fe200078e18ff */
[----:B------:R-:W-:Y:S01]  /*7740*/  IMAD.WIDE.U32 R4, R10, UR12, R4 ;  /* 0x0000000c0a047c25 */ /* 0x000fe2000f8e0004 */
[----:B------:R-:W-:-:S02]  /*7750*/  UIADD3 UR6, UR5, UR6, URZ ;  /* 0x0000000605067290 */ /* 0x000fc4000fffe03f */
[----:B------:R-:W-:Y:S01]  /*7760*/  MOV R7, UR5 ;  /* 0x0000000500077c02 */ /* 0x000fe20008000f00 */
[----:B------:R-:W-:Y:S01]  /*7770*/  ULDC.64 UR8, c[0x0][0xb28] ;  /* 0x0002ca0000087ab9 */ /* 0x000fe20000000a00 */
[----:B--2---:R-:W-:Y:S02]  /*7780*/  IMAD R8, R14, 0x80, R8 ;  /* 0x000000800e087824 */ /* 0x004fe400078e0208 */
[----:B------:R-:W-:Y:S02]  /*7790*/  IMAD R11, R11, UR12, R6 ;  /* 0x0000000c0b0b7c24 */ /* 0x000fe4000f8e0206 */
[----:B0-----:R-:W-:Y:S01]  /*77a0*/  @P0 IMAD.HI.U32 R10, R8, R9, RZ ;  /* 0x00000009080a0227 */ /* 0x001fe200078e00ff */
[----:B------:R-:W-:-:S03]  /*77b0*/  MOV R9, R8 ;  /* 0x0000000800097202 */ /* 0x000fc60000000f00 */
[----:B------:R-:W-:Y:S01]  /*77c0*/  IMAD.U32 R6, RZ, RZ, UR4 ;  /* 0x00000004ff067e24 */ /* 0x000fe2000f8e00ff */
[----:B---3--:R-:W-:Y:S01]  /*77d0*/  @P0 SHF.R.U32.HI R9, RZ, R13, R10 ;  /* 0x0000000dff090219 */ /* 0x008fe2000001160a */
[----:B------:R-:W-:Y:S01]  /*77e0*/  IMAD.U32 R7, RZ, RZ, UR6 ;  /* 0x00000006ff077e24 */ /* 0x000fe2000f8e00ff */
[----:B------:R-:W-:Y:S01]  /*77f0*/  ULDC.64 UR4, c[0x0][0xbe0] ;  /* 0x0002f80000047ab9 */ /* 0x000fe20000000a00 */
[----:B------:R-:W-:Y:S01]  /*7800*/  IMAD R13, R21, UR12, R12 ;  /* 0x0000000c150d7c24 */ /* 0x000fe2000f8e020c */
[----:B------:R-:W-:Y:S01]  /*7810*/  SHF.R.S32.HI R12, RZ, 0x1f, R23 ;  /* 0x0000001fff0c7819 */ /* 0x000fe20000011417 */
[----:B------:R-:W-:Y:S01]  /*7820*/  IMAD.WIDE.U32 R6, R20, UR12, R6 ;  /* 0x0000000c14067c25 */ /* 0x000fe2000f8e0006 */
[----:B------:R-:W-:-:S03]  /*7830*/  ULDC.64 UR6, c[0x0][0xb48] ;  /* 0x0002d20000067ab9 */ /* 0x000fc60000000a00 */
[----:B------:R-:W-:Y:S01]  /*7840*/  IMAD.IADD R5, R5, 0x1, R11 ;  /* 0x0000000105057824 */ /* 0x000fe200078e020b */
[----:B------:R-:W-:Y:S01]  /*7850*/  IADD3 R7, R7, R13, RZ ;  /* 0x0000000d07077210 */ /* 0x000fe20007ffe0ff */
[----:B-1----:R-:W-:-:S04]  /*7860*/  @P0 IMAD.HI.U32 R121, R8, R121, RZ ;  /* 0x0000007908790227 */ /* 0x002fc800078e00ff */
[----:B------:R-:W-:Y:S02]  /*7870*/  IMAD R13, R12, UR6, RZ ;  /* 0x000000060c0d7c24 */ /* 0x000fe4000f8e02ff */
[----:B------:R-:W-:-:S04]  /*7880*/  IMAD.WIDE.U32 R4, R23, UR4, R4 ;  /* 0x0000000417047c25 */ /* 0x000fc8000f8e0004 */
[----:B------:R-:W-:Y:S01]  /*7890*/  IMAD.MOV.U32 R11, RZ, RZ, R8 ;  /* 0x000000ffff0b7224 */ /* 0x000fe200078e0008 */
[----:B-----5:R-:W-:Y:S01]  /*78a0*/  @P0 SHF.R.U32.HI R11, RZ, R120, R121 ;  /* 0x00000078ff0b0219 */ /* 0x020fe20000011679 */
[----:B------:R-:W-:Y:S01]  /*78b0*/  IMAD R10, R12, UR4, RZ ;  /* 0x000000040c0a7c24 */ /* 0x000fe2000f8e02ff */
[----:B------:R-:W-:Y:S01]  /*78c0*/  BAR.SYNC.DEFER_BLOCKING 0x1, 0x100 ;  /* 0x0044000000007b1d */ /* 0x000fe20000010000 */
[C---:B------:R-:W-:Y:S01]  /*78d0*/  IMAD R15, R23.reuse, UR7, R13 ;  /* 0x00000007170f7c24 */ /* 0x040fe2000f8e020d */
[--C-:B------:R-:W-:Y:S01]  /*78e0*/  SHF.R.S32.HI R13, RZ, 0x1f, R9.reuse ;  /* 0x0000001fff0d7819 */ /* 0x100fe20000011409 */
[----:B------:R-:W-:Y:S01]  /*78f0*/  IMAD R12, R23, UR5, R10 ;  /* 0x00000005170c7c24 */ /* 0x000fe2000f8e020a */
[----:B------:R-:W-:Y:S01]  /*7900*/  IADD3 R4, P0, R9, R4, RZ ;  /* 0x0000000409047210 */ /* 0x000fe20007f1e0ff */
[----:B------:R-:W-:Y:S01]  /*7910*/  IMAD.MOV R9, RZ, RZ, -R9 ;  /* 0x000000ffff097224 */ /* 0x000fe200078e0a09 */
[----:B------:R-:W-:Y:S01]  /*7920*/  SHF.R.S32.HI R10, RZ, 0x1f, R11 ;  /* 0x0000001fff0a7819 */ /* 0x000fe2000001140b */
[----:B------:R-:W-:Y:S01]  /*7930*/  IMAD.WIDE.U32 R6, R23, UR6, R6 ;  /* 0x0000000617067c25 */ /* 0x000fe2000f8e0006 */
[----:B------:R-:W-:Y:S01]  /*7940*/  ULDC.64 UR4, c[0x0][0xb30] ;  /* 0x0002cc0000047ab9 */ /* 0x000fe20000000a00 */
[----:B------:R-:W-:Y:S01]  /*7950*/  IADD3.X R5, R13, R5, R12, P0, !PT ;  /* 0x000000050d057210 */ /* 0x000fe200007fe40c */
[----:B------:R-:W-:Y:S01]  /*7960*/  ULDC.64 UR6, c[0x0][0xbc8] ;  /* 0x0002f20000067ab9 */ /* 0x000fe20000000a00 */
[----:B------:R-:W-:Y:S01]  /*7970*/  IMAD.MOV R16, RZ, RZ, -R11 ;  /* 0x000000ffff107224 */ /* 0x000fe200078e0a0b */
[----:B------:R-:W-:Y:S01]  /*7980*/  IADD3 R7, R7, R15, RZ ;  /* 0x0000000f07077210 */ /* 0x000fe20007ffe0ff */
[----:B------:R-:W-:-:S02]  /*7990*/  IMAD R9, R19, R9, R8 ;  /* 0x0000000913097224 */ /* 0x000fc400078e0208 */
[----:B------:R-:W-:Y:S02]  /*79a0*/  IMAD R10, R10, UR4, RZ ;  /* 0x000000040a0a7c24 */ /* 0x000fe4000f8e02ff */
[----:B------:R-:W-:Y:S01]  /*79b0*/  IMAD R13, R19, R16, R8 ;  /* 0x00000010130d7224 */ /* 0x000fe200078e0208 */
[----:B------:R-:W-:Y:S01]  /*79c0*/  SHF.R.S32.HI R8, RZ, 0x1f, R9 ;  /* 0x0000001fff087819 */ /* 0x000fe20000011409 */
[C---:B------:R-:W-:Y:S01]  /*79d0*/  IMAD R15, R11.reuse, UR5, R10 ;  /* 0x000000050b0f7c24 */ /* 0x040fe2000f8e020a */
[----:B------:R-:W0:Y:S01]  /*79e0*/  S2UR UR5, SR_CgaCtaId ;  /* 0x00000000000579c3 */ /* 0x000e220000008800 */
[----:B------:R-:W-:Y:S01]  /*79f0*/  IMAD.WIDE.U32 R6, R11, UR4, R6 ;  /* 0x000000040b067c25 */ /* 0x000fe2000f8e0006 */
[----:B------:R-:W-:Y:S01]  /*7a00*/  SHF.R.S32.HI R10, RZ, 0x1f, R13 ;  /* 0x0000001fff0a7819 */ /* 0x000fe2000001140d */
[----:B------:R-:W-:Y:S02]  /*7a10*/  UMOV UR4, 0x400 ;  /* 0x0000040000047882 */ /* 0x000fe40000000000 */
[----:B------:R-:W-:-:S02]  /*7a20*/  IMAD R8, R8, UR6, RZ ;  /* 0x0000000608087c24 */ /* 0x000fc4000f8e02ff */
[----:B------:R-:W-:Y:S02]  /*7a30*/  IMAD.IADD R7, R7, 0x1, R15 ;  /* 0x0000000107077824 */ /* 0x000fe400078e020f */
[----:B------:R-:W-:Y:S02]  /*7a40*/  IMAD R10, R10, UR8, RZ ;  /* 0x000000080a0a7c24 */ /* 0x000fe4000f8e02ff */
[C---:B------:R-:W-:Y:S02]  /*7a50*/  IMAD R11, R9.reuse, UR7, R8 ;  /* 0x00000007090b7c24 */ /* 0x040fe4000f8e0208 */
[----:B------:R-:W-:Y:S01]  /*7a60*/  IMAD.WIDE.U32 R4, R9, UR6, R4 ;  /* 0x0000000609047c25 */ /* 0x000fe2000f8e0004 */
[----:B------:R-:W-:-:S03]  /*7a70*/  ULDC.64 UR6, c[0x0][0xba8] ;  /* 0x0002ea0000067ab9 */ /* 0x000fc60000000a00 */
[C---:B------:R-:W-:Y:S01]  /*7a80*/  IMAD R15, R13.reuse, UR9, R10 ;  /* 0x000000090d0f7c24 */ /* 0x040fe2000f8e020a */
[----:B------:R-:W-:Y:S01]  /*7a90*/  LEA R16, P0, R4, UR6, 0x2 ;  /* 0x0000000604107c11 */ /* 0x000fe2000f8010ff */
[----:B------:R-:W-:Y:S01]  /*7aa0*/  IMAD.WIDE.U32 R8, R13, UR8, R6 ;  /* 0x000000080d087c25 */ /* 0x000fe2000f8e0006 */
[----:B------:R-:W-:Y:S01]  /*7ab0*/  ULDC.64 UR8, c[0x0][0xb00] ;  /* 0x0002c00000087ab9 */ /* 0x000fe20000000a00 */
[----:B------:R-:W-:Y:S02]  /*7ac0*/  ULDC UR6, c[0x0][0xa88] ;  /* 0x0002a20000067ab9 */ /* 0x000fe40000000800 */
[----:B------:R-:W-:Y:S01]  /*7ad0*/  IMAD.IADD R5, R5, 0x1, R11 ;  /* 0x0000000105057824 */ /* 0x000fe200078e020b */
[----:B------:R-:W-:Y:S01]  /*7ae0*/  IADD3 R9, R9, R15, RZ ;  /* 0x0000000f09097210 */ /* 0x000fe20007ffe0ff */
[----:B------:R-:W-:Y:S01]  /*7af0*/  SHFL.IDX PT, R10, R16, RZ, 0x1c1f ;  /* 0x001c1fff100a7589 */ /* 0x000fe200000e0000 */
[----:B------:R-:W-:Y:S01]  /*7b00*/  LEA R6, P1, R8, UR8, 0x2 ;  /* 0x0000000808067c11 */ /* 0x000fe2000f8210ff */
[----:B------:R-:W-:Y:S01]  /*7b10*/  IMAD R14, R14, 0x80, R3 ;  /* 0x000000800e0e7824 */ /* 0x000fe200078e0203 */
[----:B------:R-:W-:Y:S01]  /*7b20*/  LEA.HI.X R15, R4, UR7, R5, 0x2, P0 ;  /* 0x00000007040f7c11 */ /* 0x000fe200080f1405 */
[----:B------:R-:W-:Y:S01]  /*7b30*/  SHFL.IDX PT, R12, R16, 0x1, 0x1c1f ;  /* 0x003c1f00100c7f89 */ /* 0x000fe200000e0000 */
[----:B------:R-:W-:Y:S01]  /*7b40*/  LEA.HI.X R9, R8, UR9, R9, 0x2, P1 ;  /* 0x0000000908097c11 */ /* 0x000fe200088f1409 */
[----:B0-----:R-:W-:Y:S01]  /*7b50*/  ULEA UR4, UR5, UR4, 0x18 ;  /* 0x0000000405047291 */ /* 0x001fe2000f8ec03f */
[----:B------:R-:W-:Y:S01]  /*7b60*/  IMAD R7, R19, UR6, RZ ;  /* 0x0000000613077c24 */ /* 0x000fe2000f8e02ff */
[----:B------:R-:W0:Y:S01]  /*7b70*/  SHFL.IDX PT, R11, R15, RZ, 0x1c1f ;  /* 0x001c1fff0f0b7589 */ /* 0x000e2200000e0000 */
[----:B------:R-:W-:Y:S01]  /*7b80*/  LOP3.LUT P0, RZ, R18, 0x3, RZ, 0xc0, !PT ;  /* 0x0000000312ff7812 */ /* 0x000fe2000780c0ff */
[C---:B------:R-:W-:Y:S01]  /*7b90*/  VIADD R8, R14.reuse, 0x8 ;  /* 0x000000080e087836 */ /* 0x040fe20000000000 */
[----:B------:R-:W-:Y:S01]  /*7ba0*/  UIADD3 UR4, UR4, 0x30820, URZ ;  /* 0x0003082004047890 */ /* 0x000fe2000fffe03f */
[----:B------:R-:W1:Y:S01]  /*7bb0*/  SHFL.IDX PT, R13, R15, 0x1, 0x1c1f ;  /* 0x003c1f000f0d7f89 */ /* 0x000e6200000e0000 */
[----:B------:R-:W-:-:S02]  /*7bc0*/  ISETP.GE.OR P1, PT, R14, R7, P0 ;  /* 0x000000070e00720c */ /* 0x000fc40000726670 */
[-C--:B------:R-:W-:Y:S01]  /*7bd0*/  ISETP.GE.OR P0, PT, R8, R7.reuse, P0 ;  /* 0x000000070800720c */ /* 0x080fe20000706670 */
[----:B------:R-:W-:Y:S01]  /*7be0*/  UPRMT UR4, URZ, 0x654, UR4 ;  /* 0x000006543f047896 */ /* 0x000fe20008000004 */
[----:B------:R-:W-:Y:S01]  /*7bf0*/  ISETP.GE.AND P2, PT, R14, R7, PT ;  /* 0x000000070e00720c */ /* 0x000fe20003f46270 */
[----:B------:R2:W3:Y:S01]  /*7c00*/  SHFL.IDX PT, R4, R6, RZ, 0x1c1f ;  /* 0x001c1fff06047589 */ /* 0x0004e200000e0000 */
[----:B------:R-:W-:-:S03]  /*7c10*/  LOP3.LUT R3, R22, 0x7ffffffc, RZ, 0xc0, !PT ;  /* 0x7ffffffc16037812 */ /* 0x000fc600078ec0ff */
[----:B------:R2:W4:Y:S01]  /*7c20*/  SHFL.IDX PT, R5, R9, RZ, 0x1c1f ;  /* 0x001c1fff09057589 */ /* 0x00052200000e0000 */
[----:B------:R-:W-:Y:S02]  /*7c30*/  IADD3 R3, R18, -R3, RZ ;  /* 0x8000000312037210 */ /* 0x000fe40007ffe0ff */
[----:B------:R-:W-:Y:S03]  /*7c40*/  SYNCS.ARRIVE.TRANS64.RED.A1T0 RZ, [UR4], RZ ;  /* 0x000000ffffff79a7 */ /* 0x000fe60008100404 */
[----:B------:R-:W-:Y:S01]  /*7c50*/  IMAD.SHL.U32 R3, R3, 0x2, RZ ;  /* 0x0000000203037824 */ /* 0x000fe200078e00ff */
[----:B0-----:R2:W-:Y:S04]  /*7c60*/  @!P1 ST.E desc[UR36][R10.64], R2 ;  /* 0x000000020a009985 */ /* 0x0015e8000c101924 */
[----:B-1----:R2:W-:Y:S01]  /*7c70*/  @!P0 ST.E desc[UR36][R12.64], R0 ;  /* 0x000000000c008985 */ /* 0x0025e2000c101924 */
[----:B------:R-:W-:Y:S05]  /*7c80*/  @P2 BRA `(.L_x_37) ;  /* 0x0000000800382947 */ /* 0x000fea0003800000 */
[C---:B--2---:R-:W-:Y:S01]  /*7c90*/  VIADD R0, R3.reuse, 0x8 ;  /* 0x0000000803007836 */ /* 0x044fe20000000000 */
[C---:B------:R-:W-:Y:S01]  /*7ca0*/  IADD3 R2, R3.reuse, 0x10, RZ ;  /* 0x0000001003027810 */ /* 0x040fe20007ffe0ff */
[----:B------:R-:W-:Y:S01]  /*7cb0*/  ULDC UR4, c[0x0][0xac8] ;  /* 0x0002b20000047ab9 */ /* 0x000fe20000000800 */
[C---:B------:R-:W-:Y:S01]  /*7cc0*/  VIADD R16, R3.reuse, 0x18 ;  /* 0x0000001803107836 */ /* 0x040fe20000000000 */
[C---:B------:R-:W-:Y:S01]  /*7cd0*/  ISETP.GE.AND P0, PT, R3.reuse, UR4, PT ;  /* 0x0000000403007c0c */ /* 0x040fe2000bf06270 */
[C---:B------:R-:W-:Y:S01]  /*7ce0*/  VIADD R18, R3.reuse, 0x20 ;  /* 0x0000002003127836 */ /* 0x040fe20000000000 */
[----:B------:R-:W-:Y:S01]  /*7cf0*/  ISETP.GE.AND P1, PT, R0, UR4, PT ;  /* 0x0000000400007c0c */ /* 0x000fe2000bf26270 */
[C---:B------:R-:W-:Y:S01]  /*7d00*/  VIADD R19, R3.reuse, 0x38 ;  /* 0x0000003803137836 */ /* 0x040fe20000000000 */
[----:B------:R-:W-:Y:S01]  /*7d10*/  ISETP.GE.AND P2, PT, R2, UR4, PT ;  /* 0x0000000402007c0c */ /* 0x000fe2000bf46270 */
[C---:B------:R-:W-:Y:S01]  /*7d20*/  VIADD R21, R3.reuse, 0x48 ;  /* 0x0000004803157836 */ /* 0x040fe20000000000 */
[----:B------:R-:W-:Y:S01]  /*7d30*/  ISETP.GE.AND P5, PT, R16, UR4, PT ;  /* 0x0000000410007c0c */ /* 0x000fe2000bfa6270 */
[----:B------:R-:W-:Y:S01]  /*7d40*/  VIADD R22, R3, 0x50 ;  /* 0x0000005003167836 */ /* 0x000fe20000000000 */
[----:B------:R-:W-:-:S02]  /*7d50*/  ISETP.GE.AND P6, PT, R18, UR4, PT ;  /* 0x0000000412007c0c */ /* 0x000fc4000bfc6270 */
[----:B------:R-:W-:Y:S02]  /*7d60*/  IADD3 R20, R3, 0x40, RZ ;  /* 0x0000004003147810 */ /* 0x000fe40007ffe0ff */
[----:B------:R-:W-:Y:S01]  /*7d70*/  ISETP.GE.AND P3, PT, R19, UR4, PT ;  /* 0x0000000413007c0c */ /* 0x000fe2000bf66270 */
[C-C-:B---34-:R-:W-:Y:S02]  /*7d80*/  @!P0 IMAD.WIDE R10, R3.reuse, 0x4, R4.reuse ;  /* 0x00000004030a8825 */ /* 0x158fe400078e0204 */
[----:B------:R-:W-:Y:S02]  /*7d90*/  @!P1 LEA.HI R0, R0, R0, RZ, 0x1 ;  /* 0x0000000000009211 */ /* 0x000fe400078f08ff */
[----:B------:R-:W-:Y:S01]  /*7da0*/  @!P2 LEA.HI R2, R2, R2, RZ, 0x1 ;  /* 0x000000020202a211 */ /* 0x000fe200078f08ff */
[----:B------:R0:W-:Y:S01]  /*7db0*/  @!P0 ST.E.64 desc[UR36][R10.64], R24 ;  /* 0x000000180a008985 */ /* 0x0001e2000c101b24 */
[----:B------:R-:W-:Y:S02]  /*7dc0*/  @!P1 LOP3.LUT R13, R0, 0xfffffffe, RZ, 0xc0, !PT ;  /* 0xfffffffe000d9812 */ /* 0x000fe400078ec0ff */
[----:B------:R-:W-:Y:S01]  /*7dd0*/  @!P2 LOP3.LUT R15, R2, 0xfffffffe, RZ, 0xc0, !PT ;  /* 0xfffffffe020fa812 */ /* 0x000fe200078ec0ff */
[C---:B------:R-:W-:Y:S01]  /*7de0*/  VIADD R2, R3.reuse, 0x30 ;  /* 0x0000003003027836 */ /* 0x040fe20000000000 */
[----:B------:R-:W-:Y:S01]  /*7df0*/  IADD3 R0, R3, 0x28, RZ ;  /* 0x0000002803007810 */ /* 0x000fe20007ffe0ff */
[----:B------:R-:W-:Y:S01]  /*7e00*/  @!P1 IMAD.WIDE R12, R13, 0x4, R4 ;  /* 0x000000040d0c9825 */ /* 0x000fe200078e0204 */
[----:B------:R-:W-:-:S02]  /*7e10*/  @!P5 LEA.HI R16, R16, R16, RZ, 0x1 ;  /* 0x000000101010d211 */ /* 0x000fc400078f08ff */
[----:B------:R-:W-:Y:S01]  /*7e20*/  ISETP.GE.AND P0, PT, R0, UR4, PT ;  /* 0x0000000400007c0c */ /* 0x000fe2000bf06270 */
[----:B------:R-:W-:Y:S01]  /*7e30*/  @!P2 IMAD.WIDE R14, R15, 0x4, R4 ;  /* 0x000000040f0ea825 */ /* 0x000fe200078e0204 */
[----:B------:R1:W-:Y:S01]  /*7e40*/  @!P1 ST.E.64 desc[UR36][R12.64], R28 ;  /* 0x0000001c0c009985 */ /* 0x0003e2000c101b24 */
[----:B------:R-:W-:Y:S02]  /*7e50*/  ISETP.GE.AND P4, PT, R2, UR4, PT ;  /* 0x0000000402007c0c */ /* 0x000fe4000bf86270 */
[----:B------:R-:W-:Y:S01]  /*7e60*/  ISETP.GE.AND P1, PT, R21, UR4, PT ;  /* 0x0000000415007c0c */ /* 0x000fe2000bf26270 */
[----:B------:R2:W-:Y:S01]  /*7e70*/  @!P2 ST.E.64 desc[UR36][R14.64], R32 ;  /* 0x000000200e00a985 */ /* 0x0005e2000c101b24 */
[----:B------:R-:W-:Y:S02]  /*7e80*/  ISETP.GE.AND P2, PT, R20, UR4, PT ;  /* 0x0000000414007c0c */ /* 0x000fe4000bf46270 */
[----:B------:R-:W-:Y:S02]  /*7e90*/  @!P6 LEA.HI R18, R18, R18, RZ, 0x1 ;  /* 0x000000121212e211 */ /* 0x000fe400078f08ff */
[----:B0-----:R-:W-:-:S02]  /*7ea0*/  @!P5 LOP3.LUT R11, R16, 0xfffffffe, RZ, 0xc0, !PT ;  /* 0xfffffffe100bd812 */ /* 0x001fc400078ec0ff */
[----:B------:R-:W-:Y:S02]  /*7eb0*/  @!P0 LEA.HI R0, R0, R0, RZ, 0x1 ;  /* 0x0000000000008211 */ /* 0x000fe400078f08ff */
[----:B------:R-:W-:Y:S01]  /*7ec0*/  IADD3 R24, R3, 0x58, RZ ;  /* 0x0000005803187810 */ /* 0x000fe20007ffe0ff */
[--C-:B------:R-:W-:Y:S01]  /*7ed0*/  @!P5 IMAD.WIDE R10, R11, 0x4, R4.reuse ;  /* 0x000000040b0ad825 */ /* 0x100fe200078e0204 */
[----:B-1----:R-:W-:Y:S02]  /*7ee0*/  @!P6 LOP3.LUT R13, R18, 0xfffffffe, RZ, 0xc0, !PT ;  /* 0xfffffffe120de812 */ /* 0x002fe400078ec0ff */
[----:B------:R-:W-:Y:S02]  /*7ef0*/  @!P4 LEA.HI R2, R2, R2, RZ, 0x1 ;  /* 0x000000020202c211 */ /* 0x000fe400078f08ff */
[----:B--2---:R-:W-:Y:S01]  /*7f00*/  @!P3 LEA.HI R14, R19, R19, RZ, 0x1 ;  /* 0x00000013130eb211 */ /* 0x004fe200078f08ff */
[----:B------:R-:W-:Y:S01]  /*7f10*/  @!P6 IMAD.WIDE R12, R13, 0x4, R4 ;  /* 0x000000040d0ce825 */ /* 0x000fe200078e0204 */
[----:B------:R-:W-:Y:S01]  /*7f20*/  @!P2 LEA.HI R20, R20, R20, RZ, 0x1 ;  /* 0x000000141414a211 */ /* 0x000fe200078f08ff */
[----:B------:R0:W-:Y:S01]  /*7f30*/  @!P5 ST.E.64 desc[UR36][R10.64], R36 ;  /* 0x000000240a00d985 */ /* 0x0001e2000c101b24 */
[----:B------:R-:W-:-:S02]  /*7f40*/  @!P1 LEA.HI R16, R21, R21, RZ, 0x1 ;  /* 0x0000001515109211 */ /* 0x000fc400078f08ff */
[----:B------:R-:W-:Y:S01]  /*7f50*/  @!P0 LOP3.LUT R15, R0, 0xfffffffe, RZ, 0xc0, !PT ;  /* 0xfffffffe000f8812 */ /* 0x000fe200078ec0ff */
[----:B------:R1:W-:Y:S01]  /*7f60*/  @!P6 ST.E.64 desc[UR36][R12.64], R40 ;  /* 0x000000280c00e985 */ /* 0x0003e2000c101b24 */
[----:B------:R-:W-:Y:S01]  /*7f70*/  @!P4 LOP3.LUT R19, R2, 0xfffffffe, RZ, 0xc0, !PT ;  /* 0xfffffffe0213c812 */ /* 0x000fe200078ec0ff */
[C---:B------:R-:W-:Y:S01]  /*7f80*/  VIADD R0, R3.reuse, 0x60 ;  /* 0x0000006003007836 */ /* 0x040fe20000000000 */
[----:B------:R-:W-:Y:S01]  /*7f90*/  @!P3 LOP3.LUT R21, R14, 0xfffffffe, RZ, 0xc0, !PT ;  /* 0xfffffffe0e15b812 */ /* 0x000fe200078ec0ff */
[----:B------:R-:W-:Y:S01]  /*7fa0*/  VIADD R2, R3, 0x68 ;  /* 0x0000006803027836 */ /* 0x000fe20000000000 */
[----:B------:R-:W-:Y:S02]  /*7fb0*/  @!P2 LOP3.LUT R23, R20, 0xfffffffe, RZ, 0xc0, !PT ;  /* 0xfffffffe1417a812 */ /* 0x000fe400078ec0ff */
[----:B------:R-:W-:Y:S02]  /*7fc0*/  @!P1 LOP3.LUT R25, R16, 0xfffffffe, RZ, 0xc0, !PT ;  /* 0xfffffffe10199812 */ /* 0x000fe400078ec0ff */
[----:B------:R-:W-:Y:S01]  /*7fd0*/  ISETP.GE.AND P5, PT, R22, UR4, PT ;  /* 0x0000000416007c0c */ /* 0x000fe2000bfa6270 */
[----:B0-----:R-:W-:Y:S01]  /*7fe0*/  @!P0 IMAD.WIDE R10, R15, 0x4, R4 ;  /* 0x000000040f0a8825 */ /* 0x001fe200078e0204 */
[----:B------:R-:W-:-:S02]  /*7ff0*/  ISETP.GE.AND P6, PT, R24, UR4, PT ;  /* 0x0000000418007c0c */ /* 0x000fc4000bfc6270 */
[----:B------:R-:W-:Y:S01]  /*8000*/  IADD3 R16, R3, 0x70, RZ ;  /* 0x0000007003107810 */ /* 0x000fe20007ffe0ff */
[--C-:B-1----:R-:W-:Y:S01]  /*8010*/  @!P4 IMAD.WIDE R12, R19, 0x4, R4.reuse ;  /* 0x00000004130cc825 */ /* 0x102fe200078e0204 */
[----:B------:R0:W-:Y:S01]  /*8020*/  @!P0 ST.E.64 desc[UR36][R10.64], R44 ;  /* 0x0000002c0a008985 */ /* 0x0001e2000c101b24 */
[----:B------:R-:W-:Y:S02]  /*8030*/  ISETP.GE.AND P0, PT, R0, UR4, PT ;  /* 0x0000000400007c0c */ /* 0x000fe4000bf06270 */
[--C-:B------:R-:W-:Y:S01]  /*8040*/  @!P3 IMAD.WIDE R14, R21, 0x4, R4.reuse ;  /* 0x00000004150eb825 */ /* 0x100fe200078e0204 */
[----:B------:R1:W-:Y:S03]  /*8050*/  @!P4 ST.E.64 desc[UR36][R12.64], R48 ;  /* 0x000000300c00c985 */ /* 0x0003e6000c101b24 */
[----:B------:R-:W-:Y:S01]  /*8060*/  @!P2 IMAD.WIDE R18, R23, 0x4, R4 ;  /* 0x000000041712a825 */ /* 0x000fe200078e0204 */
[----:B------:R2:W-:Y:S01]  /*8070*/  @!P3 ST.E.64 desc[UR36][R14.64], R52 ;  /* 0x000000340e00b985 */ /* 0x0005e2000c101b24 */
[----:B------:R-:W-:-:S02]  /*8080*/  @!P5 LEA.HI R22, R22, R22, RZ, 0x1 ;  /* 0x000000161616d211 */ /* 0x000fc400078f08ff */
[----:B------:R-:W-:Y:S01]  /*8090*/  @!P1 IMAD.WIDE R20, R25, 0x4, R4 ;  /* 0x0000000419149825 */ /* 0x000fe200078e0204 */
[----:B------:R3:W-:Y:S01]  /*80a0*/  @!P2 ST.E.64 desc[UR36][R18.64], R56 ;  /* 0x000000381200a985 */ /* 0x0007e2000c101b24 */
[----:B------:R-:W-:Y:S02]  /*80b0*/  ISETP.GE.AND P2, PT, R16, UR4, PT ;  /* 0x0000000410007c0c */ /* 0x000fe4000bf46270 */
[C---:B------:R-:W-:Y:S01]  /*80c0*/  VIADD R23, R3.reuse, 0x78 ;  /* 0x0000007803177836 */ /* 0x040fe20000000000 */
[----:B------:R4:W-:Y:S01]  /*80d0*/  @!P1 ST.E.64 desc[UR36][R20.64], R60 ;  /* 0x0000003c14009985 */ /* 0x0009e2000c101b24 */
[----:B------:R-:W-:Y:S01]  /*80e0*/  VIADD R25, R3, 0x80 ;  /* 0x0000008003197836 */ /* 0x000fe20000000000 */
[----:B------:R-:W-:Y:S02]  /*80f0*/  ISETP.GE.AND P1, PT, R2, UR4, PT ;  /* 0x0000000402007c0c */ /* 0x000fe4000bf26270 */
[----:B------:R-:W-:Y:S02]  /*8100*/  ISETP.GE.AND P3, PT, R23, UR4, PT ;  /* 0x0000000417007c0c */ /* 0x000fe4000bf66270 */
[----:B------:R-:W-:-:S02]  /*8110*/  ISETP.GE.AND P4, PT, R25, UR4, PT ;  /* 0x0000000419007c0c */ /* 0x000fc4000bf86270 */
[----:B------:R-:W-:Y:S02]  /*8120*/  @!P6 LEA.HI R24, R24, R24, RZ, 0x1 ;  /* 0x000000181818e211 */ /* 0x000fe400078f08ff */
[----:B0-----:R-:W-:Y:S02]  /*8130*/  @!P5 LOP3.LUT R11, R22, 0xfffffffe, RZ, 0xc0, !PT ;  /* 0xfffffffe160bd812 */ /* 0x001fe400078ec0ff */
[----:B------:R-:W-:Y:S02]  /*8140*/  @!P0 LEA.HI R0, R0, R0, RZ, 0x1 ;  /* 0x0000000000008211 */ /* 0x000fe400078f08ff */
[----:B-1----:R-:W-:Y:S01]  /*8150*/  @!P6 LOP3.LUT R13, R24, 0xfffffffe, RZ, 0xc0, !PT ;  /* 0xfffffffe180de812 */ /* 0x002fe200078ec0ff */
[--C-:B------:R-:W-:Y:S01]  /*8160*/  @!P5 IMAD.WIDE R10, R11, 0x4, R4.reuse ;  /* 0x000000040b0ad825 */ /* 0x100fe200078e0204 */
[----:B------:R-:W-:Y:S02]  /*8170*/  @!P1 LEA.HI R2, R2, R2, RZ, 0x1 ;  /* 0x0000000202029211 */ /* 0x000fe400078f08ff */
[----:B------:R-:W-:Y:S01]  /*8180*/  @!P2 LEA.HI R16, R16, R16, RZ, 0x1 ;  /* 0x000000101010a211 */ /* 0x000fe200078f08ff */
[----:B------:R-:W-:Y:S01]  /*8190*/  @!P6 IMAD.WIDE R12, R13, 0x4, R4 ;  /* 0x000000040d0ce825 */ /* 0x000fe200078e0204 */
[----:B--2---:R-:W-:Y:S01]  /*81a0*/  @!P0 LOP3.LUT R15, R0, 0xfffffffe, RZ, 0xc0, !PT ;  /* 0xfffffffe000f8812 */ /* 0x004fe200078ec0ff */
[----:B------:R0:W-:Y:S01]  /*81b0*/  @!P5 ST.E.64 desc[UR36][R10.64], R64 ;  /* 0x000000400a00d985 */ /* 0x0001e2000c101b24 */
[----:B------:R-:W-:-:S02]  /*81c0*/  @!P3 LEA.HI R23, R23, R23, RZ, 0x1 ;  /* 0x000000171717b211 */ /* 0x000fc400078f08ff */
[----:B---3--:R-:W-:Y:S01]  /*81d0*/  @!P1 LOP3.LUT R19, R2, 0xfffffffe, RZ, 0xc0, !PT ;  /* 0xfffffffe02139812 */ /* 0x008fe200078ec0ff */
[--C-:B------:R-:W-:Y:S01]  /*81e0*/  @!P0 IMAD.WIDE R14, R15, 0x4, R4.reuse ;  /* 0x000000040f0e8825 */ /* 0x100fe200078e0204 */
[----:B------:R-:W-:Y:S01]  /*81f0*/  @!P4 LEA.HI R25, R25, R25, RZ, 0x1 ;  /* 0x000000191919c211 */ /* 0x000fe200078f08ff */
[----:B------:R1:W-:Y:S01]  /*8200*/  @!P6 ST.E.64 desc[UR36][R12.64], R68 ;  /* 0x000000440c00e985 */ /* 0x0003e2000c101b24 */
[----:B----4-:R-:W-:Y:S01]  /*8210*/  @!P2 LOP3.LUT R21, R16, 0xfffffffe, RZ, 0xc0, !PT ;  /* 0xfffffffe1015a812 */ /* 0x010fe200078ec0ff */
[----:B------:R-:W-:Y:S01]  /*8220*/  VIADD R2, R3, 0x90 ;  /* 0x0000009003027836 */ /* 0x000fe20000000000 */
[----:B------:R-:W-:Y:S01]  /*8230*/  @!P3 LOP3.LUT R23, R23, 0xfffffffe, RZ, 0xc0, !PT ;  /* 0xfffffffe1717b812 */ /* 0x000fe200078ec0ff */
[----:B------:R2:W-:Y:S01]  /*8240*/  @!P0 ST.E.64 desc[UR36][R14.64], R72 ;  /* 0x000000480e008985 */ /* 0x0005e2000c101b24 */
[----:B------:R-:W-:Y:S01]  /*8250*/  @!P4 LOP3.LUT R25, R25, 0xfffffffe, RZ, 0xc0, !PT ;  /* 0xfffffffe1919c812 */ /* 0x000fe200078ec0ff */
[C---:B------:R-:W-:Y:S01]  /*8260*/  VIADD R16, R3.reuse, 0x98 ;  /* 0x0000009803107836 */ /* 0x040fe20000000000 */
[----:B------:R-:W-:Y:S01]  /*8270*/  IADD3 R0, R3, 0x88, RZ ;  /* 0x0000008803007810 */ /* 0x000fe20007ffe0ff */
[----:B0-----:R-:W-:Y:S01]  /*8280*/  @!P1 IMAD.WIDE R10, R19, 0x4, R4 ;  /* 0x00000004130a9825 */ /* 0x001fe200078e0204 */
[----:B------:R-:W-:-:S02]  /*8290*/  IADD3 R22, R3, 0xa0, RZ ;  /* 0x000000a003167810 */ /* 0x000fc40007ffe0ff */
[----:B------:R-:W-:Y:S01]  /*82a0*/  ISETP.GE.AND P0, PT, R0, UR4, PT ;  /* 0x0000000400007c0c */ /* 0x000fe2000bf06270 */
[--C-:B------:R-:W-:Y:S01]  /*82b0*/  @!P3 IMAD.WIDE R18, R23, 0x4, R4.reuse ;  /* 0x000000041712b825 */ /* 0x100fe200078e0204 */
[----:B------:R0:W-:Y:S01]  /*82c0*/  @!P1 ST.E.64 desc[UR36][R10.64], R76 ;  /* 0x0000004c0a009985 */ /* 0x0001e2000c101b24 */
[----:B------:R-:W-:Y:S02]  /*82d0*/  ISETP.GE.AND P1, PT, R2, UR4, PT ;  /* 0x0000000402007c0c */ /* 0x000fe4000bf26270 */
[----:B-1----:R-:W-:-:S04]  /*82e0*/  @!P2 IMAD.WIDE R12, R21, 0x4, R4 ;  /* 0x00000004150ca825 */ /* 0x002fc800078e0204 */
[----:B------:R-:W-:Y:S01]  /*82f0*/  @!P4 IMAD.WIDE R20, R25, 0x4, R4 ;  /* 0x000000041914c825 */ /* 0x000fe200078e0204 */
[----:B------:R1:W-:Y:S01]  /*8300*/  @!P2 ST.E.64 desc[UR36][R12.64], R80 ;  /* 0x000000500c00a985 */ /* 0x0003e2000c101b24 */
[----:B------:R-:W-:Y:S02]  /*8310*/  ISETP.GE.AND P2, PT, R16, UR4, PT ;  /* 0x0000000410007c0c */ /* 0x000fe4000bf46270 */
[C---:B--2---:R-:W-:Y:S01]  /*8320*/  VIADD R14, R3.reuse, 0xa8 ;  /* 0x000000a8030e7836 */ /* 0x044fe20000000000 */
[----:B------:R2:W-:Y:S01]  /*8330*/  @!P3 ST.E.64 desc[UR36][R18.64], R84 ;  /* 0x000000541200b985 */ /* 0x0005e2000c101b24 */
[C---:B------:R-:W-:Y:S01]  /*8340*/  VIADD R15, R3.reuse, 0xb0 ;  /* 0x000000b0030f7836 */ /* 0x040fe20000000000 */
[----:B0-----:R-:W-:Y:S02]  /*8350*/  IADD3 R11, R3, 0xb8, RZ ;  /* 0x000000b8030b7810 */ /* 0x001fe40007ffe0ff */
[----:B------:R0:W-:Y:S01]  /*8360*/  @!P4 ST.E.64 desc[UR36][R20.64], R88 ;  /* 0x000000581400c985 */ /* 0x0001e2000c101b24 */
[----:B------:R-:W-:-:S02]  /*8370*/  ISETP.GE.AND P3, PT, R22, UR4, PT ;  /* 0x0000000416007c0c */ /* 0x000fc4000bf66270 */
[----:B------:R-:W-:Y:S02]  /*8380*/  ISETP.GE.AND P6, PT, R11, UR4, PT ;  /* 0x000000040b007c0c */ /* 0x000fe4000bfc6270 */
[----:B------:R-:W-:Y:S02]  /*8390*/  ISETP.GE.AND P4, PT, R14, UR4, PT ;  /* 0x000000040e007c0c */ /* 0x000fe4000bf86270 */
[----:B------:R-:W-:Y:S02]  /*83a0*/  ISETP.GE.AND P5, PT, R15, UR4, PT ;  /* 0x000000040f007c0c */ /* 0x000fe4000bfa6270 */
[----:B------:R-:W-:Y:S02]  /*83b0*/  @!P0 LEA.HI R0, R0, R0, RZ, 0x1 ;  /* 0x0000000000008211 */ /* 0x000fe400078f08ff */
[----:B------:R-:W-:Y:S02]  /*83c0*/  @!P1 LEA.HI R2, R2, R2, RZ, 0x1 ;  /* 0x0000000202029211 */ /* 0x000fe400078f08ff */
[----:B------:R-:W-:-:S02]  /*83d0*/  @!P2 LEA.HI R16, R16, R16, RZ, 0x1 ;  /* 0x000000101010a211 */ /* 0x000fc400078f08ff */
[----:B------:R-:W-:Y:S02]  /*83e0*/  @!P3 LEA.HI R22, R22, R22, RZ, 0x1 ;  /* 0x000000161616b211 */ /* 0x000fe400078f08ff */
[----:B-1----:R-:W-:Y:S02]  /*83f0*/  @!P6 LEA.HI R12, R11, R11, RZ, 0x1 ;  /* 0x0000000b0b0ce211 */ /* 0x002fe400078f08ff */
[----:B------:R-:W-:Y:S02]  /*8400*/  @!P4 LEA.HI R14, R14, R14, RZ, 0x1 ;  /* 0x0000000e0e0ec211 */ /* 0x000fe400078f08ff */
[----:B------:R-:W-:Y:S02]  /*8410*/  @!P5 LEA.HI R10, R15, R15, RZ, 0x1 ;  /* 0x0000000f0f0ad211 */ /* 0x000fe400078f08ff */
[----:B------:R-:W-:Y:S02]  /*8420*/  @!P0 LOP3.LUT R11, R0, 0xfffffffe, RZ, 0xc0, !PT ;  /* 0xfffffffe000b8812 */ /* 0x000fe400078ec0ff */
[----:B------:R-:W-:-:S02]  /*8430*/  @!P1 LOP3.LUT R13, R2, 0xfffffffe, RZ, 0xc0, !PT ;  /* 0xfffffffe020d9812 */ /* 0x000fc400078ec0ff */
[----:B------:R-:W-:Y:S02]  /*8440*/  @!P2 LOP3.LUT R15, R16, 0xfffffffe, RZ, 0xc0, !PT ;  /* 0xfffffffe100fa812 */ /* 0x000fe400078ec0ff */
[----:B--2---:R-:W-:Y:S02]  /*8450*/  @!P3 LOP3.LUT R19, R22, 0xfffffffe, RZ, 0xc0, !PT ;  /* 0xfffffffe1613b812 */ /* 0x004fe400078ec0ff */
[----:B0-----:R-:W-:Y:S01]  /*8460*/  @!P4 LOP3.LUT R21, R14, 0xfffffffe, RZ, 0xc0, !PT ;  /* 0xfffffffe0e15c812 */ /* 0x001fe200078ec0ff */
[--C-:B------:R-:W-:Y:S01]  /*8470*/  @!P2 IMAD.WIDE R14, R15, 0x4, R4.reuse ;  /* 0x000000040f0ea825 */ /* 0x100fe200078e0204 */
[----:B------:R-:W-:Y:S02]  /*8480*/  @!P5 LOP3.LUT R23, R10, 0xfffffffe, RZ, 0xc0, !PT ;  /* 0xfffffffe0a17d812 */ /* 0x000fe400078ec0ff */
[----:B------:R-:W-:Y:S01]  /*8490*/  @!P6 LOP3.LUT R25, R12, 0xfffffffe, RZ, 0xc0, !PT ;  /* 0xfffffffe0c19e812 */ /* 0x000fe200078ec0ff */
[----:B------:R-:W-:-:S04]  /*84a0*/  @!P0 IMAD.WIDE R10, R11, 0x4, R4 ;  /* 0x000000040b0a8825 */ /* 0x000fc800078e0204 */
[--C-:B------:R-:W-:Y:S01]  /*84b0*/  @!P1 IMAD.WIDE R12, R13, 0x4, R4.reuse ;  /* 0x000000040d0c9825 */ /* 0x100fe200078e0204 */
[----:B------:R0:W-:Y:S03]  /*84c0*/  @!P0 ST.E.64 desc[UR36][R10.64], R92 ;  /* 0x0000005c0a008985 */ /* 0x0001e6000c101b24 */
[--C-:B------:R-:W-:Y:S01]  /*84d0*/  @!P3 IMAD.WIDE R18, R19, 0x4, R4.reuse ;  /* 0x000000041312b825 */ /* 0x100fe200078e0204 */
[----:B------:R0:W-:Y:S03]  /*84e0*/  @!P1 ST.E.64 desc[UR36][R12.64], R96 ;  /* 0x000000600c009985 */ /* 0x0001e6000c101b24 */
[--C-:B------:R-:W-:Y:S01]  /*84f0*/  @!P4 IMAD.WIDE R20, R21, 0x4, R4.reuse ;  /* 0x000000041514c825 */ /* 0x100fe200078e0204 */
[----:B------:R0:W-:Y:S03]  /*8500*/  @!P2 ST.E.64 desc[UR36][R14.64], R100 ;  /* 0x000000640e00a985 */ /* 0x0001e6000c101b24 */
[--C-:B------:R-:W-:Y:S01]  /*8510*/  @!P5 IMAD.WIDE R22, R23, 0x4, R4.reuse ;  /* 0x000000041716d825 */ /* 0x100fe200078e0204 */
[----:B------:R0:W-:Y:S03]  /*8520*/  @!P3 ST.E.64 desc[UR36][R18.64], R104 ;  /* 0x000000681200b985 */ /* 0x0001e6000c101b24 */
[----:B------:R-:W-:Y:S01]  /*8530*/  @!P6 IMAD.WIDE R4, R25, 0x4, R4 ;  /* 0x000000041904e825 */ /* 0x000fe200078e0204 */
[----:B------:R0:W-:Y:S04]  /*8540*/  @!P4 ST.E.64 desc[UR36][R20.64], R108 ;  /* 0x0000006c1400c985 */ /* 0x0001e8000c101b24 */
[----:B------:R0:W-:Y:S04]  /*8550*/  @!P5 ST.E.64 desc[UR36][R22.64], R112 ;  /* 0x000000701600d985 */ /* 0x0001e8000c101b24 */
[----:B------:R0:W-:Y:S02]  /*8560*/  @!P6 ST.E.64 desc[UR36][R4.64], R116 ;  /* 0x000000740400e985 */ /* 0x0001e4000c101b24 */
.L_x_37:
[----:B------:R-:W-:Y:S05]  /*8570*/  BSYNC B0 ;  /* 0x0000000000007941 */ /* 0x000fea0003800000 */
.L_x_36:
[----:B------:R-:W-:Y:S01]  /*8580*/  ISETP.GE.AND P0, PT, R8, R7, PT ;  /* 0x000000070800720c */ /* 0x000fe20003f06270 */
[----:B0---4-:R4:W0:Y:S04]  /*8590*/  SHFL.IDX PT, R5, R9, 0x1, 0x1c1f ;  /* 0x003c1f0009057f89 */ /* 0x01182800000e0000 */
[----:B---3--:R4:W1:Y:S08]  /*85a0*/  SHFL.IDX PT, R4, R6, 0x1, 0x1c1f ;  /* 0x003c1f0006047f89 */ /* 0x00887000000e0000 */
[----:B----4-:R-:W-:Y:S05]  /*85b0*/  @P0 BRA `(.L_x_8) ;  /* 0x0000004800140947 */ /* 0x010fea0003800000 */
[C---:B--2---:R-:W-:Y:S01]  /*85c0*/  VIADD R0, R3.reuse, 0x8 ;  /* 0x0000000803007836 */ /* 0x044fe20000000000 */
[----:B------:R-:W-:Y:S01]  /*85d0*/  ULDC UR4, c[0x0][0xac8] ;  /* 0x0002b20000047ab9 */ /* 0x000fe20000000800 */
[C---:B------:R-:W-:Y:S01]  /*85e0*/  VIADD R2, R3.reuse, 0x10 ;  /* 0x0000001003027836 */ /* 0x040fe20000000000 */
[C---:B------:R-:W-:Y:S01]  /*85f0*/  ISETP.GE.AND P2, PT, R3.reuse, UR4, PT ;  /* 0x0000000403007c0c */ /* 0x040fe2000bf46270 */
[C---:B------:R-:W-:Y:S01]  /*8600*/  VIADD R11, R3.reuse, 0x28 ;  /* 0x00000028030b7836 */ /* 0x040fe20000000000 */
[----:B------:R-:W-:Y:S01]  /*8610*/  ISETP.GE.AND P3, PT, R0, UR4, PT ;  /* 0x0000000400007c0c */ /* 0x000fe2000bf66270 */
[C---:B------:R-:W-:Y:S01]  /*8620*/  VIADD R13, R3.reuse, 0x38 ;  /* 0x00000038030d7836 */ /* 0x040fe20000000000 */
[C---:B------:R-:W-:Y:S01]  /*8630*/  IADD3 R10, R3.reuse, 0x18, RZ ;  /* 0x00000018030a7810 */ /* 0x040fe20007ffe0ff */
[C---:B------:R-:W-:Y:S01]  /*8640*/  VIADD R14, R3.reuse, 0x40 ;  /* 0x00000040030e7836 */ /* 0x040fe20000000000 */
[----:B------:R-:W-:Y:S01]  /*8650*/  ISETP.GE.AND P0, PT, R2, UR4, PT ;  /* 0x0000000402007c0c */ /* 0x000fe2000bf06270 */
[C---:B------:R-:W-:Y:S01]  /*8660*/  VIADD R18, R3.reuse, 0x50 ;  /* 0x0000005003127836 */ /* 0x040fe20000000000 */
[----:B------:R-:W-:Y:S01]  /*8670*/  ISETP.GE.AND P1, PT, R10, UR4, PT ;  /* 0x000000040a007c0c */ /* 0x000fe2000bf26270 */
[C---:B------:R-:W-:Y:S01]  /*8680*/  VIADD R20, R3.reuse, 0x70 ;  /* 0x0000007003147836 */ /* 0x040fe20000000000 */
[----:B------:R-:W-:-:S02]  /*8690*/  IADD3 R12, R3, 0x30, RZ ;  /* 0x00000030030c7810 */ /* 0x000fc40007ffe0ff */
[----:B------:R-:W-:Y:S01]  /*86a0*/  ISETP.GE.AND P5, PT, R13, UR4, PT ;  /* 0x000000040d007c0c */ /* 0x000fe2000bfa6270 */
[C---:B01----:R-:W-:Y:S01]  /*86b0*/  @!P2 IMAD.WIDE R6, R3.reuse, 0x4, R4 ;  /* 0x000000040306a825 */ /* 0x043fe200078e0204 */
[----:B------:R-:W-:Y:S02]  /*86c0*/  ISETP.GE.AND P4, PT, R12, UR4, PT ;  /* 0x000000040c007c0c */ /* 0x000fe4000bf86270 */
[----:B------:R-:W-:Y:S02]  /*86d0*/  @!P3 LEA.HI R0, R0, R0, RZ, 0x1 ;  /* 0x000000000000b211 */ /* 0x000fe400078f08ff */
[----:B------:R0:W-:Y:S01]  /*86e0*/  @!P2 ST.E.64 desc[UR36][R6.64], R26 ;  /* 0x0000001a0600a985 */ /* 0x0001e2000c101b24 */
[----:B------:R-:W-:Y:S02]  /*86f0*/  ISETP.GE.AND P6, PT, R14, UR4, PT ;  /* 0x000000040e007c0c */ /* 0x000fe4000bfc6270 */
[----:B------:R-:W-:Y:S01]  /*8700*/  @!P3 LOP3.LUT R9, R0, 0xfffffffe, RZ, 0xc0, !PT ;  /* 0xfffffffe0009b812 */ /* 0x000fe200078ec0ff */
[----:B------:R-:W-:Y:S01]  /*8710*/  VIADD R0, R3, 0x20 ;  /* 0x0000002003007836 */ /* 0x000fe20000000000 */
[----:B------:R-:W-:-:S02]  /*8720*/  @!P0 LEA.HI R2, R2, R2, RZ, 0x1 ;  /* 0x0000000202028211 */ /* 0x000fc400078f08ff */
[----:B------:R-:W-:Y:S01]  /*8730*/  @!P1 LEA.HI R10, R10, R10, RZ, 0x1 ;  /* 0x0000000a0a0a9211 */ /* 0x000fe200078f08ff */
[----:B------:R-:W-:Y:S01]  /*8740*/  @!P3 IMAD.WIDE R8, R9, 0x4, R4 ;  /* 0x000000040908b825 */ /* 0x000fe200078e0204 */
[----:B------:R-:W-:Y:S02]  /*8750*/  ISETP.GE.AND P2, PT, R0, UR4, PT ;  /* 0x0000000400007c0c */ /* 0x000fe4000bf46270 */
[----:B------:R-:W-:Y:S02]  /*8760*/  @!P4 LEA.HI R12, R12, R12, RZ, 0x1 ;  /* 0x0000000c0c0cc211 */ /* 0x000fe400078f08ff */
[----:B------:R1:W-:Y:S01]  /*8770*/  @!P3 ST.E.64 desc[UR36][R8.64], R30 ;  /* 0x0000001e0800b985 */ /* 0x0003e2000c101b24 */
[----:B------:R-:W-:Y:S02]  /*8780*/  ISETP.GE.AND P3, PT, R11, UR4, PT ;  /* 0x000000040b007c0c */ /* 0x000fe4000bf66270 */
[----:B0-----:R-:W-:Y:S02]  /*8790*/  @!P0 LOP3.LUT R7, R2, 0xfffffffe, RZ, 0xc0, !PT ;  /* 0xfffffffe02078812 */ /* 0x001fe400078ec0ff */
[----:B------:R-:W-:-:S02]  /*87a0*/  @!P6 LEA.HI R14, R14, R14, RZ, 0x1 ;  /* 0x0000000e0e0ee211 */ /* 0x000fc400078f08ff */
[----:B------:R-:W-:Y:S01]  /*87b0*/  @!P4 LOP3.LUT R15, R12, 0xfffffffe, RZ, 0xc0, !PT ;  /* 0xfffffffe0c0fc812 */ /* 0x000fe200078ec0ff */
[--C-:B------:R-:W-:Y:S01]  /*87c0*/  @!P0 IMAD.WIDE R6, R7, 0x4, R4.reuse ;  /* 0x0000000407068825 */ /* 0x100fe200078e0204 */
[----:B------:R-:W-:Y:S02]  /*87d0*/  @!P2 LEA.HI R0, R0, R0, RZ, 0x1 ;  /* 0x000000000000a211 */ /* 0x000fe400078f08ff */
[----:B------:R-:W-:Y:S02]  /*87e0*/  IADD3 R16, R3, 0x48, RZ ;  /* 0x0000004803107810 */ /* 0x000fe40007ffe0ff */
[----:B------:R0:W-:Y:S01]  /*87f0*/  @!P0 ST.E.64 desc[UR36][R6.64], R34 ;  /* 0x0000002206008985 */ /* 0x0001e2000c101b24 */
[----:B-1----:R-:W-:Y:S02]  /*8800*/  @!P1 LOP3.LUT R9, R10, 0xfffffffe, RZ, 0xc0, !PT ;  /* 0xfffffffe0a099812 */ /* 0x002fe400078ec0ff */
[----:B------:R-:W-:Y:S02]  /*8810*/  @!P3 LEA.HI R2, R11, R11, RZ, 0x1 ;  /* 0x0000000b0b02b211 */ /* 0x000fe400078f08ff */
[----:B------:R-:W-:Y:S01]  /*8820*/  @!P5 LEA.HI R10, R13, R13, RZ, 0x1 ;  /* 0x0000000d0d0ad211 */ /* 0x000fe200078f08ff */
[----:B------:R-:W-:Y:S01]  /*8830*/  @!P1 IMAD.WIDE R8, R9, 0x4, R4 ;  /* 0x0000000409089825 */ /* 0x000fe200078e0204 */
[----:B------:R-:W-:-:S02]  /*8840*/  @!P2 LOP3.LUT R11, R0, 0xfffffffe, RZ, 0xc0, !PT ;  /* 0xfffffffe000ba812 */ /* 0x000fc400078ec0ff */
[----:B------:R-:W-:Y:S01]  /*8850*/  @!P3 LOP3.LUT R13, R2, 0xfffffffe, RZ, 0xc0, !PT ;  /* 0xfffffffe020db812 */ /* 0x000fe200078ec0ff */
[----:B------:R-:W-:Y:S01]  /*8860*/  VIADD R0, R3, 0x58 ;  /* 0x0000005803007836 */ /* 0x000fe20000000000 */
[----:B------:R-:W-:Y:S01]  /*8870*/  @!P5 LOP3.LUT R19, R10, 0xfffffffe, RZ, 0xc0, !PT ;  /* 0xfffffffe0a13d812 */ /* 0x000fe200078ec0ff */
[----:B------:R1:W-:Y:S01]  /*8880*/  @!P1 ST.E.64 desc[UR36][R8.64], R38 ;  /* 0x0000002608009985 */ /* 0x0003e2000c101b24 */
[----:B------:R-:W-:Y:S01]  /*8890*/  @!P6 LOP3.LUT R21, R14, 0xfffffffe, RZ, 0xc0, !PT ;  /* 0xfffffffe0e15e812 */ /* 0x000fe200078ec0ff */
[--C-:B0-----:R-:W-:Y:S01]  /*88a0*/  @!P2 IMAD.WIDE R6, R11, 0x4, R4.reuse ;  /* 0x000000040b06a825 */ /* 0x101fe200078e0204 */
[----:B------:R-:W-:Y:S02]  /*88b0*/  ISETP.GE.AND P1, PT, R16, UR4, PT ;  /* 0x0000000410007c0c */ /* 0x000fe4000bf26270 */
[----:B------:R-:W-:Y:S01]  /*88c0*/  ISETP.GE.AND P0, PT, R18, UR4, PT ;  /* 0x0000000412007c0c */ /* 0x000fe2000bf06270 */
[----:B------:R-:W-:Y:S01]  /*88d0*/  @!P4 IMAD.WIDE R10, R15, 0x4, R4 ;  /* 0x000000040f0ac825 */ /* 0x000fe200078e0204 */
[----:B------:R0:W-:Y:S01]  /*88e0*/  @!P2 ST.E.64 desc[UR36][R6.64], R42 ;  /* 0x0000002a0600a985 */ /* 0x0001e2000c101b24 */
[----:B------:R-:W-:-:S02]  /*88f0*/  IADD3 R2, R3, 0x60, RZ ;  /* 0x0000006003027810 */ /* 0x000fc40007ffe0ff */
[--C-:B------:R-:W-:Y:S01]  /*8900*/  @!P6 IMAD.WIDE R14, R21, 0x4, R4.reuse ;  /* 0x00000004150ee825 */ /* 0x100fe200078e0204 */
[----:B------:R-:W-:Y:S02]  /*8910*/  IADD3 R21, R3, 0x78, RZ ;  /* 0x0000007803157810 */ /* 0x000fe40007ffe0ff */
[----:B------:R-:W-:Y:S01]  /*8920*/  ISETP.GE.AND P2, PT, R0, UR4, PT ;  /* 0x0000000400007c0c */ /* 0x000fe2000bf46270 */
[--C-:B-1----:R-:W-:Y:S02]  /*8930*/  @!P3 IMAD.WIDE R8, R13, 0x4, R4.reuse ;  /* 0x000000040d08b825 */ /* 0x102fe400078e0204 */
[----:B------:R-:W-:Y:S02]  /*8940*/  @!P1 LEA.HI R16, R16, R16, RZ, 0x1 ;  /* 0x0000001010109211 */ /* 0x000fe400078f08ff */
[----:B------:R-:W-:Y:S01]  /*8950*/  @!P5 IMAD.WIDE R12, R19, 0x4, R4 ;  /* 0x00000004130cd825 */ /* 0x000fe200078e0204 */
[----:B------:R1:W-:Y:S01]  /*8960*/  @!P3 ST.E.64 desc[UR36][R8.64], R46 ;  /* 0x0000002e0800b985 */ /* 0x0003e2000c101b24 */
[----:B------:R-:W-:-:S02]  /*8970*/  ISETP.GE.AND P3, PT, R21, UR4, PT ;  /* 0x0000000415007c0c */ /* 0x000fc4000bf66270 */
[----:B------:R-:W-:Y:S01]  /*8980*/  VIADD R19, R3, 0x68 ;  /* 0x0000006803137836 */ /* 0x000fe20000000000 */
[----:B------:R2:W-:Y:S01]  /*8990*/  @!P4 ST.E.64 desc[UR36][R10.64], R50 ;  /* 0x000000320a00c985 */ /* 0x0005e2000c101b24 */
[----:B------:R-:W-:Y:S02]  /*89a0*/  ISETP.GE.AND P4, PT, R20, UR4, PT ;  /* 0x0000000414007c0c */ /* 0x000fe4000bf86270 */
[----:B------:R-:W-:Y:S01]  /*89b0*/  @!P0 LEA.HI R18, R18, R18, RZ, 0x1 ;  /* 0x0000001212128211 */ /* 0x000fe200078f08ff */
[----:B------:R3:W-:Y:S01]  /*89c0*/  @!P5 ST.E.64 desc[UR36][R12.64], R54 ;  /* 0x000000360c00d985 */ /* 0x0007e2000c101b24 */
[----:B------:R-:W-:Y:S02]  /*89d0*/  ISETP.GE.AND P5, PT, R19, UR4, PT ;  /* 0x0000000413007c0c */ /* 0x000fe4000bfa6270 */
[----:B0-----:R-:W-:Y:S01]  /*89e0*/  @!P1 LOP3.LUT R7, R16, 0xfffffffe, RZ, 0xc0, !PT ;  /* 0xfffffffe10079812 */ /* 0x001fe200078ec0ff */
[----:B------:R0:W-:Y:S01]  /*89f0*/  @!P6 ST.E.64 desc[UR36][R14.64], R58 ;  /* 0x0000003a0e00e985 */ /* 0x0001e2000c101b24 */
[----:B------:R-:W-:Y:S01]  /*8a00*/  ISETP.GE.AND P6, PT, R2, UR4, PT ;  /* 0x0000000402007c0c */ /* 0x000fe2000bfc6270 */
[----:B------:R-:W-:Y:S01]  /*8a10*/  VIADD R16, R3, 0x80 ;  /* 0x0000008003107836 */ /* 0x000fe20000000000 */
[----:B-1----:R-:W-:Y:S01]  /*8a20*/  @!P0 LOP3.LUT R9, R18, 0xfffffffe, RZ, 0xc0, !PT ;  /* 0xfffffffe12098812 */ /* 0x002fe200078ec0ff */
[----:B------:R-:W-:Y:S01]  /*8a30*/  @!P1 IMAD.WIDE R6, R7, 0x4, R4 ;  /* 0x0000000407069825 */ /* 0x000fe200078e0204 */
[----:B------:R-:W-:-:S02]  /*8a40*/  @!P2 LEA.HI R0, R0, R0, RZ, 0x1 ;  /* 0x000000000000a211 */ /* 0x000fc400078f08ff */
[----:B------:R-:W-:Y:S01]  /*8a50*/  @!P4 LEA.HI R20, R20, R20, RZ, 0x1 ;  /* 0x000000141414c211 */ /* 0x000fe200078f08ff */
[----:B------:R-:W-:Y:S01]  /*8a60*/  @!P0 IMAD.WIDE R8, R9, 0x4, R4 ;  /* 0x0000000409088825 */ /* 0x000fe200078e0204 */
[----:B------:R-:W-:Y:S01]  /*8a70*/  @!P3 LEA.HI R21, R21, R21, RZ, 0x1 ;  /* 0x000000151515b211 */ /* 0x000fe200078f08ff */
[----:B------:R1:W-:Y:S01]  /*8a80*/  @!P1 ST.E.64 desc[UR36][R6.64], R62 ;  /* 0x0000003e06009985 */ /* 0x0003e2000c101b24 */
[----:B------:R-:W-:Y:S01]  /*8a90*/  @!P5 LEA.HI R19, R19, R19, RZ, 0x1 ;  /* 0x000000131313d211 */ /* 0x000fe200078f08ff */
[----:B------:R-:W-:Y:S01]  /*8aa0*/  VIADD R18, R3, 0x88 ;  /* 0x0000008803127836 */ /* 0x000fe20000000000 */
[----:B--2---:R-:W-:Y:S01]  /*8ab0*/  @!P2 LOP3.LUT R11, R0, 0xfffffffe, RZ, 0xc0, !PT ;  /* 0xfffffffe000ba812 */ /* 0x004fe200078ec0ff */
[----:B------:R2:W-:Y:S01]  /*8ac0*/  @!P0 ST.E.64 desc[UR36][R8.64], R66 ;  /* 0x0000004208008985 */ /* 0x0005e2000c101b24 */
[----:B------:R-:W-:Y:S02]  /*8ad0*/  @!P6 LEA.HI R2, R2, R2, RZ, 0x1 ;  /* 0x000000020202e211 */ /* 0x000fe400078f08ff */
[----:B------:R-:W-:-:S02]  /*8ae0*/  @!P5 LOP3.LUT R19, R19, 0xfffffffe, RZ, 0xc0, !PT ;  /* 0xfffffffe1313d812 */ /* 0x000fc400078ec0ff */
[----:B---3--:R-:W-:Y:S01]  /*8af0*/  @!P6 LOP3.LUT R13, R2, 0xfffffffe, RZ, 0xc0, !PT ;  /* 0xfffffffe020de812 */ /* 0x008fe200078ec0ff */
[----:B------:R-:W-:Y:S01]  /*8b00*/  VIADD R2, R3, 0x98 ;  /* 0x0000009803027836 */ /* 0x000fe20000000000 */
[----:B0-----:R-:W-:Y:S02]  /*8b10*/  @!P4 LOP3.LUT R15, R20, 0xfffffffe, RZ, 0xc0, !PT ;  /* 0xfffffffe140fc812 */ /* 0x001fe400078ec0ff */
[----:B------:R-:W-:Y:S01]  /*8b20*/  @!P3 LOP3.LUT R21, R21, 0xfffffffe, RZ, 0xc0, !PT ;  /* 0xfffffffe1515b812 */ /* 0x000fe200078ec0ff */
[--C-:B-1----:R-:W-:Y:S01]  /*8b30*/  @!P2 IMAD.WIDE R6, R11, 0x4, R4.reuse ;  /* 0x000000040b06a825 */ /* 0x102fe200078e0204 */
[----:B------:R-:W-:Y:S02]  /*8b40*/  ISETP.GE.AND P0, PT, R16, UR4, PT ;  /* 0x0000000410007c0c */ /* 0x000fe4000bf06270 */
[----:B------:R-:W-:Y:S01]  /*8b50*/  ISETP.GE.AND P1, PT, R18, UR4, PT ;  /* 0x0000000412007c0c */ /* 0x000fe2000bf26270 */
[----:B--2---:R-:W-:Y:S01]  /*8b60*/  @!P6 IMAD.WIDE R8, R13, 0x4, R4 ;  /* 0x000000040d08e825 */ /* 0x004fe200078e0204 */
[----:B------:R0:W-:Y:S01]  /*8b70*/  @!P2 ST.E.64 desc[UR36][R6.64], R70 ;  /* 0x000000460600a985 */ /* 0x0001e2000c101b24 */
[----:B------:R-:W-:-:S02]  /*8b80*/  IADD3 R0, R3, 0x90, RZ ;  /* 0x0000009003007810 */ /* 0x000fc40007ffe0ff */
[--C-:B------:R-:W-:Y:S01]  /*8b90*/  @!P5 IMAD.WIDE R10, R19, 0x4, R4.reuse ;  /* 0x00000004130ad825 */ /* 0x100fe200078e0204 */
[----:B------:R1:W-:Y:S01]  /*8ba0*/  @!P6 ST.E.64 desc[UR36][R8.64], R74 ;  /* 0x0000004a0800e985 */ /* 0x0003e2000c101b24 */
[----:B------:R-:W-:Y:S02]  /*8bb0*/  IADD3 R20, R3, 0xa8, RZ ;  /* 0x000000a803147810 */ /* 0x000fe40007ffe0ff */
[--C-:B------:R-:W-:Y:S01]  /*8bc0*/  @!P4 IMAD.WIDE R12, R15, 0x4, R4.reuse ;  /* 0x000000040f0cc825 */ /* 0x100fe200078e0204 */
[----:B------:R2:W-:Y:S01]  /*8bd0*/  @!P5 ST.E.64 desc[UR36][R10.64], R78 ;  /* 0x0000004e0a00d985 */ /* 0x0005e2000c101b24 */
[----:B------:R-:W-:Y:S02]  /*8be0*/  ISETP.GE.AND P2, PT, R0, UR4, PT ;  /* 0x0000000400007c0c */ /* 0x000fe4000bf46270 */
[----:B------:R-:W-:Y:S01]  /*8bf0*/  @!P3 IMAD.WIDE R14, R21, 0x4, R4 ;  /* 0x00000004150eb825 */ /* 0x000fe200078e0204 */
[----:B------:R3:W-:Y:S01]  /*8c00*/  @!P4 ST.E.64 desc[UR36][R12.64], R82 ;  /* 0x000000520c00c985 */ /* 0x0007e2000c101b24 */
[----:B------:R-:W-:-:S02]  /*8c10*/  ISETP.GE.AND P5, PT, R20, UR4, PT ;  /* 0x0000000414007c0c */ /* 0x000fc4000bfa6270 */
[C---:B------:R-:W-:Y:S01]  /*8c20*/  VIADD R19, R3.reuse, 0xa0 ;  /* 0x000000a003137836 */ /* 0x040fe20000000000 */
[----:B------:R4:W-:Y:S01]  /*8c30*/  @!P3 ST.E.64 desc[UR36][R14.64], R86 ;  /* 0x000000560e00b985 */ /* 0x0009e2000c101b24 */
[C---:B------:R-:W-:Y:S01]  /*8c40*/  VIADD R21, R3.reuse, 0xb0 ;  /* 0x000000b003157836 */ /* 0x040fe20000000000 */
[----:B------:R-:W-:Y:S01]  /*8c50*/  ISETP.GE.AND P3, PT, R2, UR4, PT ;  /* 0x0000000402007c0c */ /* 0x000fe2000bf66270 */
[----:B------:R-:W-:Y:S01]  /*8c60*/  VIADD R3, R3, 0xb8 ;  /* 0x000000b803037836 */ /* 0x000fe20000000000 */
[----:B------:R-:W-:Y:S02]  /*8c70*/  ISETP.GE.AND P4, PT, R19, UR4, PT ;  /* 0x0000000413007c0c */ /* 0x000fe4000bf86270 */
[----:B------:R-:W-:Y:S02]  /*8c80*/  ISETP.GE.AND P6, PT, R21, UR4, PT ;  /* 0x0000000415007c0c */ /* 0x000fe4000bfc6270 */
[----:B------:R-:W-:Y:S02]  /*8c90*/  @!P0 LEA.HI R16, R16, R16, RZ, 0x1 ;  /* 0x0000001010108211 */ /* 0x000fe400078f08ff */
[----:B------:R-:W-:-:S02]  /*8ca0*/  @!P1 LEA.HI R18, R18, R18, RZ, 0x1 ;  /* 0x0000001212129211 */ /* 0x000fc400078f08ff */
[----:B0-----:R-:W-:Y:S02]  /*8cb0*/  @!P0 LOP3.LUT R7, R16, 0xfffffffe, RZ, 0xc0, !PT ;  /* 0xfffffffe10078812 */ /* 0x001fe400078ec0ff */
[----:B-1----:R-:W-:Y:S02]  /*8cc0*/  @!P1 LOP3.LUT R9, R18, 0xfffffffe, RZ, 0xc0, !PT ;  /* 0xfffffffe12099812 */ /* 0x002fe400078ec0ff */
[----:B------:R-:W-:Y:S01]  /*8cd0*/  @!P2 LEA.HI R0, R0, R0, RZ, 0x1 ;  /* 0x000000000000a211 */ /* 0x000fe200078f08ff */
[--C-:B------:R-:W-:Y:S01]  /*8ce0*/  @!P0 IMAD.WIDE R6, R7, 0x4, R4.reuse ;  /* 0x0000000407068825 */ /* 0x100fe200078e0204 */
[----:B------:R-:W-:Y:S02]  /*8cf0*/  @!P3 LEA.HI R2, R2, R2, RZ, 0x1 ;  /* 0x000000020202b211 */ /* 0x000fe400078f08ff */
[----:B------:R-:W-:Y:S01]  /*8d00*/  @!P4 LEA.HI R19, R19, R19, RZ, 0x1 ;  /* 0x000000131313c211 */ /* 0x000fe200078f08ff */
[----:B------:R-:W-:Y:S01]  /*8d10*/  @!P1 IMAD.WIDE R8, R9, 0x4, R4 ;  /* 0x0000000409089825 */ /* 0x000fe200078e0204 */
[----:B------:R-:W-:Y:S01]  /*8d20*/  @!P5 LEA.HI R20, R20, R20, RZ, 0x1 ;  /* 0x000000141414d211 */ /* 0x000fe200078f08ff */
[----:B------:R0:W-:Y:S01]  /*8d30*/  @!P0 ST.E.64 desc[UR36][R6.64], R90 ;  /* 0x0000005a06008985 */ /* 0x0001e2000c101b24 */
[----:B------:R-:W-:-:S02]  /*8d40*/  @!P6 LEA.HI R21, R21, R21, RZ, 0x1 ;  /* 0x000000151515e211 */ /* 0x000fc400078f08ff */
[----:B--2---:R-:W-:Y:S01]  /*8d50*/  @!P2 LOP3.LUT R11, R0, 0xfffffffe, RZ, 0xc0, !PT ;  /* 0xfffffffe000ba812 */ /* 0x004fe200078ec0ff */
[----:B------:R1:W-:Y:S01]  /*8d60*/  @!P1 ST.E.64 desc[UR36][R8.64], R94 ;  /* 0x0000005e08009985 */ /* 0x0003e2000c101b24 */
[----:B---3--:R-:W-:Y:S02]  /*8d70*/  @!P3 LOP3.LUT R13, R2, 0xfffffffe, RZ, 0xc0, !PT ;  /* 0xfffffffe020db812 */ /* 0x008fe400078ec0ff */
[----:B------:R-:W-:Y:S02]  /*8d80*/  @!P4 LOP3.LUT R19, R19, 0xfffffffe, RZ, 0xc0, !PT ;  /* 0xfffffffe1313c812 */ /* 0x000fe400078ec0ff */
[----:B----4-:R-:W-:Y:S02]  /*8d90*/  @!P5 LOP3.LUT R15, R20, 0xfffffffe, RZ, 0xc0, !PT ;  /* 0xfffffffe140fd812 */ /* 0x010fe400078ec0ff */
[----:B------:R-:W-:Y:S02]  /*8da0*/  @!P6 LOP3.LUT R21, R21, 0xfffffffe, RZ, 0xc0, !PT ;  /* 0xfffffffe1515e812 */ /* 0x000fe400078ec0ff */
[----:B------:R-:W-:Y:S01]  /*8db0*/  ISETP.GE.AND P0, PT, R3, UR4, PT ;  /* 0x0000000403007c0c */ /* 0x000fe2000bf06270 */
[----:B0-----:R-:W-:-:S04]  /*8dc0*/  @!P2 IMAD.WIDE R6, R11, 0x4, R4 ;  /* 0x000000040b06a825 */ /* 0x001fc800078e0204 */
[--C-:B-1----:R-:W-:Y:S01]  /*8dd0*/  @!P3 IMAD.WIDE R8, R13, 0x4, R4.reuse ;  /* 0x000000040d08b825 */ /* 0x102fe200078e0204 */
[----:B------:R4:W-:Y:S03]  /*8de0*/  @!P2 ST.E.64 desc[UR36][R6.64], R98 ;  /* 0x000000620600a985 */ /* 0x0009e6000c101b24 */
[--C-:B------:R-:W-:Y:S01]  /*8df0*/  @!P4 IMAD.WIDE R10, R19, 0x4, R4.reuse ;  /* 0x00000004130ac825 */ /* 0x100fe200078e0204 */
[----:B------:R4:W-:Y:S03]  /*8e00*/  @!P3 ST.E.64 desc[UR36][R8.64], R102 ;  /* 0x000000660800b985 */ /* 0x0009e6000c101b24 */
[--C-:B------:R-:W-:Y:S01]  /*8e10*/  @!P5 IMAD.WIDE R12, R15, 0x4, R4.reuse ;  /* 0x000000040f0cd825 */ /* 0x100fe200078e0204 */
[----:B------:R4:W-:Y:S03]  /*8e20*/  @!P4 ST.E.64 desc[UR36][R10.64], R106 ;  /* 0x0000006a0a00c985 */ /* 0x0009e6000c101b24 */
[----:B------:R-:W-:Y:S01]  /*8e30*/  @!P6 IMAD.WIDE R14, R21, 0x4, R4 ;  /* 0x00000004150ee825 */ /* 0x000fe200078e0204 */
[----:B------:R4:W-:Y:S04]  /*8e40*/  @!P5 ST.E.64 desc[UR36][R12.64], R110 ;  /* 0x0000006e0c00d985 */ /* 0x0009e8000c101b24 */
[----:B------:R4:W-:Y:S01]  /*8e50*/  @!P6 ST.E.64 desc[UR36][R14.64], R114 ;  /* 0x000000720e00e985 */ /* 0x0009e2000c101b24 */
[----:B------:R-:W-:Y:S05]  /*8e60*/  @P0 BRA `(.L_x_8) ;  /* 0x0000003c00e80947 */ /* 0x000fea0003800000 */
[----:B------:R-:W-:-:S04]  /*8e70*/  LEA.HI R3, R3, R3, RZ, 0x1 ;  /* 0x0000000303037211 */ /* 0x000fc800078f08ff */
[----:B------:R-:W-:-:S05]  /*8e80*/  LOP3.LUT R3, R3, 0xfffffffe, RZ, 0xc0, !PT ;  /* 0xfffffffe03037812 */ /* 0x000fca00078ec0ff */
[----:B------:R-:W-:-:S05]  /*8e90*/  IMAD.WIDE R4, R3, 0x4, R4 ;  /* 0x0000000403047825 */ /* 0x000fca00078e0204 */
[----:B------:R0:W-:Y:S01]  /*8ea0*/  ST.E.64 desc[UR36][R4.64], R118 ;  /* 0x0000007604007985 */ /* 0x0001e2000c101b24 */
[----:B------:R-:W-:Y:S05]  /*8eb0*/  BRA `(.L_x_8) ;  /* 0x0000003c00d47947 */ /* 0x000fea0003800000 */
.L_x_35:
[----:B------:R-:W0:Y:S02]  /*8ec0*/  S2R R0, SR_TID.X ;  /* 0x0000000000007919 */ /* 0x000e240000002100 */
[----:B0-----:R-:W-:-:S04]  /*8ed0*/  IADD3 R2, R0, -0x80, RZ ;  /* 0xffffff8000027810 */ /* 0x001fc80007ffe0ff */
[----:B------:R-:W-:-:S13]  /*8ee0*/  ISETP.GT.AND P0, PT, R2, 0x7f, PT ;  /* 0x0000007f0200780c */ /* 0x000fda0003f04270 */
[----:B------:R-:W-:Y:S05]  /*8ef0*/  @P0 BRA `(.L_x_8) ;  /* 0x0000003c00c40947 */ /* 0x000fea0003800000 */
[----:B------:R-:W0:Y:S01]  /*8f00*/  S2R R3, SR_CTAID.X ;  /* 0x0000000000037919 */ /* 0x000e220000002500 */
[----:B------:R-:W1:Y:S01]  /*8f10*/  LDC R6, c[0x0][0xbe8] ;  /* 0x0002fa00ff067b82 */ /* 0x000e620000000800 */
[----:B------:R-:W-:Y:S01]  /*8f20*/  ULDC UR4, c[0x0][0xa88] ;  /* 0x0002a20000047ab9 */ /* 0x000fe20000000800 */
[----:B0-----:R-:W-:Y:S02]  /*8f30*/  IMAD R0, R3, 0x80, R0 ;  /* 0x0000008003007824 */ /* 0x001fe400078e0200 */
[----:B-1----:R-:W-:Y:S02]  /*8f40*/  IMAD R3, R6, UR4, RZ ;  /* 0x0000000406037c24 */ /* 0x002fe4000f8e02ff */
[----:B------:R-:W-:-:S05]  /*8f50*/  VIADD R0, R0, 0xffffff80 ;  /* 0xffffff8000007836 */ /* 0x000fca0000000000 */
[----:B------:R-:W-:-:S13]  /*8f60*/  ISETP.GE.AND P0, PT, R0, R3, PT ;  /* 0x000000030000720c */ /* 0x000fda0003f06270 */
[----:B------:R-:W-:Y:S05]  /*8f70*/  @P0 BRA `(.L_x_8) ;  /* 0x0000003c00a40947 */ /* 0x000fea0003800000 */
[----:B------:R-:W-:Y:S01]  /*8f80*/  ISETP.NE.AND P0, PT, R6, 0x1, PT ;  /* 0x000000010600780c */ /* 0x000fe20003f05270 */
[----:B------:R-:W0:Y:S01]  /*8f90*/  S2UR UR7, SR_CTAID.Z ;  /* 0x00000000000779c3 */ /* 0x000e220000002700 */
[----:B------:R-:W-:Y:S01]  /*8fa0*/  R2UR UR11, R17 ;  /* 0x00000000110b72ca */ /* 0x000fe200000e0000 */
[----:B------:R-:W-:Y:S01]  /*8fb0*/  ULDC.64 UR8, c[0x0][0xbd0] ;  /* 0x0002f40000087ab9 */ /* 0x000fe20000000a00 */
[----:B------:R-:W-:-:S05]  /*8fc0*/  MOV R5, R0 ;  /* 0x0000000000057202 */ /* 0x000fca0000000f00 */
[----:B------:R-:W1:Y:S06]  /*8fd0*/  LDC.64 R10, c[0x0][0xbd8] ;  /* 0x0002f600ff0a7b82 */ /* 0x000e6c0000000a00 */
[----:B------:R-:W-:Y:S02]  /*8fe0*/  USHF.R.S32.HI UR6, URZ, 0x1f, UR11 ;  /* 0x0000001f3f067899 */ /* 0x000fe4000801140b */
[----:B------:R-:W2:Y:S01]  /*8ff0*/  @P0 LDC R7, c[0x0][0xbec] ;  /* 0x0002fb00ff070b82 */ /* 0x000ea20000000800 */
[----:B------:R-:W-:Y:S02]  /*9000*/  UIMAD.WIDE.U32 UR4, UR11, UR8, URZ ;  /* 0x000000080b0472a5 */ /* 0x000fe4000f8e003f */
[----:B------:R-:W-:-:S04]  /*9010*/  UIMAD UR6, UR6, UR8, URZ ;  /* 0x00000008060672a4 */ /* 0x000fc8000f8e023f */
[----:B------:R-:W-:Y:S01]  /*9020*/  UIMAD UR6, UR11, UR9, UR6 ;  /* 0x000000090b0672a4 */ /* 0x000fe2000f8e0206 */
[----:B------:R-:W3:Y:S01]  /*9030*/  @P0 LDC R9, c[0x0][0xbf0] ;  /* 0x0002fc00ff090b82 */ /* 0x000ee20000000800 */
[----:B0-----:R-:W-:Y:S01]  /*9040*/  USHF.R.S32.HI UR8, URZ, 0x1f, UR7 ;  /* 0x0000001f3f087899 */ /* 0x001fe20008011407 */
[----:B------:R-:W-:Y:S01]  /*9050*/  IMAD.U32 R3, RZ, RZ, UR5 ;  /* 0x00000005ff037e24 */ /* 0x000fe2000f8e00ff */
[----:B------:R-:W-:Y:S01]  /*9060*/  UIADD3 UR6, UR5, UR6, URZ ;  /* 0x0000000605067290 */ /* 0x000fe2000fffe03f */
[----:B------:R-:W-:Y:S02]  /*9070*/  IMAD.U32 R2, RZ, RZ, UR4 ;  /* 0x00000004ff027e24 */ /* 0x000fe4000f8e00ff */
[----:B------:R-:W-:Y:S02]  /*9080*/  ULDC.64 UR4, c[0x0][0xbe0] ;  /* 0x0002f80000047ab9 */ /* 0x000fe40000000a00 */
[----:B------:R-:W0:Y:S01]  /*9090*/  S2UR UR10, SR_CTAID.Y ;  /* 0x00000000000a79c3 */ /* 0x000e220000002600 */
[----:B------:R-:W-:Y:S01]  /*90a0*/  MOV R3, UR6 ;  /* 0x0000000600037c02 */ /* 0x000fe20008000f00 */
[----:B-1----:R-:W-:-:S04]  /*90b0*/  IMAD R12, R10, UR8, RZ ;  /* 0x000000080a0c7c24 */ /* 0x002fc8000f8e02ff */
[----:B------:R-:W-:Y:S02]  /*90c0*/  IMAD R11, R11, UR7, R12 ;  /* 0x000000070b0b7c24 */ /* 0x000fe4000f8e020c */
[----:B------:R-:W0:Y:S01]  /*90d0*/  LDC R8, c[0x0][0xc50] ;  /* 0x00031400ff087b82 */ /* 0x000e220000000800 */
[----:B--2---:R-:W-:-:S04]  /*90e0*/  @P0 IMAD.HI.U32 R4, R0, R7, RZ ;  /* 0x0000000700040227 */ /* 0x004fc800078e00ff */
[----:B------:R-:W-:Y:S02]  /*90f0*/  IMAD R7, RZ, RZ, -UR11 ;  /* 0x8000000bff077e24 */ /* 0x000fe4000f8e02ff */
[----:B------:R-:W-:Y:S01]  /*9100*/  IMAD.WIDE.U32 R2, R10, UR7, R2 ;  /* 0x000000070a027c25 */ /* 0x000fe2000f8e0002 */
[----:B---3--:R-:W-:-:S04]  /*9110*/  @P0 SHF.R.U32.HI R5, RZ, R9, R4 ;  /* 0x00000009ff050219 */ /* 0x008fc80000011604 */
[----:B------:R-:W-:Y:S01]  /*9120*/  IADD3 R3, R11, R3, RZ ;  /* 0x000000030b037210 */ /* 0x000fe20007ffe0ff */
[----:B0-----:R-:W-:Y:S02]  /*9130*/  IMAD R9, R8, R7, UR10 ;  /* 0x0000000a08097e24 */ /* 0x001fe4000f8e0207 */
[----:B------:R-:W-:Y:S02]  /*9140*/  IMAD.MOV R7, RZ, RZ, -R5 ;  /* 0x000000ffff077224 */ /* 0x000fe400078e0a05 */
[----:B------:R-:W-:Y:S01]  /*9150*/  IMAD.WIDE.U32 R2, R9, UR4, R2 ;  /* 0x0000000409027c25 */ /* 0x000fe2000f8e0002 */
[----:B------:R-:W-:-:S03]  /*9160*/  SHF.R.S32.HI R4, RZ, 0x1f, R9 ;  /* 0x0000001fff047819 */ /* 0x000fc60000011409 */
[----:B------:R-:W-:Y:S01]  /*9170*/  IMAD R7, R6, R7, R0 ;  /* 0x0000000706077224 */ /* 0x000fe200078e0200 */
[----:B------:R-:W-:Y:S01]  /*9180*/  IADD3 R2, P0, R5, R2, RZ ;  /* 0x0000000205027210 */ /* 0x000fe20007f1e0ff */
[----:B------:R-:W-:-:S03]  /*9190*/  IMAD R4, R4, UR4, RZ ;  /* 0x0000000404047c24 */ /* 0x000fc6000f8e02ff */
[----:B------:R-:W-:Y:S01]  /*91a0*/  SHF.R.S32.HI R0, RZ, 0x1f, R7 ;  /* 0x0000001fff007819 */ /* 0x000fe20000011407 */
[----:B------:R-:W-:Y:S01]  /*91b0*/  IMAD R4, R9, UR5, R4 ;  /* 0x0000000509047c24 */ /* 0x000fe2000f8e0204 */
[----:B------:R-:W-:Y:S01]  /*91c0*/  SHF.R.S32.HI R9, RZ, 0x1f, R5 ;  /* 0x0000001fff097819 */ /* 0x000fe20000011405 */
[----:B------:R-:W-:Y:S02]  /*91d0*/  ULDC.64 UR4, c[0x0][0xbc8] ;  /* 0x0002f20000047ab9 */ /* 0x000fe40000000a00 */
[----:B------:R-:W-:Y:S01]  /*91e0*/  IMAD R0, R0, UR4, RZ ;  /* 0x0000000400007c24 */ /* 0x000fe2000f8e02ff */
[----:B------:R-:W-:-:S03]  /*91f0*/  IADD3.X R3, R9, R3, R4, P0, !PT ;  /* 0x0000000309037210 */ /* 0x000fc600007fe404 */
[C---:B------:R-:W-:Y:S02]  /*9200*/  IMAD R5, R7.reuse, UR5, R0 ;  /* 0x0000000507057c24 */ /* 0x040fe4000f8e0200 */
[----:B------:R-:W-:Y:S01]  /*9210*/  IMAD.WIDE.U32 R2, R7, UR4, R2 ;  /* 0x0000000407027c25 */ /* 0x000fe2000f8e0002 */
[----:B------:R-:W-:-:S03]  /*9220*/  ULDC.64 UR4, c[0x0][0xba8] ;  /* 0x0002ea0000047ab9 */ /* 0x000fc60000000a00 */
[----:B------:R-:W-:Y:S01]  /*9230*/  IMAD.IADD R3, R3, 0x1, R5 ;  /* 0x0000000103037824 */ /* 0x000fe200078e0205 */
[----:B------:R-:W-:-:S04]  /*9240*/  LEA R4, P0, R2, UR4, 0x2 ;  /* 0x0000000402047c11 */ /* 0x000fc8000f8010ff */
[----:B------:R-:W-:Y:S01]  /*9250*/  LEA.HI.X R5, R2, UR5, R3, 0x2, P0 ;  /* 0x0000000502057c11 */ /* 0x000fe200080f1403 */
[----:B------:R-:W-:-:S05]  /*9260*/  IMAD.MOV.U32 R3, RZ, RZ, -0x800000 ;  /* 0xff800000ff037424 */ /* 0x000fca00078e00ff */
[----:B------:R0:W-:Y:S01]  /*9270*/  STG.E desc[UR36][R4.64], R3 ;  /* 0x0000000304007986 */ /* 0x0001e2000c101924 */
[----:B------:R-:W-:Y:S05]  /*9280*/  BRA `(.L_x_8) ;  /* 0x0000003800e07947 */ /* 0x000fea0003800000 */
.L_x_6:
[----:B------:R-:W-:-:S08]  /*9290*/  NOP ;  /* 0x0000000000007918 */ /* 0x000fd00000000000 */
[----:B0-----:R-:W0:-:S00]  /*92a0*/  USETMAXREG.DEALLOC.CTAPOOL 0x28 ;  /* 0x00000028000079c8 */ /* 0x001e0000080e0500 */
[----:B0-----:R-:W-:Y:S01]  /*92b0*/  LOP3.LUT R18, R0, 0x3, RZ, 0xc0, !PT ;  /* 0x0000000300127812 */ /* 0x001fe200078ec0ff */
[----:B------:R-:W0:Y:S05]  /*92c0*/  S2R R26, SR_CTAID.Z ;  /* 0x00000000001a7919 */ /* 0x000e2a0000002700 */
[----:B------:R-:W1:Y:S01]  /*92d0*/  S2UR UR6, SR_CTAID.Y ;  /* 0x00000000000679c3 */ /* 0x000e620000002600 */
[----:B------:R-:W2:Y:S02]  /*92e0*/  SHFL.IDX PT, R0, R18, RZ, 0x1f ;  /* 0x00001fff12007589 */ /* 0x000ea400000e0000 */
[----:B--2---:R-:W-:-:S13]  /*92f0*/  ISETP.NE.AND P0, PT, R0, RZ, PT ;  /* 0x000000ff0000720c */ /* 0x004fda0003f05270 */
[----:B01----:R-:W-:Y:S05]  /*9300*/  @!P0 BRA `(.L_x_38) ;  /* 0x0000000000288947 */ /* 0x003fea0003800000 */
[----:B------:R-:W-:Y:S01]  /*9310*/  ULDC UR7, c[0x0][0xc50] ;  /* 0x0003140000077ab9 */ /* 0x000fe20000000800 */
[----:B------:R-:W-:Y:S01]  /*9320*/  UMOV UR41, UR6 ;  /* 0x0000000600297c82 */ /* 0x000fe20008000000 */
[----:B------:R-:W-:-:S06]  /*9330*/  UISETP.NE.AND UP0, UPT, UR7, 0x1, UPT ;  /* 0x000000010700788c */ /* 0x000fcc000bf05270 */
[----:B------:R-:W-:-:S13]  /*9340*/  PLOP3.LUT P0, PT, PT, PT, UP0, 0x80, 0x0 ;  /* 0x000000000000781c */ /* 0x000fda0003f0f008 */
[----:B------:R-:W-:Y:S05]  /*9350*/  @!P0 BRA `(.L_x_39) ;  /* 0x0000000000308947 */ /* 0x000fea0003800000 */
[----:B------:R-:W-:Y:S01]  /*9360*/  ULDC UR4, c[0x0][0xc54] ;  /* 0x0003150000047ab9 */ /* 0x000fe20000000800 */
[----:B------:R-:W-:Y:S01]  /*9370*/  ULDC UR41, c[0x0][0xc58] ;  /* 0x0003160000297ab9 */ /* 0x000fe20000000800 */
[----:B------:R-:W-:-:S04]  /*9380*/  UIMAD.WIDE.U32 UR4, UR6, UR4, URZ ;  /* 0x00000004060472a5 */ /* 0x000fc8000f8e003f */
[----:B------:R-:W-:Y:S01]  /*9390*/  USHF.R.U32.HI UR41, URZ, UR41, UR5 ;  /* 0x000000293f297299 */ /* 0x000fe20008011605 */
[----:B------:R-:W-:Y:S11]  /*93a0*/  BRA `(.L_x_39) ;  /* 0x00000000001c7947 */ /* 0x000ff60003800000 */
.L_x_38:
[----:B------:R-:W-:Y:S01]  /*93b0*/  ULDC UR7, c[0x0][0xc50] ;  /* 0x0003140000077ab9 */ /* 0x000fe20000000800 */
[----:B------:R-:W-:Y:S01]  /*93c0*/  UMOV UR41, UR6 ;  /* 0x0000000600297c82 */ /* 0x000fe20008000000 */
[----:B------:R-:W-:-:S11]  /*93d0*/  UISETP.NE.AND UP0, UPT, UR7, 0x1, UPT ;  /* 0x000000010700788c */ /* 0x000fd6000bf05270 */
[----:B------:R-:W-:Y:S01]  /*93e0*/  @UP0 ULDC UR4, c[0x0][0xc54] ;  /* 0x0003150000040ab9 */ /* 0x000fe20000000800 */
[----:B------:R-:W-:Y:S01]  /*93f0*/  @UP0 ULDC UR8, c[0x0][0xc58] ;  /* 0x0003160000080ab9 */ /* 0x000fe20000000800 */
[----:B------:R-:W-:-:S04]  /*9400*/  UIMAD.WIDE.U32 UR4, UR6, UR4, URZ ;  /* 0x00000004060472a5 */ /* 0x000fc8000f8e003f */
[----:B------:R-:W-:-:S12]  /*9410*/  @UP0 USHF.R.U32.HI UR41, URZ, UR8, UR5 ;  /* 0x000000083f290299 */ /* 0x000fd80008011605 */
.L_x_39:
[----:B------:R-:W-:Y:S01]  /*9420*/  ISETP.GE.AND P0, PT, R26, RZ, PT ;  /* 0x000000ff1a00720c */ /* 0x000fe20003f06270 */
[----:B------:R-:W-:Y:S01]  /*9430*/  UIADD3 UR4, -UR41, URZ, URZ ;  /* 0x0000003f29047290 */ /* 0x000fe2000fffe13f */
[----:B------:R-:W-:Y:S01]  /*9440*/  MOV R28, 0x1 ;  /* 0x00000001001c7802 */ /* 0x000fe20000000f00 */
[----:B------:R-:W-:Y:S02]  /*9450*/  IMAD.MOV.U32 R0, RZ, RZ, RZ ;  /* 0x000000ffff007224 */ /* 0x000fe400078e00ff */
[----:B------:R-:W-:Y:S01]  /*9460*/  UIMAD UR6, UR7, UR4, UR6 ;  /* 0x00000004070672a4 */ /* 0x000fe2000f8e0206 */
[----:B------:R-:W-:-:S07]  /*9470*/  IMAD.MOV.U32 R6, RZ, RZ, 0x1 ;  /* 0x00000001ff067424 */ /* 0x000fce00078e00ff */
[----:B------:R-:W-:Y:S05]  /*9480*/  @!P0 BRA `(.L_x_40) ;  /* 0x0000003400988947 */ /* 0x000fea0003800000 */
[----:B------:R-:W0:Y:S01]  /*9490*/  LDC.64 R2, c[0x0][0xa28] ;  /* 0x00028a00ff027b82 */ /* 0x000e220000000a00 */
[----:B------:R-:W-:Y:S01]  /*94a0*/  ULDC.64 UR4, c[0x0][0x418] ;  /* 0x0001060000047ab9 */ /* 0x000fe20000000a00 */
[----:B------:R-:W-:Y:S01]  /*94b0*/  ULDC UR42, c[0x0][0x2f0] ;  /* 0x0000bc00002a7ab9 */ /* 0x000fe20000000800 */
[----:B------:R-:W-:Y:S02]  /*94c0*/  MOV R19, RZ ;  /* 0x000000ff00137202 */ /* 0x000fe40000000f00 */
[----:B0-----:R-:W-:-:S04]  /*94d0*/  ISETP.NE.U32.AND P0, PT, R2, RZ, PT ;  /* 0x000000ff0200720c */ /* 0x001fc80003f05070 */
[----:B------:R-:W-:Y:S01]  /*94e0*/  ISETP.NE.AND.EX P0, PT, R3, RZ, PT, P0 ;  /* 0x000000ff0300720c */ /* 0x000fe20003f05300 */
[----:B------:R-:W-:-:S03]  /*94f0*/  UISETP.NE.U32.AND UP0, UPT, UR4, URZ, UPT ;  /* 0x0000003f0400728c */ /* 0x000fc6000bf05070 */
[----:B------:R-:W-:-:S09]  /*9500*/  ULDC UR4, c[0x0][0x424] ;  /* 0x0001090000047ab9 */ /* 0x000fd20000000800 */
[----:B------:R-:W0:Y:S01]  /*9510*/  @P0 LDC.64 R2, c[0x0][0xa28] ;  /* 0x00028a00ff020b82 */ /* 0x000e220000000a00 */
[----:B------:R-:W-:-:S04]  /*9520*/  UISETP.NE.AND.EX UP0, UPT, UR5, URZ, UPT, UP0 ;  /* 0x0000003f0500728c */ /* 0x000fc8000bf05300 */
[----:B------:R-:W-:-:S04]  /*9530*/  USEL UR4, UR4, 0x1, UP0 ;  /* 0x0000000104047887 */ /* 0x000fc80008000000 */
[----:B------:R-:W-:Y:S01]  /*9540*/  UIMAD UR42, UR4, UR42, URZ ;  /* 0x0000002a042a72a4 */ /* 0x000fe2000f8e023f */
[----:B------:R-:W1:Y:S03]  /*9550*/  S2R R22, SR_CTAID.X ;  /* 0x0000000000167919 */ /* 0x000e660000002500 */
[----:B------:R-:W-:Y:S02]  /*9560*/  UISETP.GE.AND UP0, UPT, UR42, 0x1, UPT ;  /* 0x000000012a00788c */ /* 0x000fe4000bf06270 */
[----:B------:R-:W-:Y:S01]  /*9570*/  UIADD3 UR4, UR42, 0x5f, URZ ;  /* 0x0000005f2a047890 */ /* 0x000fe2000fffe03f */
[----:B0-----:R-:W-:-:S05]  /*9580*/  @P0 IMAD.WIDE R2, R26, 0x4, R2 ;  /* 0x000000041a020825 */ /* 0x001fca00078e0202 */
[----:B------:R0:W5:Y:S01]  /*9590*/  @P0 LDG.E R19, desc[UR36][R2.64] ;  /* 0x0000002402130981 */ /* 0x000162000c1e1900 */
[----:B------:R-:W-:Y:S01]  /*95a0*/  PLOP3.LUT P0, PT, PT, PT, UP0, 0x80, 0x0 ;  /* 0x000000000000781c */ /* 0x000fe20003f0f008 */
[----:B------:R-:W-:Y:S02]  /*95b0*/  UIMAD.WIDE UR4, UR4, 0x2aaaaaab, URZ ;  /* 0x2aaaaaab040478a5 */ /* 0x000fe4000f8e023f */
[----:B------:R-:W-:Y:S02]  /*95c0*/  ULOP3.LUT UR46, UR6, 0xffff, URZ, 0xc0, !UPT ;  /* 0x0000ffff062e7892 */ /* 0x000fe4000f8ec03f */
[----:B------:R-:W-:Y:S01]  /*95d0*/  USHF.R.U32.HI UR43, URZ, 0x1f, UR5 ;  /* 0x0000001f3f2b7899 */ /* 0x000fe20008011605 */
[----:B------:R-:W-:-:S03]  /*95e0*/  UMOV UR40, URZ ;  /* 0x0000003f00287c82 */ /* 0x000fc60008000000 */
[----:B------:R-:W-:-:S04]  /*95f0*/  ULEA.HI.SX32 UR43, UR5, UR43, 0x1c ;  /* 0x0000002b052b7291 */ /* 0x000fc8000f8fe23f */
[----:B01----:R-:W-:Y:S08]  /*9600*/  @!P0 BRA `(.L_x_41) ;  /* 0x0000000000848947 */ /* 0x003ff00003800000 */
[----:B------:R-:W-:Y:S01]  /*9610*/  USHF.R.U32.HI UR6, URZ, 0x10, UR6 ;  /* 0x000000103f067899 */ /* 0x000fe20008011606 */
[----:B------:R-:W-:-:S03]  /*9620*/  UMOV UR4, URZ ;  /* 0x0000003f00047c82 */ /* 0x000fc60008000000 */
[----:B------:R-:W-:-:S11]  /*9630*/  UISETP.NE.AND UP0, UPT, UR6, URZ, UPT ;  /* 0x0000003f0600728c */ /* 0x000fd6000bf05270 */
[----:B------:R-:W-:Y:S02]  /*9640*/  @!UP0 ULDC UR6, c[0x0][0x9f0] ;  /* 0x00027c0000068ab9 */ /* 0x000fe40000000800 */
[----:B------:R-:W-:Y:S01]  /*9650*/  IABS R0, UR6 ;  /* 0x0000000600007c13 */ /* 0x000fe20008000000 */
[----:B------:R-:W-:Y:S02]  /*9660*/  UIADD3 UR7, UR43, -0x1, UR6 ;  /* 0xffffffff2b077890 */ /* 0x000fe4000fffe006 */
[----:B------:R-:W-:Y:S02]  /*9670*/  IABS R4, UR6 ;  /* 0x0000000600047c13 */ /* 0x000fe40008000000 */
[----:B------:R-:W-:Y:S02]  /*9680*/  R2UR UR10, R0 ;  /* 0x00000000000a72ca */ /* 0x000fe400000e0000 */
[----:B------:R-:W-:Y:S01]  /*9690*/  IABS R3, UR7 ;  /* 0x0000000700037c13 */ /* 0x000fe20008000000 */
[----:B------:R-:W-:-:S03]  /*96a0*/  ULOP3.LUT UR7, UR7, UR6, URZ, 0x3c, !UPT ;  /* 0x0000000607077292 */ /* 0x000fc6000f8e3c3f */
[----:B------:R-:W-:-:S07]  /*96b0*/  R2UR UR9, R3 ;  /* 0x00000000030972ca */ /* 0x000fce00000e0000 */
[----:B------:R-:W0:Y:S08]  /*96c0*/  I2F.RP R0, UR10 ;  /* 0x0000000a00007d06 */ /* 0x000e300008209400 */
[----:B0-----:R-:W0:Y:S02]  /*96d0*/  MUFU.RCP R0, R0 ;  /* 0x0000000000007308 */ /* 0x001e240000001000 */
        /* <DEDUP_REMOVED lines=16> */
[----:B------:R-:W-:Y:S02]  /*97e0*/  UISETP.NE.AND UP1, UPT, UR6, URZ, UPT ;  /* 0x0000003f0600728c */ /* 0x000fe4000bf25270 */
[----:B------:R-:W-:-:S09]  /*97f0*/  @!UP0 UIADD3 UR5, -UR5, URZ, URZ ;  /* 0x0000003f05058290 */ /* 0x000fd2000fffe13f */
[----:B------:R-:W-:-:S07]  /*9800*/  @!UP1 ULOP3.LUT UR5, URZ, UR6, URZ, 0x33, !UPT ;  /* 0x000000063f059292 */ /* 0x000fce000f8e333f */
[----:B------:R-:W-:-:S05]  /*9810*/  UMOV UR40, UR5 ;  /* 0x0000000500287c82 */ /* 0x000fca0008000000 */
.L_x_41:
[----:B------:R-:W-:Y:S02]  /*9820*/  UIMAD UR47, UR46, UR40, URZ ;  /* 0x000000282e2f72a4 */ /* 0x000fe4000f8e023f */
[----:B------:R-:W-:Y:S02]  /*9830*/  MOV R3, UR40 ;  /* 0x0000002800037c02 */ /* 0x000fe40008000f00 */
[----:B------:R-:W-:Y:S02]  /*9840*/  MOV R6, 0x1 ;  /* 0x0000000100067802 */ /* 0x000fe40000000f00 */
[----:B------:R-:W-:-:S05]  /*9850*/  IMAD.U32 R0, RZ, RZ, UR47 ;  /* 0x0000002fff007e24 */ /* 0x000fca000f8e00ff */
[----:B------:R-:W-:-:S04]  /*9860*/  VIADDMNMX R0, R0, R3, UR43, PT ;  /* 0x0000002b00007e46 */ /* 0x000fc8000b800103 */
[----:B------:R-:W-:Y:S01]  /*9870*/  R2UR UR48, R0 ;  /* 0x00000000003072ca */ /* 0x000fe200000e0000 */
[----:B------:R-:W-:-:S12]  /*9880*/  IMAD.MOV.U32 R0, RZ, RZ, RZ ;  /* 0x000000ffff007224 */ /* 0x000fd800078e00ff */
[----:B------:R-:W-:-:S06]  /*9890*/  UISETP.GT.AND UP0, UPT, UR48, UR47, UPT ;  /* 0x0000002f3000728c */ /* 0x000fcc000bf04270 */
[----:B------:R-:W-:-:S13]  /*98a0*/  PLOP3.LUT P0, PT, PT, PT, UP0, 0x80, 0x0 ;  /* 0x000000000000781c */ /* 0x000fda0003f0f008 */
[----:B------:R-:W-:Y:S05]  /*98b0*/  @!P0 BRA `(.L_x_40) ;  /* 0x00000030008c8947 */ /* 0x000fea0003800000 */
[----:B------:R-:W0:Y:S01]  /*98c0*/  S2UR UR4, SR_CgaCtaId ;  /* 0x00000000000479c3 */ /* 0x000e220000008800 */
[----:B------:R-:W-:Y:S02]  /*98d0*/  UMOV UR44, 0x400 ;  /* 0x00000400002c7882 */ /* 0x000fe40000000000 */
[----:B0-----:R-:W-:-:S04]  /*98e0*/  ULEA UR44, UR4, UR44, 0x18 ;  /* 0x0000002c042c7291 */ /* 0x001fc8000f8ec03f */
[----:B------:R-:W-:-:S04]  /*98f0*/  UIADD3 UR4, UR44, 0x1e400, URZ ;  /* 0x0001e4002c047890 */ /* 0x000fc8000fffe03f */
[----:B------:R-:W-:-:S06]  /*9900*/  ULOP3.LUT UP0, URZ, UR4, 0x3ff, URZ, 0xc0, !UPT ;  /* 0x000003ff043f7892 */ /* 0x000fcc000f80c03f */
[----:B------:R-:W-:-:S13]  /*9910*/  PLOP3.LUT P0, PT, PT, PT, UP0, 0x80, 0x0 ;  /* 0x000000000000781c */ /* 0x000fda0003f0f008 */
[----:B------:R-:W-:Y:S05]  /*9920*/  @!P0 BRA `(.L_x_42) ;  /* 0x0000000000408947 */ /* 0x000fea0003800000 */
[----:B------:R-:W-:Y:S01]  /*9930*/  MOV R2, 0x0 ;  /* 0x0000000000027802 */ /* 0x000fe20000000f00 */
[----:B------:R-:W-:Y:S01]  /*9940*/  ULDC.64 UR4, c[0x4][0x88] ;  /* 0x0100220000047ab9 */ /* 0x000fe20000000a00 */
[----:B------:R-:W-:Y:S01]  /*9950*/  ULDC.64 UR6, c[0x4][0x90] ;  /* 0x0100240000067ab9 */ /* 0x000fe20000000a00 */
[----:B------:R-:W-:Y:S01]  /*9960*/  IMAD.U32 R4, RZ, RZ, UR4 ;  /* 0x00000004ff047e24 */ /* 0x000fe2000f8e00ff */
[----:B------:R-:W-:Y:S01]  /*9970*/  MOV R6, UR6 ;  /* 0x0000000600067c02 */ /* 0x000fe20008000f00 */
[----:B------:R-:W-:Y:S01]  /*9980*/  IMAD.U32 R5, RZ, RZ, UR5 ;  /* 0x00000005ff057e24 */ /* 0x000fe2000f8e00ff */
[----:B------:R-:W0:Y:S01]  /*9990*/  LDC.64 R2, c[0x4][R2] ;  /* 0x0100000002027b82 */ /* 0x000e220000000a00 */
[----:B------:R-:W-:Y:S01]  /*99a0*/  ULDC.64 UR4, c[0x4][0x8] ;  /* 0x0100020000047ab9 */ /* 0x000fe20000000a00 */
[----:B------:R-:W-:Y:S01]  /*99b0*/  IMAD.U32 R7, RZ, RZ, UR7 ;  /* 0x00000007ff077e24 */ /* 0x000fe2000f8e00ff */
[----:B------:R-:W-:Y:S01]  /*99c0*/  MOV R11, UR5 ;  /* 0x00000005000b7c02 */ /* 0x000fe20008000f00 */
[----:B------:R-:W-:Y:S01]  /*99d0*/  IMAD.U32 R10, RZ, RZ, UR4 ;  /* 0x00000004ff0a7e24 */ /* 0x000fe2000f8e00ff */
[----:B------:R-:W-:Y:S01]  /*99e0*/  MOV R13, RZ ;  /* 0x000000ff000d7202 */ /* 0x000fe20000000f00 */
[----:B------:R-:W-:-:S02]  /*99f0*/  IMAD.MOV.U32 R8, RZ, RZ, 0x70 ;  /* 0x00000070ff087424 */ /* 0x000fc400078e00ff */
[----:B------:R-:W-:-:S07]  /*9a00*/  IMAD.MOV.U32 R12, RZ, RZ, 0x1 ;  /* 0x00000001ff0c7424 */ /* 0x000fce00078e00ff */
[----:B------:R-:W-:-:S07]  /*9a10*/  LEPC R20, `(.L_x_42) ;  /* 0x000000001014794e */ /* 0x000fce0000000000 */
[----:B0----5:R-:W-:Y:S05]  /*9a20*/  CALL.ABS.NOINC R2 ;  /* 0x0000000002007343 */ /* 0x021fea0003c00000 */
.L_x_42:
        /* <DEDUP_REMOVED lines=8> */
[----:B------:R0:W1:Y:S01]  /*9ab0*/  LDC.64 R2, c[0x4][R16] ;  /* 0x0100000010027b82 */ /* 0x0000620000000a00 */
[----:B------:R-:W-:Y:S01]  /*9ac0*/  IMAD.U32 R5, RZ, RZ, UR5 ;  /* 0x00000005ff057e24 */ /* 0x000fe2000f8e00ff */
[----:B------:R-:W-:Y:S01]  /*9ad0*/  ULDC.64 UR4, c[0x4][0x10] ;  /* 0x0100040000047ab9 */ /* 0x000fe20000000a00 */
[----:B------:R-:W-:Y:S01]  /*9ae0*/  MOV R6, UR6 ;  /* 0x0000000600067c02 */ /* 0x000fe20008000f00 */
[----:B------:R-:W-:Y:S01]  /*9af0*/  IMAD.U32 R7, RZ, RZ, UR7 ;  /* 0x00000007ff077e24 */ /* 0x000fe2000f8e00ff */
[----:B------:R-:W-:Y:S01]  /*9b00*/  MOV R11, UR5 ;  /* 0x00000005000b7c02 */ /* 0x000fe20008000f00 */
[----:B------:R-:W-:Y:S01]  /*9b10*/  IMAD.U32 R10, RZ, RZ, UR4 ;  /* 0x00000004ff0a7e24 */ /* 0x000fe2000f8e00ff */
[----:B------:R-:W-:Y:S01]  /*9b20*/  MOV R13, RZ ;  /* 0x000000ff000d7202 */ /* 0x000fe20000000f00 */
[----:B------:R-:W-:-:S02]  /*9b30*/  IMAD.MOV.U32 R8, RZ, RZ, 0x70 ;  /* 0x00000070ff087424 */ /* 0x000fc400078e00ff */
[----:B0-----:R-:W-:-:S07]  /*9b40*/  IMAD.MOV.U32 R12, RZ, RZ, 0x1 ;  /* 0x00000001ff0c7424 */ /* 0x001fce00078e00ff */
[----:B------:R-:W-:-:S07]  /*9b50*/  LEPC R20, `(.L_x_44) ;  /* 0x000000001014794e */ /* 0x000fce0000000000 */
[----:B-1---5:R-:W-:Y:S05]  /*9b60*/  CALL.ABS.NOINC R2 ;  /* 0x0000000002007343 */ /* 0x022fea0003c00000 */
.L_x_44:
[----:B------:R0:W1:Y:S01]  /*9b70*/  LDC.64 R2, c[0x4][R16] ;  /* 0x0100000010027b82 */ /* 0x0000620000000a00 */
[----:B------:R-:W-:Y:S01]  /*9b80*/  ULDC.64 UR4, c[0x4][0x88] ;  /* 0x0100220000047ab9 */ /* 0x000fe20000000a00 */
[----:B------:R-:W-:Y:S01]  /*9b90*/  ULDC.64 UR6, c[0x4][0x90] ;  /* 0x0100240000067ab9 */ /* 0x000fe20000000a00 */
[----:B------:R-:W-:Y:S01]  /*9ba0*/  IMAD.U32 R4, RZ, RZ, UR4 ;  /* 0x00000004ff047e24 */ /* 0x000fe2000f8e00ff */
[----:B------:R-:W-:Y:S01]  /*9bb0*/  MOV R6, UR6 ;  /* 0x0000000600067c02 */ /* 0x000fe20008000f00 */
[----:B------:R-:W-:Y:S01]  /*9bc0*/  IMAD.U32 R5, RZ, RZ, UR5 ;  /* 0x00000005ff057e24 */ /* 0x000fe2000f8e00ff */
[----:B------:R-:W-:Y:S01]  /*9bd0*/  ULDC.64 UR4, c[0x4][0x18] ;  /* 0x0100060000047ab9 */ /* 0x000fe20000000a00 */
[----:B------:R-:W-:Y:S01]  /*9be0*/  IMAD.U32 R7, RZ, RZ, UR7 ;  /* 0x00000007ff077e24 */ /* 0x000fe2000f8e00ff */
[----:B------:R-:W-:Y:S01]  /*9bf0*/  MOV R11, UR5 ;  /* 0x00000005000b7c02 */ /* 0x000fe20008000f00 */
[----:B------:R-:W-:Y:S01]  /*9c00*/  IMAD.U32 R10, RZ, RZ, UR4 ;  /* 0x00000004ff0a7e24 */ /* 0x000fe2000f8e00ff */
[----:B------:R-:W-:Y:S01]  /*9c10*/  MOV R13, RZ ;  /* 0x000000ff000d7202 */ /* 0x000fe20000000f00 */
[----:B------:R-:W-:-:S02]  /*9c20*/  IMAD.MOV.U32 R8, RZ, RZ, 0x70 ;  /* 0x00000070ff087424 */ /* 0x000fc400078e00ff */
[----:B0-----:R-:W-:-:S07]  /*9c30*/  IMAD.MOV.U32 R12, RZ, RZ, 0x1 ;  /* 0x00000001ff0c7424 */ /* 0x001fce00078e00ff */
[----:B------:R-:W-:-:S07]  /*9c40*/  LEPC R20, `(.L_x_43) ;  /* 0x000000001014794e */ /* 0x000fce0000000000 */
[----:B-1----:R-:W-:Y:S05]  /*9c50*/  CALL.ABS.NOINC R2 ;  /* 0x0000000002007343 */ /* 0x002fea0003c00000 */
.L_x_43:
[----:B------:R-:W0:Y:S01]  /*9c60*/  LDC.64 R2, c[0x0][0x9f8] ;  /* 0x00027e00ff027b82 */ /* 0x000e220000000a00 */
[----:B------:R-:W-:Y:S01]  /*9c70*/  IMAD.SHL.U32 R6, R25, 0x8, RZ ;  /* 0x0000000819067824 */ /* 0x000fe200078e00ff */
[----:B------:R-:W-:Y:S01]  /*9c80*/  ULDC UR4, c[0x0][0x2f4] ;  /* 0x0000bd0000047ab9 */ /* 0x000fe20000000800 */
[----:B------:R-:W-:-:S05]  /*9c90*/  IMAD.MOV.U32 R36, RZ, RZ, R26 ;  /* 0x000000ffff247224 */ /* 0x000fca00078e001a */
[----:B------:R-:W1:Y:S01]  /*9ca0*/  LDC R17, c[0x0][0x430] ;  /* 0x00010c00ff117b82 */ /* 0x000e620000000800 */
[----:B0-----:R-:W-:-:S04]  /*9cb0*/  ISETP.NE.U32.AND P0, PT, R2, RZ, PT ;  /* 0x000000ff0200720c */ /* 0x001fc80003f05070 */
[----:B------:R-:W-:Y:S02]  /*9cc0*/  ISETP.NE.AND.EX P0, PT, R3, RZ, PT, P0 ;  /* 0x000000ff0300720c */ /* 0x000fe40003f05300 */
[----:B------:R-:W-:-:S11]  /*9cd0*/  LOP3.LUT R23, R6, 0x38, RZ, 0xc0, !PT ;  /* 0x0000003806177812 */ /* 0x000fd600078ec0ff */
[----:B------:R-:W0:Y:S01]  /*9ce0*/  @P0 LDC.64 R2, c[0x0][0x9f8] ;  /* 0x00027e00ff020b82 */ /* 0x000e220000000a00 */
[C---:B------:R-:W-:Y:S02]  /*9cf0*/  ISETP.GE.AND P2, PT, R23.reuse, UR4, PT ;  /* 0x0000000417007c0c */ /* 0x040fe4000bf46270 */
[C---:B------:R-:W-:Y:S02]  /*9d00*/  LOP3.LUT R34, R23.reuse, 0x40, RZ, 0xfc, !PT ;  /* 0x0000004017227812 */ /* 0x040fe400078efcff */
[----:B------:R-:W-:Y:S02]  /*9d10*/  LOP3.LUT R16, R16, 0xfffffffb, RZ, 0xc0, !PT ;  /* 0xfffffffb10107812 */ /* 0x000fe400078ec0ff */
[----:B------:R-:W-:Y:S02]  /*9d20*/  LOP3.LUT R33, R23, 0x80, RZ, 0xfc, !PT ;  /* 0x0000008017217812 */ /* 0x000fe400078efcff */
[----:B------:R-:W-:-:S05]  /*9d30*/  ISETP.GE.AND P1, PT, R34, UR4, PT ;  /* 0x0000000422007c0c */ /* 0x000fca000bf26270 */
[----:B------:R-:W-:Y:S01]  /*9d40*/  @P2 LOP3.LUT R16, R16, 0x4, RZ, 0xfc, !PT ;  /* 0x0000000410102812 */ /* 0x000fe200078efcff */
[----:B0-----:R-:W-:-:S03]  /*9d50*/  @P0 IMAD.WIDE R2, R26, 0x4, R2 ;  /* 0x000000041a020825 */ /* 0x001fc600078e0202 */
[----:B------:R-:W-:Y:S02]  /*9d60*/  LOP3.LUT R16, R16, 0xfffffffe, RZ, 0xc0, !PT ;  /* 0xfffffffe10107812 */ /* 0x000fe400078ec0ff */
[----:B------:R0:W5:Y:S01]  /*9d70*/  @P0 LDG.E R36, desc[UR36][R2.64] ;  /* 0x0000002402240981 */ /* 0x000162000c1e1900 */
[----:B------:R-:W-:Y:S01]  /*9d80*/  ISETP.GE.AND P0, PT, R33, UR4, PT ;  /* 0x0000000421007c0c */ /* 0x000fe2000bf06270 */
[----:B------:R-:W-:Y:S01]  /*9d90*/  UMOV UR5, 0xffffffff ;  /* 0xffffffff00057882 */ /* 0x000fe20000000000 */
[----:B------:R-:W-:Y:S02]  /*9da0*/  LOP3.LUT R16, R16, 0xfffffffd, RZ, 0xc0, !PT ;  /* 0xfffffffd10107812 */ /* 0x000fe400078ec0ff */
[C---:B------:R-:W-:Y:S02]  /*9db0*/  SHF.L.U32 R24, R25.reuse, 0x4, RZ ;  /* 0x0000000419187819 */ /* 0x040fe400000006ff */
[----:B------:R-:W-:Y:S02]  /*9dc0*/  @P1 LOP3.LUT R16, R16, 0x2, RZ, 0xfc, !PT ;  /* 0x0000000210101812 */ /* 0x000fe400078efcff */
[----:B------:R-:W-:-:S02]  /*9dd0*/  LOP3.LUT R10, R25, 0x7f, RZ, 0xc0, !PT ;  /* 0x0000007f190a7812 */ /* 0x000fc400078ec0ff */
[----:B------:R-:W-:-:S03]  /*9de0*/  LOP3.LUT R24, R24, 0x70, RZ, 0xc0, !PT ;  /* 0x0000007018187812 */ /* 0x000fc600078ec0ff */
[----:B------:R-:W-:Y:S01]  /*9df0*/  @P0 LOP3.LUT R16, R16, 0x1, RZ, 0xfc, !PT ;  /* 0x0000000110100812 */ /* 0x000fe200078efcff */
[----:B01----:R-:W-:Y:S06]  /*9e00*/  BRA.DIV UR5, `(.L_x_45) ;  /* 0x0000003205807947 */ /* 0x003fec000b800000 */
.L_x_87:
[----:B------:R-:W2:Y:S01]  /*9e10*/  LDL R0, [R1+0x4] ;  /* 0x0000040001007983 */ /* 0x000ea20000100800 */
[----:B------:R-:W-:Y:S01]  /*9e20*/  UIADD3 UR4, UR48, -0x1, URZ ;  /* 0xffffffff30047890 */ /* 0x000fe2000fffe03f */
[----:B------:R-:W-:Y:S02]  /*9e30*/  ISETP.NE.AND P1, PT, R17, 0x1, PT ;  /* 0x000000011100780c */ /* 0x000fe40003f25270 */
[----:B-----5:R-:W-:Y:S02]  /*9e40*/  SHF.R.S32.HI R12, RZ, 0x1f, R36 ;  /* 0x0000001fff0c7819 */ /* 0x020fe40000011424 */
[----:B------:R-:W-:Y:S01]  /*9e50*/  LOP3.LUT R16, R16, 0xffffffdf, RZ, 0xc0, !PT ;  /* 0xffffffdf10107812 */ /* 0x000fe200078ec0ff */
[----:B------:R-:W-:Y:S02]  /*9e60*/  IMAD.U32 R2, RZ, RZ, UR4 ;  /* 0x00000004ff027e24 */ /* 0x000fe4000f8e00ff */
[----:B------:R0:W-:Y:S06]  /*9e70*/  STL [R1], R12 ;  /* 0x0000000c01007387 */ /* 0x0001ec0000100800 */
[----:B------:R-:W1:Y:S01]  /*9e80*/  @P1 LDC R3, c[0x0][0x438] ;  /* 0x00010e00ff031b82 */ /* 0x000e620000000800 */
[----:B------:R-:W-:-:S04]  /*9e90*/  @P1 LOP3.LUT R16, R16, 0x20, RZ, 0xfc, !PT ;  /* 0x0000002010101812 */ /* 0x000fc800078efcff */
[----:B------:R-:W-:-:S04]  /*9ea0*/  LOP3.LUT R16, R16, 0xffffffef, RZ, 0xc0, !PT ;  /* 0xffffffef10107812 */ /* 0x000fc800078ec0ff */
[----:B------:R-:W-:Y:S01]  /*9eb0*/  LOP3.LUT R16, R16, 0xfffffff7, RZ, 0xc0, !PT ;  /* 0xfffffff710107812 */ /* 0x000fe200078ec0ff */
[----:B------:R-:W-:Y:S01]  /*9ec0*/  IMAD.U32 R32, RZ, RZ, UR4 ;  /* 0x00000004ff207e24 */ /* 0x000fe2000f8e00ff */
[----:B------:R-:W-:-:S04]  /*9ed0*/  MOV R35, UR41 ;  /* 0x0000002900237c02 */ /* 0x000fc80008000f00 */
[----:B------:R-:W-:Y:S02]  /*9ee0*/  SHF.R.S32.HI R35, RZ, 0x1f, R35 ;  /* 0x0000001fff237819 */ /* 0x000fe40000011423 */
[----:B--2---:R-:W-:Y:S02]  /*9ef0*/  R2UR UR5, R0 ;  /* 0x00000000000572ca */ /* 0x004fe400000e0000 */
[----:B------:R-:W-:-:S04]  /*9f00*/  SHF.R.U32.HI R0, RZ, 0x3, R10 ;  /* 0x00000003ff007819 */ /* 0x000fc8000001160a */
[----:B------:R-:W-:Y:S02]  /*9f10*/  LOP3.LUT R37, R24, R0, RZ, 0xfc, !PT ;  /* 0x0000000018257212 */ /* 0x000fe400078efcff */
[----:B------:R-:W2:Y:S03]  /*9f20*/  @P1 LDC R0, c[0x0][0x434] ;  /* 0x00010d00ff001b82 */ /* 0x000ea60000000800 */
[----:B------:R-:W-:-:S04]  /*9f30*/  IMAD R2, R2, 0x60, R37 ;  /* 0x0000006002027824 */ /* 0x000fc800078e0225 */
[C---:B------:R-:W-:Y:S01]  /*9f40*/  IMAD.IADD R7, R2.reuse, 0x1, R19 ;  /* 0x0000000102077824 */ /* 0x040fe200078e0213 */
[----:B------:R-:W-:-:S04]  /*9f50*/  ISETP.GE.AND P0, PT, R2, UR42, PT ;  /* 0x0000002a02007c0c */ /* 0x000fc8000bf06270 */
[----:B------:R-:W-:Y:S02]  /*9f60*/  ISETP.GT.U32.OR P0, PT, R37, 0x5f, P0 ;  /* 0x0000005f2500780c */ /* 0x000fe40000704470 */
[----:B------:R-:W-:Y:S01]  /*9f70*/  MOV R11, R7 ;  /* 0x00000007000b7202 */ /* 0x000fe20000000f00 */
[----:B--2---:R-:W-:-:S10]  /*9f80*/  @P1 IMAD.HI.U32 R0, R7, R0, RZ ;  /* 0x0000000007001227 */ /* 0x004fd400078e00ff */
[----:B------:R-:W2:Y:S01]  /*9f90*/  @!P0 LDC.64 R8, c[0x0][0x428] ;  /* 0x00010a00ff088b82 */ /* 0x000ea20000000a00 */
[----:B-1----:R-:W-:-:S07]  /*9fa0*/  @P1 SHF.R.U32.HI R11, RZ, R3, R0 ;  /* 0x00000003ff0b1219 */ /* 0x002fce0000011600 */
[----:B------:R-:W1:Y:S01]  /*9fb0*/  @!P0 LDC.64 R4, c[0x0][0x418] ;  /* 0x00010600ff048b82 */ /* 0x000e620000000a00 */
[--C-:B------:R-:W-:Y:S01]  /*9fc0*/  @!P0 SHF.R.S32.HI R3, RZ, 0x1f, R11.reuse ;  /* 0x0000001fff038819 */ /* 0x100fe2000001140b */
[----:B------:R-:W-:Y:S01]  /*9fd0*/  @!P0 IMAD.MOV.U32 R2, RZ, RZ, R11 ;  /* 0x000000ffff028224 */ /* 0x000fe200078e000b */
[----:B------:R-:W-:Y:S01]  /*9fe0*/  ULOP3.LUT UR5, UR5, 0x2, URZ, 0xfc, !UPT ;  /* 0x0000000205057892 */ /* 0x000fe2000f8efc3f */
[-C--:B--2---:R-:W-:Y:S02]  /*9ff0*/  @!P0 IMAD R0, R12, R8.reuse, RZ ;  /* 0x000000080c008224 */ /* 0x084fe400078e02ff */
[----:B------:R-:W-:-:S04]  /*a000*/  @!P0 IMAD.WIDE.U32 R2, R36, R8, R2 ;  /* 0x0000000824028225 */ /* 0x000fc800078e0002 */
[----:B------:R-:W-:Y:S01]  /*a010*/  @!P0 IMAD R9, R36, R9, R0 ;  /* 0x0000000924098224 */ /* 0x000fe200078e0200 */
[----:B-1----:R-:W-:-:S03]  /*a020*/  @!P0 LEA R4, P1, R2, R4, 0x2 ;  /* 0x0000000402048211 */ /* 0x002fc600078210ff */
[----:B------:R-:W-:-:S05]  /*a030*/  @!P0 IMAD.IADD R0, R3, 0x1, R9 ;  /* 0x0000000103008824 */ /* 0x000fca00078e0209 */
[----:B------:R-:W-:Y:S02]  /*a040*/  @!P0 LEA.HI.X R5, R2, R5, R0, 0x2, P1 ;  /* 0x0000000502058211 */ /* 0x000fe400008f1400 */
[----:B------:R-:W-:Y:S01]  /*a050*/  MOV R0, RZ ;  /* 0x000000ff00007202 */ /* 0x000fe20000000f00 */
[----:B------:R-:W-:-:S05]  /*a060*/  IMAD.U32 R2, RZ, RZ, UR5 ;  /* 0x00000005ff027e24 */ /* 0x000fca000f8e00ff */
[----:B------:R0:W5:Y:S01]  /*a070*/  @!P0 LDG.E R0, desc[UR36][R4.64] ;  /* 0x0000002404008981 */ /* 0x000162000c1e1900 */
[----:B------:R-:W-:Y:S02]  /*a080*/  ISETP.GT.U32.AND P0, PT, R37, 0x5f, PT ;  /* 0x0000005f2500780c */ /* 0x000fe40003f04070 */
[----:B------:R-:W-:Y:S01]  /*a090*/  ISETP.NE.AND P2, PT, R2, 0x3, PT ;  /* 0x000000030200780c */ /* 0x000fe20003f45270 */
[----:B------:R-:W-:-:S04]  /*a0a0*/  IMAD.MOV R2, RZ, RZ, -R11 ;  /* 0x000000ffff027224 */ /* 0x000fc800078e0a0b */
[----:B------:R-:W-:-:S06]  /*a0b0*/  IMAD R7, R17, R2, R7 ;  /* 0x0000000211077224 */ /* 0x000fcc00078e0207 */
[----:B------:R-:W-:-:S04]  /*a0c0*/  @P0 LOP3.LUT R16, R16, 0x8, RZ, 0xfc, !PT ;  /* 0x0000000810100812 */ /* 0x000fc800078efcff */
[----:B------:R-:W-:Y:S01]  /*a0d0*/  @P2 LOP3.LUT R16, R16, 0x10, RZ, 0xfc, !PT ;  /* 0x0000001010102812 */ /* 0x000fe200078efcff */
[----:B0-----:R-:W-:Y:S06]  /*a0e0*/  @!P2 BRA `(.L_x_46) ;  /* 0x000000000004a947 */ /* 0x001fec0003800000 */
[----:B------:R-:W-:Y:S01]  /*a0f0*/  BPT.TRAP 0x1 ;  /* 0x000000040000795c */ /* 0x000fe20000300000 */
.L_x_46:
[----:B------:R-:W-:Y:S01]  /*a100*/  SHF.R.S32.HI R5, RZ, 0x1f, R7 ;  /* 0x0000001fff057819 */ /* 0x000fe20000011407 */
[----:B------:R-:W-:Y:S01]  /*a110*/  ULDC.64 UR4, c[0x0][0x328] ;  /* 0x0000ca0000047ab9 */ /* 0x000fe20000000a00 */
[----:B-----5:R-:W-:Y:S02]  /*a120*/  SHF.R.S32.HI R4, RZ, 0x1f, R0 ;  /* 0x0000001fff047819 */ /* 0x020fe40000011400 */
[----:B------:R-:W-:Y:S01]  /*a130*/  R2UR UR6, R35 ;  /* 0x00000000230672ca */ /* 0x000fe200000e0000 */
[----:B------:R-:W-:-:S04]  /*a140*/  IMAD R2, R5, UR4, RZ ;  /* 0x0000000405027c24 */ /* 0x000fc8000f8e02ff */
[C---:B------:R-:W-:Y:S02]  /*a150*/  IMAD R9, R7.reuse, UR5, R2 ;  /* 0x0000000507097c24 */ /* 0x040fe4000f8e0202 */
[----:B------:R-:W-:Y:S01]  /*a160*/  IMAD.WIDE.U32 R2, R7, UR4, RZ ;  /* 0x0000000407027c25 */ /* 0x000fe2000f8e00ff */
[----:B------:R-:W-:-:S03]  /*a170*/  ULDC.64 UR4, c[0x0][0x338] ;  /* 0x0000ce0000047ab9 */ /* 0x000fc60000000a00 */
[----:B------:R-:W-:Y:S02]  /*a180*/  IMAD.IADD R3, R3, 0x1, R9 ;  /* 0x0000000103037824 */ /* 0x000fe400078e0209 */
[----:B------:R-:W-:Y:S02]  /*a190*/  IMAD R9, R4, UR4, RZ ;  /* 0x0000000404097c24 */ /* 0x000fe4000f8e02ff */
[----:B------:R-:W-:-:S04]  /*a1a0*/  IMAD.WIDE.U32 R2, R0, UR4, R2 ;  /* 0x0000000400027c25 */ /* 0x000fc8000f8e0002 */
[----:B------:R-:W-:Y:S01]  /*a1b0*/  IMAD R9, R0, UR5, R9 ;  /* 0x0000000500097c24 */ /* 0x000fe2000f8e0209 */
[----:B------:R-:W-:-:S04]  /*a1c0*/  ULDC.64 UR4, c[0x0][0x330] ;  /* 0x0000cc0000047ab9 */ /* 0x000fc80000000a00 */
[----:B------:R-:W-:Y:S01]  /*a1d0*/  IADD3 R3, R3, R9, RZ ;  /* 0x0000000903037210 */ /* 0x000fe20007ffe0ff */
[----:B------:R-:W-:Y:S01]  /*a1e0*/  IMAD.U32 R9, RZ, RZ, UR4 ;  /* 0x00000004ff097e24 */ /* 0x000fe2000f8e00ff */
[----:B------:R-:W-:-:S03]  /*a1f0*/  UIMAD UR4, UR6, UR4, URZ ;  /* 0x00000004060472a4 */ /* 0x000fc6000f8e023f */
[----:B------:R-:W-:Y:S01]  /*a200*/  IMAD.WIDE.U32 R2, R9, UR41, R2 ;  /* 0x0000002909027c25 */ /* 0x000fe2000f8e0002 */
[----:B------:R-:W-:Y:S01]  /*a210*/  UIMAD UR4, UR41, UR5, UR4 ;  /* 0x00000005290472a4 */ /* 0x000fe2000f8e0204 */
[----:B------:R-:W-:Y:S02]  /*a220*/  ULDC.64 UR6, c[0x0][0x318] ;  /* 0x0000c60000067ab9 */ /* 0x000fe40000000a00 */
[----:B------:R-:W-:-:S03]  /*a230*/  LEA R17, P0, R2, UR6, 0x1 ;  /* 0x0000000602117c11 */ /* 0x000fc6000f8008ff */
[----:B------:R-:W-:-:S05]  /*a240*/  VIADD R3, R3, UR4 ;  /* 0x0000000403037c36 */ /* 0x000fca0008000000 */
[----:B------:R-:W-:Y:S02]  /*a250*/  LEA.HI.X R18, R2, UR7, R3, 0x1, P0 ;  /* 0x0000000702127c11 */ /* 0x000fe400080f0c03 */
[----:B------:R-:W-:-:S04]  /*a260*/  MOV R2, 0x1 ;  /* 0x0000000100027802 */ /* 0x000fc80000000f00 */
[----:B------:R-:W-:-:S04]  /*a270*/  SHF.L.U32 R2, R2, 0x1f, RZ ;  /* 0x0000001f02027819 */ /* 0x000fc800000006ff */
[----:B------:R-:W0:Y:S02]  /*a280*/  SYNCS.PHASECHK.TRANS64.TRYWAIT P0, [UR44+0x30840], R2 ;  /* 0x03084002ff0075a7 */ /* 0x000e24000800016c */
[----:B0-----:R-:W-:Y:S05]  /*a290*/  @!P0 BRA `(.L_x_47) ;  /* 0x0000002c007c8947 */ /* 0x001fea0003800000 */
.L_x_88:
[----:B------:R-:W-:Y:S01]  /*a2a0*/  ULDC.64 UR4, c[0x0][0x300] ;  /* 0x0000c00000047ab9 */ /* 0x000fe20000000a00 */
[----:B------:R-:W-:Y:S01]  /*a2b0*/  R2UR UR6, R35 ;  /* 0x00000000230672ca */ /* 0x000fe200000e0000 */
[----:B0-----:R-:W-:Y:S01]  /*a2c0*/  IMAD R2, R5, UR4, RZ ;  /* 0x0000000405027c24 */ /* 0x001fe2000f8e02ff */
[----:B------:R-:W-:Y:S01]  /*a2d0*/  SHF.R.U32.HI R27, RZ, 0x3, R10 ;  /* 0x00000003ff1b7819 */ /* 0x000fe2000001160a */
[----:B------:R-:W-:Y:S01]  /*a2e0*/  IMAD.SHL.U32 R30, R10, 0x8, RZ ;  /* 0x000000080a1e7824 */ /* 0x000fe200078e00ff */
[C---:B------:R-:W-:Y:S01]  /*a2f0*/  LOP3.LUT P3, RZ, R16.reuse, 0x4, RZ, 0xc0, !PT ;  /* 0x0000000410ff7812 */ /* 0x040fe2000786c0ff */
[C---:B------:R-:W-:Y:S01]  /*a300*/  IMAD R5, R7.reuse, UR5, R2 ;  /* 0x0000000507057c24 */ /* 0x040fe2000f8e0202 */
[C---:B------:R-:W-:Y:S01]  /*a310*/  LOP3.LUT P2, RZ, R16.reuse, 0x2, RZ, 0xc0, !PT ;  /* 0x0000000210ff7812 */ /* 0x040fe2000784c0ff */
[----:B------:R-:W-:Y:S01]  /*a320*/  IMAD.WIDE.U32 R2, R7, UR4, RZ ;  /* 0x0000000407027c25 */ /* 0x000fe2000f8e00ff */
[----:B------:R-:W-:Y:S01]  /*a330*/  ULDC.64 UR4, c[0x0][0x310] ;  /* 0x0000c40000047ab9 */ /* 0x000fe20000000a00 */
[----:B------:R-:W-:-:S02]  /*a340*/  LOP3.LUT P1, RZ, R16, 0x1, RZ, 0xc0, !PT ;  /* 0x0000000110ff7812 */ /* 0x000fc4000782c0ff */
[----:B------:R-:W-:Y:S02]  /*a350*/  IMAD.IADD R3, R3, 0x1, R5 ;  /* 0x0000000103037824 */ /* 0x000fe400078e0205 */
[----:B------:R-:W-:Y:S02]  /*a360*/  IMAD R5, R4, UR4, RZ ;  /* 0x0000000404057c24 */ /* 0x000fe4000f8e02ff */
[----:B------:R-:W-:-:S04]  /*a370*/  IMAD.WIDE.U32 R2, R0, UR4, R2 ;  /* 0x0000000400027c25 */ /* 0x000fc8000f8e0002 */
[----:B------:R-:W-:Y:S01]  /*a380*/  IMAD R5, R0, UR5, R5 ;  /* 0x0000000500057c24 */ /* 0x000fe2000f8e0205 */
[----:B------:R-:W-:-:S03]  /*a390*/  ULDC.64 UR4, c[0x0][0x308] ;  /* 0x0000c20000047ab9 */ /* 0x000fc60000000a00 */
[----:B------:R-:W-:Y:S01]  /*a3a0*/  IMAD.IADD R3, R3, 0x1, R5 ;  /* 0x0000000103037824 */ /* 0x000fe200078e0205 */
[----:B------:R-:W-:Y:S01]  /*a3b0*/  MOV R5, UR4 ;  /* 0x0000000400057c02 */ /* 0x000fe20008000f00 */
[----:B------:R-:W-:-:S03]  /*a3c0*/  UIMAD UR4, UR6, UR4, URZ ;  /* 0x00000004060472a4 */ /* 0x000fc6000f8e023f */
[----:B------:R-:W-:Y:S01]  /*a3d0*/  ULDC.64 UR6, c[0x0][0x2e8] ;  /* 0x0000ba0000067ab9 */ /* 0x000fe20000000a00 */
[----:B------:R-:W-:Y:S02]  /*a3e0*/  UIMAD UR4, UR41, UR5, UR4 ;  /* 0x00000005290472a4 */ /* 0x000fe4000f8e0204 */
[----:B------:R-:W-:-:S04]  /*a3f0*/  IMAD.WIDE.U32 R2, R5, UR41, R2 ;  /* 0x0000002905027c25 */ /* 0x000fc8000f8e0002 */
[----:B------:R-:W-:Y:S01]  /*a400*/  VIADD R7, R3, UR4 ;  /* 0x0000000403077c36 */ /* 0x000fe20008000000 */
[C---:B------:R-:W-:Y:S01]  /*a410*/  LEA R0, P0, R2.reuse, UR6, 0x1 ;  /* 0x0000000602007c11 */ /* 0x040fe2000f8008ff */
[----:B------:R-:W-:Y:S01]  /*a420*/  IMAD.MOV.U32 R3, RZ, RZ, -0x60 ;  /* 0xffffffa0ff037424 */ /* 0x000fe200078e00ff */
[----:B------:R-:W-:Y:S02]  /*a430*/  UMOV UR4, 0xffffffff ;  /* 0xffffffff00047882 */ /* 0x000fe40000000000 */
[----:B------:R-:W-:Y:S01]  /*a440*/  LEA.HI.X R7, R2, UR7, R7, 0x1, P0 ;  /* 0x0000000702077c11 */ /* 0x000fe200080f0c07 */
[----:B------:R-:W-:Y:S01]  /*a450*/  IMAD R4, R32, R3, UR42 ;  /* 0x0000002a20047e24 */ /* 0x000fe2000f8e0203 */
[----:B------:R-:W-:-:S04]  /*a460*/  LOP3.LUT R3, R6, 0x1c0, RZ, 0xc0, !PT ;  /* 0x000001c006037812 */ /* 0x000fc800078ec0ff */
[----:B------:R-:W-:Y:S02]  /*a470*/  LOP3.LUT R2, R3, 0x38, R6, 0xf8, !PT ;  /* 0x0000003803027812 */ /* 0x000fe400078ef806 */
[----:B------:R-:W-:Y:S02]  /*a480*/  IADD3 R6, -R27, R4, RZ ;  /* 0x000000041b067210 */ /* 0x000fe40007ffe1ff */
[----:B------:R-:W-:Y:S02]  /*a490*/  LOP3.LUT R25, R2, 0x38, R25, 0x78, !PT ;  /* 0x0000003802197812 */ /* 0x000fe400078e7819 */
[----:B------:R-:W-:Y:S02]  /*a4a0*/  ISETP.GE.AND P0, PT, R6, 0x1, PT ;  /* 0x000000010600780c */ /* 0x000fe40003f06270 */
[----:B------:R-:W-:Y:S01]  /*a4b0*/  LOP3.LUT R30, R25, 0x200, R30, 0xf8, !PT ;  /* 0x00000200191e7812 */ /* 0x000fe200078ef81e */
[----:B------:R-:W-:Y:S10]  /*a4c0*/  BRA.DIV UR4, `(.L_x_48) ;  /* 0x0000002e04087947 */ /* 0x000ff4000b800000 */
[----:B------:R-:W-:Y:S01]  /*a4d0*/  SHFL.IDX PT, R3, R7, RZ, 0x181f ;  /* 0x00181fff07037589 */ /* 0x000fe200000e0000 */
[----:B------:R-:W-:-:S03]  /*a4e0*/  @P0 LEA R9, R30, UR44, 0x1 ;  /* 0x0000002c1e090c11 */ /* 0x000fc6000f8e08ff */
[----:B------:R-:W0:Y:S04]  /*a4f0*/  SHFL.IDX PT, R2, R0, RZ, 0x181f ;  /* 0x00181fff00027589 */ /* 0x000e2800000e0000 */
[----:B------:R-:W-:Y:S04]  /*a500*/  SHFL.IDX PT, R5, R7, 0x1, 0x181f ;  /* 0x00381f0007057f89 */ /* 0x000fe800000e0000 */
[----:B------:R-:W-:Y:S04]  /*a510*/  SHFL.IDX PT, R4, R0, 0x1, 0x181f ;  /* 0x00381f0000047f89 */ /* 0x000fe800000e0000 */
[----:B------:R-:W1:Y:S04]  /*a520*/  SHFL.IDX PT, R8, R7, 0x2, 0x181f ;  /* 0x00581f0007087f89 */ /* 0x000e6800000e0000 */
[----:B------:R-:W2:Y:S04]  /*a530*/  SHFL.IDX PT, R14, R0, 0x2, 0x181f ;  /* 0x00581f00000e7f89 */ /* 0x000ea800000e0000 */
[----:B------:R-:W3:Y:S01]  /*a540*/  SHFL.IDX PT, R10, R0, 0x3, 0x181f ;  /* 0x00781f00000a7f89 */ /* 0x000ee200000e0000 */
[----:B0-----:R-:W-:-:S05]  /*a550*/  @P0 IMAD.WIDE.U32 R2, R23, 0x2, R2 ;  /* 0x0000000217020825 */ /* 0x001fca00078e0002 */
[----:B------:R-:W-:Y:S04]  /*a560*/  @P0 LDGSTS.E.BYPASS.LTC128B.128 [R9+0x1e400], desc[UR36][R2.64], !P3 ;  /* 0x1e40000002090fae */ /* 0x000fe8000d901d64 */
[----:B------:R-:W-:Y:S04]  /*a570*/  @P0 LDGSTS.E.BYPASS.LTC128B.128 [R9+0x21400], desc[UR36][R2.64+0x80], !P2 ;  /* 0x2140008002090fae */ /* 0x000fe8000d101d64 */
[----:B------:R0:W-:Y:S01]  /*a580*/  @P0 LDGSTS.E.BYPASS.LTC128B.128 [R9+0x24400], desc[UR36][R2.64+0x100], !P1 ;  /* 0x2440010002090fae */ /* 0x0001e2000c901d64 */
[----:B------:R-:W-:-:S03]  /*a590*/  ISETP.GE.AND P0, PT, R6, 0x11, PT ;  /* 0x000000110600780c */ /* 0x000fc60003f06270 */
[----:B0-----:R-:W0:Y:S01]  /*a5a0*/  SHFL.IDX PT, R9, R7, 0x3, 0x181f ;  /* 0x00781f0007097f89 */ /* 0x001e2200000e0000 */
[----:B-1----:R-:W-:-:S09]  /*a5b0*/  MOV R3, R8 ;  /* 0x0000000800037202 */ /* 0x002fd20000000f00 */
[----:B------:R-:W-:Y:S01]  /*a5c0*/  @P0 IMAD.WIDE.U32 R4, R23, 0x2, R4 ;  /* 0x0000000217040825 */ /* 0x000fe200078e0004 */
[----:B------:R-:W-:Y:S01]  /*a5d0*/  @P0 LEA R21, R30, UR44, 0x1 ;  /* 0x0000002c1e150c11 */ /* 0x000fe2000f8e08ff */
[----:B------:R-:W-:Y:S02]  /*a5e0*/  SHFL.IDX PT, R8, R7, 0x4, 0x181f ;  /* 0x00981f0007087f89 */ /* 0x000fe400000e0000 */
[----:B--2---:R-:W-:Y:S02]  /*a5f0*/  IMAD.MOV.U32 R2, RZ, RZ, R14 ;  /* 0x000000ffff027224 */ /* 0x004fe400078e000e */
[----:B------:R-:W-:Y:S04]  /*a600*/  @P0 LDGSTS.E.BYPASS.LTC128B.128 [R21+0x1ec00], desc[UR36][R4.64], !P3 ;  /* 0x1ec0000004150fae */ /* 0x000fe8000d901d64 */
[----:B------:R-:W-:Y:S04]  /*a610*/  @P0 LDGSTS.E.BYPASS.LTC128B.128 [R21+0x21c00], desc[UR36][R4.64+0x80], !P2 ;  /* 0x21c0008004150fae */ /* 0x000fe8000d101d64 */
[----:B------:R3:W-:Y:S01]  /*a620*/  @P0 LDGSTS.E.BYPASS.LTC128B.128 [R21+0x24c00], desc[UR36][R4.64+0x100], !P1 ;  /* 0x24c0010004150fae */ /* 0x0007e2000c901d64 */
[----:B------:R-:W-:-:S03]  /*a630*/  ISETP.GE.AND P0, PT, R6, 0x21, PT ;  /* 0x000000210600780c */ /* 0x000fc60003f06270 */
[----:B------:R-:W1:Y:S04]  /*a640*/  SHFL.IDX PT, R14, R0, 0x4, 0x181f ;  /* 0x00981f00000e7f89 */ /* 0x000e6800000e0000 */
[----:B------:R-:W2:Y:S01]  /*a650*/  SHFL.IDX PT, R7, R7, 0x5, 0x181f ;  /* 0x00b81f0007077f89 */ /* 0x000ea200000e0000 */
[----:B---3--:R-:W-:-:S05]  /*a660*/  IMAD.MOV.U32 R4, RZ, RZ, R10 ;  /* 0x000000ffff047224 */ /* 0x008fca00078e000a */
[----:B------:R-:W-:Y:S01]  /*a670*/  @P0 IMAD.WIDE.U32 R2, R23, 0x2, R2 ;  /* 0x0000000217020825 */ /* 0x000fe200078e0002 */
[----:B------:R-:W-:-:S03]  /*a680*/  @P0 LEA R25, R30, UR44, 0x1 ;  /* 0x0000002c1e190c11 */ /* 0x000fc6000f8e08ff */
[----:B0-----:R-:W-:Y:S02]  /*a690*/  IMAD.MOV.U32 R5, RZ, RZ, R9 ;  /* 0x000000ffff057224 */ /* 0x001fe400078e0009 */
[----:B------:R-:W-:Y:S04]  /*a6a0*/  @P0 LDGSTS.E.BYPASS.LTC128B.128 [R25+0x1f400], desc[UR36][R2.64], !P3 ;  /* 0x1f40000002190fae */ /* 0x000fe8000d901d64 */
[----:B------:R-:W-:Y:S04]  /*a6b0*/  @P0 LDGSTS.E.BYPASS.LTC128B.128 [R25+0x22400], desc[UR36][R2.64+0x80], !P2 ;  /* 0x2240008002190fae */ /* 0x000fe8000d101d64 */
[----:B------:R1:W-:Y:S01]  /*a6c0*/  @P0 LDGSTS.E.BYPASS.LTC128B.128 [R25+0x25400], desc[UR36][R2.64+0x100], !P1 ;  /* 0x2540010002190fae */ /* 0x0003e2000c901d64 */
[----:B------:R-:W-:-:S02]  /*a6d0*/  ISETP.GE.AND P0, PT, R6, 0x31, PT ;  /* 0x000000310600780c */ /* 0x000fc40003f06270 */
[----:B-1----:R-:W-:Y:S01]  /*a6e0*/  MOV R2, R14 ;  /* 0x0000000e00027202 */ /* 0x002fe20000000f00 */
[----:B------:R-:W-:-:S10]  /*a6f0*/  IMAD.MOV.U32 R3, RZ, RZ, R8 ;  /* 0x000000ffff037224 */ /* 0x000fd400078e0008 */
[----:B------:R-:W-:Y:S01]  /*a700*/  @P0 LEA R9, R30, UR44, 0x1 ;  /* 0x0000002c1e090c11 */ /* 0x000fe2000f8e08ff */
[----:B------:R-:W-:Y:S01]  /*a710*/  @P0 IMAD.WIDE.U32 R4, R23, 0x2, R4 ;  /* 0x0000000217040825 */ /* 0x000fe200078e0004 */
[----:B------:R0:W1:Y:S04]  /*a720*/  SHFL.IDX PT, R14, R0, 0x5, 0x181f ;  /* 0x00b81f00000e7f89 */ /* 0x00006800000e0000 */
[----:B------:R0:W-:Y:S04]  /*a730*/  @P0 LDGSTS.E.BYPASS.LTC128B.128 [R9+0x1fc00], desc[UR36][R4.64], !P3 ;  /* 0x1fc0000004090fae */ /* 0x0001e8000d901d64 */
[----:B------:R0:W-:Y:S04]  /*a740*/  @P0 LDGSTS.E.BYPASS.LTC128B.128 [R9+0x22c00], desc[UR36][R4.64+0x80], !P2 ;  /* 0x22c0008004090fae */ /* 0x0001e8000d101d64 */
[----:B------:R0:W-:Y:S01]  /*a750*/  @P0 LDGSTS.E.BYPASS.LTC128B.128 [R9+0x25c00], desc[UR36][R4.64+0x100], !P1 ;  /* 0x25c0010004090fae */ /* 0x0001e2000c901d64 */
[----:B------:R-:W-:-:S13]  /*a760*/  ISETP.GE.AND P0, PT, R6, 0x41, PT ;  /* 0x000000410600780c */ /* 0x000fda0003f06270 */
[----:B------:R-:W-:Y:S01]  /*a770*/  @P0 IMAD.WIDE.U32 R2, R23, 0x2, R2 ;  /* 0x0000000217020825 */ /* 0x000fe200078e0002 */
[----:B------:R-:W-:-:S05]  /*a780*/  @P0 LEA R21, R30, UR44, 0x1 ;  /* 0x0000002c1e150c11 */ /* 0x000fca000f8e08ff */
[----:B------:R0:W-:Y:S04]  /*a790*/  @P0 LDGSTS.E.BYPASS.LTC128B.128 [R21+0x20400], desc[UR36][R2.64], !P3 ;  /* 0x2040000002150fae */ /* 0x0001e8000d901d64 */
[----:B------:R0:W-:Y:S04]  /*a7a0*/  @P0 LDGSTS.E.BYPASS.LTC128B.128 [R21+0x23400], desc[UR36][R2.64+0x80], !P2 ;  /* 0x2340008002150fae */ /* 0x0001e8000d101d64 */
[----:B-12---:R0:W-:Y:S02]  /*a7b0*/  @P0 LDGSTS.E.BYPASS.LTC128B.128 [R21+0x26400], desc[UR36][R2.64+0x100], !P1 ;  /* 0x2640010002150fae */ /* 0x0061e4000c901d64 */
.L_x_102:
[----:B------:R-:W-:Y:S01]  /*a7c0*/  ISETP.GE.AND P0, PT, R6, 0x51, PT ;  /* 0x000000510600780c */ /* 0x000fe20003f06270 */
[----:B0-----:R-:W-:Y:S01]  /*a7d0*/  IMAD.MOV.U32 R2, RZ, RZ, R14 ;  /* 0x000000ffff027224 */ /* 0x001fe200078e000e */
[----:B------:R-:W-:-:S11]  /*a7e0*/  MOV R3, R7 ;  /* 0x0000000700037202 */ /* 0x000fd60000000f00 */
[----:B------:R-:W-:Y:S01]  /*a7f0*/  @P0 IMAD.WIDE.U32 R2, R23, 0x2, R2 ;  /* 0x0000000217020825 */ /* 0x000fe200078e0002 */
[----:B------:R-:W-:-:S05]  /*a800*/  @P0 LEA R5, R30, UR44, 0x1 ;  /* 0x0000002c1e050c11 */ /* 0x000fca000f8e08ff */
[----:B------:R-:W-:Y:S01]  /*a810*/  @!PT LDS RZ, [RZ] ;  /* 0x00000000fffff984 */ /* 0x000fe20000000800 */
[----:B------:R-:W-:Y:S01]  /*a820*/  @!PT LDS RZ, [RZ] ;  /* 0x00000000fffff984 */ /* 0x000fe20000000800 */
[----:B------:R-:W-:Y:S01]  /*a830*/  @!PT LDS RZ, [RZ] ;  /* 0x00000000fffff984 */ /* 0x000fe20000000800 */
[----:B------:R0:W-:Y:S04]  /*a840*/  @P0 LDGSTS.E.BYPASS.LTC128B.128 [R5+0x20c00], desc[UR36][R2.64], !P3 ;  /* 0x20c0000002050fae */ /* 0x0001e8000d901d64 */
[----:B------:R0:W-:Y:S04]  /*a850*/  @P0 LDGSTS.E.BYPASS.LTC128B.128 [R5+0x23c00], desc[UR36][R2.64+0x80], !P2 ;  /* 0x23c0008002050fae */ /* 0x0001e8000d101d64 */
[----:B------:R0:W-:Y:S01]  /*a860*/  @P0 LDGSTS.E.BYPASS.LTC128B.128 [R5+0x26c00], desc[UR36][R2.64+0x100], !P1 ;  /* 0x26c0010002050fae */ /* 0x0001e2000c901d64 */
[----:B------:R-:W-:Y:S01]  /*a870*/  NOP ;  /* 0x0000000000007918 */ /* 0x000fe20000000000 */
[----:B------:R-:W-:Y:S02]  /*a880*/  SYNCS.ARRIVE.TRANS64.RED.A0T1 RZ, [UR44+0x30830], RZ ;  /* 0x030830ffffff79a7 */ /* 0x000fe4000820042c */
[----:B------:R-:W-:Y:S01]  /*a890*/  ARRIVES.LDGSTSBAR.64.TRANSCNT [UR44+0x30830] ;  /* 0x03083000ff0079b0 */ /* 0x000fe20008000aac */
[----:B------:R-:W-:Y:S01]  /*a8a0*/  NOP ;  /* 0x0000000000007918 */ /* 0x000fe20000000000 */
[----:B------:R-:W-:-:S13]  /*a8b0*/  LOP3.LUT P1, RZ, R16, 0x10, RZ, 0xc0, !PT ;  /* 0x0000001010ff7812 */ /* 0x000fda000782c0ff */
[----:B0-----:R-:W-:Y:S05]  /*a8c0*/  @!P1 BRA `(.L_x_49) ;  /* 0x0000000000049947 */ /* 0x001fea0003800000 */
[----:B------:R-:W-:Y:S01]  /*a8d0*/  BPT.TRAP 0x1 ;  /* 0x000000040000795c */ /* 0x000fe20000300000 */
.L_x_49:
[----:B------:R-:W-:Y:S01]  /*a8e0*/  SYNCS.ARRIVE.TRANS64.A1T0 RZ, [UR44+0x30830], RZ ;  /* 0x030830ffffff79a7 */ /* 0x000fe2000810002c */
[----:B------:R-:W-:Y:S05]  /*a8f0*/  WARPSYNC.ALL ;  /* 0x0000000000007948 */ /* 0x000fea0003800000 */
[----:B------:R-:W-:Y:S01]  /*a900*/  UIADD3 UR5, UR44, 0x12400, URZ ;  /* 0x000124002c057890 */ /* 0x000fe2000fffe03f */
[----:B------:R-:W-:Y:S01]  /*a910*/  R2UR UR4, R35 ;  /* 0x00000000230472ca */ /* 0x000fe200000e0000 */
[----:B------:R-:W-:Y:S01]  /*a920*/  ULDC.64 UR6, c[0x0][0x2d8] ;  /* 0x0000b60000067ab9 */ /* 0x000fe20000000a00 */
[----:B------:R-:W-:Y:S01]  /*a930*/  SHF.R.S32.HI R25, RZ, 0x1f, R26 ;  /* 0x0000001fff197819 */ /* 0x000fe2000001141a */
[----:B------:R-:W-:Y:S02]  /*a940*/  ULOP3.LUT UP0, URZ, UR5, 0x3ff, URZ, 0xc0, !UPT ;  /* 0x000003ff053f7892 */ /* 0x000fe4000f80c03f */
[----:B------:R-:W-:Y:S01]  /*a950*/  UIMAD.WIDE.U32 UR38, UR41, UR6, URZ ;  /* 0x00000006292672a5 */ /* 0x000fe2000f8e003f */
[----:B------:R-:W-:Y:S03]  /*a960*/  BAR.SYNC.DEFER_BLOCKING 0x8, 0x180 ;  /* 0x0206000000007b1d */ /* 0x000fe60000010000 */
[----:B------:R-:W-:-:S04]  /*a970*/  PLOP3.LUT P0, PT, PT, PT, UP0, 0x80, 0x0 ;  /* 0x000000000000781c */ /* 0x000fc80003f0f008 */
[----:B------:R-:W-:-:S04]  /*a980*/  UIMAD UR4, UR4, UR6, URZ ;  /* 0x00000006040472a4 */ /* 0x000fc8000f8e023f */
[----:B------:R-:W-:-:S04]  /*a990*/  UIMAD UR4, UR41, UR7, UR4 ;  /* 0x00000007290472a4 */ /* 0x000fc8000f8e0204 */
[----:B------:R-:W-:Y:S01]  /*a9a0*/  UIADD3 UR45, UR39, UR4, URZ ;  /* 0x00000004272d7290 */ /* 0x000fe2000fffe03f */
[----:B------:R-:W-:Y:S11]  /*a9b0*/  @!P0 BRA `(.L_x_50) ;  /* 0x0000000000408947 */ /* 0x000ff60003800000 */
[----:B------:R-:W-:Y:S01]  /*a9c0*/  MOV R2, 0x0 ;  /* 0x0000000000027802 */ /* 0x000fe20000000f00 */
[----:B------:R-:W-:Y:S01]  /*a9d0*/  ULDC.64 UR6, c[0x4][0x88] ;  /* 0x0100220000067ab9 */ /* 0x000fe20000000a00 */
[----:B------:R-:W-:Y:S01]  /*a9e0*/  ULDC.64 UR8, c[0x4][0x90] ;  /* 0x0100240000087ab9 */ /* 0x000fe20000000a00 */
[----:B------:R-:W-:Y:S01]  /*a9f0*/  ULDC.64 UR4, c[0x4][0x20] ;  /* 0x0100080000047ab9 */ /* 0x000fe20000000a00 */
[----:B------:R-:W-:Y:S01]  /*aa00*/  IMAD.U32 R4, RZ, RZ, UR6 ;  /* 0x00000006ff047e24 */ /* 0x000fe2000f8e00ff */
[----:B------:R-:W-:Y:S01]  /*aa10*/  MOV R6, UR8 ;  /* 0x0000000800067c02 */ /* 0x000fe20008000f00 */
[----:B------:R-:W0:Y:S01]  /*aa20*/  LDC.64 R2, c[0x4][R2] ;  /* 0x0100000002027b82 */ /* 0x000e220000000a00 */
[----:B------:R-:W-:Y:S01]  /*aa30*/  IMAD.U32 R5, RZ, RZ, UR7 ;  /* 0x00000007ff057e24 */ /* 0x000fe2000f8e00ff */
[----:B------:R-:W-:Y:S01]  /*aa40*/  MOV R11, UR5 ;  /* 0x00000005000b7c02 */ /* 0x000fe20008000f00 */
[----:B------:R-:W-:Y:S01]  /*aa50*/  IMAD.U32 R7, RZ, RZ, UR9 ;  /* 0x00000009ff077e24 */ /* 0x000fe2000f8e00ff */
[----:B------:R-:W-:Y:S01]  /*aa60*/  MOV R13, RZ ;  /* 0x000000ff000d7202 */ /* 0x000fe20000000f00 */
[----:B------:R-:W-:-:S02]  /*aa70*/  IMAD.U32 R10, RZ, RZ, UR4 ;  /* 0x00000004ff0a7e24 */ /* 0x000fc4000f8e00ff */
[----:B------:R-:W-:Y:S02]  /*aa80*/  IMAD.MOV.U32 R8, RZ, RZ, 0x70 ;  /* 0x00000070ff087424 */ /* 0x000fe400078e00ff */
[----:B------:R-:W-:-:S07]  /*aa90*/  IMAD.MOV.U32 R12, RZ, RZ, 0x1 ;  /* 0x00000001ff0c7424 */ /* 0x000fce00078e00ff */
[----:B------:R-:W-:-:S07]  /*aaa0*/  LEPC R20, `(.L_x_50) ;  /* 0x000000001014794e */ /* 0x000fce0000000000 */
[----:B0-----:R-:W-:Y:S05]  /*aab0*/  CALL.ABS.NOINC R2 ;  /* 0x0000000002007343 */ /* 0x001fea0003c00000 */
.L_x_50:
[----:B------:R-:W0:Y:S01]  /*aac0*/  LDC R6, c[0x0][0x448] ;  /* 0x00011200ff067b82 */ /* 0x000e220000000800 */
[----:B------:R-:W-:Y:S01]  /*aad0*/  IMAD R7, R22, 0x80, R37 ;  /* 0x0000008016077824 */ /* 0x000fe200078e0225 */
[----:B------:R-:W-:Y:S01]  /*aae0*/  MOV R4, UR38 ;  /* 0x0000002600047c02 */ /* 0x000fe20008000f00 */
[----:B------:R-:W-:Y:S01]  /*aaf0*/  IMAD.U32 R5, RZ, RZ, UR39 ;  /* 0x00000027ff057e24 */ /* 0x000fe2000f8e00ff */
[----:B------:R-:W-:Y:S01]  /*ab00*/  ULDC.64 UR4, c[0x0][0x2e0] ;  /* 0x0000b80000047ab9 */ /* 0x000fe20000000a00 */
[----:B------:R-:W-:Y:S01]  /*ab10*/  IMAD.U32 R3, RZ, RZ, UR45 ;  /* 0x0000002dff037e24 */ /* 0x000fe2000f8e00ff */
[----:B------:R-:W-:Y:S01]  /*ab20*/  MOV R5, R7 ;  /* 0x0000000700057202 */ /* 0x000fe20000000f00 */
[----:B------:R-:W-:Y:S02]  /*ab30*/  IMAD R25, R25, UR4, RZ ;  /* 0x0000000419197c24 */ /* 0x000fe4000f8e02ff */
[----:B------:R-:W-:Y:S02]  /*ab40*/  IMAD.MOV.U32 R2, RZ, RZ, R4 ;  /* 0x000000ffff027224 */ /* 0x000fe400078e0004 */
[----:B------:R-:W-:-:S02]  /*ab50*/  IMAD R25, R26, UR5, R25 ;  /* 0x000000051a197c24 */ /* 0x000fc4000f8e0219 */
[----:B------:R-:W-:Y:S01]  /*ab60*/  IMAD.WIDE.U32 R2, R26, UR4, R2 ;  /* 0x000000041a027c25 */ /* 0x000fe2000f8e0002 */
[----:B------:R-:W-:-:S03]  /*ab70*/  ULDC.64 UR4, c[0x0][0x2d0] ;  /* 0x0000b40000047ab9 */ /* 0x000fc60000000a00 */
[----:B------:R-:W-:Y:S01]  /*ab80*/  IMAD.IADD R3, R3, 0x1, R25 ;  /* 0x0000000103037824 */ /* 0x000fe200078e0219 */
[----:B0-----:R-:W-:-:S13]  /*ab90*/  ISETP.NE.AND P0, PT, R6, 0x1, PT ;  /* 0x000000010600780c */ /* 0x001fda0003f05270 */
[----:B------:R-:W0:Y:S08]  /*aba0*/  @P0 LDC R0, c[0x0][0x44c] ;  /* 0x00011300ff000b82 */ /* 0x000e300000000800 */
[----:B------:R-:W1:Y:S01]  /*abb0*/  @P0 LDC R9, c[0x0][0x450] ;  /* 0x00011400ff090b82 */ /* 0x000e620000000800 */
[----:B0-----:R-:W-:-:S05]  /*abc0*/  @P0 IMAD.HI.U32 R0, R7, R0, RZ ;  /* 0x0000000007000227 */ /* 0x001fca00078e00ff */
[----:B-1----:R-:W-:-:S05]  /*abd0*/  @P0 SHF.R.U32.HI R5, RZ, R9, R0 ;  /* 0x00000009ff050219 */ /* 0x002fca0000011600 */
[----:B------:R-:W-:Y:S02]  /*abe0*/  IMAD.MOV R0, RZ, RZ, -R5 ;  /* 0x000000ffff007224 */ /* 0x000fe400078e0a05 */
[----:B------:R-:W-:-:S04]  /*abf0*/  IMAD.WIDE.U32 R2, R5, UR4, R2 ;  /* 0x0000000405027c25 */ /* 0x000fc8000f8e0002 */
[----:B------:R-:W-:Y:S01]  /*ac00*/  IMAD R7, R6, R0, R7 ;  /* 0x0000000006077224 */ /* 0x000fe200078e0207 */
[----:B------:R-:W-:-:S05]  /*ac10*/  SHF.R.S32.HI R0, RZ, 0x1f, R5 ;  /* 0x0000001fff007819 */ /* 0x000fca0000011405 */
[----:B------:R-:W-:-:S04]  /*ac20*/  IMAD R0, R0, UR4, RZ ;  /* 0x0000000400007c24 */ /* 0x000fc8000f8e02ff */
[----:B------:R-:W-:Y:S01]  /*ac30*/  IMAD R5, R5, UR5, R0 ;  /* 0x0000000505057c24 */ /* 0x000fe2000f8e0200 */
[----:B------:R-:W-:Y:S01]  /*ac40*/  SHF.R.S32.HI R0, RZ, 0x1f, R7 ;  /* 0x0000001fff007819 */ /* 0x000fe20000011407 */
[----:B------:R-:W-:-:S03]  /*ac50*/  ULDC.64 UR4, c[0x0][0x2c8] ;  /* 0x0000b20000047ab9 */ /* 0x000fc60000000a00 */
[----:B------:R-:W-:Y:S01]  /*ac60*/  IADD3 R3, R3, R5, RZ ;  /* 0x0000000503037210 */ /* 0x000fe20007ffe0ff */
[----:B------:R-:W-:-:S04]  /*ac70*/  IMAD R0, R0, UR4, RZ ;  /* 0x0000000400007c24 */ /* 0x000fc8000f8e02ff */
[C---:B------:R-:W-:Y:S02]  /*ac80*/  IMAD R5, R7.reuse, UR5, R0 ;  /* 0x0000000507057c24 */ /* 0x040fe4000f8e0200 */
[----:B------:R-:W-:Y:S01]  /*ac90*/  IMAD.WIDE.U32 R2, R7, UR4, R2 ;  /* 0x0000000407027c25 */ /* 0x000fe2000f8e0002 */
[----:B------:R-:W-:-:S03]  /*aca0*/  ULDC.64 UR4, c[0x0][0x280] ;  /* 0x0000a00000047ab9 */ /* 0x000fc60000000a00 */
[----:B------:R-:W-:Y:S01]  /*acb0*/  IMAD.IADD R3, R3, 0x1, R5 ;  /* 0x0000000103037824 */ /* 0x000fe200078e0205 */
[C---:B------:R-:W-:Y:S01]  /*acc0*/  LEA R0, P0, R2.reuse, UR4, 0x1 ;  /* 0x0000000402007c11 */ /* 0x040fe2000f8008ff */
[----:B------:R-:W-:Y:S02]  /*acd0*/  ULDC UR4, c[0x0][0x2b8] ;  /* 0x0000ae0000047ab9 */ /* 0x000fe40000000800 */
[----:B------:R-:W-:Y:S02]  /*ace0*/  ISETP.GE.AND P3, PT, R23, UR4, PT ;  /* 0x0000000417007c0c */ /* 0x000fe4000bf66270 */
[----:B------:R-:W-:Y:S01]  /*acf0*/  LEA.HI.X R8, R2, UR5, R3, 0x1, P0 ;  /* 0x0000000502087c11 */ /* 0x000fe200080f0c03 */
[----:B------:R-:W-:Y:S01]  /*ad00*/  UMOV UR5, 0xffffffff ;  /* 0xffffffff00057882 */ /* 0x000fe20000000000 */
[----:B------:R-:W-:Y:S02]  /*ad10*/  ISETP.GE.AND P2, PT, R34, UR4, PT ;  /* 0x0000000422007c0c */ /* 0x000fe4000bf46270 */
[----:B------:R-:W-:Y:S01]  /*ad20*/  ISETP.GE.AND P0, PT, R33, UR4, PT ;  /* 0x0000000421007c0c */ /* 0x000fe2000bf06270 */
[----:B------:R-:W-:-:S12]  /*ad30*/  BRA.DIV UR5, `(.L_x_51) ;  /* 0x0000002a05d07947 */ /* 0x000fd8000b800000 */
[----:B------:R-:W-:Y:S01]  /*ad40*/  SHFL.IDX PT, R3, R8, RZ, 0x181f ;  /* 0x00181fff08037589 */ /* 0x000fe200000e0000 */
[----:B------:R-:W-:Y:S01]  /*ad50*/  ULDC UR4, c[0x0][0x288] ;  /* 0x0000a20000047ab9 */ /* 0x000fe20000000800 */
[----:B------:R-:W-:Y:S02]  /*ad60*/  IMAD R7, R22, 0x80, R27 ;  /* 0x0000008016077824 */ /* 0x000fe400078e021b */
[----:B------:R-:W0:Y:S01]  /*ad70*/  SHFL.IDX PT, R2, R0, RZ, 0x181f ;  /* 0x00181fff00027589 */ /* 0x000e2200000e0000 */
[----:B------:R-:W-:Y:S02]  /*ad80*/  IMAD R6, R6, UR4, RZ ;  /* 0x0000000406067c24 */ /* 0x000fe4000f8e02ff */
[C---:B------:R-:W-:Y:S01]  /*ad90*/  IADD3 R11, R7.reuse, 0x10, RZ ;  /* 0x00000010070b7810 */ /* 0x040fe20007ffe0ff */
[----:B------:R-:W-:Y:S02]  /*ada0*/  SHFL.IDX PT, R5, R8, 0x1, 0x181f ;  /* 0x00381f0008057f89 */ /* 0x000fe400000e0000 */
[----:B------:R-:W-:-:S02]  /*adb0*/  ISETP.GE.AND P1, PT, R7, R6, PT ;  /* 0x000000060700720c */ /* 0x000fc40003f26270 */
[----:B------:R-:W1:Y:S04]  /*adc0*/  SHFL.IDX PT, R4, R0, 0x1, 0x181f ;  /* 0x00381f0000047f89 */ /* 0x000e6800000e0000 */
[----:B------:R-:W-:Y:S07]  /*add0*/  SHFL.IDX PT, R14, R0, 0x7, 0x181f ;  /* 0x00f81f00000e7f89 */ /* 0x000fee00000e0000 */
[----:B------:R-:W-:Y:S01]  /*ade0*/  @!P1 LEA R9, R30, UR44, 0x1 ;  /* 0x0000002c1e099c11 */ /* 0x000fe2000f8e08ff */
[----:B0-----:R-:W-:-:S05]  /*adf0*/  @!P1 IMAD.WIDE.U32 R2, R23, 0x2, R2 ;  /* 0x0000000217029825 */ /* 0x001fca00078e0002 */
[----:B------:R-:W-:Y:S04]  /*ae00*/  @!P1 LDGSTS.E.BYPASS.LTC128B.128 [R9+0x12400], desc[UR36][R2.64], !P3 ;  /* 0x1240000002099fae */ /* 0x000fe8000d901d64 */
[----:B------:R-:W-:Y:S04]  /*ae10*/  @!P1 LDGSTS.E.BYPASS.LTC128B.128 [R9+0x16400], desc[UR36][R2.64+0x80], !P2 ;  /* 0x1640008002099fae */ /* 0x000fe8000d101d64 */
[----:B------:R0:W-:Y:S01]  /*ae20*/  @!P1 LDGSTS.E.BYPASS.LTC128B.128 [R9+0x1a400], desc[UR36][R2.64+0x100], !P0 ;  /* 0x1a40010002099fae */ /* 0x0001e2000c101d64 */
[----:B------:R-:W-:Y:S01]  /*ae30*/  ISETP.GE.AND P1, PT, R11, R6, PT ;  /* 0x000000060b00720c */ /* 0x000fe20003f26270 */
[----:B------:R-:W-:-:S02]  /*ae40*/  VIADD R11, R7, 0x30 ;  /* 0x00000030070b7836 */ /* 0x000fc40000000000 */
[----:B0-----:R-:W-:Y:S01]  /*ae50*/  SHFL.IDX PT, R3, R8, 0x2, 0x181f ;  /* 0x00581f0008037f89 */ /* 0x001fe200000e0000 */
[----:B------:R-:W-:-:S09]  /*ae60*/  VIADD R9, R7, 0x20 ;  /* 0x0000002007097836 */ /* 0x000fd20000000000 */
[----:B------:R-:W-:Y:S01]  /*ae70*/  @!P1 LEA R21, R30, UR44, 0x1 ;  /* 0x0000002c1e159c11 */ /* 0x000fe2000f8e08ff */
[----:B-1----:R-:W-:Y:S01]  /*ae80*/  @!P1 IMAD.WIDE.U32 R4, R23, 0x2, R4 ;  /* 0x0000000217049825 */ /* 0x002fe200078e0004 */
[----:B------:R-:W0:Y:S04]  /*ae90*/  SHFL.IDX PT, R2, R0, 0x2, 0x181f ;  /* 0x00581f0000027f89 */ /* 0x000e2800000e0000 */
[----:B------:R-:W-:Y:S04]  /*aea0*/  @!P1 LDGSTS.E.BYPASS.LTC128B.128 [R21+0x12c00], desc[UR36][R4.64], !P3 ;  /* 0x12c0000004159fae */ /* 0x000fe8000d901d64 */
[----:B------:R-:W-:Y:S04]  /*aeb0*/  @!P1 LDGSTS.E.BYPASS.LTC128B.128 [R21+0x16c00], desc[UR36][R4.64+0x80], !P2 ;  /* 0x16c0008004159fae */ /* 0x000fe8000d101d64 */
[----:B------:R1:W-:Y:S01]  /*aec0*/  @!P1 LDGSTS.E.BYPASS.LTC128B.128 [R21+0x1ac00], desc[UR36][R4.64+0x100], !P0 ;  /* 0x1ac0010004159fae */ /* 0x0003e2000c101d64 */
[----:B------:R-:W-:-:S03]  /*aed0*/  ISETP.GE.AND P1, PT, R9, R6, PT ;  /* 0x000000060900720c */ /* 0x000fc60003f26270 */
[----:B-1----:R-:W-:Y:S10]  /*aee0*/  SHFL.IDX PT, R5, R8, 0x3, 0x181f ;  /* 0x00781f0008057f89 */ /* 0x002ff400000e0000 */
[----:B0-----:R-:W-:Y:S01]  /*aef0*/  @!P1 IMAD.WIDE.U32 R2, R23, 0x2, R2 ;  /* 0x0000000217029825 */ /* 0x001fe200078e0002 */
[----:B------:R-:W-:Y:S01]  /*af00*/  @!P1 LEA R9, R30, UR44, 0x1 ;  /* 0x0000002c1e099c11 */ /* 0x000fe2000f8e08ff */
[----:B------:R-:W0:Y:S04]  /*af10*/  SHFL.IDX PT, R4, R0, 0x3, 0x181f ;  /* 0x00781f0000047f89 */ /* 0x000e2800000e0000 */
[----:B------:R-:W-:Y:S04]  /*af20*/  @!P1 LDGSTS.E.BYPASS.LTC128B.128 [R9+0x13400], desc[UR36][R2.64], !P3 ;  /* 0x1340000002099fae */ /* 0x000fe8000d901d64 */
[----:B------:R-:W-:Y:S04]  /*af30*/  @!P1 LDGSTS.E.BYPASS.LTC128B.128 [R9+0x17400], desc[UR36][R2.64+0x80], !P2 ;  /* 0x1740008002099fae */ /* 0x000fe8000d101d64 */
[----:B------:R1:W-:Y:S01]  /*af40*/  @!P1 LDGSTS.E.BYPASS.LTC128B.128 [R9+0x1b400], desc[UR36][R2.64+0x100], !P0 ;  /* 0x1b40010002099fae */ /* 0x0003e2000c101d64 */
[----:B------:R-:W-:Y:S01]  /*af50*/  ISETP.GE.AND P1, PT, R11, R6, PT ;  /* 0x000000060b00720c */ /* 0x000fe20003f26270 */
[----:B------:R-:W-:-:S02]  /*af60*/  VIADD R11, R7, 0x50 ;  /* 0x00000050070b7836 */ /* 0x000fc40000000000 */
[----:B-1----:R-:W-:Y:S01]  /*af70*/  SHFL.IDX PT, R3, R8, 0x4, 0x181f ;  /* 0x00981f0008037f89 */ /* 0x002fe200000e0000 */
[----:B------:R-:W-:-:S09]  /*af80*/  IADD3 R9, R7, 0x40, RZ ;  /* 0x0000004007097810 */ /* 0x000fd20007ffe0ff */
[----:B0-----:R-:W-:Y:S01]  /*af90*/  @!P1 IMAD.WIDE.U32 R4, R23, 0x2, R4 ;  /* 0x0000000217049825 */ /* 0x001fe200078e0004 */
[----:B------:R-:W-:Y:S01]  /*afa0*/  @!P1 LEA R21, R30, UR44, 0x1 ;  /* 0x0000002c1e159c11 */ /* 0x000fe2000f8e08ff */
        /* <DEDUP_REMOVED lines=12> */
[----:B------:R-:W-:-:S03]  /*b070*/  ISETP.GE.AND P1, PT, R11, R6, PT ;  /* 0x000000060b00720c */ /* 0x000fc60003f26270 */
[----:B-1----:R-:W-:Y:S01]  /*b080*/  SHFL.IDX PT, R3, R8, 0x6, 0x181f ;  /* 0x00d81f0008037f89 */ /* 0x002fe200000e0000 */
[----:B------:R-:W-:-:S09]  /*b090*/  VIADD R9, R7, 0x60 ;  /* 0x0000006007097836 */ /* 0x000fd20000000000 */
[----:B------:R-:W-:Y:S01]  /*b0a0*/  @!P1 LEA R21, R30, UR44, 0x1 ;  /* 0x0000002c1e159c11 */ /* 0x000fe2000f8e08ff */
[----:B0-----:R-:W-:Y:S01]  /*b0b0*/  @!P1 IMAD.WIDE.U32 R4, R23, 0x2, R4 ;  /* 0x0000000217049825 */ /* 0x001fe200078e0004 */
[----:B------:R-:W0:Y:S04]  /*b0c0*/  SHFL.IDX PT, R2, R0, 0x6, 0x181f ;  /* 0x00d81f0000027f89 */ /* 0x000e2800000e0000 */
[----:B------:R-:W-:Y:S04]  /*b0d0*/  @!P1 LDGSTS.E.BYPASS.LTC128B.128 [R21+0x14c00], desc[UR36][R4.64], !P3 ;  /* 0x14c0000004159fae */ /* 0x000fe8000d901d64 */
[----:B------:R-:W-:Y:S04]  /*b0e0*/  @!P1 LDGSTS.E.BYPASS.LTC128B.128 [R21+0x18c00], desc[UR36][R4.64+0x80], !P2 ;  /* 0x18c0008004159fae */ /* 0x000fe8000d101d64 */
[----:B------:R1:W-:Y:S01]  /*b0f0*/  @!P1 LDGSTS.E.BYPASS.LTC128B.128 [R21+0x1cc00], desc[UR36][R4.64+0x100], !P0 ;  /* 0x1cc0010004159fae */ /* 0x0003e2000c101d64 */
[----:B------:R-:W-:-:S03]  /*b100*/  ISETP.GE.AND P1, PT, R9, R6, PT ;  /* 0x000000060900720c */ /* 0x000fc60003f26270 */
[----:B-1----:R1:W2:Y:S10]  /*b110*/  SHFL.IDX PT, R4, R8, 0x7, 0x181f ;  /* 0x00f81f0008047f89 */ /* 0x0022b400000e0000 */
[----:B0-----:R-:W-:Y:S01]  /*b120*/  @!P1 IMAD.WIDE.U32 R2, R23, 0x2, R2 ;  /* 0x0000000217029825 */ /* 0x001fe200078e0002 */
[----:B------:R-:W-:-:S05]  /*b130*/  @!P1 LEA R9, R30, UR44, 0x1 ;  /* 0x0000002c1e099c11 */ /* 0x000fca000f8e08ff */
[----:B------:R1:W-:Y:S04]  /*b140*/  @!P1 LDGSTS.E.BYPASS.LTC128B.128 [R9+0x15400], desc[UR36][R2.64], !P3 ;  /* 0x1540000002099fae */ /* 0x0003e8000d901d64 */
[----:B------:R1:W-:Y:S04]  /*b150*/  @!P1 LDGSTS.E.BYPASS.LTC128B.128 [R9+0x19400], desc[UR36][R2.64+0x80], !P2 ;  /* 0x1940008002099fae */ /* 0x0003e8000d101d64 */
[----:B------:R1:W-:Y:S02]  /*b160*/  @!P1 LDGSTS.E.BYPASS.LTC128B.128 [R9+0x1d400], desc[UR36][R2.64+0x100], !P0 ;  /* 0x1d40010002099fae */ /* 0x0003e4000c101d64 */
.L_x_119:
[----:B------:R-:W-:Y:S01]  /*b170*/  IADD3 R7, R7, 0x70, RZ ;  /* 0x0000007007077810 */ /* 0x000fe20007ffe0ff */
[----:B------:R-:W-:Y:S01]  /*b180*/  BSSY B0, `(.L_x_52) ;  /* 0x000000d000007945 */ /* 0x000fe20003800000 */
[----:B-1----:R-:W-:Y:S02]  /*b190*/  IMAD.MOV.U32 R2, RZ, RZ, R14 ;  /* 0x000000ffff027224 */ /* 0x002fe400078e000e */
[----:B------:R-:W-:Y:S01]  /*b1a0*/  ISETP.GE.AND P1, PT, R7, R6, PT ;  /* 0x000000060700720c */ /* 0x000fe20003f26270 */
[----:B--2---:R-:W-:-:S12]  /*b1b0*/  IMAD.MOV.U32 R3, RZ, RZ, R4 ;  /* 0x000000ffff037224 */ /* 0x004fd800078e0004 */
[----:B------:R-:W-:Y:S05]  /*b1c0*/  @P1 BRA `(.L_x_53) ;  /* 0x0000000000201947 */ /* 0x000fea0003800000 */
[----:B------:R-:W-:Y:S01]  /*b1d0*/  IMAD.WIDE.U32 R2, R23, 0x2, R2 ;  /* 0x0000000217027825 */ /* 0x000fe200078e0002 */
[----:B------:R-:W-:-:S05]  /*b1e0*/  LEA R5, R30, UR44, 0x1 ;  /* 0x0000002c1e057c11 */ /* 0x000fca000f8e08ff */
[----:B------:R-:W-:Y:S01]  /*b1f0*/  @!PT LDS RZ, [RZ] ;  /* 0x00000000fffff984 */ /* 0x000fe20000000800 */
[----:B------:R-:W-:Y:S01]  /*b200*/  @!PT LDS RZ, [RZ] ;  /* 0x00000000fffff984 */ /* 0x000fe20000000800 */
[----:B------:R-:W-:Y:S01]  /*b210*/  @!PT LDS RZ, [RZ] ;  /* 0x00000000fffff984 */ /* 0x000fe20000000800 */
[----:B------:R0:W-:Y:S04]  /*b220*/  LDGSTS.E.BYPASS.LTC128B.128 [R5+0x15c00], desc[UR36][R2.64], !P3 ;  /* 0x15c0000002057fae */ /* 0x0001e8000d901d64 */
[----:B------:R0:W-:Y:S04]  /*b230*/  LDGSTS.E.BYPASS.LTC128B.128 [R5+0x19c00], desc[UR36][R2.64+0x80], !P2 ;  /* 0x19c0008002057fae */ /* 0x0001e8000d101d64 */
[----:B------:R0:W-:Y:S02]  /*b240*/  LDGSTS.E.BYPASS.LTC128B.128 [R5+0x1dc00], desc[UR36][R2.64+0x100], !P0 ;  /* 0x1dc0010002057fae */ /* 0x0001e4000c101d64 */
.L_x_53:
[----:B------:R-:W-:Y:S05]  /*b250*/  BSYNC B0 ;  /* 0x0000000000007941 */ /* 0x000fea0003800000 */
.L_x_52:
[----:B------:R-:W-:Y:S01]  /*b260*/  NOP ;  /* 0x0000000000007918 */ /* 0x000fe20000000000 */
[----:B------:R-:W-:Y:S01]  /*b270*/  SYNCS.ARRIVE.TRANS64.RED.A0T1 RZ, [UR44+0x30800], RZ ;  /* 0x030800ffffff79a7 */ /* 0x000fe2000820042c */
[----:B------:R-:W-:Y:S01]  /*b280*/  MOV R0, 0x1 ;  /* 0x0000000100007802 */ /* 0x000fe20000000f00 */
[----:B------:R-:W-:Y:S03]  /*b290*/  ARRIVES.LDGSTSBAR.64.TRANSCNT [UR44+0x30800] ;  /* 0x03080000ff0079b0 */ /* 0x000fe60008000aac */
[----:B------:R-:W-:Y:S01]  /*b2a0*/  SHF.L.U32 R0, R0, 0x1f, RZ ;  /* 0x0000001f00007819 */ /* 0x000fe200000006ff */
[----:B------:R-:W-:Y:S01]  /*b2b0*/  NOP ;  /* 0x0000000000007918 */ /* 0x000fe20000000000 */
[----:B------:R-:W-:Y:S02]  /*b2c0*/  SYNCS.ARRIVE.TRANS64.A1T0 RZ, [UR44+0x30800], RZ ;  /* 0x030800ffffff79a7 */ /* 0x000fe4000810002c */
[----:B------:R-:W1:Y:S02]  /*b2d0*/  SYNCS.PHASECHK.TRANS64.TRYWAIT P0, [UR44+0x30820], R0 ;  /* 0x03082000ff0075a7 */ /* 0x000e64000800016c */
[----:B-1----:R-:W-:Y:S05]  /*b2e0*/  @!P0 BRA `(.L_x_54) ;  /* 0x0000002c00ec8947 */ /* 0x002fea0003800000 */
.L_x_120:
[----:B------:R-:W-:Y:S01]  /*b2f0*/  UIADD3 UR4, UR48, -0x2, URZ ;  /* 0xfffffffe30047890 */ /* 0x000fe2000fffe03f */
[----:B------:R-:W-:Y:S02]  /*b300*/  IMAD.MOV.U32 R28, RZ, RZ, 0x1 ;  /* 0x00000001ff1c7424 */ /* 0x000fe400078e00ff */
[----:B------:R-:W-:Y:S01]  /*b310*/  IMAD.MOV.U32 R26, RZ, RZ, RZ ;  /* 0x000000ffff1a7224 */ /* 0x000fe200078e00ff */
[----:B------:R-:W-:-:S06]  /*b320*/  UISETP.GE.AND UP0, UPT, UR4, UR47, UPT ;  /* 0x0000002f0400728c */ /* 0x000fcc000bf06270 */
[----:B------:R-:W-:-:S13]  /*b330*/  PLOP3.LUT P0, PT, PT, PT, UP0, 0x80, 0x0 ;  /* 0x000000000000781c */ /* 0x000fda0003f0f008 */
[----:B------:R-:W-:Y:S05]  /*b340*/  @!P0 BRA `(.L_x_55) ;  /* 0x0000001000348947 */ /* 0x000fea0003800000 */
[----:B0-----:R-:W0:Y:S01]  /*b350*/  S2R R2, SR_TID.X ;  /* 0x0000000000027919 */ /* 0x001e220000002100 */
[----:B------:R-:W-:Y:S01]  /*b360*/  UIADD3 UR4, UR46, 0x1, URZ ;  /* 0x000000012e047890 */ /* 0x000fe2000fffe03f */
[----:B------:R-:W-:Y:S01]  /*b370*/  LOP3.LUT R3, RZ, UR43, RZ, 0x33, !PT ;  /* 0x0000002bff037c12 */ /* 0x000fe2000f8e33ff */
[----:B------:R-:W-:Y:S01]  /*b380*/  BSSY B0, `(.L_x_55) ;  /* 0x0000109000007945 */ /* 0x000fe20003800000 */
[----:B------:R-:W-:Y:S01]  /*b390*/  IMAD.MOV.U32 R27, RZ, RZ, 0x1 ;  /* 0x00000001ff1b7424 */ /* 0x000fe200078e00ff */
[----:B------:R-:W-:Y:S01]  /*b3a0*/  UIMAD UR4, UR4, UR40, URZ ;  /* 0x00000028040472a4 */ /* 0x000fe2000f8e023f */
[----:B------:R-:W-:-:S05]  /*b3b0*/  MOV R25, RZ ;  /* 0x000000ff00197202 */ /* 0x000fca0000000f00 */
[----:B------:R-:W-:Y:S01]  /*b3c0*/  LOP3.LUT R0, RZ, UR4, RZ, 0x33, !PT ;  /* 0x00000004ff007c12 */ /* 0x000fe2000f8e33ff */
[----:B------:R-:W-:Y:S02]  /*b3d0*/  ULDC UR4, c[0x0][0x2f4] ;  /* 0x0000bd0000047ab9 */ /* 0x000fe40000000800 */
[----:B------:R-:W-:Y:S02]  /*b3e0*/  ISETP.GE.AND P3, PT, R23, UR4, PT ;  /* 0x0000000417007c0c */ /* 0x000fe4000bf66270 */
[----:B------:R-:W-:Y:S02]  /*b3f0*/  VIMNMX R0, R0, R3, !PT ;  /* 0x0000000300007248 */ /* 0x000fe40007fe0100 */
[----:B------:R-:W-:Y:S02]  /*b400*/  ISETP.GE.AND P2, PT, R34, UR4, PT ;  /* 0x0000000422007c0c */ /* 0x000fe4000bf46270 */
[----:B------:R-:W-:Y:S02]  /*b410*/  IADD3 R32, -R0, -0x2, RZ ;  /* 0xfffffffe00207810 */ /* 0x000fe40007ffe1ff */
[----:B------:R-:W-:-:S02]  /*b420*/  ISETP.GE.AND P1, PT, R33, UR4, PT ;  /* 0x0000000421007c0c */ /* 0x000fc4000bf26270 */
[----:B0-----:R-:W-:-:S04]  /*b430*/  LOP3.LUT R2, R2, 0x7f, RZ, 0xc0, !PT ;  /* 0x0000007f02027812 */ /* 0x001fc800078ec0ff */
[----:B------:R-:W-:-:S04]  /*b440*/  SHF.R.U32.HI R2, RZ, 0x3, R2 ;  /* 0x00000003ff027819 */ /* 0x000fc80000011602 */
[----:B------:R-:W-:Y:S02]  /*b450*/  IADD3 R19, R24, R19, R2 ;  /* 0x0000001318137210 */ /* 0x000fe40007ffe002 */
[----:B------:R-:W-:Y:S02]  /*b460*/  IADD3 R5, -R2, UR42, RZ ;  /* 0x0000002a02057c10 */ /* 0x000fe4000fffe1ff */
[----:B------:R-:W-:Y:S01]  /*b470*/  SHF.L.U32 R2, R23, 0x1, RZ ;  /* 0x0000000117027819 */ /* 0x000fe200000006ff */
[----:B------:R-:W-:Y:S02]  /*b480*/  VIADD R19, R19, 0xfffffee0 ;  /* 0xfffffee013137836 */ /* 0x000fe40000000000 */
[C---:B------:R-:W-:Y:S02]  /*b490*/  IMAD R5, R0.reuse, 0x60, R5 ;  /* 0x0000006000057824 */ /* 0x040fe400078e0205 */
[----:B------:R-:W-:Y:S02]  /*b4a0*/  IMAD R20, R0, -0x60, R19 ;  /* 0xffffffa000147824 */ /* 0x000fe400078e0213 */
[----:B------:R-:W-:-:S07]  /*b4b0*/  VIADD R0, R5, 0xc0 ;  /* 0x000000c005007836 */ /* 0x000fce0000000000 */
.L_x_68:
[----:B------:R-:W2:Y:S01]  /*b4c0*/  LDL R8, [R1] ;  /* 0x0000000001087983 */ /* 0x000ea20000100800 */
[----:B------:R-:W0:Y:S01]  /*b4d0*/  LDC R2, c[0x0][0x430] ;  /* 0x00010c00ff027b82 */ /* 0x000e220000000800 */
[----:B------:R-:W-:-:S13]  /*b4e0*/  ISETP.GT.U32.AND P5, PT, R37, 0x5f, PT ;  /* 0x0000005f2500780c */ /* 0x000fda0003fa4070 */
[----:B------:R-:W2:Y:S01]  /*b4f0*/  @!P5 LDC.64 R4, c[0x0][0x428] ;  /* 0x00010a00ff04db82 */ /* 0x000ea20000000a00 */
[----:B0-----:R-:W-:-:S13]  /*b500*/  ISETP.NE.AND P0, PT, R2, 0x1, PT ;  /* 0x000000010200780c */ /* 0x001fda0003f05270 */
[----:B------:R-:W0:Y:S08]  /*b510*/  @P0 LDC R3, c[0x0][0x434] ;  /* 0x00010d00ff030b82 */ /* 0x000e300000000800 */
[----:B------:R-:W1:Y:S01]  /*b520*/  @P0 LDC R7, c[0x0][0x438] ;  /* 0x00010e00ff070b82 */ /* 0x000e620000000800 */
[----:B------:R-:W-:Y:S02]  /*b530*/  IMAD.MOV.U32 R9, RZ, RZ, R20 ;  /* 0x000000ffff097224 */ /* 0x000fe400078e0014 */
[----:B0-----:R-:W-:-:S05]  /*b540*/  @P0 IMAD.HI.U32 R2, R20, R3, RZ ;  /* 0x0000000314020227 */ /* 0x001fca00078e00ff */
[----:B-1----:R-:W-:Y:S02]  /*b550*/  @P0 SHF.R.U32.HI R9, RZ, R7, R2 ;  /* 0x00000007ff090219 */ /* 0x002fe40000011602 */
[----:B------:R-:W0:Y:S02]  /*b560*/  @!P5 LDC.64 R6, c[0x0][0x418] ;  /* 0x00010600ff06db82 */ /* 0x000e240000000a00 */
[----:B------:R-:W-:Y:S01]  /*b570*/  @!P5 SHF.R.S32.HI R3, RZ, 0x1f, R9 ;  /* 0x0000001fff03d819 */ /* 0x000fe20000011409 */
[----:B--2---:R-:W-:-:S04]  /*b580*/  @!P5 IMAD R2, R8, R4, RZ ;  /* 0x000000040802d224 */ /* 0x004fc800078e02ff */
[----:B------:R-:W-:Y:S01]  /*b590*/  @!P5 IMAD R5, R36, R5, R2 ;  /* 0x000000052405d224 */ /* 0x000fe200078e0202 */
[----:B------:R-:W-:-:S05]  /*b5a0*/  @!P5 MOV R2, R9 ;  /* 0x000000090002d202 */ /* 0x000fca0000000f00 */
[----:B------:R-:W-:-:S04]  /*b5b0*/  @!P5 IMAD.WIDE.U32 R2, R36, R4, R2 ;  /* 0x000000042402d225 */ /* 0x000fc800078e0002 */
[----:B------:R-:W-:Y:S01]  /*b5c0*/  @!P5 IMAD.IADD R3, R5, 0x1, R3 ;  /* 0x000000010503d824 */ /* 0x000fe200078e0203 */
[C---:B0-----:R-:W-:Y:S02]  /*b5d0*/  @!P5 LEA R6, P0, R2.reuse, R6, 0x2 ;  /* 0x000000060206d211 */ /* 0x041fe400078010ff */
[----:B------:R-:W-:Y:S02]  /*b5e0*/  MOV R4, RZ ;  /* 0x000000ff00047202 */ /* 0x000fe40000000f00 */
[----:B------:R-:W-:-:S05]  /*b5f0*/  @!P5 LEA.HI.X R7, R2, R7, R3, 0x2, P0 ;  /* 0x000000070207d211 */ /* 0x000fca00000f1403 */
[----:B------:R0:W5:Y:S01]  /*b600*/  @!P5 LDG.E R4, desc[UR36][R6.64] ;  /* 0x000000240604d981 */ /* 0x000162000c1e1900 */
[----:B------:R-:W-:Y:S01]  /*b610*/  LOP3.LUT P4, RZ, R16, 0x10, RZ, 0xc0, !PT ;  /* 0x0000001010ff7812 */ /* 0x000fe2000788c0ff */
[----:B------:R-:W-:-:S05]  /*b620*/  VIADD R26, R25, 0x1 ;  /* 0x00000001191a7836 */ /* 0x000fca0000000000 */
[----:B------:R-:W-:-:S04]  /*b630*/  ISETP.NE.AND P0, PT, R26, 0x2, PT ;  /* 0x000000021a00780c */ /* 0x000fc80003f05270 */
[----:B------:R-:W-:Y:S02]  /*b640*/  SEL R28, RZ, 0x1, P0 ;  /* 0x00000001ff1c7807 */ /* 0x000fe40000000000 */
[----:B------:R-:W-:Y:S02]  /*b650*/  SEL R26, R26, RZ, P0 ;  /* 0x000000ff1a1a7207 */ /* 0x000fe40000000000 */
[----:B------:R-:W-:Y:S01]  /*b660*/  LOP3.LUT R28, R27, R28, RZ, 0x3c, !PT ;  /* 0x0000001c1b1c7212 */ /* 0x000fe200078e3cff */
[----:B0-----:R-:W-:Y:S06]  /*b670*/  @!P4 BRA `(.L_x_56) ;  /* 0x000000000004c947 */ /* 0x001fec0003800000 */
[----:B------:R-:W-:Y:S01]  /*b680*/  BPT.TRAP 0x1 ;  /* 0x000000040000795c */ /* 0x000fe20000300000 */
.L_x_56:
[----:B------:R-:W-:Y:S01]  /*b690*/  LEA R19, R26, UR44, 0x3 ;  /* 0x0000002c1a137c11 */ /* 0x000fe2000f8e18ff */
[----:B------:R-:W-:Y:S01]  /*b6a0*/  BSSY B1, `(.L_x_57) ;  /* 0x0000004000017945 */ /* 0x000fe20003800000 */
[----:B------:R-:W-:-:S04]  /*b6b0*/  SHF.L.U32 R2, R28, 0x1f, RZ ;  /* 0x0000001f1c027819 */ /* 0x000fc800000006ff */
[----:B------:R-:W0:Y:S02]  /*b6c0*/  SYNCS.PHASECHK.TRANS64.TRYWAIT P0, [R19+URZ+0x30840], R2 ;  /* 0x03084002130075a7 */ /* 0x000e24000800017f */
[----:B0-----:R-:W-:Y:S05]  /*b6d0*/  @!P0 BRA `(.L_x_58) ;  /* 0x0000002c00088947 */ /* 0x001fea0003800000 */
.L_x_121:
[----:B------:R-:W-:Y:S05]  /*b6e0*/  BSYNC B1 ;  /* 0x0000000000017941 */ /* 0x000fea0003800000 */
.L_x_57:
[----:B------:R-:W-:Y:S01]  /*b6f0*/  ULDC UR4, c[0x0][0x430] ;  /* 0x00010c0000047ab9 */ /* 0x000fe20000000800 */
[----:B-----5:R-:W-:Y:S01]  /*b700*/  SHF.R.S32.HI R31, RZ, 0x1f, R4 ;  /* 0x0000001fff1f7819 */ /* 0x020fe20000011404 */
[----:B------:R-:W-:Y:S01]  /*b710*/  UIADD3 UR4, -UR4, URZ, URZ ;  /* 0x0000003f04047290 */ /* 0x000fe2000fffe13f */
[----:B------:R-:W-:Y:S01]  /*b720*/  R2UR UR6, R35 ;  /* 0x00000000230672ca */ /* 0x000fe200000e0000 */
[----:B------:R-:W-:Y:S01]  /*b730*/  IMAD R22, R26, 0x4800, R30 ;  /* 0x000048001a167824 */ /* 0x000fe200078e021e */
[C---:B------:R-:W-:Y:S02]  /*b740*/  LOP3.LUT P5, RZ, R16.reuse, 0x2, RZ, 0xc0, !PT ;  /* 0x0000000210ff7812 */ /* 0x040fe400078ac0ff */
[----:B------:R-:W-:Y:S01]  /*b750*/  LOP3.LUT P4, RZ, R16, 0x1, RZ, 0xc0, !PT ;  /* 0x0000000110ff7812 */ /* 0x000fe2000788c0ff */
[----:B------:R-:W-:Y:S01]  /*b760*/  IMAD R5, R9, UR4, R20 ;  /* 0x0000000409057c24 */ /* 0x000fe2000f8e0214 */
[----:B------:R-:W-:-:S04]  /*b770*/  ULDC.64 UR4, c[0x0][0x300] ;  /* 0x0000c00000047ab9 */ /* 0x000fc80000000a00 */
[----:B------:R-:W-:-:S05]  /*b780*/  SHF.R.S32.HI R29, RZ, 0x1f, R5 ;  /* 0x0000001fff1d7819 */ /* 0x000fca0000011405 */
[----:B0-----:R-:W-:-:S04]  /*b790*/  IMAD R2, R29, UR4, RZ ;  /* 0x000000041d027c24 */ /* 0x001fc8000f8e02ff */
[C---:B------:R-:W-:Y:S02]  /*b7a0*/  IMAD R7, R5.reuse, UR5, R2 ;  /* 0x0000000505077c24 */ /* 0x040fe4000f8e0202 */
[----:B------:R-:W-:Y:S01]  /*b7b0*/  IMAD.WIDE.U32 R2, R5, UR4, RZ ;  /* 0x0000000405027c25 */ /* 0x000fe2000f8e00ff */
[----:B------:R-:W-:-:S03]  /*b7c0*/  ULDC.64 UR4, c[0x0][0x310] ;  /* 0x0000c40000047ab9 */ /* 0x000fc60000000a00 */
        /* <DEDUP_REMOVED lines=12> */
[----:B------:R-:W-:Y:S01]  /*b890*/  LEA R21, P0, R2, UR6, 0x1 ;  /* 0x0000000602157c11 */ /* 0x000fe2000f8008ff */
[----:B------:R-:W-:-:S03]  /*b8a0*/  UMOV UR4, 0xffffffff ;  /* 0xffffffff00047882 */ /* 0x000fc60000000000 */
[----:B------:R-:W-:Y:S01]  /*b8b0*/  LEA.HI.X R24, R2, UR7, R3, 0x1, P0 ;  /* 0x0000000702187c11 */ /* 0x000fe200080f0c03 */
[----:B------:R-:W-:Y:S08]  /*b8c0*/  BRA.DIV UR4, `(.L_x_59) ;  /* 0x0000002a04a07947 */ /* 0x000ff0000b800000 */
[----:B------:R-:W0:Y:S01]  /*b8d0*/  SHFL.IDX PT, R14, R21, RZ, 0x181f ;  /* 0x00181fff150e7589 */ /* 0x000e2200000e0000 */
[----:B------:R-:W-:Y:S01]  /*b8e0*/  IMAD.SHL.U32 R12, R23, 0x2, RZ ;  /* 0x00000002170c7824 */ /* 0x000fe200078e00ff */
[----:B------:R-:W-:Y:S02]  /*b8f0*/  LOP3.LUT P6, RZ, R16, 0x4, RZ, 0xc0, !PT ;  /* 0x0000000410ff7812 */ /* 0x000fe400078cc0ff */
[----:B------:R-:W1:Y:S01]  /*b900*/  SHFL.IDX PT, R3, R24, RZ, 0x181f ;  /* 0x00181fff18037589 */ /* 0x000e6200000e0000 */
[----:B------:R-:W-:-:S03]  /*b910*/  LEA R22, R22, UR44, 0x1 ;  /* 0x0000002c16167c11 */ /* 0x000fc6000f8e08ff */
[----:B------:R-:W-:Y:S04]  /*b920*/  SHFL.IDX PT, R7, R24, 0x1, 0x181f ;  /* 0x00381f0018077f89 */ /* 0x000fe800000e0000 */
[----:B------:R-:W-:Y:S01]  /*b930*/  SHFL.IDX PT, R10, R21, 0x2, 0x181f ;  /* 0x00581f00150a7f89 */ /* 0x000fe200000e0000 */
[----:B0-----:R-:W-:-:S03]  /*b940*/  IADD3 R2, P0, R14, R12, RZ ;  /* 0x0000000c0e027210 */ /* 0x001fc60007f1e0ff */
[----:B------:R-:W0:Y:S01]  /*b950*/  SHFL.IDX PT, R14, R21, 0x1, 0x181f ;  /* 0x00381f00150e7f89 */ /* 0x000e2200000e0000 */
[----:B-1----:R-:W-:-:S05]  /*b960*/  IADD3.X R3, RZ, R3, RZ, P0, !PT ;  /* 0x00000003ff037210 */ /* 0x002fca00007fe4ff */
[----:B------:R-:W-:Y:S04]  /*b970*/  LDGSTS.E.BYPASS.LTC128B.128 [R22+0x1e400], desc[UR36][R2.64], !P6 ;  /* 0x1e40000002167fae */ /* 0x000fe8000f101d64 */
[----:B------:R-:W-:Y:S04]  /*b980*/  LDGSTS.E.BYPASS.LTC128B.128 [R22+0x21400], desc[UR36][R2.64+0x80], !P5 ;  /* 0x2140008002167fae */ /* 0x000fe8000e901d64 */
[----:B------:R1:W-:Y:S01]  /*b990*/  LDGSTS.E.BYPASS.LTC128B.128 [R22+0x24400], desc[UR36][R2.64+0x100], !P4 ;  /* 0x2440010002167fae */ /* 0x0003e2000e101d64 */
[----:B0-----:R-:W-:-:S03]  /*b9a0*/  IADD3 R8, P0, R14, R12, RZ ;  /* 0x0000000c0e087210 */ /* 0x001fc60007f1e0ff */
[----:B------:R-:W-:Y:S02]  /*b9b0*/  SHFL.IDX PT, R14, R21, 0x5, 0x181f ;  /* 0x00b81f00150e7f89 */ /* 0x000fe400000e0000 */
[----:B------:R-:W-:Y:S02]  /*b9c0*/  IMAD.X R9, RZ, RZ, R7, P0 ;  /* 0x000000ffff097224 */ /* 0x000fe400000e0607 */
[----:B-1----:R-:W-:Y:S01]  /*b9d0*/  SHFL.IDX PT, R2, R21, 0x3, 0x181f ;  /* 0x00781f0015027f89 */ /* 0x002fe200000e0000 */
[----:B------:R-:W-:-:S03]  /*b9e0*/  IADD3 R10, P0, R10, R12, RZ ;  /* 0x0000000c0a0a7210 */ /* 0x000fc60007f1e0ff */
[----:B------:R-:W0:Y:S04]  /*b9f0*/  SHFL.IDX PT, R7, R24, 0x2, 0x181f ;  /* 0x00581f0018077f89 */ /* 0x000e2800000e0000 */
[----:B------:R-:W1:Y:S04]  /*ba00*/  SHFL.IDX PT, R3, R24, 0x3, 0x181f ;  /* 0x00781f0018037f89 */ /* 0x000e6800000e0000 */
[----:B------:R2:W-:Y:S04]  /*ba10*/  LDGSTS.E.BYPASS.LTC128B.128 [R22+0x1ec00], desc[UR36][R8.64], !P6 ;  /* 0x1ec0000008167fae */ /* 0x0005e8000f101d64 */
[----:B------:R2:W-:Y:S04]  /*ba20*/  LDGSTS.E.BYPASS.LTC128B.128 [R22+0x21c00], desc[UR36][R8.64+0x80], !P5 ;  /* 0x21c0008008167fae */ /* 0x0005e8000e901d64 */
[----:B------:R2:W-:Y:S01]  /*ba30*/  LDGSTS.E.BYPASS.LTC128B.128 [R22+0x24c00], desc[UR36][R8.64+0x100], !P4 ;  /* 0x24c0010008167fae */ /* 0x0005e2000e101d64 */
[----:B0-----:R-:W-:Y:S01]  /*ba40*/  IMAD.X R11, RZ, RZ, R7, P0 ;  /* 0x000000ffff0b7224 */ /* 0x001fe200000e0607 */
[----:B------:R-:W-:-:S02]  /*ba50*/  IADD3 R6, P0, R2, R12, RZ ;  /* 0x0000000c02067210 */ /* 0x000fc40007f1e0ff */
[----:B------:R-:W0:Y:S02]  /*ba60*/  SHFL.IDX PT, R2, R21, 0x4, 0x181f ;  /* 0x00981f0015027f89 */ /* 0x000e2400000e0000 */
[----:B-1----:R-:W-:Y:S02]  /*ba70*/  IADD3.X R7, RZ, R3, RZ, P0, !PT ;  /* 0x00000003ff077210 */ /* 0x002fe400007fe4ff */
[----:B------:R-:W1:Y:S04]  /*ba80*/  SHFL.IDX PT, R3, R24, 0x4, 0x181f ;  /* 0x00981f0018037f89 */ /* 0x000e6800000e0000 */
[----:B------:R2:W-:Y:S04]  /*ba90*/  LDGSTS.E.BYPASS.LTC128B.128 [R22+0x1f400], desc[UR36][R10.64], !P6 ;  /* 0x1f4000000a167fae */ /* 0x0005e8000f101d64 */
[----:B------:R2:W-:Y:S04]  /*baa0*/  LDGSTS.E.BYPASS.LTC128B.128 [R22+0x22400], desc[UR36][R10.64+0x80], !P5 ;  /* 0x224000800a167fae */ /* 0x0005e8000e901d64 */
[----:B------:R2:W-:Y:S04]  /*bab0*/  LDGSTS.E.BYPASS.LTC128B.128 [R22+0x25400], desc[UR36][R10.64+0x100], !P4 ;  /* 0x254001000a167fae */ /* 0x0005e8000e101d64 */
[----:B------:R2:W-:Y:S01]  /*bac0*/  LDGSTS.E.BYPASS.LTC128B.128 [R22+0x1fc00], desc[UR36][R6.64], !P6 ;  /* 0x1fc0000006167fae */ /* 0x0005e2000f101d64 */
[----:B0-----:R-:W-:-:S03]  /*bad0*/  IADD3 R2, P0, R2, R12, RZ ;  /* 0x0000000c02027210 */ /* 0x001fc60007f1e0ff */
[----:B------:R2:W-:Y:S02]  /*bae0*/  LDGSTS.E.BYPASS.LTC128B.128 [R22+0x22c00], desc[UR36][R6.64+0x80], !P5 ;  /* 0x22c0008006167fae */ /* 0x0005e4000e901d64 */
[----:B-1----:R-:W-:Y:S02]  /*baf0*/  IMAD.X R3, RZ, RZ, R3, P0 ;  /* 0x000000ffff037224 */ /* 0x002fe400000e0603 */
[----:B------:R2:W-:Y:S04]  /*bb00*/  LDGSTS.E.BYPASS.LTC128B.128 [R22+0x25c00], desc[UR36][R6.64+0x100], !P4 ;  /* 0x25c0010006167fae */ /* 0x0005e8000e101d64 */
[----:B------:R2:W-:Y:S04]  /*bb10*/  LDGSTS.E.BYPASS.LTC128B.128 [R22+0x20400], desc[UR36][R2.64], !P6 ;  /* 0x2040000002167fae */ /* 0x0005e8000f101d64 */
[----:B------:R2:W-:Y:S04]  /*bb20*/  LDGSTS.E.BYPASS.LTC128B.128 [R22+0x23400], desc[UR36][R2.64+0x80], !P5 ;  /* 0x2340008002167fae */ /* 0x0005e8000e901d64 */
[----:B------:R2:W-:Y:S04]  /*bb30*/  LDGSTS.E.BYPASS.LTC128B.128 [R22+0x26400], desc[UR36][R2.64+0x100], !P4 ;  /* 0x2640010002167fae */ /* 0x0005e8000e101d64 */
[----:B------:R-:W0:Y:S02]  /*bb40*/  SHFL.IDX PT, R24, R24, 0x5, 0x181f ;  /* 0x00b81f0018187f89 */ /* 0x000e2400000e0000 */
.L_x_135:
[----:B--2---:R-:W-:Y:S01]  /*bb50*/  IMAD.SHL.U32 R2, R23, 0x2, RZ ;  /* 0x0000000217027824 */ /* 0x004fe200078e00ff */
[----:B------:R-:W-:-:S04]  /*bb60*/  LOP3.LUT P6, RZ, R16, 0x4, RZ, 0xc0, !PT ;  /* 0x0000000410ff7812 */ /* 0x000fc800078cc0ff */
[----:B------:R-:W-:-:S04]  /*bb70*/  IADD3 R2, P0, R14, R2, RZ ;  /* 0x000000020e027210 */ /* 0x000fc80007f1e0ff */
[----:B0-----:R-:W-:Y:S02]  /*bb80*/  IADD3.X R3, RZ, R24, RZ, P0, !PT ;  /* 0x00000018ff037210 */ /* 0x001fe400007fe4ff */
[----:B------:R-:W-:-:S03]  /*bb90*/  PLOP3.LUT P0, PT, PT, PT, PT, 0x80, 0x0 ;  /* 0x000000000000781c */ /* 0x000fc60003f0f070 */
[----:B------:R-:W-:Y:S01]  /*bba0*/  @!PT LDS RZ, [RZ] ;  /* 0x00000000fffff984 */ /* 0x000fe20000000800 */
[----:B------:R-:W-:Y:S01]  /*bbb0*/  @!PT LDS RZ, [RZ] ;  /* 0x00000000fffff984 */ /* 0x000fe20000000800 */
[----:B------:R-:W-:Y:S01]  /*bbc0*/  @!PT LDS RZ, [RZ] ;  /* 0x00000000fffff984 */ /* 0x000fe20000000800 */
[----:B------:R0:W-:Y:S04]  /*bbd0*/  LDGSTS.E.BYPASS.LTC128B.128 [R22+0x20c00], desc[UR36][R2.64], !P6 ;  /* 0x20c0000002167fae */ /* 0x0001e8000f101d64 */
[----:B------:R0:W-:Y:S04]  /*bbe0*/  LDGSTS.E.BYPASS.LTC128B.128 [R22+0x23c00], desc[UR36][R2.64+0x80], !P5 ;  /* 0x23c0008002167fae */ /* 0x0001e8000e901d64 */
[----:B------:R0:W-:Y:S01]  /*bbf0*/  LDGSTS.E.BYPASS.LTC128B.128 [R22+0x26c00], desc[UR36][R2.64+0x100], !P4 ;  /* 0x26c0010002167fae */ /* 0x0001e2000e101d64 */
[----:B------:R-:W-:Y:S01]  /*bc00*/  NOP ;  /* 0x0000000000007918 */ /* 0x000fe20000000000 */
.L_x_60:
[----:B------:R-:W-:Y:S02]  /*bc10*/  PLOP3.LUT P4, PT, P4, P0, PT, 0xa2, 0x0 ;  /* 0x000000000000781c */ /* 0x000fe40002781472 */
[----:B------:R-:W-:-:S08]  /*bc20*/  @P0 R2UR P4, UR4, R19 ;  /* 0x00000000130402ca */ /* 0x000fd00000080000 */
[----:B------:R-:W-:-:S05]  /*bc30*/  @P0 PLOP3.LUT P0, PT, P4, PT, PT, 0x80, 0x0 ;  /* 0x000000000000081c */ /* 0x000fca000270f070 */
[----:B------:R-:W-:Y:S01]  /*bc40*/  @!P4 SYNCS.ARRIVE.TRANS64.RED.A0T1 RZ, [UR4+0x30830], RZ ;  /* 0x030830ffffffc9a7 */ /* 0x000fe20008200404 */
[----:B------:R-:W-:Y:S07]  /*bc50*/  @!P4 ARRIVES.LDGSTSBAR.64.TRANSCNT [UR4+0x30830] ;  /* 0x03083000ff00c9b0 */ /* 0x000fee0008000a84 */
[----:B------:R-:W-:Y:S05]  /*bc60*/  @P0 BRA.U.ANY `(.L_x_60) ;  /* 0xfffffffd00e80947 */ /* 0x000fea000393ffff */
[----:B------:R-:W-:Y:S01]  /*bc70*/  NOP ;  /* 0x0000000000007918 */ /* 0x000fe20000000000 */
[----:B------:R-:W-:-:S13]  /*bc80*/  LOP3.LUT P5, RZ, R16, 0x10, RZ, 0xc0, !PT ;  /* 0x0000001010ff7812 */ /* 0x000fda00078ac0ff */
[----:B------:R-:W-:Y:S05]  /*bc90*/  @!P5 BRA `(.L_x_61) ;  /* 0x000000000004d947 */ /* 0x000fea0003800000 */
[----:B------:R-:W-:Y:S01]  /*bca0*/  BPT.TRAP 0x1 ;  /* 0x000000040000795c */ /* 0x000fe20000300000 */
.L_x_61:
[----:B------:R1:W-:Y:S01]  /*bcb0*/  SYNCS.ARRIVE.TRANS64.A1T0 RZ, [R19+URZ+0x30830], RZ ;  /* 0x030830ff13ff79a7 */ /* 0x0003e2000810003f */
[----:B------:R-:W-:Y:S05]  /*bcc0*/  @!P5 BRA `(.L_x_62) ;  /* 0x000000000004d947 */ /* 0x000fea0003800000 */
[----:B------:R-:W-:Y:S01]  /*bcd0*/  BPT.TRAP 0x1 ;  /* 0x000000040000795c */ /* 0x000fe20000300000 */
.L_x_62:
[----:B0-----:R-:W-:Y:S01]  /*bce0*/  SHF.L.U32 R3, R27, 0x1f, RZ ;  /* 0x0000001f1b037819 */ /* 0x001fe200000006ff */
[----:B------:R-:W-:Y:S01]  /*bcf0*/  BSSY B1, `(.L_x_63) ;  /* 0x0000004000017945 */ /* 0x000fe20003800000 */
[----:B------:R-:W-:-:S04]  /*bd00*/  LEA R6, R25, UR44, 0x3 ;  /* 0x0000002c19067c11 */ /* 0x000fc8000f8e18ff */
[----:B------:R-:W0:Y:S02]  /*bd10*/  SYNCS.PHASECHK.TRANS64.TRYWAIT P0, [R6+URZ+0x30860], R3 ;  /* 0x03086003060075a7 */ /* 0x000e24000800017f */
[----:B0-----:R-:W-:Y:S05]  /*bd20*/  @!P0 BRA `(.L_x_64) ;  /* 0x0000002c00588947 */ /* 0x001fea0003800000 */
.L_x_136:
[----:B------:R-:W-:Y:S05]  /*bd30*/  BSYNC B1 ;  /* 0x0000000000017941 */ /* 0x000fea0003800000 */
.L_x_63:
[----:B------:R-:W-:Y:S01]  /*bd40*/  UMOV UR4, 0xffffffff ;  /* 0xffffffff00047882 */ /* 0x000fe20000000000 */
[----:B------:R-:W-:Y:S02]  /*bd50*/  IMAD R7, R25, 0x4800, R30 ;  /* 0x0000480019077824 */ /* 0x000fe400078e021e */
[----:B------:R-:W-:Y:S01]  /*bd60*/  IMAD.SHL.U32 R9, R23, 0x2, RZ ;  /* 0x0000000217097824 */ /* 0x000fe200078e00ff */
[----:B------:R-:W-:Y:S06]  /*bd70*/  BRA.DIV UR4, `(.L_x_65) ;  /* 0x0000002e04587947 */ /* 0x000fec000b800000 */
[----:B------:R-:W2:Y:S01]  /*bd80*/  SHFL.IDX PT, R14, R17, RZ, 0x181f ;  /* 0x00181fff110e7589 */ /* 0x000ea200000e0000 */
[----:B------:R-:W-:-:S03]  /*bd90*/  LEA R7, R7, UR44, 0x1 ;  /* 0x0000002c07077c11 */ /* 0x000fc6000f8e08ff */
[----:B0-----:R-:W0:Y:S04]  /*bda0*/  SHFL.IDX PT, R3, R18, RZ, 0x181f ;  /* 0x00181fff12037589 */ /* 0x001e2800000e0000 */
[----:B------:R-:W-:Y:S01]  /*bdb0*/  SHFL.IDX PT, R8, R18, 0x1, 0x181f ;  /* 0x00381f0012087f89 */ /* 0x000fe200000e0000 */
[----:B--2---:R-:W-:-:S03]  /*bdc0*/  IADD3 R2, P0, R14, R9, RZ ;  /* 0x000000090e027210 */ /* 0x004fc60007f1e0ff */
[----:B------:R-:W2:Y:S02]  /*bdd0*/  SHFL.IDX PT, R14, R17, 0x1, 0x181f ;  /* 0x00381f00110e7f89 */ /* 0x000ea400000e0000 */
[----:B0-----:R-:W-:Y:S01]  /*bde0*/  IMAD.X R3, RZ, RZ, R3, P0 ;  /* 0x000000ffff037224 */ /* 0x001fe200000e0603 */
[----:B------:R-:W-:-:S13]  /*bdf0*/  ISETP.LT.OR P0, PT, R0, 0x1, P3 ;  /* 0x000000010000780c */ /* 0x000fda0001f01670 */
[----:B------:R-:W-:Y:S01]  /*be00*/  LDGSTS.E.BYPASS.LTC128B.128 [R7+0x400], desc[UR36][R2.64], !P0 ;  /* 0x0040000002077fae */ /* 0x000fe2000c101d64 */
[----:B------:R-:W-:-:S13]  /*be10*/  ISETP.LT.OR P0, PT, R0, 0x1, P2 ;  /* 0x000000010000780c */ /* 0x000fda0001701670 */
[----:B------:R-:W-:Y:S01]  /*be20*/  LDGSTS.E.BYPASS.LTC128B.128 [R7+0x3400], desc[UR36][R2.64+0x80], !P0 ;  /* 0x0340008002077fae */ /* 0x000fe2000c101d64 */
[----:B------:R-:W-:-:S13]  /*be30*/  ISETP.LT.OR P0, PT, R0, 0x1, P1 ;  /* 0x000000010000780c */ /* 0x000fda0000f01670 */
[----:B------:R2:W-:Y:S02]  /*be40*/  LDGSTS.E.BYPASS.LTC128B.128 [R7+0x6400], desc[UR36][R2.64+0x100], !P0 ;  /* 0x0640010002077fae */ /* 0x0005e4000c101d64 */
[----:B--2---:R-:W-:Y:S02]  /*be50*/  IADD3 R2, P0, R14, R9, RZ ;  /* 0x000000090e027210 */ /* 0x004fe40007f1e0ff */
[----:B------:R-:W0:Y:S02]  /*be60*/  SHFL.IDX PT, R14, R17, 0x2, 0x181f ;  /* 0x00581f00110e7f89 */ /* 0x000e2400000e0000 */
[----:B------:R-:W-:Y:S02]  /*be70*/  IADD3.X R3, RZ, R8, RZ, P0, !PT ;  /* 0x00000008ff037210 */ /* 0x000fe400007fe4ff */
[----:B------:R-:W-:Y:S01]  /*be80*/  ISETP.LT.OR P0, PT, R0, 0x11, P3 ;  /* 0x000000110000780c */ /* 0x000fe20001f01670 */
[----:B------:R-:W2:-:S12]  /*be90*/  SHFL.IDX PT, R8, R18, 0x2, 0x181f ;  /* 0x00581f0012087f89 */ /* 0x000e9800000e0000 */
[----:B------:R-:W-:Y:S01]  /*bea0*/  LDGSTS.E.BYPASS.LTC128B.128 [R7+0xc00], desc[UR36][R2.64], !P0 ;  /* 0x00c0000002077fae */ /* 0x000fe2000c101d64 */
[----:B------:R-:W-:-:S13]  /*beb0*/  ISETP.LT.OR P0, PT, R0, 0x11, P2 ;  /* 0x000000110000780c */ /* 0x000fda0001701670 */
[----:B------:R-:W-:Y:S01]  /*bec0*/  LDGSTS.E.BYPASS.LTC128B.128 [R7+0x3c00], desc[UR36][R2.64+0x80], !P0 ;  /* 0x03c0008002077fae */ /* 0x000fe2000c101d64 */
[----:B------:R-:W-:-:S13]  /*bed0*/  ISETP.LT.OR P0, PT, R0, 0x11, P1 ;  /* 0x000000110000780c */ /* 0x000fda0000f01670 */
[----:B------:R0:W-:Y:S02]  /*bee0*/  LDGSTS.E.BYPASS.LTC128B.128 [R7+0x6c00], desc[UR36][R2.64+0x100], !P0 ;  /* 0x06c0010002077fae */ /* 0x0001e4000c101d64 */
[----:B0-----:R-:W-:Y:S02]  /*bef0*/  IADD3 R2, P0, R14, R9, RZ ;  /* 0x000000090e027210 */ /* 0x001fe40007f1e0ff */
[----:B------:R-:W0:Y:S03]  /*bf00*/  SHFL.IDX PT, R14, R17, 0x3, 0x181f ;  /* 0x00781f00110e7f89 */ /* 0x000e2600000e0000 */
[----:B--2---:R-:W-:Y:S01]  /*bf10*/  IMAD.X R3, RZ, RZ, R8, P0 ;  /* 0x000000ffff037224 */ /* 0x004fe200000e0608 */
        /* <DEDUP_REMOVED lines=18> */
[----:B------:R0:W3:Y:S02]  /*c040*/  SHFL.IDX PT, R14, R17, 0x5, 0x181f ;  /* 0x00b81f00110e7f89 */ /* 0x0000e400000e0000 */
[----:B--2---:R-:W-:Y:S02]  /*c050*/  IADD3.X R3, RZ, R8, RZ, P0, !PT ;  /* 0x00000008ff037210 */ /* 0x004fe400007fe4ff */
[----:B------:R-:W-:Y:S01]  /*c060*/  ISETP.LT.OR P0, PT, R0, 0x41, P3 ;  /* 0x000000410000780c */ /* 0x000fe20001f01670 */
[----:B------:R0:W2:-:S12]  /*c070*/  SHFL.IDX PT, R8, R18, 0x5, 0x181f ;  /* 0x00b81f0012087f89 */ /* 0x00009800000e0000 */
[----:B------:R0:W-:Y:S01]  /*c080*/  LDGSTS.E.BYPASS.LTC128B.128 [R7+0x2400], desc[UR36][R2.64], !P0 ;  /* 0x0240000002077fae */ /* 0x0001e2000c101d64 */
[----:B------:R-:W-:-:S13]  /*c090*/  ISETP.LT.OR P0, PT, R0, 0x41, P2 ;  /* 0x000000410000780c */ /* 0x000fda0001701670 */
[----:B------:R0:W-:Y:S01]  /*c0a0*/  LDGSTS.E.BYPASS.LTC128B.128 [R7+0x5400], desc[UR36][R2.64+0x80], !P0 ;  /* 0x0540008002077fae */ /* 0x0001e2000c101d64 */
[----:B------:R-:W-:-:S13]  /*c0b0*/  ISETP.LT.OR P0, PT, R0, 0x41, P1 ;  /* 0x000000410000780c */ /* 0x000fda0000f01670 */
[----:B--23--:R0:W-:Y:S02]  /*c0c0*/  LDGSTS.E.BYPASS.LTC128B.128 [R7+0x8400], desc[UR36][R2.64+0x100], !P0 ;  /* 0x0840010002077fae */ /* 0x00c1e4000c101d64 */
.L_x_150:
[----:B0-2---:R-:W-:Y:S01]  /*c0d0*/  IADD3 R2, P0, R14, R9, RZ ;  /* 0x000000090e027210 */ /* 0x005fe20007f1e0ff */
[----:B------:R-:W-:-:S04]  /*c0e0*/  ULDC.64 UR4, c[0x0][0x328] ;  /* 0x0000ca0000047ab9 */ /* 0x000fc80000000a00 */
[----:B------:R-:W-:Y:S01]  /*c0f0*/  IMAD.X R3, RZ, RZ, R8, P0 ;  /* 0x000000ffff037224 */ /* 0x000fe200000e0608 */
[----:B------:R-:W-:Y:S01]  /*c100*/  ISETP.LT.OR P0, PT, R0, 0x51, P3 ;  /* 0x000000510000780c */ /* 0x000fe20001f01670 */
[----:B------:R-:W-:-:S04]  /*c110*/  IMAD R8, R29, UR4, RZ ;  /* 0x000000041d087c24 */ /* 0x000fc8000f8e02ff */
[----:B------:R-:W-:-:S08]  /*c120*/  IMAD R9, R5, UR5, R8 ;  /* 0x0000000505097c24 */ /* 0x000fd0000f8e0208 */
[----:B------:R-:W-:Y:S01]  /*c130*/  @!PT LDS RZ, [RZ] ;  /* 0x00000000fffff984 */ /* 0x000fe20000000800 */
[----:B------:R-:W-:Y:S01]  /*c140*/  @!PT LDS RZ, [RZ] ;  /* 0x00000000fffff984 */ /* 0x000fe20000000800 */
[----:B------:R-:W-:Y:S01]  /*c150*/  @!PT LDS RZ, [RZ] ;  /* 0x00000000fffff984 */ /* 0x000fe20000000800 */
[----:B------:R-:W-:Y:S01]  /*c160*/  LDGSTS.E.BYPASS.LTC128B.128 [R7+0x2c00], desc[UR36][R2.64], !P0 ;  /* 0x02c0000002077fae */ /* 0x000fe2000c101d64 */
[----:B------:R-:W-:-:S13]  /*c170*/  ISETP.LT.OR P0, PT, R0, 0x51, P2 ;  /* 0x000000510000780c */ /* 0x000fda0001701670 */
[----:B------:R-:W-:Y:S01]  /*c180*/  LDGSTS.E.BYPASS.LTC128B.128 [R7+0x5c00], desc[UR36][R2.64+0x80], !P0 ;  /* 0x05c0008002077fae */ /* 0x000fe2000c101d64 */
[----:B------:R-:W-:-:S13]  /*c190*/  ISETP.LT.OR P0, PT, R0, 0x51, P1 ;  /* 0x000000510000780c */ /* 0x000fda0000f01670 */
[----:B------:R0:W-:Y:S01]  /*c1a0*/  LDGSTS.E.BYPASS.LTC128B.128 [R7+0x8c00], desc[UR36][R2.64+0x100], !P0 ;  /* 0x08c0010002077fae */ /* 0x0001e2000c101d64 */
[----:B------:R-:W-:Y:S01]  /*c1b0*/  PLOP3.LUT P0, PT, PT, PT, PT, 0x80, 0x0 ;  /* 0x000000000000781c */ /* 0x000fe20003f0f070 */
[----:B------:R-:W-:Y:S01]  /*c1c0*/  NOP ;  /* 0x0000000000007918 */ /* 0x000fe20000000000 */
[----:B0-----:R-:W-:Y:S01]  /*c1d0*/  IMAD.WIDE.U32 R2, R5, UR4, RZ ;  /* 0x0000000405027c25 */ /* 0x001fe2000f8e00ff */
[----:B------:R-:W-:-:S03]  /*c1e0*/  ULDC.64 UR4, c[0x0][0x338] ;  /* 0x0000ce0000047ab9 */ /* 0x000fc60000000a00 */
[----:B------:R-:W-:Y:S02]  /*c1f0*/  IMAD.IADD R3, R3, 0x1, R9 ;  /* 0x0000000103037824 */ /* 0x000fe400078e0209 */
[----:B------:R-:W-:Y:S02]  /*c200*/  IMAD R31, R31, UR4, RZ ;  /* 0x000000041f1f7c24 */ /* 0x000fe4000f8e02ff */
[----:B------:R-:W-:-:S04]  /*c210*/  IMAD.WIDE.U32 R2, R4, UR4, R2 ;  /* 0x0000000404027c25 */ /* 0x000fc8000f8e0002 */
[----:B------:R-:W-:-:S05]  /*c220*/  IMAD R31, R4, UR5, R31 ;  /* 0x00000005041f7c24 */ /* 0x000fca000f8e021f */
[----:B-1----:R-:W-:-:S07]  /*c230*/  IADD3 R19, R3, R31, RZ ;  /* 0x0000001f03137210 */ /* 0x002fce0007ffe0ff */
.L_x_66:
        /* <DEDUP_REMOVED lines=10> */
.L_x_67:
[----:B------:R-:W-:Y:S01]  /*c2e0*/  R2UR UR4, R35 ;  /* 0x00000000230472ca */ /* 0x000fe200000e0000 */
[----:B------:R-:W-:Y:S01]  /*c2f0*/  ULDC.64 UR6, c[0x0][0x330] ;  /* 0x0000cc0000067ab9 */ /* 0x000fe20000000a00 */
[----:B------:R-:W-:Y:S01]  /*c300*/  IMAD.MOV.U32 R18, RZ, RZ, R2 ;  /* 0x000000ffff127224 */ /* 0x000fe200078e0002 */
[----:B------:R-:W-:Y:S01]  /*c310*/  IADD3 R32, R32, -0x1, RZ ;  /* 0xffffffff20207810 */ /* 0x000fe20007ffe0ff */
[----:B------:R-:W-:Y:S01]  /*c320*/  IMAD.U32 R3, RZ, RZ, UR6 ;  /* 0x00000006ff037e24 */ /* 0x000fe2000f8e00ff */
[----:B------:R0:W-:Y:S01]  /*c330*/  SYNCS.ARRIVE.TRANS64.A1T0 RZ, [R6+URZ+0x30850], RZ ;  /* 0x030850ff06ff79a7 */ /* 0x0001e2000810003f */
[----:B------:R-:W-:Y:S01]  /*c340*/  VIADD R0, R0, 0x60 ;  /* 0x0000006000007836 */ /* 0x000fe20000000000 */
[----:B------:R-:W-:Y:S01]  /*c350*/  MOV R25, R26 ;  /* 0x0000001a00197202 */ /* 0x000fe20000000f00 */
[----:B------:R-:W-:-:S04]  /*c360*/  IMAD.WIDE.U32 R18, R3, UR41, R18 ;  /* 0x0000002903127c25 */ /* 0x000fc8000f8e0012 */
[----:B------:R-:W-:Y:S01]  /*c370*/  VIADD R20, R20, 0xffffffa0 ;  /* 0xffffffa014147836 */ /* 0x000fe20000000000 */
[----:B------:R-:W-:Y:S01]  /*c380*/  UIMAD UR4, UR4, UR6, URZ ;  /* 0x00000006040472a4 */ /* 0x000fe2000f8e023f */
[----:B------:R-:W-:-:S03]  /*c390*/  IMAD.MOV.U32 R27, RZ, RZ, R28 ;  /* 0x000000ffff1b7224 */ /* 0x000fc600078e001c */
[----:B------:R-:W-:-:S03]  /*c3a0*/  UIMAD UR4, UR41, UR7, UR4 ;  /* 0x00000007290472a4 */ /* 0x000fc6000f8e0204 */
[----:B------:R-:W-:Y:S02]  /*c3b0*/  ULDC.64 UR6, c[0x0][0x318] ;  /* 0x0000c60000067ab9 */ /* 0x000fe40000000a00 */
[----:B------:R-:W-:Y:S02]  /*c3c0*/  LEA R17, P0, R18, UR6, 0x1 ;  /* 0x0000000612117c11 */ /* 0x000fe4000f8008ff */
[----:B------:R-:W-:-:S04]  /*c3d0*/  IADD3 R3, R19, UR4, RZ ;  /* 0x0000000413037c10 */ /* 0x000fc8000fffe0ff */
[----:B------:R-:W-:Y:S02]  /*c3e0*/  LEA.HI.X R18, R18, UR7, R3, 0x1, P0 ;  /* 0x0000000712127c11 */ /* 0x000fe400080f0c03 */
[----:B------:R-:W-:-:S13]  /*c3f0*/  ISETP.GT.AND P0, PT, R32, UR47, PT ;  /* 0x0000002f20007c0c */ /* 0x000fda000bf04270 */
[----:B0-----:R-:W-:Y:S05]  /*c400*/  @P0 BRA `(.L_x_68) ;  /* 0xfffffff0002c0947 */ /* 0x001fea000383ffff */
[----:B------:R-:W-:Y:S05]  /*c410*/  BSYNC B0 ;  /* 0x0000000000007941 */ /* 0x000fea0003800000 */
.L_x_55:
[----:B------:R-:W-:-:S13]  /*c420*/  LOP3.LUT P0, RZ, R16, 0x10, RZ, 0xc0, !PT ;  /* 0x0000001010ff7812 */ /* 0x000fda000780c0ff */
[----:B------:R-:W-:Y:S05]  /*c430*/  @!P0 BRA `(.L_x_69) ;  /* 0x0000000000048947 */ /* 0x000fea0003800000 */
[----:B------:R-:W-:Y:S01]  /*c440*/  BPT.TRAP 0x1 ;  /* 0x000000040000795c */ /* 0x000fe20000300000 */
.L_x_69:
[----:B0-----:R-:W-:Y:S01]  /*c450*/  LEA R0, R26, UR44, 0x3 ;  /* 0x0000002c1a007c11 */ /* 0x001fe2000f8e18ff */
[----:B------:R-:W0:Y:S01]  /*c460*/  S2R R2, SR_TID.X ;  /* 0x0000000000027919 */ /* 0x000e220000002100 */
[----:B------:R-:W-:Y:S01]  /*c470*/  SHF.L.U32 R3, R28, 0x1f, RZ ;  /* 0x0000001f1c037819 */ /* 0x000fe200000006ff */
[----:B------:R-:W-:Y:S01]  /*c480*/  BSSY B0, `(.L_x_70) ;  /* 0x0000009000007945 */ /* 0x000fe20003800000 */
[----:B------:R-:W-:Y:S01]  /*c490*/  MOV R5, 0xffffffa0 ;  /* 0xffffffa000057802 */ /* 0x000fe20000000f00 */
[----:B------:R-:W-:Y:S01]  /*c4a0*/  IMAD R4, R26, 0x4800, R30 ;  /* 0x000048001a047824 */ /* 0x000fe200078e021e */
[----:B------:R-:W1:Y:S03]  /*c4b0*/  SYNCS.PHASECHK.TRANS64.TRYWAIT P0, [R0+URZ+0x30860], R3 ;  /* 0x03086003000075a7 */ /* 0x000e66000800017f */
[----:B------:R-:W-:Y:S01]  /*c4c0*/  IMAD R5, R32, R5, UR42 ;  /* 0x0000002a20057e24 */ /* 0x000fe2000f8e0205 */
[----:B0-----:R-:W-:-:S04]  /*c4d0*/  LOP3.LUT R2, R2, 0x7f, RZ, 0xc0, !PT ;  /* 0x0000007f02027812 */ /* 0x001fc800078ec0ff */
[----:B------:R-:W-:-:S05]  /*c4e0*/  SHF.R.U32.HI R2, RZ, 0x3, R2 ;  /* 0x00000003ff027819 */ /* 0x000fca0000011602 */
[----:B------:R-:W-:Y:S01]  /*c4f0*/  IMAD.IADD R5, R5, 0x1, -R2 ;  /* 0x0000000105057824 */ /* 0x000fe200078e0a02 */
[----:B-1----:R-:W-:Y:S06]  /*c500*/  @!P0 BRA `(.L_x_71) ;  /* 0x0000002c00a08947 */ /* 0x002fec0003800000 */
.L_x_151:
[----:B------:R-:W-:Y:S05]  /*c510*/  BSYNC B0 ;  /* 0x0000000000007941 */ /* 0x000fea0003800000 */
.L_x_70:
[----:B------:R-:W-:-:S03]  /*c520*/  UMOV UR4, 0xffffffff ;  /* 0xffffffff00047882 */ /* 0x000fc60000000000 */
[----:B------:R-:W-:Y:S05]  /*c530*/  BRA.DIV UR4, `(.L_x_72) ;  /* 0x0000002e04a87947 */ /* 0x000fea000b800000 */
[----:B0-----:R-:W-:Y:S01]  /*c540*/  SHFL.IDX PT, R3, R18, RZ, 0x181f ;  /* 0x00181fff12037589 */ /* 0x001fe200000e0000 */
[----:B------:R-:W-:Y:S01]  /*c550*/  ULDC UR4, c[0x0][0x2f4] ;  /* 0x0000bd0000047ab9 */ /* 0x000fe20000000800 */
[----:B------:R-:W-:Y:S02]  /*c560*/  LEA R4, R4, UR44, 0x1 ;  /* 0x0000002c04047c11 */ /* 0x000fe4000f8e08ff */
[----:B------:R-:W0:Y:S01]  /*c570*/  SHFL.IDX PT, R2, R17, RZ, 0x181f ;  /* 0x00181fff11027589 */ /* 0x000e2200000e0000 */
[----:B------:R-:W-:Y:S02]  /*c580*/  ISETP.GE.AND P2, PT, R23, UR4, PT ;  /* 0x0000000417007c0c */ /* 0x000fe4000bf46270 */
[----:B------:R-:W-:Y:S01]  /*c590*/  ISETP.GE.AND P1, PT, R34, UR4, PT ;  /* 0x0000000422007c0c */ /* 0x000fe2000bf26270 */
[----:B------:R-:W1:Y:S01]  /*c5a0*/  SHFL.IDX PT, R14, R17, 0x1, 0x181f ;  /* 0x00381f00110e7f89 */ /* 0x000e6200000e0000 */
[----:B------:R-:W-:Y:S02]  /*c5b0*/  ISETP.GE.AND P0, PT, R33, UR4, PT ;  /* 0x0000000421007c0c */ /* 0x000fe4000bf06270 */
[C---:B------:R-:W-:Y:S01]  /*c5c0*/  ISETP.LT.OR P3, PT, R5.reuse, 0x1, P2 ;  /* 0x000000010500780c */ /* 0x040fe20001761670 */
[----:B------:R-:W2:Y:S01]  /*c5d0*/  SHFL.IDX PT, R6, R18, 0x1, 0x181f ;  /* 0x00381f0012067f89 */ /* 0x000ea200000e0000 */
[----:B------:R-:W-:-:S02]  /*c5e0*/  ISETP.LT.OR P4, PT, R5, 0x1, P1 ;  /* 0x000000010500780c */ /* 0x000fc40000f81670 */
[----:B------:R-:W-:Y:S01]  /*c5f0*/  ISETP.LT.OR P5, PT, R5, 0x1, P0 ;  /* 0x000000010500780c */ /* 0x000fe200007a1670 */
[----:B------:R-:W3:Y:S04]  /*c600*/  SHFL.IDX PT, R8, R17, 0x2, 0x181f ;  /* 0x00581f0011087f89 */ /* 0x000ee800000e0000 */
[----:B------:R-:W4:Y:S01]  /*c610*/  SHFL.IDX PT, R7, R18, 0x2, 0x181f ;  /* 0x00581f0012077f89 */ /* 0x000f2200000e0000 */
[----:B0-----:R-:W-:-:S05]  /*c620*/  IMAD.WIDE.U32 R2, R23, 0x2, R2 ;  /* 0x0000000217027825 */ /* 0x001fca00078e0002 */
[----:B------:R-:W-:Y:S01]  /*c630*/  LDGSTS.E.BYPASS.LTC128B.128 [R4+0x400], desc[UR36][R2.64], !P3 ;  /* 0x0040000002047fae */ /* 0x000fe2000d901d64 */
[----:B------:R-:W-:-:S03]  /*c640*/  ISETP.LT.OR P3, PT, R5, 0x11, P2 ;  /* 0x000000110500780c */ /* 0x000fc60001761670 */
[----:B------:R-:W-:Y:S01]  /*c650*/  LDGSTS.E.BYPASS.LTC128B.128 [R4+0x3400], desc[UR36][R2.64+0x80], !P4 ;  /* 0x0340008002047fae */ /* 0x000fe2000e101d64 */
[----:B------:R-:W-:-:S03]  /*c660*/  ISETP.LT.OR P4, PT, R5, 0x11, P1 ;  /* 0x000000110500780c */ /* 0x000fc60000f81670 */
[----:B------:R1:W-:Y:S01]  /*c670*/  LDGSTS.E.BYPASS.LTC128B.128 [R4+0x6400], desc[UR36][R2.64+0x100], !P5 ;  /* 0x0640010002047fae */ /* 0x0003e2000e901d64 */
[----:B------:R-:W-:Y:S02]  /*c680*/  ISETP.LT.OR P5, PT, R5, 0x11, P0 ;  /* 0x000000110500780c */ /* 0x000fe400007a1670 */
[----:B-1----:R-:W-:Y:S01]  /*c690*/  MOV R2, R14 ;  /* 0x0000000e00027202 */ /* 0x002fe20000000f00 */
[----:B--2---:R-:W-:Y:S01]  /*c6a0*/  IMAD.MOV.U32 R3, RZ, RZ, R6 ;  /* 0x000000ffff037224 */ /* 0x004fe200078e0006 */
[----:B------:R-:W0:Y:S03]  /*c6b0*/  SHFL.IDX PT, R14, R17, 0x3, 0x181f ;  /* 0x00781f00110e7f89 */ /* 0x000e2600000e0000 */
[----:B------:R-:W-:Y:S01]  /*c6c0*/  IMAD.WIDE.U32 R2, R23, 0x2, R2 ;  /* 0x0000000217027825 */ /* 0x000fe200078e0002 */
[----:B------:R-:W1:Y:S04]  /*c6d0*/  SHFL.IDX PT, R6, R18, 0x3, 0x181f ;  /* 0x00781f0012067f89 */ /* 0x000e6800000e0000 */
[----:B------:R-:W-:Y:S01]  /*c6e0*/  LDGSTS.E.BYPASS.LTC128B.128 [R4+0xc00], desc[UR36][R2.64], !P3 ;  /* 0x00c0000002047fae */ /* 0x000fe2000d901d64 */
[----:B------:R-:W-:-:S03]  /*c6f0*/  ISETP.LT.OR P3, PT, R5, 0x21, P2 ;  /* 0x000000210500780c */ /* 0x000fc60001761670 */
[----:B------:R-:W-:Y:S01]  /*c700*/  LDGSTS.E.BYPASS.LTC128B.128 [R4+0x3c00], desc[UR36][R2.64+0x80], !P4 ;  /* 0x03c0008002047fae */ /* 0x000fe2000e101d64 */
[----:B------:R-:W-:-:S03]  /*c710*/  ISETP.LT.OR P4, PT, R5, 0x21, P1 ;  /* 0x000000210500780c */ /* 0x000fc60000f81670 */
[----:B------:R3:W-:Y:S01]  /*c720*/  LDGSTS.E.BYPASS.LTC128B.128 [R4+0x6c00], desc[UR36][R2.64+0x100], !P5 ;  /* 0x06c0010002047fae */ /* 0x0007e2000e901d64 */
[----:B------:R-:W-:Y:S02]  /*c730*/  ISETP.LT.OR P5, PT, R5, 0x21, P0 ;  /* 0x000000210500780c */ /* 0x000fe400007a1670 */
[----:B---3--:R-:W-:Y:S01]  /*c740*/  MOV R2, R8 ;  /* 0x0000000800027202 */ /* 0x008fe20000000f00 */
[----:B----4-:R-:W-:Y:S01]  /*c750*/  IMAD.MOV.U32 R3, RZ, RZ, R7 ;  /* 0x000000ffff037224 */ /* 0x010fe200078e0007 */
[----:B------:R-:W2:Y:S03]  /*c760*/  SHFL.IDX PT, R8, R17, 0x4, 0x181f ;  /* 0x00981f0011087f89 */ /* 0x000ea600000e0000 */
[----:B------:R-:W-:Y:S01]  /*c770*/  IMAD.WIDE.U32 R2, R23, 0x2, R2 ;  /* 0x0000000217027825 */ /* 0x000fe200078e0002 */
[----:B------:R-:W3:Y:S04]  /*c780*/  SHFL.IDX PT, R7, R18, 0x4, 0x181f ;  /* 0x00981f0012077f89 */ /* 0x000ee800000e0000 */
[----:B------:R-:W-:Y:S01]  /*c790*/  LDGSTS.E.BYPASS.LTC128B.128 [R4+0x1400], desc[UR36][R2.64], !P3 ;  /* 0x0140000002047fae */ /* 0x000fe2000d901d64 */
[----:B------:R-:W-:-:S03]  /*c7a0*/  ISETP.LT.OR P3, PT, R5, 0x31, P2 ;  /* 0x000000310500780c */ /* 0x000fc60001761670 */
[----:B------:R-:W-:Y:S01]  /*c7b0*/  LDGSTS.E.BYPASS.LTC128B.128 [R4+0x4400], desc[UR36][R2.64+0x80], !P4 ;  /* 0x0440008002047fae */ /* 0x000fe2000e101d64 */
[----:B------:R-:W-:-:S03]  /*c7c0*/  ISETP.LT.OR P4, PT, R5, 0x31, P1 ;  /* 0x000000310500780c */ /* 0x000fc60000f81670 */
[----:B------:R0:W-:Y:S01]  /*c7d0*/  LDGSTS.E.BYPASS.LTC128B.128 [R4+0x7400], desc[UR36][R2.64+0x100], !P5 ;  /* 0x0740010002047fae */ /* 0x0001e2000e901d64 */
[----:B------:R-:W-:-:S03]  /*c7e0*/  ISETP.LT.OR P5, PT, R5, 0x31, P0 ;  /* 0x000000310500780c */ /* 0x000fc600007a1670 */
[----:B------:R-:W4:Y:S01]  /*c7f0*/  SHFL.IDX PT, R18, R18, 0x5, 0x181f ;  /* 0x00b81f0012127f89 */ /* 0x000f2200000e0000 */
[----:B0-----:R-:W-:Y:S01]  /*c800*/  MOV R2, R14 ;  /* 0x0000000e00027202 */ /* 0x001fe20000000f00 */
[----:B-1----:R-:W-:Y:S02]  /*c810*/  IMAD.MOV.U32 R3, RZ, RZ, R6 ;  /* 0x000000ffff037224 */ /* 0x002fe400078e0006 */
[----:B------:R0:W1:Y:S01]  /*c820*/  SHFL.IDX PT, R14, R17, 0x5, 0x181f ;  /* 0x00b81f00110e7f89 */ /* 0x00006200000e0000 */
[----:B------:R-:W-:Y:S01]  /*c830*/  MOV R6, RZ ;  /* 0x000000ff00067202 */ /* 0x000fe20000000f00 */
[----:B------:R-:W-:-:S05]  /*c840*/  IMAD.WIDE.U32 R2, R23, 0x2, R2 ;  /* 0x0000000217027825 */ /* 0x000fca00078e0002 */
[----:B------:R-:W-:Y:S01]  /*c850*/  LDGSTS.E.BYPASS.LTC128B.128 [R4+0x1c00], desc[UR36][R2.64], !P3 ;  /* 0x01c0000002047fae */ /* 0x000fe2000d901d64 */
[----:B------:R-:W-:-:S03]  /*c860*/  ISETP.LT.OR P3, PT, R5, 0x41, P2 ;  /* 0x000000410500780c */ /* 0x000fc60001761670 */
[----:B------:R-:W-:Y:S01]  /*c870*/  LDGSTS.E.BYPASS.LTC128B.128 [R4+0x4c00], desc[UR36][R2.64+0x80], !P4 ;  /* 0x04c0008002047fae */ /* 0x000fe2000e101d64 */
[----:B------:R-:W-:-:S03]  /*c880*/  ISETP.LT.OR P4, PT, R5, 0x41, P1 ;  /* 0x000000410500780c */ /* 0x000fc60000f81670 */
[----:B------:R2:W-:Y:S01]  /*c890*/  LDGSTS.E.BYPASS.LTC128B.128 [R4+0x7c00], desc[UR36][R2.64+0x100], !P5 ;  /* 0x07c0010002047fae */ /* 0x0005e2000e901d64 */
[----:B------:R-:W-:Y:S02]  /*c8a0*/  ISETP.LT.OR P5, PT, R5, 0x41, P0 ;  /* 0x000000410500780c */ /* 0x000fe400007a1670 */
[----:B--2---:R-:W-:Y:S01]  /*c8b0*/  MOV R2, R8 ;  /* 0x0000000800027202 */ /* 0x004fe20000000f00 */
[----:B---3--:R-:W-:-:S04]  /*c8c0*/  IMAD.MOV.U32 R3, RZ, RZ, R7 ;  /* 0x000000ffff037224 */ /* 0x008fc800078e0007 */
[----:B------:R-:W-:-:S05]  /*c8d0*/  IMAD.WIDE.U32 R2, R23, 0x2, R2 ;  /* 0x0000000217027825 */ /* 0x000fca00078e0002 */
[----:B------:R0:W-:Y:S04]  /*c8e0*/  LDGSTS.E.BYPASS.LTC128B.128 [R4+0x2400], desc[UR36][R2.64], !P3 ;  /* 0x0240000002047fae */ /* 0x0001e8000d901d64 */
[----:B------:R0:W-:Y:S04]  /*c8f0*/  LDGSTS.E.BYPASS.LTC128B.128 [R4+0x5400], desc[UR36][R2.64+0x80], !P4 ;  /* 0x0540008002047fae */ /* 0x0001e8000e101d64 */
[----:B-1--4-:R0:W-:Y:S02]  /*c900*/  LDGSTS.E.BYPASS.LTC128B.128 [R4+0x8400], desc[UR36][R2.64+0x100], !P5 ;  /* 0x0840010002047fae */ /* 0x0121e4000e901d64 */
.L_x_165:
[C---:B------:R-:W-:Y:S01]  /*c910*/  ISETP.LT.OR P2, PT, R5.reuse, 0x51, P2 ;  /* 0x000000510500780c */ /* 0x040fe20001741670 */
[----:B0-----:R-:W-:Y:S01]  /*c920*/  IMAD.MOV.U32 R2, RZ, RZ, R14 ;  /* 0x000000ffff027224 */ /* 0x001fe200078e000e */
[C---:B------:R-:W-:Y:S02]  /*c930*/  ISETP.LT.OR P1, PT, R5.reuse, 0x51, P1 ;  /* 0x000000510500780c */ /* 0x040fe40000f21670 */
[----:B------:R-:W-:Y:S02]  /*c940*/  ISETP.LT.OR P0, PT, R5, 0x51, P0 ;  /* 0x000000510500780c */ /* 0x000fe40000701670 */
[----:B------:R-:W-:-:S03]  /*c950*/  MOV R3, R18 ;  /* 0x0000001200037202 */ /* 0x000fc60000000f00 */
[----:B------:R-:W-:-:S05]  /*c960*/  IMAD.WIDE.U32 R2, R23, 0x2, R2 ;  /* 0x0000000217027825 */ /* 0x000fca00078e0002 */
[----:B------:R-:W-:Y:S01]  /*c970*/  @!PT LDS RZ, [RZ] ;  /* 0x00000000fffff984 */ /* 0x000fe20000000800 */
[----:B------:R-:W-:Y:S01]  /*c980*/  @!PT LDS RZ, [RZ] ;  /* 0x00000000fffff984 */ /* 0x000fe20000000800 */
[----:B------:R-:W-:Y:S01]  /*c990*/  @!PT LDS RZ, [RZ] ;  /* 0x00000000fffff984 */ /* 0x000fe20000000800 */
[----:B------:R0:W-:Y:S04]  /*c9a0*/  LDGSTS.E.BYPASS.LTC128B.128 [R4+0x2c00], desc[UR36][R2.64], !P2 ;  /* 0x02c0000002047fae */ /* 0x0001e8000d101d64 */
[----:B------:R0:W-:Y:S04]  /*c9b0*/  LDGSTS.E.BYPASS.LTC128B.128 [R4+0x5c00], desc[UR36][R2.64+0x80], !P1 ;  /* 0x05c0008002047fae */ /* 0x0001e8000c901d64 */
[----:B------:R0:W-:Y:S01]  /*c9c0*/  LDGSTS.E.BYPASS.LTC128B.128 [R4+0x8c00], desc[UR36][R2.64+0x100], !P0 ;  /* 0x08c0010002047fae */ /* 0x0001e2000c101d64 */
[----:B------:R-:W-:Y:S01]  /*c9d0*/  PLOP3.LUT P0, PT, PT, PT, PT, 0x80, 0x0 ;  /* 0x000000000000781c */ /* 0x000fe20003f0f070 */
[----:B------:R-:W-:-:S12]  /*c9e0*/  NOP ;  /* 0x0000000000007918 */ /* 0x000fd80000000000 */
.L_x_73:
        /* <DEDUP_REMOVED lines=10> */
.L_x_74:
[----:B------:R1:W-:Y:S02]  /*ca90*/  SYNCS.ARRIVE.TRANS64.A1T0 RZ, [R0+URZ+0x30850], RZ ;  /* 0x030850ff00ff79a7 */ /* 0x0003e4000810003f */
[----:B-1----:R-:W-:-:S05]  /*caa0*/  VIADD R0, R26, 0x1 ;  /* 0x000000011a007836 */ /* 0x002fca0000000000 */
[----:B------:R-:W-:-:S04]  /*cab0*/  ISETP.NE.AND P0, PT, R0, 0x2, PT ;  /* 0x000000020000780c */ /* 0x000fc80003f05270 */
[----:B0-----:R-:W-:Y:S02]  /*cac0*/  SEL R3, RZ, 0x1, P0 ;  /* 0x00000001ff037807 */ /* 0x001fe40000000000 */
[----:B------:R-:W-:Y:S02]  /*cad0*/  SEL R0, R0, RZ, P0 ;  /* 0x000000ff00007207 */ /* 0x000fe40000000000 */
[----:B------:R-:W-:-:S07]  /*cae0*/  LOP3.LUT R28, R28, R3, RZ, 0x3c, !PT ;  /* 0x000000031c1c7212 */ /* 0x000fce00078e3cff */
.L_x_40:
[----:B------:R-:W0:Y:S01]  /*caf0*/  S2R R3, SR_CgaCtaId ;  /* 0x0000000000037919 */ /* 0x000e220000008800 */
[----:B------:R-:W-:Y:S02]  /*cb00*/  MOV R2, 0x400 ;  /* 0x0000040000027802 */ /* 0x000fe40000000f00 */
[----:B------:R-:W-:Y:S02]  /*cb10*/  SHF.L.U32 R6, R6, 0x1f, RZ ;  /* 0x0000001f06067819 */ /* 0x000fe400000006ff */
[----:B0-----:R-:W-:-:S04]  /*cb20*/  LEA R7, R3, R2, 0x18 ;  /* 0x0000000203077211 */ /* 0x001fc800078ec0ff */
[----:B------:R-:W0:Y:S02]  /*cb30*/  SYNCS.PHASECHK.TRANS64.TRYWAIT P0, [R7+URZ+0x30820], R6 ;  /* 0x03082006070075a7 */ /* 0x000e24000800017f */
[----:B0-----:R-:W-:Y:S05]  /*cb40*/  @!P0 BRA `(.L_x_75) ;  /* 0x0000003000408947 */ /* 0x001fea0003800000 */
.L_x_166:
[----:B------:R-:W-:-:S03]  /*cb50*/  UMOV UR4, 0xffffffff ;  /* 0xffffffff00047882 */ /* 0x000fc60000000000 */
[----:B------:R-:W-:Y:S05]  /*cb60*/  BRA.DIV UR4, `(.L_x_76) ;  /* 0x00000032044c7947 */ /* 0x000fea000b800000 */
[----:B------:R-:W1:Y:S02]  /*cb70*/  S2R R2, SR_TID.X ;  /* 0x0000000000027919 */ /* 0x000e640000002100 */
[----:B-1----:R-:W-:-:S04]  /*cb80*/  SHF.R.U32.HI R2, RZ, 0x5, R2 ;  /* 0x00000005ff027819 */ /* 0x002fc80000011602 */
[----:B------:R-:W-:-:S05]  /*cb90*/  LOP3.LUT R2, R2, 0x3, RZ, 0xc0, !PT ;  /* 0x0000000302027812 */ /* 0x000fca00078ec0ff */
[----:B------:R1:W2:Y:S02]  /*cba0*/  SHFL.IDX PT, R14, R2, RZ, 0x1f ;  /* 0x00001fff020e7589 */ /* 0x0002a400000e0000 */
.L_x_169:
[----:B--2---:R-:W-:-:S13]  /*cbb0*/  ISETP.NE.AND P0, PT, R14, RZ, PT ;  /* 0x000000ff0e00720c */ /* 0x004fda0003f05270 */
[----:B------:R-:W-:Y:S05]  /*cbc0*/  @P0 BRA `(.L_x_8) ;  /* 0x0000000000900947 */ /* 0x000fea0003800000 */
[----:B------:R-:W-:-:S03]  /*cbd0*/  UMOV UR4, 0xffffffff ;  /* 0xffffffff00047882 */ /* 0x000fc60000000000 */
[----:B------:R-:W-:Y:S05]  /*cbe0*/  BRA.DIV UR4, `(.L_x_77) ;  /* 0x0000003204607947 */ /* 0x000fea000b800000 */
[----:B------:R-:W-:-:S13]  /*cbf0*/  ELECT P6, URZ, PT ;  /* 0x00000000003f782f */ /* 0x000fda00038c0000 */
.L_x_172:
[----:B------:R-:W-:Y:S05]  /*cc00*/  @!P6 BRA `(.L_x_8) ;  /* 0x000000000080e947 */ /* 0x000fea0003800000 */
[----:B-1----:R-:W2:Y:S02]  /*cc10*/  LDL R2, [R1+0x4] ;  /* 0x0000040001027983 */ /* 0x002ea40000100800 */
[----:B--2---:R-:W-:-:S13]  /*cc20*/  R2UR UR4, R2 ;  /* 0x00000000020472ca */ /* 0x004fda00000e0000 */
[----:B------:R-:W-:-:S06]  /*cc30*/  ULOP3.LUT UR4, UR4, 0x2, URZ, 0xfc, !UPT ;  /* 0x0000000204047892 */ /* 0x000fcc000f8efc3f */
[----:B------:R-:W-:-:S04]  /*cc40*/  MOV R2, UR4 ;  /* 0x0000000400027c02 */ /* 0x000fc80008000f00 */
[----:B------:R-:W-:-:S13]  /*cc50*/  ISETP.NE.AND P0, PT, R2, 0x3, PT ;  /* 0x000000030200780c */ /* 0x000fda0003f05270 */
[----:B------:R-:W-:Y:S05]  /*cc60*/  @!P0 BRA `(.L_x_78) ;  /* 0x0000000000048947 */ /* 0x000fea0003800000 */
[----:B------:R-:W-:Y:S01]  /*cc70*/  BPT.TRAP 0x1 ;  /* 0x000000040000795c */ /* 0x000fe20000300000 */
.L_x_78:
[----:B------:R-:W-:Y:S01]  /*cc80*/  IMAD R5, R0, 0x8, R7 ;  /* 0x0000000800057824 */ /* 0x000fe200078e0207 */
[----:B------:R-:W-:Y:S02]  /*cc90*/  SHF.L.U32 R2, R28, 0x1f, RZ ;  /* 0x0000001f1c027819 */ /* 0x000fe400000006ff */
[----:B------:R-:W-:Y:S02]  /*cca0*/  IADD3 R0, R0, 0x1, RZ ;  /* 0x0000000100007810 */ /* 0x000fe40007ffe0ff */
[----:B------:R-:W1:Y:S02]  /*ccb0*/  SYNCS.PHASECHK.TRANS64.TRYWAIT P1, [R5+URZ+0x30840], R2 ;  /* 0x03084002050075a7 */ /* 0x000e64000802017f */
[----:B------:R-:W-:-:S04]  /*ccc0*/  ISETP.NE.AND P2, PT, R0, 0x2, PT ;  /* 0x000000020000780c */ /* 0x000fc80003f45270 */
[----:B------:R-:W-:Y:S01]  /*ccd0*/  SEL R3, RZ, 0x1, P2 ;  /* 0x00000001ff037807 */ /* 0x000fe20001000000 */
[----:B-1----:R-:W-:Y:S08]  /*cce0*/  @!P1 BRA `(.L_x_79) ;  /* 0x0000003000409947 */ /* 0x002ff00003800000 */
.L_x_173:
[----:B------:R-:W-:Y:S02]  /*ccf0*/  SEL R0, R0, RZ, P2 ;  /* 0x000000ff00007207 */ /* 0x000fe40001000000 */
[----:B------:R-:W-:Y:S01]  /*cd00*/  LOP3.LUT R3, R28, R3, RZ, 0x3c, !PT ;  /* 0x000000031c037212 */ /* 0x000fe200078e3cff */
[----:B------:R-:W-:Y:S06]  /*cd10*/  @!P0 BRA `(.L_x_80) ;  /* 0x0000000000048947 */ /* 0x000fec0003800000 */
[----:B------:R-:W-:Y:S01]  /*cd20*/  BPT.TRAP 0x1 ;  /* 0x000000040000795c */ /* 0x000fe20000300000 */
.L_x_80:
[----:B0-----:R-:W-:Y:S01]  /*cd30*/  IMAD R7, R0, 0x8, R7 ;  /* 0x0000000800077824 */ /* 0x001fe200078e0207 */
[----:B------:R-:W-:-:S04]  /*cd40*/  SHF.L.U32 R0, R3, 0x1f, RZ ;  /* 0x0000001f03007819 */ /* 0x000fc800000006ff */
[----:B------:R-:W0:Y:S02]  /*cd50*/  SYNCS.PHASECHK.TRANS64.TRYWAIT P1, [R7+URZ+0x30840], R0 ;  /* 0x03084000070075a7 */ /* 0x000e24000802017f */
[----:B0-----:R-:W-:Y:S05]  /*cd60*/  @!P1 BRA `(.L_x_81) ;  /* 0x0000003000349947 */ /* 0x001fea0003800000 */
.L_x_174:
[----:B------:R-:W-:Y:S05]  /*cd70*/  @!P0 BRA `(.L_x_82) ;  /* 0x0000000000048947 */ /* 0x000fea0003800000 */
[----:B------:R-:W-:Y:S01]  /*cd80*/  BPT.TRAP 0x1 ;  /* 0x000000040000795c */ /* 0x000fe20000300000 */
.L_x_82:
[----:B------:R-:W2:Y:S02]  /*cd90*/  SYNCS.PHASECHK.TRANS64.TRYWAIT P1, [R5+URZ+0x30860], R2 ;  /* 0x03086002050075a7 */ /* 0x000ea4000802017f */
[----:B--2---:R-:W-:Y:S05]  /*cda0*/  @!P1 BRA `(.L_x_83) ;  /* 0x0000003000389947 */ /* 0x004fea0003800000 */
.L_x_175:
[----:B------:R-:W-:Y:S05]  /*cdb0*/  @!P0 BRA `(.L_x_84) ;  /* 0x0000000000048947 */ /* 0x000fea0003800000 */
[----:B------:R-:W-:Y:S01]  /*cdc0*/  BPT.TRAP 0x1 ;  /* 0x000000040000795c */ /* 0x000fe20000300000 */
.L_x_84:
[----:B---3--:R3:W4:Y:S02]  /*cdd0*/  SYNCS.PHASECHK.TRANS64.TRYWAIT P0, [R7+URZ+0x30860], R0 ;  /* 0x03086000070075a7 */ /* 0x008724000800017f */
[----:B----4-:R-:W-:Y:S05]  /*cde0*/  @!P0 NANOSLEEP.SYNCS 0x989680 ;  /* 0x009896800000895d */ /* 0x010fea0003900000 */
[----:B------:R-:W4:Y:S02]  /*cdf0*/  @!P0 SYNCS.PHASECHK.TRANS64 P0, [R7+URZ+0x30860], R0 ;  /* 0x03086000070085a7 */ /* 0x000f24000800007f */
[----:B----4-:R-:W-:Y:S05]  /*ce00*/  @!P0 BRA `(.L_x_84) ;  /* 0xfffffffc00f08947 */ /* 0x010fea000383ffff */
.L_x_8:
[----:B------:R-:W-:Y:S05]  /*ce10*/  BSYNC B6 ;  /* 0x0000000000067941 */ /* 0x000fea0003800000 */
.L_x_5:
[----:B------:R-:W-:Y:S05]  /*ce20*/  EXIT ;  /* 0x000000000000794d */ /* 0x000fea0003800000 */
.L_x_12:
[----:B0-----:R-:W-:-:S04]  /*ce30*/  MOV R3, UR38 ;  /* 0x0000002600037c02 */ /* 0x001fc80008000f00 */
[----:B------:R0:W1:Y:S03]  /*ce40*/  SYNCS.PHASECHK.TRANS64.TRYWAIT P0, [R3+URZ+0x30800], R0 ;  /* 0x03080000030075a7 */ /* 0x000066000800017f */
[----:B-1----:R-:W-:Y:S05]  /*ce50*/  @!P0 NANOSLEEP.SYNCS 0x989680 ;  /* 0x009896800000895d */ /* 0x002fea0003900000 */
[----:B------:R-:W1:Y:S02]  /*ce60*/  @!P0 SYNCS.PHASECHK.TRANS64 P0, [R3+URZ+0x30800], R0 ;  /* 0x03080000030085a7 */ /* 0x000e64000800007f */
[----:B-1----:R-:W-:Y:S05]  /*ce70*/  @!P0 BRA `(.L_x_12) ;  /* 0xfffffffc00ec8947 */ /* 0x002fea000383ffff */
[----:B------:R-:W-:Y:S05]  /*ce80*/  BRA `(.L_x_85) ;  /* 0xffffff4400347947 */ /* 0x000fea000383ffff */
.L_x_16:
[----:B0-----:R-:W-:-:S04]  /*ce90*/  IMAD.U32 R3, RZ, RZ, UR38 ;  /* 0x00000026ff037e24 */ /* 0x001fc8000f8e00ff */
[----:B------:R0:W2:Y:S03]  /*cea0*/  SYNCS.PHASECHK.TRANS64.TRYWAIT P1, [R3+URZ+0x30830], R0 ;  /* 0x03083000030075a7 */ /* 0x0000a6000802017f */
[----:B--2---:R-:W-:Y:S05]  /*ceb0*/  @!P1 NANOSLEEP.SYNCS 0x989680 ;  /* 0x009896800000995d */ /* 0x004fea0003900000 */
[----:B------:R-:W2:Y:S02]  /*cec0*/  @!P1 SYNCS.PHASECHK.TRANS64 P1, [R3+URZ+0x30830], R0 ;  /* 0x03083000030095a7 */ /* 0x000ea4000802007f */
[----:B--2---:R-:W-:Y:S05]  /*ced0*/  @!P1 BRA `(.L_x_16) ;  /* 0xfffffffc00ec9947 */ /* 0x004fea000383ffff */
[----:B------:R-:W-:Y:S05]  /*cee0*/  BRA `(.L_x_15) ;  /* 0xffffff4400587947 */ /* 0x000fea000383ffff */
.L_x_22:
[----:B-1----:R-:W-:-:S04]  /*cef0*/  MOV R5, UR61 ;  /* 0x0000003d00057c02 */ /* 0x002fc80008000f00 */
[----:B------:R1:W2:Y:S03]  /*cf00*/  SYNCS.PHASECHK.TRANS64.TRYWAIT P1, [R5+URZ+0x30830], R4 ;  /* 0x03083004050075a7 */ /* 0x0002a6000802017f */
[----:B--2---:R-:W-:Y:S05]  /*cf10*/  @!P1 NANOSLEEP.SYNCS 0x989680 ;  /* 0x009896800000995d */ /* 0x004fea0003900000 */
[----:B------:R-:W2:Y:S02]  /*cf20*/  @!P1 SYNCS.PHASECHK.TRANS64 P1, [R5+URZ+0x30830], R4 ;  /* 0x03083004050095a7 */ /* 0x000ea4000802007f */
[----:B--2---:R-:W-:Y:S05]  /*cf30*/  @!P1 BRA `(.L_x_22) ;  /* 0xfffffffc00ec9947 */ /* 0x004fea000383ffff */
[----:B------:R-:W-:Y:S05]  /*cf40*/  BRA `(.L_x_21) ;  /* 0xffffff70001c7947 */ /* 0x000fea000383ffff */
.L_x_26:
[----:B-1----:R-:W-:-:S04]  /*cf50*/  IMAD.U32 R5, RZ, RZ, UR4 ;  /* 0x00000004ff057e24 */ /* 0x002fc8000f8e00ff */
[----:B------:R1:W3:Y:S03]  /*cf60*/  SYNCS.PHASECHK.TRANS64.TRYWAIT P1, [R5+URZ+0x30850], R0 ;  /* 0x03085000050075a7 */ /* 0x0002e6000802017f */
[----:B---3--:R-:W-:Y:S05]  /*cf70*/  @!P1 NANOSLEEP.SYNCS 0x989680 ;  /* 0x009896800000995d */ /* 0x008fea0003900000 */
[----:B------:R-:W3:Y:S02]  /*cf80*/  @!P1 SYNCS.PHASECHK.TRANS64 P1, [R5+URZ+0x30850], R0 ;  /* 0x03085000050095a7 */ /* 0x000ee4000802007f */
[----:B---3--:R-:W-:Y:S05]  /*cf90*/  @!P1 BRA `(.L_x_26) ;  /* 0xfffffffc00ec9947 */ /* 0x008fea000383ffff */
[----:B------:R-:W-:Y:S05]  /*cfa0*/  BRA `(.L_x_25) ;  /* 0xffffff7800ac7947 */ /* 0x000fea000383ffff */
.L_x_33:
[----:B-1----:R-:W-:-:S04]  /*cfb0*/  MOV R7, UR5 ;  /* 0x0000000500077c02 */ /* 0x002fc80008000f00 */
[----:B------:R1:W2:Y:S03]  /*cfc0*/  SYNCS.PHASECHK.TRANS64.TRYWAIT P1, [R7+URZ+0x30850], R0 ;  /* 0x03085000070075a7 */ /* 0x0002a6000802017f */
[----:B--2---:R-:W-:Y:S05]  /*cfd0*/  @!P1 NANOSLEEP.SYNCS 0x989680 ;  /* 0x009896800000995d */ /* 0x004fea0003900000 */
[----:B------:R-:W2:Y:S02]  /*cfe0*/  @!P1 SYNCS.PHASECHK.TRANS64 P1, [R7+URZ+0x30850], R0 ;  /* 0x03085000070095a7 */ /* 0x000ea4000802007f */
[----:B--2---:R-:W-:Y:S05]  /*cff0*/  @!P1 BRA `(.L_x_33) ;  /* 0xfffffffc00ec9947 */ /* 0x004fea000383ffff */
[----:B------:R-:W-:Y:S05]  /*d000*/  BRA `(.L_x_32) ;  /* 0xffffff9800487947 */ /* 0x000fea000383ffff */
.L_x_45:
[----:B------:R-:W-:Y:S01]  /*d010*/  IMAD.MOV.U32 R13, RZ, RZ, R18 ;  /* 0x000000ffff0d7224 */ /* 0x000fe200078e0012 */
[----:B------:R-:W-:Y:S01]  /*d020*/  MOV R12, RZ ;  /* 0x000000ff000c7202 */ /* 0x000fe20000000f00 */
[----:B------:R-:W-:Y:S01]  /*d030*/  IMAD.MOV.U32 R11, RZ, RZ, 0x1f ;  /* 0x0000001fff0b7424 */ /* 0x000fe200078e00ff */
[----:B------:R-:W-:-:S07]  /*d040*/  MOV R15, 0xffffffff ;  /* 0xffffffff000f7802 */ /* 0x000fce0000000f00 */
[----:B-----5:R-:W-:Y:S05]  /*d050*/  WARPSYNC.COLLECTIVE R15, `(.L_x_86) ;  /* 0x000000000f087348 */ /* 0x020fea0003c00000 */
[----:B------:R0:W1:Y:S02]  /*d060*/  SHFL.IDX P6, R14, R13, R12, R11 ;  /* 0x0000000c0d0e7389 */ /* 0x00006400000c000b */
[----:B01---5:R-:W-:Y:S01]  /*d070*/  ENDCOLLECTIVE ;  /* 0x000000000000791b */ /* 0x023fe20003800000 */
.L_x_86:
[----:B------:R-:W-:Y:S05]  /*d080*/  BRA `(.L_x_87) ;  /* 0xffffffcc00607947 */ /* 0x000fea000383ffff */
.L_x_47:
[----:B0-----:R-:W-:-:S04]  /*d090*/  IMAD.U32 R3, RZ, RZ, UR44 ;  /* 0x0000002cff037e24 */ /* 0x001fc8000f8e00ff */
[----:B------:R0:W1:Y:S03]  /*d0a0*/  SYNCS.PHASECHK.TRANS64.TRYWAIT P0, [R3+URZ+0x30840], R2 ;  /* 0x03084002030075a7 */ /* 0x000066000800017f */
[----:B-1----:R-:W-:Y:S05]  /*d0b0*/  @!P0 NANOSLEEP.SYNCS 0x989680 ;  /* 0x009896800000895d */ /* 0x002fea0003900000 */
[----:B------:R-:W1:Y:S02]  /*d0c0*/  @!P0 SYNCS.PHASECHK.TRANS64 P0, [R3+URZ+0x30840], R2 ;  /* 0x03084002030085a7 */ /* 0x000e64000800007f */
[----:B-1----:R-:W-:Y:S05]  /*d0d0*/  @!P0 BRA `(.L_x_47) ;  /* 0xfffffffc00ec8947 */ /* 0x002fea000383ffff */
[----:B------:R-:W-:Y:S05]  /*d0e0*/  BRA `(.L_x_88) ;  /* 0xffffffd0006c7947 */ /* 0x000fea000383ffff */
.L_x_48:
[----:B------:R-:W-:Y:S01]  /*d0f0*/  BSSY B0, `(.L_x_89) ;  /* 0x0000008000007945 */ /* 0x000fe20003800000 */
[----:B------:R-:W-:Y:S01]  /*d100*/  MOV R13, R7 ;  /* 0x00000007000d7202 */ /* 0x000fe20000000f00 */
[----:B------:R-:W-:Y:S01]  /*d110*/  IMAD.MOV.U32 R12, RZ, RZ, RZ ;  /* 0x000000ffff0c7224 */ /* 0x000fe200078e00ff */
[----:B------:R-:W-:Y:S01]  /*d120*/  MOV R11, 0x181f ;  /* 0x0000181f000b7802 */ /* 0x000fe20000000f00 */
[----:B------:R-:W-:-:S07]  /*d130*/  IMAD.MOV.U32 R15, RZ, RZ, -0x1 ;  /* 0xffffffffff0f7424 */ /* 0x000fce00078e00ff */
[----:B------:R-:W-:Y:S05]  /*d140*/  WARPSYNC.COLLECTIVE R15, `(.L_x_90) ;  /* 0x000000000f087348 */ /* 0x000fea0003c00000 */
[----:B------:R0:W1:Y:S02]  /*d150*/  SHFL.IDX P6, R14, R13, R12, R11 ;  /* 0x0000000c0d0e7389 */ /* 0x00006400000c000b */
[----:B01----:R-:W-:Y:S01]  /*d160*/  ENDCOLLECTIVE ;  /* 0x000000000000791b */ /* 0x003fe20003800000 */
.L_x_90:
[----:B------:R-:W-:Y:S05]  /*d170*/  BSYNC B0 ;  /* 0x0000000000007941 */ /* 0x000fea0003800000 */
.L_x_89:
[----:B------:R-:W-:Y:S01]  /*d180*/  IMAD.MOV.U32 R13, RZ, RZ, R0 ;  /* 0x000000ffff0d7224 */ /* 0x000fe200078e0000 */
[----:B------:R-:W-:Y:S01]  /*d190*/  MOV R12, RZ ;  /* 0x000000ff000c7202 */ /* 0x000fe20000000f00 */
[----:B------:R-:W-:Y:S01]  /*d1a0*/  IMAD.MOV.U32 R11, RZ, RZ, 0x181f ;  /* 0x0000181fff0b7424 */ /* 0x000fe200078e00ff */
[----:B------:R-:W-:Y:S02]  /*d1b0*/  MOV R15, 0xffffffff ;  /* 0xffffffff000f7802 */ /* 0x000fe40000000f00 */
[----:B------:R-:W-:Y:S02]  /*d1c0*/  MOV R3, R14 ;  /* 0x0000000e00037202 */ /* 0x000fe40000000f00 */
[----:B------:R-:W-:-:S07]  /*d1d0*/  @P0 LEA R9, R30, UR44, 0x1 ;  /* 0x0000002c1e090c11 */ /* 0x000fce000f8e08ff */
[----:B------:R-:W-:Y:S05]  /*d1e0*/  WARPSYNC.COLLECTIVE R15, `(.L_x_91) ;  /* 0x000000000f087348 */ /* 0x000fea0003c00000 */
[----:B------:R0:W1:Y:S02]  /*d1f0*/  SHFL.IDX P6, R14, R13, R12, R11 ;  /* 0x0000000c0d0e7389 */ /* 0x00006400000c000b */
[----:B01----:R-:W-:Y:S01]  /*d200*/  ENDCOLLECTIVE ;  /* 0x000000000000791b */ /* 0x003fe20003800000 */
.L_x_91:
[----:B------:R-:W-:Y:S01]  /*d210*/  MOV R13, R7 ;  /* 0x00000007000d7202 */ /* 0x000fe20000000f00 */
[----:B------:R-:W-:Y:S02]  /*d220*/  IMAD.MOV.U32 R12, RZ, RZ, 0x1 ;  /* 0x00000001ff0c7424 */ /* 0x000fe400078e00ff */
[----:B------:R-:W-:-:S07]  /*d230*/  IMAD.MOV.U32 R2, RZ, RZ, R14 ;  /* 0x000000ffff027224 */ /* 0x000fce00078e000e */
[----:B------:R-:W-:Y:S05]  /*d240*/  WARPSYNC.COLLECTIVE R15, `(.L_x_92) ;  /* 0x000000000f087348 */ /* 0x000fea0003c00000 */
[----:B------:R0:W1:Y:S02]  /*d250*/  SHFL.IDX P6, R14, R13, R12, R11 ;  /* 0x0000000c0d0e7389 */ /* 0x00006400000c000b */
[----:B01----:R-:W-:Y:S01]  /*d260*/  ENDCOLLECTIVE ;  /* 0x000000000000791b */ /* 0x003fe20003800000 */
.L_x_92:
[----:B------:R-:W-:-:S05]  /*d270*/  @P0 IMAD.WIDE.U32 R2, R23, 0x2, R2 ;  /* 0x0000000217020825 */ /* 0x000fca00078e0002 */
[----:B------:R-:W-:Y:S01]  /*d280*/  @!PT LDS RZ, [RZ] ;  /* 0x00000000fffff984 */ /* 0x000fe20000000800 */
[----:B------:R-:W-:Y:S01]  /*d290*/  @!PT LDS RZ, [RZ] ;  /* 0x00000000fffff984 */ /* 0x000fe20000000800 */
[----:B------:R-:W-:Y:S01]  /*d2a0*/  @!PT LDS RZ, [RZ] ;  /* 0x00000000fffff984 */ /* 0x000fe20000000800 */
[----:B------:R0:W-:Y:S04]  /*d2b0*/  @P0 LDGSTS.E.BYPASS.LTC128B.128 [R9+0x1e400], desc[UR36][R2.64], !P3 ;  /* 0x1e40000002090fae */ /* 0x0001e8000d901d64 */
[----:B------:R0:W-:Y:S01]  /*d2c0*/  @P0 LDGSTS.E.BYPASS.LTC128B.128 [R9+0x21400], desc[UR36][R2.64+0x80], !P2 ;  /* 0x2140008002090fae */ /* 0x0001e2000d101d64 */
[----:B------:R-:W-:-:S03]  /*d2d0*/  IMAD.MOV.U32 R13, RZ, RZ, R0 ;  /* 0x000000ffff0d7224 */ /* 0x000fc600078e0000 */
[----:B------:R0:W-:Y:S01]  /*d2e0*/  @P0 LDGSTS.E.BYPASS.LTC128B.128 [R9+0x24400], desc[UR36][R2.64+0x100], !P1 ;  /* 0x2440010002090fae */ /* 0x0001e2000c901d64 */
[----:B------:R-:W-:Y:S02]  /*d2f0*/  ISETP.GE.AND P0, PT, R6, 0x11, PT ;  /* 0x000000110600780c */ /* 0x000fe40003f06270 */
[----:B------:R-:W-:-:S11]  /*d300*/  MOV R5, R14 ;  /* 0x0000000e00057202 */ /* 0x000fd60000000f00 */
[----:B0-----:R-:W-:Y:S05]  /*d310*/  WARPSYNC.COLLECTIVE R15, `(.L_x_93) ;  /* 0x000000000f087348 */ /* 0x001fea0003c00000 */
[----:B------:R1:W2:Y:S02]  /*d320*/  SHFL.IDX P6, R14, R13, R12, R11 ;  /* 0x0000000c0d0e7389 */ /* 0x0002a400000c000b */
[----:B012---:R-:W-:Y:S01]  /*d330*/  ENDCOLLECTIVE ;  /* 0x000000000000791b */ /* 0x007fe20003800000 */
.L_x_93:
[----:B------:R-:W-:Y:S01]  /*d340*/  @P0 LEA R21, R30, UR44, 0x1 ;  /* 0x0000002c1e150c11 */ /* 0x000fe2000f8e08ff */
[----:B------:R-:W-:Y:S01]  /*d350*/  IMAD.MOV.U32 R13, RZ, RZ, R7 ;  /* 0x000000ffff0d7224 */ /* 0x000fe200078e0007 */
[----:B------:R-:W-:Y:S02]  /*d360*/  MOV R12, 0x2 ;  /* 0x00000002000c7802 */ /* 0x000fe40000000f00 */
[----:B------:R-:W-:-:S07]  /*d370*/  MOV R4, R14 ;  /* 0x0000000e00047202 */ /* 0x000fce0000000f00 */
[----:B------:R-:W-:Y:S05]  /*d380*/  WARPSYNC.COLLECTIVE R15, `(.L_x_94) ;  /* 0x000000000f087348 */ /* 0x000fea0003c00000 */
[----:B------:R0:W1:Y:S02]  /*d390*/  SHFL.IDX P6, R14, R13, R12, R11 ;  /* 0x0000000c0d0e7389 */ /* 0x00006400000c000b */
[----:B01----:R-:W-:Y:S01]  /*d3a0*/  ENDCOLLECTIVE ;  /* 0x000000000000791b */ /* 0x003fe20003800000 */
.L_x_94:
[----:B------:R-:W-:-:S05]  /*d3b0*/  @P0 IMAD.WIDE.U32 R4, R23, 0x2, R4 ;  /* 0x0000000217040825 */ /* 0x000fca00078e0004 */
[----:B------:R-:W-:Y:S01]  /*d3c0*/  @!PT LDS RZ, [RZ] ;  /* 0x00000000fffff984 */ /* 0x000fe20000000800 */
[----:B------:R-:W-:Y:S01]  /*d3d0*/  @!PT LDS RZ, [RZ] ;  /* 0x00000000fffff984 */ /* 0x000fe20000000800 */
[----:B------:R-:W-:Y:S01]  /*d3e0*/  @!PT LDS RZ, [RZ] ;  /* 0x00000000fffff984 */ /* 0x000fe20000000800 */
[----:B------:R0:W-:Y:S04]  /*d3f0*/  @P0 LDGSTS.E.BYPASS.LTC128B.128 [R21+0x1ec00], desc[UR36][R4.64], !P3 ;  /* 0x1ec0000004150fae */ /* 0x0001e8000d901d64 */
[----:B------:R0:W-:Y:S01]  /*d400*/  @P0 LDGSTS.E.BYPASS.LTC128B.128 [R21+0x21c00], desc[UR36][R4.64+0x80], !P2 ;  /* 0x21c0008004150fae */ /* 0x0001e2000d101d64 */
[----:B------:R-:W-:-:S03]  /*d410*/  MOV R13, R0 ;  /* 0x00000000000d7202 */ /* 0x000fc60000000f00 */
[----:B------:R0:W-:Y:S01]  /*d420*/  @P0 LDGSTS.E.BYPASS.LTC128B.128 [R21+0x24c00], desc[UR36][R4.64+0x100], !P1 ;  /* 0x24c0010004150fae */ /* 0x0001e2000c901d64 */
[----:B------:R-:W-:Y:S01]  /*d430*/  ISETP.GE.AND P0, PT, R6, 0x21, PT ;  /* 0x000000210600780c */ /* 0x000fe20003f06270 */
[----:B------:R-:W-:-:S12]  /*d440*/  IMAD.MOV.U32 R8, RZ, RZ, R14 ;  /* 0x000000ffff087224 */ /* 0x000fd800078e000e */
[----:B0-----:R-:W-:Y:S05]  /*d450*/  WARPSYNC.COLLECTIVE R15, `(.L_x_95) ;  /* 0x000000000f087348 */ /* 0x001fea0003c00000 */
[----:B------:R1:W2:Y:S02]  /*d460*/  SHFL.IDX P6, R14, R13, R12, R11 ;  /* 0x0000000c0d0e7389 */ /* 0x0002a400000c000b */
[----:B012---:R-:W-:Y:S01]  /*d470*/  ENDCOLLECTIVE ;  /* 0x000000000000791b */ /* 0x007fe20003800000 */
.L_x_95:
[----:B------:R-:W-:Y:S02]  /*d480*/  MOV R3, R8 ;  /* 0x0000000800037202 */ /* 0x000fe40000000f00 */
[----:B------:R-:W-:Y:S01]  /*d490*/  @P0 LEA R25, R30, UR44, 0x1 ;  /* 0x0000002c1e190c11 */ /* 0x000fe2000f8e08ff */
[----:B------:R-:W-:Y:S01]  /*d4a0*/  IMAD.MOV.U32 R13, RZ, RZ, R7 ;  /* 0x000000ffff0d7224 */ /* 0x000fe200078e0007 */
[----:B------:R-:W-:Y:S01]  /*d4b0*/  MOV R12, 0x3 ;  /* 0x00000003000c7802 */ /* 0x000fe20000000f00 */
[----:B------:R-:W-:-:S07]  /*d4c0*/  IMAD.MOV.U32 R2, RZ, RZ, R14 ;  /* 0x000000ffff027224 */ /* 0x000fce00078e000e */
[----:B------:R-:W-:Y:S05]  /*d4d0*/  WARPSYNC.COLLECTIVE R15, `(.L_x_96) ;  /* 0x000000000f087348 */ /* 0x000fea0003c00000 */
[----:B------:R0:W1:Y:S02]  /*d4e0*/  SHFL.IDX P6, R14, R13, R12, R11 ;  /* 0x0000000c0d0e7389 */ /* 0x00006400000c000b */
[----:B01----:R-:W-:Y:S01]  /*d4f0*/  ENDCOLLECTIVE ;  /* 0x000000000000791b */ /* 0x003fe20003800000 */
.L_x_96:
        /* <DEDUP_REMOVED lines=13> */
.L_x_97:
[----:B------:R-:W-:Y:S01]  /*d5d0*/  IMAD.MOV.U32 R5, RZ, RZ, R9 ;  /* 0x000000ffff057224 */ /* 0x000fe200078e0009 */
[----:B------:R-:W-:Y:S02]  /*d5e0*/  @P0 LEA R9, R30, UR44, 0x1 ;  /* 0x0000002c1e090c11 */ /* 0x000fe4000f8e08ff */
[----:B------:R-:W-:Y:S01]  /*d5f0*/  MOV R13, R7 ;  /* 0x00000007000d7202 */ /* 0x000fe20000000f00 */
[----:B------:R-:W-:Y:S02]  /*d600*/  IMAD.MOV.U32 R12, RZ, RZ, 0x4 ;  /* 0x00000004ff0c7424 */ /* 0x000fe400078e00ff */
[----:B------:R-:W-:-:S07]  /*d610*/  IMAD.MOV.U32 R10, RZ, RZ, R14 ;  /* 0x000000ffff0a7224 */ /* 0x000fce00078e000e */
[----:B------:R-:W-:Y:S05]  /*d620*/  WARPSYNC.COLLECTIVE R15, `(.L_x_98) ;  /* 0x000000000f087348 */ /* 0x000fea0003c00000 */
[----:B------:R0:W1:Y:S02]  /*d630*/  SHFL.IDX P6, R14, R13, R12, R11 ;  /* 0x0000000c0d0e7389 */ /* 0x00006400000c000b */
[----:B01----:R-:W-:Y:S01]  /*d640*/  ENDCOLLECTIVE ;  /* 0x000000000000791b */ /* 0x003fe20003800000 */
.L_x_98:
[----:B------:R-:W-:-:S05]  /*d650*/  MOV R4, R10 ;  /* 0x0000000a00047202 */ /* 0x000fca0000000f00 */
[----:B------:R-:W-:-:S05]  /*d660*/  @P0 IMAD.WIDE.U32 R4, R23, 0x2, R4 ;  /* 0x0000000217040825 */ /* 0x000fca00078e0004 */
[----:B------:R-:W-:Y:S01]  /*d670*/  @!PT LDS RZ, [RZ] ;  /* 0x00000000fffff984 */ /* 0x000fe20000000800 */
[----:B------:R-:W-:Y:S01]  /*d680*/  @!PT LDS RZ, [RZ] ;  /* 0x00000000fffff984 */ /* 0x000fe20000000800 */
[----:B------:R-:W-:Y:S01]  /*d690*/  @!PT LDS RZ, [RZ] ;  /* 0x00000000fffff984 */ /* 0x000fe20000000800 */
[----:B------:R0:W-:Y:S01]  /*d6a0*/  @P0 LDGSTS.E.BYPASS.LTC128B.128 [R9+0x1fc00], desc[UR36][R4.64], !P3 ;  /* 0x1fc0000004090fae */ /* 0x0001e2000d901d64 */
[----:B------:R-:W-:-:S03]  /*d6b0*/  IMAD.MOV.U32 R13, RZ, RZ, R0 ;  /* 0x000000ffff0d7224 */ /* 0x000fc600078e0000 */
[----:B------:R0:W-:Y:S04]  /*d6c0*/  @P0 LDGSTS.E.BYPASS.LTC128B.128 [R9+0x22c00], desc[UR36][R4.64+0x80], !P2 ;  /* 0x22c0008004090fae */ /* 0x0001e8000d101d64 */
[----:B------:R0:W-:Y:S01]  /*d6d0*/  @P0 LDGSTS.E.BYPASS.LTC128B.128 [R9+0x25c00], desc[UR36][R4.64+0x100], !P1 ;  /* 0x25c0010004090fae */ /* 0x0001e2000c901d64 */
[----:B------:R-:W-:Y:S02]  /*d6e0*/  ISETP.GE.AND P0, PT, R6, 0x41, PT ;  /* 0x000000410600780c */ /* 0x000fe40003f06270 */
[----:B------:R-:W-:-:S11]  /*d6f0*/  MOV R8, R14 ;  /* 0x0000000e00087202 */ /* 0x000fd60000000f00 */
[----:B0-----:R-:W-:Y:S05]  /*d700*/  WARPSYNC.COLLECTIVE R15, `(.L_x_99) ;  /* 0x000000000f087348 */ /* 0x001fea0003c00000 */
[----:B------:R1:W2:Y:S02]  /*d710*/  SHFL.IDX P6, R14, R13, R12, R11 ;  /* 0x0000000c0d0e7389 */ /* 0x0002a400000c000b */
[----:B012---:R-:W-:Y:S01]  /*d720*/  ENDCOLLECTIVE ;  /* 0x000000000000791b */ /* 0x007fe20003800000 */
.L_x_99:
[----:B------:R-:W-:Y:S01]  /*d730*/  IMAD.MOV.U32 R3, RZ, RZ, R8 ;  /* 0x000000ffff037224 */ /* 0x000fe200078e0008 */
[----:B------:R-:W-:Y:S02]  /*d740*/  @P0 LEA R21, R30, UR44, 0x1 ;  /* 0x0000002c1e150c11 */ /* 0x000fe4000f8e08ff */
[----:B------:R-:W-:Y:S01]  /*d750*/  MOV R13, R7 ;  /* 0x00000007000d7202 */ /* 0x000fe20000000f00 */
[----:B------:R-:W-:Y:S01]  /*d760*/  IMAD.MOV.U32 R12, RZ, RZ, 0x5 ;  /* 0x00000005ff0c7424 */ /* 0x000fe200078e00ff */
[----:B------:R-:W-:-:S07]  /*d770*/  MOV R2, R14 ;  /* 0x0000000e00027202 */ /* 0x000fce0000000f00 */
[----:B------:R-:W-:Y:S05]  /*d780*/  WARPSYNC.COLLECTIVE R15, `(.L_x_100) ;  /* 0x000000000f087348 */ /* 0x000fea0003c00000 */
[----:B------:R0:W1:Y:S02]  /*d790*/  SHFL.IDX P6, R14, R13, R12, R11 ;  /* 0x0000000c0d0e7389 */ /* 0x00006400000c000b */
[----:B01----:R-:W-:Y:S01]  /*d7a0*/  ENDCOLLECTIVE ;  /* 0x000000000000791b */ /* 0x003fe20003800000 */
.L_x_100:
        /* <DEDUP_REMOVED lines=8> */
[----:B------:R-:W-:-:S07]  /*d830*/  MOV R7, R14 ;  /* 0x0000000e00077202 */ /* 0x000fce0000000f00 */
[----:B0-----:R-:W-:Y:S05]  /*d840*/  WARPSYNC.COLLECTIVE R15, `(.L_x_101) ;  /* 0x000000000f087348 */ /* 0x001fea0003c00000 */
[----:B------:R1:W2:Y:S02]  /*d850*/  SHFL.IDX P6, R14, R13, R12, R11 ;  /* 0x0000000c0d0e7389 */ /* 0x0002a400000c000b */
[----:B012---:R-:W-:Y:S01]  /*d860*/  ENDCOLLECTIVE ;  /* 0x000000000000791b */ /* 0x007fe20003800000 */
.L_x_101:
[----:B------:R-:W-:Y:S05]  /*d870*/  BRA `(.L_x_102) ;  /* 0xffffffcc00d07947 */ /* 0x000fea000383ffff */
.L_x_51:
[----:B------:R-:W-:Y:S01]  /*d880*/  MOV R13, R8 ;  /* 0x00000008000d7202 */ /* 0x000fe20000000f00 */
[----:B------:R-:W-:Y:S01]  /*d890*/  IMAD.MOV.U32 R12, RZ, RZ, RZ ;  /* 0x000000ffff0c7224 */ /* 0x000fe200078e00ff */
[----:B------:R-:W-:Y:S01]  /*d8a0*/  MOV R11, 0x181f ;  /* 0x0000181f000b7802 */ /* 0x000fe20000000f00 */
[----:B------:R-:W-:Y:S02]  /*d8b0*/  IMAD.MOV.U32 R15, RZ, RZ, -0x1 ;  /* 0xffffffffff0f7424 */ /* 0x000fe400078e00ff */
[----:B------:R-:W-:-:S07]  /*d8c0*/  IMAD R7, R22, 0x80, R27 ;  /* 0x0000008016077824 */ /* 0x000fce00078e021b */
[----:B------:R-:W-:Y:S05]  /*d8d0*/  WARPSYNC.COLLECTIVE R15, `(.L_x_103) ;  /* 0x000000000f087348 */ /* 0x000fea0003c00000 */
[----:B------:R0:W1:Y:S02]  /*d8e0*/  SHFL.IDX P6, R14, R13, R12, R11 ;  /* 0x0000000c0d0e7389 */ /* 0x00006400000c000b */
[----:B01----:R-:W-:Y:S01]  /*d8f0*/  ENDCOLLECTIVE ;  /* 0x000000000000791b */ /* 0x003fe20003800000 */
.L_x_103:
[----:B------:R-:W-:Y:S01]  /*d900*/  IADD3 R5, R7, 0x10, RZ ;  /* 0x0000001007057810 */ /* 0x000fe20007ffe0ff */
[----:B------:R-:W-:Y:S01]  /*d910*/  IMAD.MOV.U32 R13, RZ, RZ, R0 ;  /* 0x000000ffff0d7224 */ /* 0x000fe200078e0000 */
[----:B------:R-:W-:-:S07]  /*d920*/  MOV R3, R14 ;  /* 0x0000000e00037202 */ /* 0x000fce0000000f00 */
[----:B------:R-:W-:Y:S05]  /*d930*/  WARPSYNC.COLLECTIVE R15, `(.L_x_104) ;  /* 0x000000000f087348 */ /* 0x000fea0003c00000 */
[----:B------:R0:W1:Y:S02]  /*d940*/  SHFL.IDX P6, R14, R13, R12, R11 ;  /* 0x0000000c0d0e7389 */ /* 0x00006400000c000b */
[----:B01----:R-:W-:Y:S01]  /*d950*/  ENDCOLLECTIVE ;  /* 0x000000000000791b */ /* 0x003fe20003800000 */
.L_x_104:
[----:B------:R-:W-:Y:S02]  /*d960*/  ULDC UR4, c[0x0][0x288] ;  /* 0x0000a20000047ab9 */ /* 0x000fe40000000800 */
[----:B------:R-:W-:-:S05]  /*d970*/  IMAD R6, R6, UR4, RZ ;  /* 0x0000000406067c24 */ /* 0x000fca000f8e02ff */
[----:B------:R-:W-:Y:S01]  /*d980*/  ISETP.GE.AND P1, PT, R7, R6, PT ;  /* 0x000000060700720c */ /* 0x000fe20003f26270 */
[----:B------:R-:W-:Y:S01]  /*d990*/  IMAD.MOV.U32 R13, RZ, RZ, R8 ;  /* 0x000000ffff0d7224 */ /* 0x000fe200078e0008 */
[----:B------:R-:W-:-:S11]  /*d9a0*/  MOV R12, 0x1 ;  /* 0x00000001000c7802 */ /* 0x000fd60000000f00 */
[----:B------:R-:W-:Y:S02]  /*d9b0*/  @!P1 LEA R9, R30, UR44, 0x1 ;  /* 0x0000002c1e099c11 */ /* 0x000fe4000f8e08ff */
[----:B------:R-:W-:-:S07]  /*d9c0*/  MOV R2, R14 ;  /* 0x0000000e00027202 */ /* 0x000fce0000000f00 */
[----:B------:R-:W-:Y:S05]  /*d9d0*/  WARPSYNC.COLLECTIVE R15, `(.L_x_105) ;  /* 0x000000000f087348 */ /* 0x000fea0003c00000 */
[----:B------:R0:W1:Y:S02]  /*d9e0*/  SHFL.IDX P6, R14, R13, R12, R11 ;  /* 0x0000000c0d0e7389 */ /* 0x00006400000c000b */
[----:B01----:R-:W-:Y:S01]  /*d9f0*/  ENDCOLLECTIVE ;  /* 0x000000000000791b */ /* 0x003fe20003800000 */
.L_x_105:
[----:B------:R-:W-:-:S05]  /*da00*/  @!P1 IMAD.WIDE.U32 R2, R23, 0x2, R2 ;  /* 0x0000000217029825 */ /* 0x000fca00078e0002 */
[----:B------:R-:W-:Y:S01]  /*da10*/  @!PT LDS RZ, [RZ] ;  /* 0x00000000fffff984 */ /* 0x000fe20000000800 */
[----:B------:R-:W-:Y:S01]  /*da20*/  @!PT LDS RZ, [RZ] ;  /* 0x00000000fffff984 */ /* 0x000fe20000000800 */
[----:B------:R-:W-:Y:S01]  /*da30*/  @!PT LDS RZ, [RZ] ;  /* 0x00000000fffff984 */ /* 0x000fe20000000800 */
[----:B------:R0:W-:Y:S04]  /*da40*/  @!P1 LDGSTS.E.BYPASS.LTC128B.128 [R9+0x12400], desc[UR36][R2.64], !P3 ;  /* 0x1240000002099fae */ /* 0x0001e8000d901d64 */
[----:B------:R0:W-:Y:S01]  /*da50*/  @!P1 LDGSTS.E.BYPASS.LTC128B.128 [R9+0x16400], desc[UR36][R2.64+0x80], !P2 ;  /* 0x1640008002099fae */ /* 0x0001e2000d101d64 */
[----:B------:R-:W-:-:S03]  /*da60*/  MOV R13, R0 ;  /* 0x00000000000d7202 */ /* 0x000fc60000000f00 */
[----:B------:R0:W-:Y:S01]  /*da70*/  @!P1 LDGSTS.E.BYPASS.LTC128B.128 [R9+0x1a400], desc[UR36][R2.64+0x100], !P0 ;  /* 0x1a40010002099fae */ /* 0x0001e2000c101d64 */
[----:B------:R-:W-:Y:S01]  /*da80*/  ISETP.GE.AND P1, PT, R5, R6, PT ;  /* 0x000000060500720c */ /* 0x000fe20003f26270 */
[----:B------:R-:W-:-:S12]  /*da90*/  IMAD.MOV.U32 R5, RZ, RZ, R14 ;  /* 0x000000ffff057224 */ /* 0x000fd800078e000e */
[----:B0-----:R-:W-:Y:S05]  /*daa0*/  WARPSYNC.COLLECTIVE R15, `(.L_x_106) ;  /* 0x000000000f087348 */ /* 0x001fea0003c00000 */
[----:B------:R1:W2:Y:S02]  /*dab0*/  SHFL.IDX P6, R14, R13, R12, R11 ;  /* 0x0000000c0d0e7389 */ /* 0x0002a400000c000b */
[----:B012---:R-:W-:Y:S01]  /*dac0*/  ENDCOLLECTIVE ;  /* 0x000000000000791b */ /* 0x007fe20003800000 */
.L_x_106:
[----:B------:R-:W-:Y:S02]  /*dad0*/  IADD3 R3, R7, 0x20, RZ ;  /* 0x0000002007037810 */ /* 0x000fe40007ffe0ff */
[----:B------:R-:W-:Y:S01]  /*dae0*/  @!P1 LEA R21, R30, UR44, 0x1 ;  /* 0x0000002c1e159c11 */ /* 0x000fe2000f8e08ff */
[----:B------:R-:W-:Y:S01]  /*daf0*/  IMAD.MOV.U32 R13, RZ, RZ, R8 ;  /* 0x000000ffff0d7224 */ /* 0x000fe200078e0008 */
[----:B------:R-:W-:Y:S01]  /*db00*/  MOV R12, 0x2 ;  /* 0x00000002000c7802 */ /* 0x000fe20000000f00 */
[----:B------:R-:W-:-:S07]  /*db10*/  IMAD.MOV.U32 R4, RZ, RZ, R14 ;  /* 0x000000ffff047224 */ /* 0x000fce00078e000e */
[----:B------:R-:W-:Y:S05]  /*db20*/  WARPSYNC.COLLECTIVE R15, `(.L_x_107) ;  /* 0x000000000f087348 */ /* 0x000fea0003c00000 */
[----:B------:R0:W1:Y:S02]  /*db30*/  SHFL.IDX P6, R14, R13, R12, R11 ;  /* 0x0000000c0d0e7389 */ /* 0x00006400000c000b */
[----:B01----:R-:W-:Y:S01]  /*db40*/  ENDCOLLECTIVE ;  /* 0x000000000000791b */ /* 0x003fe20003800000 */
.L_x_107:
        /* <DEDUP_REMOVED lines=13> */
.L_x_108:
        /* <DEDUP_REMOVED lines=8> */
.L_x_109:
        /* <DEDUP_REMOVED lines=13> */
.L_x_110:
        /* <DEDUP_REMOVED lines=8> */
.L_x_111:
        /* <DEDUP_REMOVED lines=13> */
.L_x_112:
        /* <DEDUP_REMOVED lines=8> */
.L_x_113:
        /* <DEDUP_REMOVED lines=13> */
.L_x_114:
        /* <DEDUP_REMOVED lines=8> */
.L_x_115:
        /* <DEDUP_REMOVED lines=13> */
.L_x_116:
[----:B------:R-:W-:Y:S02]  /*e160*/  @!P1 LEA R9, R30, UR44, 0x1 ;  /* 0x0000002c1e099c11 */ /* 0x000fe4000f8e08ff */
[----:B------:R-:W-:Y:S01]  /*e170*/  MOV R13, R8 ;  /* 0x00000008000d7202 */ /* 0x000fe20000000f00 */
[----:B------:R-:W-:Y:S02]  /*e180*/  IMAD.MOV.U32 R12, RZ, RZ, 0x7 ;  /* 0x00000007ff0c7424 */ /* 0x000fe400078e00ff */
[----:B------:R-:W-:-:S07]  /*e190*/  IMAD.MOV.U32 R2, RZ, RZ, R14 ;  /* 0x000000ffff027224 */ /* 0x000fce00078e000e */
[----:B------:R-:W-:Y:S05]  /*e1a0*/  WARPSYNC.COLLECTIVE R15, `(.L_x_117) ;  /* 0x000000000f087348 */ /* 0x000fea0003c00000 */
[----:B------:R0:W1:Y:S02]  /*e1b0*/  SHFL.IDX P6, R14, R13, R12, R11 ;  /* 0x0000000c0d0e7389 */ /* 0x00006400000c000b */
[----:B01----:R-:W-:Y:S01]  /*e1c0*/  ENDCOLLECTIVE ;  /* 0x000000000000791b */ /* 0x003fe20003800000 */
.L_x_117:
[----:B------:R-:W-:-:S05]  /*e1d0*/  @!P1 IMAD.WIDE.U32 R2, R23, 0x2, R2 ;  /* 0x0000000217029825 */ /* 0x000fca00078e0002 */
[----:B------:R-:W-:Y:S01]  /*e1e0*/  @!PT LDS RZ, [RZ] ;  /* 0x00000000fffff984 */ /* 0x000fe20000000800 */
[----:B------:R-:W-:Y:S01]  /*e1f0*/  @!PT LDS RZ, [RZ] ;  /* 0x00000000fffff984 */ /* 0x000fe20000000800 */
[----:B------:R-:W-:Y:S01]  /*e200*/  @!PT LDS RZ, [RZ] ;  /* 0x00000000fffff984 */ /* 0x000fe20000000800 */
[----:B------:R0:W-:Y:S04]  /*e210*/  @!P1 LDGSTS.E.BYPASS.LTC128B.128 [R9+0x15400], desc[UR36][R2.64], !P3 ;  /* 0x1540000002099fae */ /* 0x0001e8000d901d64 */
[----:B------:R0:W-:Y:S01]  /*e220*/  @!P1 LDGSTS.E.BYPASS.LTC128B.128 [R9+0x19400], desc[UR36][R2.64+0x80], !P2 ;  /* 0x1940008002099fae */ /* 0x0001e2000d101d64 */
[----:B------:R-:W-:-:S03]  /*e230*/  IMAD.MOV.U32 R13, RZ, RZ, R0 ;  /* 0x000000ffff0d7224 */ /* 0x000fc600078e0000 */
[----:B------:R0:W-:Y:S01]  /*e240*/  @!P1 LDGSTS.E.BYPASS.LTC128B.128 [R9+0x1d400], desc[UR36][R2.64+0x100], !P0 ;  /* 0x1d40010002099fae */ /* 0x0001e2000c101d64 */
[----:B------:R-:W-:-:S07]  /*e250*/  MOV R4, R14 ;  /* 0x0000000e00047202 */ /* 0x000fce0000000f00 */
[----:B0-----:R-:W-:Y:S05]  /*e260*/  WARPSYNC.COLLECTIVE R15, `(.L_x_118) ;  /* 0x000000000f087348 */ /* 0x001fea0003c00000 */
[----:B------:R1:W2:Y:S02]  /*e270*/  SHFL.IDX P6, R14, R13, R12, R11 ;  /* 0x0000000c0d0e7389 */ /* 0x0002a400000c000b */
[----:B012---:R-:W-:Y:S01]  /*e280*/  ENDCOLLECTIVE ;  /* 0x000000000000791b */ /* 0x007fe20003800000 */
.L_x_118:
[----:B------:R-:W-:Y:S05]  /*e290*/  BRA `(.L_x_119) ;  /* 0xffffffcc00b47947 */ /* 0x000fea000383ffff */
.L_x_54:
[----:B0-----:R-:W-:-:S04]  /*e2a0*/  MOV R3, UR44 ;  /* 0x0000002c00037c02 */ /* 0x001fc80008000f00 */
[----:B------:R0:W1:Y:S03]  /*e2b0*/  SYNCS.PHASECHK.TRANS64.TRYWAIT P0, [R3+URZ+0x30820], R0 ;  /* 0x03082000030075a7 */ /* 0x000066000800017f */
[----:B-1----:R-:W-:Y:S05]  /*e2c0*/  @!P0 NANOSLEEP.SYNCS 0x989680 ;  /* 0x009896800000895d */ /* 0x002fea0003900000 */
[----:B------:R-:W1:Y:S02]  /*e2d0*/  @!P0 SYNCS.PHASECHK.TRANS64 P0, [R3+URZ+0x30820], R0 ;  /* 0x03082000030085a7 */ /* 0x000e64000800007f */
[----:B-1----:R-:W-:Y:S05]  /*e2e0*/  @!P0 BRA `(.L_x_54) ;  /* 0xfffffffc00ec8947 */ /* 0x002fea000383ffff */
[----:B------:R-:W-:Y:S05]  /*e2f0*/  BRA `(.L_x_120) ;  /* 0xffffffcc00fc7947 */ /* 0x000fea000383ffff */
.L_x_58:
[----:B0-----:R0:W1:Y:S02]  /*e300*/  SYNCS.PHASECHK.TRANS64.TRYWAIT P0, [R19+URZ+0x30840], R2 ;  /* 0x03084002130075a7 */ /* 0x001064000800017f */
[----:B-1----:R-:W-:Y:S05]  /*e310*/  @!P0 NANOSLEEP.SYNCS 0x989680 ;  /* 0x009896800000895d */ /* 0x002fea0003900000 */
[----:B------:R-:W1:Y:S02]  /*e320*/  @!P0 SYNCS.PHASECHK.TRANS64 P0, [R19+URZ+0x30840], R2 ;  /* 0x03084002130085a7 */ /* 0x000e64000800007f */
[----:B-1----:R-:W-:Y:S05]  /*e330*/  @!P0 BRA `(.L_x_58) ;  /* 0xfffffffc00f08947 */ /* 0x002fea000383ffff */
[----:B------:R-:W-:Y:S05]  /*e340*/  BRA `(.L_x_121) ;  /* 0xffffffd000e47947 */ /* 0x000fea000383ffff */
.L_x_59:
[----:B------:R-:W-:Y:S01]  /*e350*/  BSSY B1, `(.L_x_122) ;  /* 0x0000008000017945 */ /* 0x000fe20003800000 */
[----:B------:R-:W-:Y:S01]  /*e360*/  IMAD.MOV.U32 R13, RZ, RZ, R24 ;  /* 0x000000ffff0d7224 */ /* 0x000fe200078e0018 */
[----:B------:R-:W-:Y:S01]  /*e370*/  MOV R12, RZ ;  /* 0x000000ff000c7202 */ /* 0x000fe20000000f00 */
[----:B------:R-:W-:Y:S01]  /*e380*/  IMAD.MOV.U32 R11, RZ, RZ, 0x181f ;  /* 0x0000181fff0b7424 */ /* 0x000fe200078e00ff */
[----:B------:R-:W-:-:S07]  /*e390*/  MOV R15, 0xffffffff ;  /* 0xffffffff000f7802 */ /* 0x000fce0000000f00 */
[----:B------:R-:W-:Y:S05]  /*e3a0*/  WARPSYNC.COLLECTIVE R15, `(.L_x_123) ;  /* 0x000000000f087348 */ /* 0x000fea0003c00000 */
[----:B------:R0:W1:Y:S02]  /*e3b0*/  SHFL.IDX P6, R14, R13, R12, R11 ;  /* 0x0000000c0d0e7389 */ /* 0x00006400000c000b */
[----:B01----:R-:W-:Y:S01]  /*e3c0*/  ENDCOLLECTIVE ;  /* 0x000000000000791b */ /* 0x003fe20003800000 */
.L_x_123:
[----:B------:R-:W-:Y:S05]  /*e3d0*/  BSYNC B1 ;  /* 0x0000000000017941 */ /* 0x000fea0003800000 */
.L_x_122:
[----:B------:R-:W-:Y:S01]  /*e3e0*/  MOV R13, R21 ;  /* 0x00000015000d7202 */ /* 0x000fe20000000f00 */
[----:B------:R-:W-:Y:S01]  /*e3f0*/  IMAD.MOV.U32 R12, RZ, RZ, RZ ;  /* 0x000000ffff0c7224 */ /* 0x000fe200078e00ff */
[----:B------:R-:W-:Y:S01]  /*e400*/  MOV R11, 0x181f ;  /* 0x0000181f000b7802 */ /* 0x000fe20000000f00 */
[----:B------:R-:W-:Y:S01]  /*e410*/  IMAD.MOV.U32 R3, RZ, RZ, R14 ;  /* 0x000000ffff037224 */ /* 0x000fe200078e000e */
[----:B------:R-:W-:Y:S01]  /*e420*/  MOV R15, 0xffffffff ;  /* 0xffffffff000f7802 */ /* 0x000fe20000000f00 */
[----:B------:R-:W-:Y:S01]  /*e430*/  IMAD.SHL.U32 R8, R23, 0x2, RZ ;  /* 0x0000000217087824 */ /* 0x000fe200078e00ff */
[----:B------:R-:W-:Y:S02]  /*e440*/  P2R R6, PR, RZ, 0x2 ;  /* 0x00000002ff067803 */ /* 0x000fe40000000000 */
[----:B------:R-:W-:-:S13]  /*e450*/  LOP3.LUT P1, RZ, R16, 0x4, RZ, 0xc0, !PT ;  /* 0x0000000410ff7812 */ /* 0x000fda000782c0ff */
[----:B------:R-:W-:Y:S05]  /*e460*/  WARPSYNC.COLLECTIVE R15, `(.L_x_124) ;  /* 0x000000000f087348 */ /* 0x000fea0003c00000 */
[----:B------:R0:W1:Y:S02]  /*e470*/  SHFL.IDX P6, R14, R13, R12, R11 ;  /* 0x0000000c0d0e7389 */ /* 0x00006400000c000b */
[----:B01----:R-:W-:Y:S01]  /*e480*/  ENDCOLLECTIVE ;  /* 0x000000000000791b */ /* 0x003fe20003800000 */
.L_x_124:
[----:B------:R-:W-:Y:S02]  /*e490*/  LEA R22, R22, UR44, 0x1 ;  /* 0x0000002c16167c11 */ /* 0x000fe4000f8e08ff */
[----:B------:R-:W-:Y:S01]  /*e4a0*/  MOV R13, R24 ;  /* 0x00000018000d7202 */ /* 0x000fe20000000f00 */
[----:B------:R-:W-:Y:S01]  /*e4b0*/  IMAD.MOV.U32 R12, RZ, RZ, 0x1 ;  /* 0x00000001ff0c7424 */ /* 0x000fe200078e00ff */
[----:B------:R-:W-:-:S13]  /*e4c0*/  IADD3 R2, P0, R14, R8, RZ ;  /* 0x000000080e027210 */ /* 0x000fda0007f1e0ff */
[----:B------:R-:W-:Y:S05]  /*e4d0*/  WARPSYNC.COLLECTIVE R15, `(.L_x_125) ;  /* 0x000000000f087348 */ /* 0x000fea0003c00000 */
[----:B------:R0:W1:Y:S02]  /*e4e0*/  SHFL.IDX P6, R14, R13, R12, R11 ;  /* 0x0000000c0d0e7389 */ /* 0x00006400000c000b */
[----:B01----:R-:W-:Y:S01]  /*e4f0*/  ENDCOLLECTIVE ;  /* 0x000000000000791b */ /* 0x003fe20003800000 */
.L_x_125:
[----:B------:R-:W-:-:S05]  /*e500*/  IMAD.X R3, RZ, RZ, R3, P0 ;  /* 0x000000ffff037224 */ /* 0x000fca00000e0603 */
[----:B------:R-:W-:Y:S01]  /*e510*/  @!PT LDS RZ, [RZ] ;  /* 0x00000000fffff984 */ /* 0x000fe20000000800 */
[----:B------:R-:W-:Y:S01]  /*e520*/  @!PT LDS RZ, [RZ] ;  /* 0x00000000fffff984 */ /* 0x000fe20000000800 */
[----:B------:R-:W-:Y:S01]  /*e530*/  @!PT LDS RZ, [RZ] ;  /* 0x00000000fffff984 */ /* 0x000fe20000000800 */
[----:B------:R0:W-:Y:S04]  /*e540*/  LDGSTS.E.BYPASS.LTC128B.128 [R22+0x1e400], desc[UR36][R2.64], !P1 ;  /* 0x1e40000002167fae */ /* 0x0001e8000c901d64 */
[----:B------:R0:W-:Y:S01]  /*e550*/  LDGSTS.E.BYPASS.LTC128B.128 [R22+0x21400], desc[UR36][R2.64+0x80], !P5 ;  /* 0x2140008002167fae */ /* 0x0001e2000e901d64 */
[----:B------:R-:W-:-:S03]  /*e560*/  IMAD.MOV.U32 R13, RZ, RZ, R21 ;  /* 0x000000ffff0d7224 */ /* 0x000fc600078e0015 */
[----:B------:R0:W-:Y:S01]  /*e570*/  LDGSTS.E.BYPASS.LTC128B.128 [R22+0x24400], desc[UR36][R2.64+0x100], !P4 ;  /* 0x2440010002167fae */ /* 0x0001e2000e101d64 */
[----:B------:R-:W-:-:S07]  /*e580*/  MOV R7, R14 ;  /* 0x0000000e00077202 */ /* 0x000fce0000000f00 */
[----:B0-----:R-:W-:Y:S05]  /*e590*/  WARPSYNC.COLLECTIVE R15, `(.L_x_126) ;  /* 0x000000000f087348 */ /* 0x001fea0003c00000 */
[----:B------:R1:W2:Y:S02]  /*e5a0*/  SHFL.IDX P6, R14, R13, R12, R11 ;  /* 0x0000000c0d0e7389 */ /* 0x0002a400000c000b */
[----:B012---:R-:W-:Y:S01]  /*e5b0*/  ENDCOLLECTIVE ;  /* 0x000000000000791b */ /* 0x007fe20003800000 */
.L_x_126:
[----:B------:R-:W-:Y:S01]  /*e5c0*/  IMAD.MOV.U32 R13, RZ, RZ, R24 ;  /* 0x000000ffff0d7224 */ /* 0x000fe200078e0018 */
[----:B------:R-:W-:Y:S02]  /*e5d0*/  MOV R12, 0x2 ;  /* 0x00000002000c7802 */ /* 0x000fe40000000f00 */
[----:B------:R-:W-:-:S13]  /*e5e0*/  IADD3 R2, P0, R14, R8, RZ ;  /* 0x000000080e027210 */ /* 0x000fda0007f1e0ff */
[----:B------:R-:W-:Y:S05]  /*e5f0*/  WARPSYNC.COLLECTIVE R15, `(.L_x_127) ;  /* 0x000000000f087348 */ /* 0x000fea0003c00000 */
[----:B------:R0:W1:Y:S02]  /*e600*/  SHFL.IDX P6, R14, R13, R12, R11 ;  /* 0x0000000c0d0e7389 */ /* 0x00006400000c000b */
[----:B01----:R-:W-:Y:S01]  /*e610*/  ENDCOLLECTIVE ;  /* 0x000000000000791b */ /* 0x003fe20003800000 */
.L_x_127:
[----:B------:R-:W-:-:S05]  /*e620*/  IADD3.X R3, RZ, R7, RZ, P0, !PT ;  /* 0x00000007ff037210 */ /* 0x000fca00007fe4ff */
[----:B------:R-:W-:Y:S01]  /*e630*/  @!PT LDS RZ, [RZ] ;  /* 0x00000000fffff984 */ /* 0x000fe20000000800 */
[----:B------:R-:W-:Y:S01]  /*e640*/  @!PT LDS RZ, [RZ] ;  /* 0x00000000fffff984 */ /* 0x000fe20000000800 */
[----:B------:R-:W-:Y:S01]  /*e650*/  @!PT LDS RZ, [RZ] ;  /* 0x00000000fffff984 */ /* 0x000fe20000000800 */
[----:B------:R0:W-:Y:S04]  /*e660*/  LDGSTS.E.BYPASS.LTC128B.128 [R22+0x1ec00], desc[UR36][R2.64], !P1 ;  /* 0x1ec0000002167fae */ /* 0x0001e8000c901d64 */
[----:B------:R0:W-:Y:S01]  /*e670*/  LDGSTS.E.BYPASS.LTC128B.128 [R22+0x21c00], desc[UR36][R2.64+0x80], !P5 ;  /* 0x21c0008002167fae */ /* 0x0001e2000e901d64 */
[----:B------:R-:W-:-:S03]  /*e680*/  MOV R13, R21 ;  /* 0x00000015000d7202 */ /* 0x000fc60000000f00 */
[----:B------:R0:W-:Y:S01]  /*e690*/  LDGSTS.E.BYPASS.LTC128B.128 [R22+0x24c00], desc[UR36][R2.64+0x100], !P4 ;  /* 0x24c0010002167fae */ /* 0x0001e2000e101d64 */
[----:B------:R-:W-:-:S07]  /*e6a0*/  IMAD.MOV.U32 R7, RZ, RZ, R14 ;  /* 0x000000ffff077224 */ /* 0x000fce00078e000e */
[----:B0-----:R-:W-:Y:S05]  /*e6b0*/  WARPSYNC.COLLECTIVE R15, `(.L_x_128) ;  /* 0x000000000f087348 */ /* 0x001fea0003c00000 */
[----:B------:R1:W2:Y:S02]  /*e6c0*/  SHFL.IDX P6, R14, R13, R12, R11 ;  /* 0x0000000c0d0e7389 */ /* 0x0002a400000c000b */
[----:B012---:R-:W-:Y:S01]  /*e6d0*/  ENDCOLLECTIVE ;  /* 0x000000000000791b */ /* 0x007fe20003800000 */
.L_x_128:
[----:B------:R-:W-:Y:S01]  /*e6e0*/  IMAD.MOV.U32 R13, RZ, RZ, R24 ;  /* 0x000000ffff0d7224 */ /* 0x000fe200078e0018 */
[----:B------:R-:W-:Y:S01]  /*e6f0*/  MOV R12, 0x3 ;  /* 0x00000003000c7802 */ /* 0x000fe20000000f00 */
[----:B------:R-:W-:-:S07]  /*e700*/  IMAD.MOV.U32 R10, RZ, RZ, R14 ;  /* 0x000000ffff0a7224 */ /* 0x000fce00078e000e */
[----:B------:R-:W-:Y:S05]  /*e710*/  WARPSYNC.COLLECTIVE R15, `(.L_x_129) ;  /* 0x000000000f087348 */ /* 0x000fea0003c00000 */
[----:B------:R0:W1:Y:S02]  /*e720*/  SHFL.IDX P6, R14, R13, R12, R11 ;  /* 0x0000000c0d0e7389 */ /* 0x00006400000c000b */
[----:B01----:R-:W-:Y:S01]  /*e730*/  ENDCOLLECTIVE ;  /* 0x000000000000791b */ /* 0x003fe20003800000 */
.L_x_129:
[----:B------:R-:W-:-:S04]  /*e740*/  IADD3 R2, P0, R10, R8, RZ ;  /* 0x000000080a027210 */ /* 0x000fc80007f1e0ff */
[----:B------:R-:W-:-:S05]  /*e750*/  IADD3.X R3, RZ, R7, RZ, P0, !PT ;  /* 0x00000007ff037210 */ /* 0x000fca00007fe4ff */
[----:B------:R-:W-:Y:S01]  /*e760*/  @!PT LDS RZ, [RZ] ;  /* 0x00000000fffff984 */ /* 0x000fe20000000800 */
[----:B------:R-:W-:Y:S01]  /*e770*/  @!PT LDS RZ, [RZ] ;  /* 0x00000000fffff984 */ /* 0x000fe20000000800 */
[----:B------:R-:W-:Y:S01]  /*e780*/  @!PT LDS RZ, [RZ] ;  /* 0x00000000fffff984 */ /* 0x000fe20000000800 */
[----:B------:R-:W-:Y:S01]  /*e790*/  LDGSTS.E.BYPASS.LTC128B.128 [R22+0x1f400], desc[UR36][R2.64], !P1 ;  /* 0x1f40000002167fae */ /* 0x000fe2000c901d64 */
[----:B------:R-:W-:-:S03]  /*e7a0*/  MOV R13, R21 ;  /* 0x00000015000d7202 */ /* 0x000fc60000000f00 */
[----:B------:R-:W-:Y:S04]  /*e7b0*/  LDGSTS.E.BYPASS.LTC128B.128 [R22+0x22400], desc[UR36][R2.64+0x80], !P5 ;  /* 0x2240008002167fae */ /* 0x000fe8000e901d64 */
[----:B------:R0:W-:Y:S02]  /*e7c0*/  LDGSTS.E.BYPASS.LTC128B.128 [R22+0x25400], desc[UR36][R2.64+0x100], !P4 ;  /* 0x2540010002167fae */ /* 0x0001e4000e101d64 */
[----:B0-----:R-:W-:-:S07]  /*e7d0*/  IMAD.MOV.U32 R3, RZ, RZ, R14 ;  /* 0x000000ffff037224 */ /* 0x001fce00078e000e */
[----:B------:R-:W-:Y:S05]  /*e7e0*/  WARPSYNC.COLLECTIVE R15, `(.L_x_130) ;  /* 0x000000000f087348 */ /* 0x000fea0003c00000 */
[----:B------:R0:W1:Y:S02]  /*e7f0*/  SHFL.IDX P6, R14, R13, R12, R11 ;  /* 0x0000000c0d0e7389 */ /* 0x00006400000c000b */
[----:B01----:R-:W-:Y:S01]  /*e800*/  ENDCOLLECTIVE ;  /* 0x000000000000791b */ /* 0x003fe20003800000 */
.L_x_130:
[----:B------:R-:W-:Y:S01]  /*e810*/  IMAD.MOV.U32 R13, RZ, RZ, R24 ;  /* 0x000000ffff0d7224 */ /* 0x000fe200078e0018 */
[----:B------:R-:W-:Y:S01]  /*e820*/  MOV R12, 0x4 ;  /* 0x00000004000c7802 */ /* 0x000fe20000000f00 */
[----:B------:R-:W-:-:S07]  /*e830*/  IMAD.MOV.U32 R2, RZ, RZ, R14 ;  /* 0x000000ffff027224 */ /* 0x000fce00078e000e */
[----:B------:R-:W-:Y:S05]  /*e840*/  WARPSYNC.COLLECTIVE R15, `(.L_x_131) ;  /* 0x000000000f087348 */ /* 0x000fea0003c00000 */
[----:B------:R0:W1:Y:S02]  /*e850*/  SHFL.IDX P6, R14, R13, R12, R11 ;  /* 0x0000000c0d0e7389 */ /* 0x00006400000c000b */
[----:B01----:R-:W-:Y:S01]  /*e860*/  ENDCOLLECTIVE ;  /* 0x000000000000791b */ /* 0x003fe20003800000 */
.L_x_131:
        /* <DEDUP_REMOVED lines=13> */
.L_x_132:
[----:B------:R-:W-:Y:S01]  /*e940*/  IMAD.MOV.U32 R13, RZ, RZ, R24 ;  /* 0x000000ffff0d7224 */ /* 0x000fe200078e0018 */
[----:B------:R-:W-:Y:S01]  /*e950*/  MOV R12, 0x5 ;  /* 0x00000005000c7802 */ /* 0x000fe20000000f00 */
[----:B------:R-:W-:-:S07]  /*e960*/  IMAD.MOV.U32 R2, RZ, RZ, R14 ;  /* 0x000000ffff027224 */ /* 0x000fce00078e000e */
[----:B------:R-:W-:Y:S05]  /*e970*/  WARPSYNC.COLLECTIVE R15, `(.L_x_133) ;  /* 0x000000000f087348 */ /* 0x000fea0003c00000 */
[----:B------:R0:W1:Y:S02]  /*e980*/  SHFL.IDX P6, R14, R13, R12, R11 ;  /* 0x0000000c0d0e7389 */ /* 0x00006400000c000b */
[----:B01----:R-:W-:Y:S01]  /*e990*/  ENDCOLLECTIVE ;  /* 0x000000000000791b */ /* 0x003fe20003800000 */
.L_x_133:
[----:B------:R-:W-:-:S04]  /*e9a0*/  IADD3 R2, P0, R2, R8, RZ ;  /* 0x0000000802027210 */ /* 0x000fc80007f1e0ff */
[----:B------:R-:W-:-:S05]  /*e9b0*/  IADD3.X R3, RZ, R3, RZ, P0, !PT ;  /* 0x00000003ff037210 */ /* 0x000fca00007fe4ff */
[----:B------:R-:W-:Y:S01]  /*e9c0*/  @!PT LDS RZ, [RZ] ;  /* 0x00000000fffff984 */ /* 0x000fe20000000800 */
[----:B------:R-:W-:Y:S01]  /*e9d0*/  @!PT LDS RZ, [RZ] ;  /* 0x00000000fffff984 */ /* 0x000fe20000000800 */
[----:B------:R-:W-:Y:S01]  /*e9e0*/  @!PT LDS RZ, [RZ] ;  /* 0x00000000fffff984 */ /* 0x000fe20000000800 */
[----:B------:R0:W-:Y:S01]  /*e9f0*/  LDGSTS.E.BYPASS.LTC128B.128 [R22+0x20400], desc[UR36][R2.64], !P1 ;  /* 0x2040000002167fae */ /* 0x0001e2000c901d64 */
[----:B------:R-:W-:Y:S02]  /*ea00*/  ISETP.NE.AND P1, PT, R6, RZ, PT ;  /* 0x000000ff0600720c */ /* 0x000fe40003f25270 */
[----:B------:R-:W-:Y:S01]  /*ea10*/  MOV R13, R21 ;  /* 0x00000015000d7202 */ /* 0x000fe20000000f00 */
[----:B------:R0:W-:Y:S04]  /*ea20*/  LDGSTS.E.BYPASS.LTC128B.128 [R22+0x23400], desc[UR36][R2.64+0x80], !P5 ;  /* 0x2340008002167fae */ /* 0x0001e8000e901d64 */
[----:B------:R0:W-:Y:S01]  /*ea30*/  LDGSTS.E.BYPASS.LTC128B.128 [R22+0x26400], desc[UR36][R2.64+0x100], !P4 ;  /* 0x2640010002167fae */ /* 0x0001e2000e101d64 */
[----:B------:R-:W-:-:S07]  /*ea40*/  IMAD.MOV.U32 R24, RZ, RZ, R14 ;  /* 0x000000ffff187224 */ /* 0x000fce00078e000e */
[----:B0-----:R-:W-:Y:S05]  /*ea50*/  WARPSYNC.COLLECTIVE R15, `(.L_x_134) ;  /* 0x000000000f087348 */ /* 0x001fea0003c00000 */
[----:B------:R1:W2:Y:S02]  /*ea60*/  SHFL.IDX P6, R14, R13, R12, R11 ;  /* 0x0000000c0d0e7389 */ /* 0x0002a400000c000b */
[----:B012---:R-:W-:Y:S01]  /*ea70*/  ENDCOLLECTIVE ;  /* 0x000000000000791b */ /* 0x007fe20003800000 */
.L_x_134:
[----:B------:R-:W-:Y:S05]  /*ea80*/  BRA `(.L_x_135) ;  /* 0xffffffd000307947 */ /* 0x000fea000383ffff */
.L_x_64:
[----:B0-----:R0:W2:Y:S02]  /*ea90*/  SYNCS.PHASECHK.TRANS64.TRYWAIT P0, [R6+URZ+0x30860], R3 ;  /* 0x03086003060075a7 */ /* 0x0010a4000800017f */
[----:B--2---:R-:W-:Y:S05]  /*eaa0*/  @!P0 NANOSLEEP.SYNCS 0x989680 ;  /* 0x009896800000895d */ /* 0x004fea0003900000 */
[----:B------:R-:W2:Y:S02]  /*eab0*/  @!P0 SYNCS.PHASECHK.TRANS64 P0, [R6+URZ+0x30860], R3 ;  /* 0x03086003060085a7 */ /* 0x000ea4000800007f */
[----:B--2---:R-:W-:Y:S05]  /*eac0*/  @!P0 BRA `(.L_x_64) ;  /* 0xfffffffc00f08947 */ /* 0x004fea000383ffff */
[----:B------:R-:W-:Y:S05]  /*ead0*/  BRA `(.L_x_136) ;  /* 0xffffffd000947947 */ /* 0x000fea000383ffff */
.L_x_65:
[----:B------:R-:W-:Y:S01]  /*eae0*/  BSSY B1, `(.L_x_137) ;  /* 0x0000008000017945 */ /* 0x000fe20003800000 */
[----:B------:R-:W-:Y:S01]  /*eaf0*/  IMAD.MOV.U32 R13, RZ, RZ, R18 ;  /* 0x000000ffff0d7224 */ /* 0x000fe200078e0012 */
[----:B------:R-:W-:Y:S01]  /*eb00*/  MOV R12, RZ ;  /* 0x000000ff000c7202 */ /* 0x000fe20000000f00 */
[----:B------:R-:W-:Y:S01]  /*eb10*/  IMAD.MOV.U32 R11, RZ, RZ, 0x181f ;  /* 0x0000181fff0b7424 */ /* 0x000fe200078e00ff */
[----:B------:R-:W-:-:S07]  /*eb20*/  MOV R15, 0xffffffff ;  /* 0xffffffff000f7802 */ /* 0x000fce0000000f00 */
[----:B01----:R-:W-:Y:S05]  /*eb30*/  WARPSYNC.COLLECTIVE R15, `(.L_x_138) ;  /* 0x000000000f087348 */ /* 0x003fea0003c00000 */
[----:B------:R2:W3:Y:S02]  /*eb40*/  SHFL.IDX P6, R14, R13, R12, R11 ;  /* 0x0000000c0d0e7389 */ /* 0x0004e400000c000b */
[----:B0123--:R-:W-:Y:S01]  /*eb50*/  ENDCOLLECTIVE ;  /* 0x000000000000791b */ /* 0x00ffe20003800000 */
.L_x_138:
[----:B------:R-:W-:Y:S05]  /*eb60*/  BSYNC B1 ;  /* 0x0000000000017941 */ /* 0x000fea0003800000 */
.L_x_137:
[----:B------:R-:W-:Y:S01]  /*eb70*/  MOV R13, R17 ;  /* 0x00000011000d7202 */ /* 0x000fe20000000f00 */
[----:B------:R-:W-:Y:S01]  /*eb80*/  IMAD.MOV.U32 R12, RZ, RZ, RZ ;  /* 0x000000ffff0c7224 */ /* 0x000fe200078e00ff */
[----:B------:R-:W-:Y:S01]  /*eb90*/  MOV R11, 0x181f ;  /* 0x0000181f000b7802 */ /* 0x000fe20000000f00 */
[----:B------:R-:W-:Y:S01]  /*eba0*/  IMAD.MOV.U32 R15, RZ, RZ, -0x1 ;  /* 0xffffffffff0f7424 */ /* 0x000fe200078e00ff */
[----:B------:R-:W-:Y:S01]  /*ebb0*/  LEA R7, R7, UR44, 0x1 ;  /* 0x0000002c07077c11 */ /* 0x000fe2000f8e08ff */
[----:B------:R-:W-:-:S07]  /*ebc0*/  IMAD.MOV.U32 R3, RZ, RZ, R14 ;  /* 0x000000ffff037224 */ /* 0x000fce00078e000e */
[----:B------:R-:W-:Y:S05]  /*ebd0*/  WARPSYNC.COLLECTIVE R15, `(.L_x_139) ;  /* 0x000000000f087348 */ /* 0x000fea0003c00000 */
[----:B------:R0:W1:Y:S02]  /*ebe0*/  SHFL.IDX P6, R14, R13, R12, R11 ;  /* 0x0000000c0d0e7389 */ /* 0x00006400000c000b */
[----:B01----:R-:W-:Y:S01]  /*ebf0*/  ENDCOLLECTIVE ;  /* 0x000000000000791b */ /* 0x003fe20003800000 */
.L_x_139:
[----:B------:R-:W-:Y:S01]  /*ec00*/  IMAD.MOV.U32 R13, RZ, RZ, R18 ;  /* 0x000000ffff0d7224 */ /* 0x000fe200078e0012 */
[----:B------:R-:W-:Y:S02]  /*ec10*/  MOV R12, 0x1 ;  /* 0x00000001000c7802 */ /* 0x000fe40000000f00 */
[----:B------:R-:W-:-:S13]  /*ec20*/  IADD3 R2, P0, R14, R9, RZ ;  /* 0x000000090e027210 */ /* 0x000fda0007f1e0ff */
[----:B------:R-:W-:Y:S05]  /*ec30*/  WARPSYNC.COLLECTIVE R15, `(.L_x_140) ;  /* 0x000000000f087348 */ /* 0x000fea0003c00000 */
[----:B------:R0:W1:Y:S02]  /*ec40*/  SHFL.IDX P6, R14, R13, R12, R11 ;  /* 0x0000000c0d0e7389 */ /* 0x00006400000c000b */
[----:B01----:R-:W-:Y:S01]  /*ec50*/  ENDCOLLECTIVE ;  /* 0x000000000000791b */ /* 0x003fe20003800000 */
.L_x_140:
[----:B------:R-:W-:Y:S02]  /*ec60*/  IADD3.X R3, RZ, R3, RZ, P0, !PT ;  /* 0x00000003ff037210 */ /* 0x000fe400007fe4ff */
[----:B------:R-:W-:Y:S02]  /*ec70*/  ISETP.LT.OR P0, PT, R0, 0x1, P3 ;  /* 0x000000010000780c */ /* 0x000fe40001f01670 */
[----:B------:R-:W-:-:S11]  /*ec80*/  MOV R13, R17 ;  /* 0x00000011000d7202 */ /* 0x000fd60000000f00 */
[----:B------:R-:W-:Y:S01]  /*ec90*/  @!PT LDS RZ, [RZ] ;  /* 0x00000000fffff984 */ /* 0x000fe20000000800 */
[----:B------:R-:W-:Y:S01]  /*eca0*/  @!PT LDS RZ, [RZ] ;  /* 0x00000000fffff984 */ /* 0x000fe20000000800 */
[----:B------:R-:W-:Y:S01]  /*ecb0*/  @!PT LDS RZ, [RZ] ;  /* 0x00000000fffff984 */ /* 0x000fe20000000800 */
[----:B------:R0:W-:Y:S01]  /*ecc0*/  LDGSTS.E.BYPASS.LTC128B.128 [R7+0x400], desc[UR36][R2.64], !P0 ;  /* 0x0040000002077fae */ /* 0x0001e2000c101d64 */
[----:B------:R-:W-:Y:S01]  /*ecd0*/  ISETP.LT.OR P0, PT, R0, 0x1, P2 ;  /* 0x000000010000780c */ /* 0x000fe20001701670 */
[----:B------:R-:W-:-:S12]  /*ece0*/  IMAD.MOV.U32 R8, RZ, RZ, R14 ;  /* 0x000000ffff087224 */ /* 0x000fd800078e000e */
[----:B0-----:R-:W-:Y:S05]  /*ecf0*/  WARPSYNC.COLLECTIVE R15, `(.L_x_141) ;  /* 0x000000000f087348 */ /* 0x001fea0003c00000 */
[----:B------:R1:W2:Y:S02]  /*ed00*/  SHFL.IDX P6, R14, R13, R12, R11 ;  /* 0x0000000c0d0e7389 */ /* 0x0002a400000c000b */
[----:B012---:R-:W-:Y:S01]  /*ed10*/  ENDCOLLECTIVE ;  /* 0x000000000000791b */ /* 0x007fe20003800000 */
.L_x_141:
[----:B------:R-:W-:Y:S01]  /*ed20*/  @!PT LDS RZ, [RZ] ;  /* 0x00000000fffff984 */ /* 0x000fe20000000800 */
[----:B------:R-:W-:Y:S01]  /*ed30*/  @!PT LDS RZ, [RZ] ;  /* 0x00000000fffff984 */ /* 0x000fe20000000800 */
[----:B------:R-:W-:Y:S01]  /*ed40*/  @!PT LDS RZ, [RZ] ;  /* 0x00000000fffff984 */ /* 0x000fe20000000800 */
[----:B------:R-:W-:Y:S01]  /*ed50*/  LDGSTS.E.BYPASS.LTC128B.128 [R7+0x3400], desc[UR36][R2.64+0x80], !P0 ;  /* 0x0340008002077fae */ /* 0x000fe2000c101d64 */
[----:B------:R-:W-:Y:S02]  /*ed60*/  ISETP.LT.OR P0, PT, R0, 0x1, P1 ;  /* 0x000000010000780c */ /* 0x000fe40000f01670 */
[----:B------:R-:W-:Y:S01]  /*ed70*/  MOV R13, R18 ;  /* 0x00000012000d7202 */ /* 0x000fe20000000f00 */
[----:B------:R-:W-:-:S10]  /*ed80*/  IMAD.MOV.U32 R12, RZ, RZ, 0x2 ;  /* 0x00000002ff0c7424 */ /* 0x000fd400078e00ff */
[----:B------:R0:W-:Y:S02]  /*ed90*/  LDGSTS.E.BYPASS.LTC128B.128 [R7+0x6400], desc[UR36][R2.64+0x100], !P0 ;  /* 0x0640010002077fae */ /* 0x0001e4000c101d64 */
[----:B0-----:R-:W-:-:S13]  /*eda0*/  IADD3 R2, P0, R14, R9, RZ ;  /* 0x000000090e027210 */ /* 0x001fda0007f1e0ff */
[----:B------:R-:W-:Y:S05]  /*edb0*/  WARPSYNC.COLLECTIVE R15, `(.L_x_142) ;  /* 0x000000000f087348 */ /* 0x000fea0003c00000 */
[----:B------:R0:W1:Y:S02]  /*edc0*/  SHFL.IDX P6, R14, R13, R12, R11 ;  /* 0x0000000c0d0e7389 */ /* 0x00006400000c000b */
[----:B01----:R-:W-:Y:S01]  /*edd0*/  ENDCOLLECTIVE ;  /* 0x000000000000791b */ /* 0x003fe20003800000 */
.L_x_142:
[----:B------:R-:W-:Y:S01]  /*ede0*/  IMAD.X R3, RZ, RZ, R8, P0 ;  /* 0x000000ffff037224 */ /* 0x000fe200000e0608 */
[----:B------:R-:W-:Y:S01]  /*edf0*/  ISETP.LT.OR P0, PT, R0, 0x11, P3 ;  /* 0x000000110000780c */ /* 0x000fe20001f01670 */
[----:B------:R-:W-:-:S12]  /*ee00*/  IMAD.MOV.U32 R13, RZ, RZ, R17 ;  /* 0x000000ffff0d7224 */ /* 0x000fd800078e0011 */
[----:B------:R-:W-:Y:S01]  /*ee10*/  @!PT LDS RZ, [RZ] ;  /* 0x00000000fffff984 */ /* 0x000fe20000000800 */
[----:B------:R-:W-:Y:S01]  /*ee20*/  @!PT LDS RZ, [RZ] ;  /* 0x00000000fffff984 */ /* 0x000fe20000000800 */
[----:B------:R-:W-:Y:S01]  /*ee30*/  @!PT LDS RZ, [RZ] ;  /* 0x00000000fffff984 */ /* 0x000fe20000000800 */
[----:B------:R0:W-:Y:S01]  /*ee40*/  LDGSTS.E.BYPASS.LTC128B.128 [R7+0xc00], desc[UR36][R2.64], !P0 ;  /* 0x00c0000002077fae */ /* 0x0001e2000c101d64 */
[----:B------:R-:W-:Y:S02]  /*ee50*/  ISETP.LT.OR P0, PT, R0, 0x11, P2 ;  /* 0x000000110000780c */ /* 0x000fe40001701670 */
[----:B------:R-:W-:-:S11]  /*ee60*/  MOV R8, R14 ;  /* 0x0000000e00087202 */ /* 0x000fd60000000f00 */
[----:B0-----:R-:W-:Y:S05]  /*ee70*/  WARPSYNC.COLLECTIVE R15, `(.L_x_143) ;  /* 0x000000000f087348 */ /* 0x001fea0003c00000 */
[----:B------:R1:W2:Y:S02]  /*ee80*/  SHFL.IDX P6, R14, R13, R12, R11 ;  /* 0x0000000c0d0e7389 */ /* 0x0002a400000c000b */
[----:B012---:R-:W-:Y:S01]  /*ee90*/  ENDCOLLECTIVE ;  /* 0x000000000000791b */ /* 0x007fe20003800000 */
.L_x_143:
[----:B------:R-:W-:Y:S01]  /*eea0*/  @!PT LDS RZ, [RZ] ;  /* 0x00000000fffff984 */ /* 0x000fe20000000800 */
[----:B------:R-:W-:Y:S01]  /*eeb0*/  @!PT LDS RZ, [RZ] ;  /* 0x00000000fffff984 */ /* 0x000fe20000000800 */
[----:B------:R-:W-:Y:S01]  /*eec0*/  @!PT LDS RZ, [RZ] ;  /* 0x00000000fffff984 */ /* 0x000fe20000000800 */
[----:B------:R-:W-:Y:S01]  /*eed0*/  LDGSTS.E.BYPASS.LTC128B.128 [R7+0x3c00], desc[UR36][R2.64+0x80], !P0 ;  /* 0x03c0008002077fae */ /* 0x000fe2000c101d64 */
[----:B------:R-:W-:Y:S01]  /*eee0*/  ISETP.LT.OR P0, PT, R0, 0x11, P1 ;  /* 0x000000110000780c */ /* 0x000fe20000f01670 */
[----:B------:R-:W-:Y:S01]  /*eef0*/  IMAD.MOV.U32 R13, RZ, RZ, R18 ;  /* 0x000000ffff0d7224 */ /* 0x000fe200078e0012 */
[----:B------:R-:W-:-:S11]  /*ef00*/  MOV R12, 0x3 ;  /* 0x00000003000c7802 */ /* 0x000fd60000000f00 */
[----:B------:R0:W-:Y:S02]  /*ef10*/  LDGSTS.E.BYPASS.LTC128B.128 [R7+0x6c00], desc[UR36][R2.64+0x100], !P0 ;  /* 0x06c0010002077fae */ /* 0x0001e4000c101d64 */
[----:B0-----:R-:W-:-:S13]  /*ef20*/  IADD3 R2, P0, R14, R9, RZ ;  /* 0x000000090e027210 */ /* 0x001fda0007f1e0ff */
[----:B------:R-:W-:Y:S05]  /*ef30*/  WARPSYNC.COLLECTIVE R15, `(.L_x_144) ;  /* 0x000000000f087348 */ /* 0x000fea0003c00000 */
[----:B------:R0:W1:Y:S02]  /*ef40*/  SHFL.IDX P6, R14, R13, R12, R11 ;  /* 0x0000000c0d0e7389 */ /* 0x00006400000c000b */
[----:B01----:R-:W-:Y:S01]  /*ef50*/  ENDCOLLECTIVE ;  /* 0x000000000000791b */ /* 0x003fe20003800000 */
.L_x_144:
        /* <DEDUP_REMOVED lines=12> */
.L_x_145:
        /* <DEDUP_REMOVED lines=12> */
.L_x_146:
        /* <DEDUP_REMOVED lines=12> */
.L_x_147:
        /* <DEDUP_REMOVED lines=12> */
.L_x_148:
        /* <DEDUP_REMOVED lines=12> */
.L_x_149:
[----:B------:R-:W-:Y:S01]  /*f320*/  @!PT LDS RZ, [RZ] ;  /* 0x00000000fffff984 */ /* 0x000fe20000000800 */
[----:B------:R-:W-:Y:S01]  /*f330*/  @!PT LDS RZ, [RZ] ;  /* 0x00000000fffff984 */ /* 0x000fe20000000800 */
[----:B------:R-:W-:Y:S01]  /*f340*/  @!PT LDS RZ, [RZ] ;  /* 0x00000000fffff984 */ /* 0x000fe20000000800 */
[----:B------:R2:W-:Y:S01]  /*f350*/  LDGSTS.E.BYPASS.LTC128B.128 [R7+0x5400], desc[UR36][R2.64+0x80], !P0 ;  /* 0x0540008002077fae */ /* 0x0005e2000c101d64 */
[----:B------:R-:W-:-:S13]  /*f360*/  ISETP.LT.OR P0, PT, R0, 0x41, P1 ;  /* 0x000000410000780c */ /* 0x000fda0000f01670 */
[----:B------:R2:W-:Y:S01]  /*f370*/  LDGSTS.E.BYPASS.LTC128B.128 [R7+0x8400], desc[UR36][R2.64+0x100], !P0 ;  /* 0x0840010002077fae */ /* 0x0005e2000c101d64 */
[----:B------:R-:W-:Y:S05]  /*f380*/  BRA `(.L_x_150) ;  /* 0xffffffcc00507947 */ /* 0x000fea000383ffff */
.L_x_71:
[----:B0-----:R0:W1:Y:S02]  /*f390*/  SYNCS.PHASECHK.TRANS64.TRYWAIT P0, [R0+URZ+0x30860], R3 ;  /* 0x03086003000075a7 */ /* 0x001064000800017f */
[----:B-1----:R-:W-:Y:S05]  /*f3a0*/  @!P0 NANOSLEEP.SYNCS 0x989680 ;  /* 0x009896800000895d */ /* 0x002fea0003900000 */
[----:B------:R-:W1:Y:S02]  /*f3b0*/  @!P0 SYNCS.PHASECHK.TRANS64 P0, [R0+URZ+0x30860], R3 ;  /* 0x03086003000085a7 */ /* 0x000e64000800007f */
[----:B-1----:R-:W-:Y:S05]  /*f3c0*/  @!P0 BRA `(.L_x_71) ;  /* 0xfffffffc00f08947 */ /* 0x002fea000383ffff */
[----:B------:R-:W-:Y:S05]  /*f3d0*/  BRA `(.L_x_151) ;  /* 0xffffffd0004c7947 */ /* 0x000fea000383ffff */
.L_x_72:
[----:B------:R-:W-:Y:S01]  /*f3e0*/  BSSY B0, `(.L_x_152) ;  /* 0x0000008000007945 */ /* 0x000fe20003800000 */
[----:B------:R-:W-:Y:S01]  /*f3f0*/  IMAD.MOV.U32 R13, RZ, RZ, R18 ;  /* 0x000000ffff0d7224 */ /* 0x000fe200078e0012 */
[----:B------:R-:W-:Y:S01]  /*f400*/  MOV R12, RZ ;  /* 0x000000ff000c7202 */ /* 0x000fe20000000f00 */
[----:B------:R-:W-:Y:S01]  /*f410*/  IMAD.MOV.U32 R11, RZ, RZ, 0x181f ;  /* 0x0000181fff0b7424 */ /* 0x000fe200078e00ff */
[----:B------:R-:W-:-:S07]  /*f420*/  MOV R15, 0xffffffff ;  /* 0xffffffff000f7802 */ /* 0x000fce0000000f00 */
[----:B0-----:R-:W-:Y:S05]  /*f430*/  WARPSYNC.COLLECTIVE R15, `(.L_x_153) ;  /* 0x000000000f087348 */ /* 0x001fea0003c00000 */
[----:B------:R1:W2:Y:S02]  /*f440*/  SHFL.IDX P6, R14, R13, R12, R11 ;  /* 0x0000000c0d0e7389 */ /* 0x0002a400000c000b */
[----:B012---:R-:W-:Y:S01]  /*f450*/  ENDCOLLECTIVE ;  /* 0x000000000000791b */ /* 0x007fe20003800000 */
.L_x_153:
[----:B------:R-:W-:Y:S05]  /*f460*/  BSYNC B0 ;  /* 0x0000000000007941 */ /* 0x000fea0003800000 */
.L_x_152:
        /* <DEDUP_REMOVED lines=9> */
.L_x_154:
[----:B------:R-:W-:Y:S02]  /*f500*/  ULDC UR4, c[0x0][0x2f4] ;  /* 0x0000bd0000047ab9 */ /* 0x000fe40000000800 */
[----:B------:R-:W-:Y:S02]  /*f510*/  ISETP.GE.AND P1, PT, R34, UR4, PT ;  /* 0x0000000422007c0c */ /* 0x000fe4000bf26270 */
[----:B------:R-:W-:Y:S02]  /*f520*/  ISETP.GE.AND P0, PT, R33, UR4, PT ;  /* 0x0000000421007c0c */ /* 0x000fe4000bf06270 */
[----:B------:R-:W-:Y:S02]  /*f530*/  ISETP.GE.AND P2, PT, R23, UR4, PT ;  /* 0x0000000417007c0c */ /* 0x000fe4000bf46270 */
[C---:B------:R-:W-:Y:S02]  /*f540*/  ISETP.LT.OR P4, PT, R5.reuse, 0x1, P1 ;  /* 0x000000010500780c */ /* 0x040fe40000f81670 */
[----:B------:R-:W-:-:S02]  /*f550*/  ISETP.LT.OR P3, PT, R5, 0x1, P2 ;  /* 0x000000010500780c */ /* 0x000fc40001761670 */
[----:B------:R-:W-:Y:S01]  /*f560*/  ISETP.LT.OR P5, PT, R5, 0x1, P0 ;  /* 0x000000010500780c */ /* 0x000fe200007a1670 */
[----:B------:R-:W-:Y:S01]  /*f570*/  IMAD.MOV.U32 R13, RZ, RZ, R18 ;  /* 0x000000ffff0d7224 */ /* 0x000fe200078e0012 */
[----:B------:R-:W-:Y:S02]  /*f580*/  MOV R12, 0x1 ;  /* 0x00000001000c7802 */ /* 0x000fe40000000f00 */
[----:B------:R-:W-:-:S09]  /*f590*/  MOV R2, R14 ;  /* 0x0000000e00027202 */ /* 0x000fd20000000f00 */
[----:B------:R-:W-:Y:S05]  /*f5a0*/  WARPSYNC.COLLECTIVE R15, `(.L_x_155) ;  /* 0x000000000f087348 */ /* 0x000fea0003c00000 */
[----:B------:R0:W1:Y:S02]  /*f5b0*/  SHFL.IDX P6, R14, R13, R12, R11 ;  /* 0x0000000c0d0e7389 */ /* 0x00006400000c000b */
[----:B01----:R-:W-:Y:S01]  /*f5c0*/  ENDCOLLECTIVE ;  /* 0x000000000000791b */ /* 0x003fe20003800000 */
.L_x_155:
[----:B------:R-:W-:-:S05]  /*f5d0*/  IMAD.WIDE.U32 R2, R23, 0x2, R2 ;  /* 0x0000000217027825 */ /* 0x000fca00078e0002 */
[----:B------:R-:W-:Y:S01]  /*f5e0*/  @!PT LDS RZ, [RZ] ;  /* 0x00000000fffff984 */ /* 0x000fe20000000800 */
[----:B------:R-:W-:Y:S01]  /*f5f0*/  @!PT LDS RZ, [RZ] ;  /* 0x00000000fffff984 */ /* 0x000fe20000000800 */
[----:B------:R-:W-:Y:S01]  /*f600*/  @!PT LDS RZ, [RZ] ;  /* 0x00000000fffff984 */ /* 0x000fe20000000800 */
[----:B------:R0:W-:Y:S01]  /*f610*/  LDGSTS.E.BYPASS.LTC128B.128 [R4+0x400], desc[UR36][R2.64], !P3 ;  /* 0x0040000002047fae */ /* 0x0001e2000d901d64 */
[----:B------:R-:W-:-:S03]  /*f620*/  ISETP.LT.OR P3, PT, R5, 0x11, P2 ;  /* 0x000000110500780c */ /* 0x000fc60001761670 */
[----:B------:R0:W-:Y:S01]  /*f630*/  LDGSTS.E.BYPASS.LTC128B.128 [R4+0x3400], desc[UR36][R2.64+0x80], !P4 ;  /* 0x0340008002047fae */ /* 0x0001e2000e101d64 */
[C---:B------:R-:W-:Y:S02]  /*f640*/  ISETP.LT.OR P4, PT, R5.reuse, 0x11, P1 ;  /* 0x000000110500780c */ /* 0x040fe40000f81670 */
[----:B------:R-:W-:Y:S01]  /*f650*/  MOV R13, R17 ;  /* 0x00000011000d7202 */ /* 0x000fe20000000f00 */
[----:B------:R0:W-:Y:S01]  /*f660*/  LDGSTS.E.BYPASS.LTC128B.128 [R4+0x6400], desc[UR36][R2.64+0x100], !P5 ;  /* 0x0640010002047fae */ /* 0x0001e2000e901d64 */
[----:B------:R-:W-:Y:S01]  /*f670*/  ISETP.LT.OR P5, PT, R5, 0x11, P0 ;  /* 0x000000110500780c */ /* 0x000fe200007a1670 */
[----:B------:R-:W-:-:S12]  /*f680*/  IMAD.MOV.U32 R6, RZ, RZ, R14 ;  /* 0x000000ffff067224 */ /* 0x000fd800078e000e */
[----:B0-----:R-:W-:Y:S05]  /*f690*/  WARPSYNC.COLLECTIVE R15, `(.L_x_156) ;  /* 0x000000000f087348 */ /* 0x001fea0003c00000 */
[----:B------:R1:W2:Y:S02]  /*f6a0*/  SHFL.IDX P6, R14, R13, R12, R11 ;  /* 0x0000000c0d0e7389 */ /* 0x0002a400000c000b */
[----:B012---:R-:W-:Y:S01]  /*f6b0*/  ENDCOLLECTIVE ;  /* 0x000000000000791b */ /* 0x007fe20003800000 */
.L_x_156:
[----:B------:R-:W-:Y:S01]  /*f6c0*/  MOV R3, R6 ;  /* 0x0000000600037202 */ /* 0x000fe20000000f00 */
[----:B------:R-:W-:Y:S01]  /*f6d0*/  IMAD.MOV.U32 R13, RZ, RZ, R18 ;  /* 0x000000ffff0d7224 */ /* 0x000fe200078e0012 */
[----:B------:R-:W-:Y:S01]  /*f6e0*/  MOV R12, 0x2 ;  /* 0x00000002000c7802 */ /* 0x000fe20000000f00 */
[----:B------:R-:W-:-:S07]  /*f6f0*/  IMAD.MOV.U32 R2, RZ, RZ, R14 ;  /* 0x000000ffff027224 */ /* 0x000fce00078e000e */
[----:B------:R-:W-:Y:S05]  /*f700*/  WARPSYNC.COLLECTIVE R15, `(.L_x_157) ;  /* 0x000000000f087348 */ /* 0x000fea0003c00000 */
[----:B------:R0:W1:Y:S02]  /*f710*/  SHFL.IDX P6, R14, R13, R12, R11 ;  /* 0x0000000c0d0e7389 */ /* 0x00006400000c000b */
[----:B01----:R-:W-:Y:S01]  /*f720*/  ENDCOLLECTIVE ;  /* 0x000000000000791b */ /* 0x003fe20003800000 */
.L_x_157:
        /* <DEDUP_REMOVED lines=15> */
.L_x_158:
[----:B------:R-:W-:Y:S01]  /*f820*/  IMAD.MOV.U32 R3, RZ, RZ, R7 ;  /* 0x000000ffff037224 */ /* 0x000fe200078e0007 */
[----:B------:R-:W-:Y:S01]  /*f830*/  MOV R13, R18 ;  /* 0x00000012000d7202 */ /* 0x000fe20000000f00 */
[----:B------:R-:W-:Y:S02]  /*f840*/  IMAD.MOV.U32 R12, RZ, RZ, 0x3 ;  /* 0x00000003ff0c7424 */ /* 0x000fe400078e00ff */
[----:B------:R-:W-:-:S07]  /*f850*/  IMAD.MOV.U32 R8, RZ, RZ, R14 ;  /* 0x000000ffff087224 */ /* 0x000fce00078e000e */
[----:B------:R-:W-:Y:S05]  /*f860*/  WARPSYNC.COLLECTIVE R15, `(.L_x_159) ;  /* 0x000000000f087348 */ /* 0x000fea0003c00000 */
[----:B------:R0:W1:Y:S02]  /*f870*/  SHFL.IDX P6, R14, R13, R12, R11 ;  /* 0x0000000c0d0e7389 */ /* 0x00006400000c000b */
[----:B01----:R-:W-:Y:S01]  /*f880*/  ENDCOLLECTIVE ;  /* 0x000000000000791b */ /* 0x003fe20003800000 */
.L_x_159:
[----:B------:R-:W-:-:S05]  /*f890*/  MOV R2, R8 ;  /* 0x0000000800027202 */ /* 0x000fca0000000f00 */
[----:B------:R-:W-:-:S05]  /*f8a0*/  IMAD.WIDE.U32 R2, R23, 0x2, R2 ;  /* 0x0000000217027825 */ /* 0x000fca00078e0002 */
[----:B------:R-:W-:Y:S01]  /*f8b0*/  @!PT LDS RZ, [RZ] ;  /* 0x00000000fffff984 */ /* 0x000fe20000000800 */
[----:B------:R-:W-:Y:S01]  /*f8c0*/  @!PT LDS RZ, [RZ] ;  /* 0x00000000fffff984 */ /* 0x000fe20000000800 */
[----:B------:R-:W-:Y:S01]  /*f8d0*/  @!PT LDS RZ, [RZ] ;  /* 0x00000000fffff984 */ /* 0x000fe20000000800 */
[----:B------:R0:W-:Y:S01]  /*f8e0*/  LDGSTS.E.BYPASS.LTC128B.128 [R4+0x1400], desc[UR36][R2.64], !P3 ;  /* 0x0140000002047fae */ /* 0x0001e2000d901d64 */
[----:B------:R-:W-:Y:S01]  /*f8f0*/  IMAD.MOV.U32 R13, RZ, RZ, R17 ;  /* 0x000000ffff0d7224 */ /* 0x000fe200078e0011 */
[C---:B------:R-:W-:Y:S02]  /*f900*/  ISETP.LT.OR P3, PT, R5.reuse, 0x31, P2 ;  /* 0x000000310500780c */ /* 0x040fe40001761670 */
[----:B------:R0:W-:Y:S01]  /*f910*/  LDGSTS.E.BYPASS.LTC128B.128 [R4+0x4400], desc[UR36][R2.64+0x80], !P4 ;  /* 0x0440008002047fae */ /* 0x0001e2000e101d64 */
[----:B------:R-:W-:-:S03]  /*f920*/  ISETP.LT.OR P4, PT, R5, 0x31, P1 ;  /* 0x000000310500780c */ /* 0x000fc60000f81670 */
[----:B------:R0:W-:Y:S01]  /*f930*/  LDGSTS.E.BYPASS.LTC128B.128 [R4+0x7400], desc[UR36][R2.64+0x100], !P5 ;  /* 0x0740010002047fae */ /* 0x0001e2000e901d64 */
[----:B------:R-:W-:Y:S02]  /*f940*/  ISETP.LT.OR P5, PT, R5, 0x31, P0 ;  /* 0x000000310500780c */ /* 0x000fe400007a1670 */
[----:B------:R-:W-:-:S11]  /*f950*/  MOV R6, R14 ;  /* 0x0000000e00067202 */ /* 0x000fd60000000f00 */
[----:B0-----:R-:W-:Y:S05]  /*f960*/  WARPSYNC.COLLECTIVE R15, `(.L_x_160) ;  /* 0x000000000f087348 */ /* 0x001fea0003c00000 */
[----:B------:R1:W2:Y:S02]  /*f970*/  SHFL.IDX P6, R14, R13, R12, R11 ;  /* 0x0000000c0d0e7389 */ /* 0x0002a400000c000b */
[----:B012---:R-:W-:Y:S01]  /*f980*/  ENDCOLLECTIVE ;  /* 0x000000000000791b */ /* 0x007fe20003800000 */
.L_x_160:
[----:B------:R-:W-:Y:S02]  /*f990*/  IMAD.MOV.U32 R3, RZ, RZ, R6 ;  /* 0x000000ffff037224 */ /* 0x000fe400078e0006 */
[----:B------:R-:W-:Y:S01]  /*f9a0*/  IMAD.MOV.U32 R6, RZ, RZ, RZ ;  /* 0x000000ffff067224 */ /* 0x000fe200078e00ff */
[----:B------:R-:W-:Y:S01]  /*f9b0*/  MOV R13, R18 ;  /* 0x00000012000d7202 */ /* 0x000fe20000000f00 */
[----:B------:R-:W-:Y:S01]  /*f9c0*/  IMAD.MOV.U32 R12, RZ, RZ, 0x4 ;  /* 0x00000004ff0c7424 */ /* 0x000fe200078e00ff */
[----:B------:R-:W-:-:S07]  /*f9d0*/  MOV R2, R14 ;  /* 0x0000000e00027202 */ /* 0x000fce0000000f00 */
[----:B------:R-:W-:Y:S05]  /*f9e0*/  WARPSYNC.COLLECTIVE R15, `(.L_x_161) ;  /* 0x000000000f087348 */ /* 0x000fea0003c00000 */
[----:B------:R0:W1:Y:S02]  /*f9f0*/  SHFL.IDX P6, R14, R13, R12, R11 ;  /* 0x0000000c0d0e7389 */ /* 0x00006400000c000b */
[----:B01----:R-:W-:Y:S01]  /*fa00*/  ENDCOLLECTIVE ;  /* 0x000000000000791b */ /* 0x003fe20003800000 */
.L_x_161:
[----:B------:R-:W-:-:S05]  /*fa10*/  IMAD.WIDE.U32 R2, R23, 0x2, R2 ;  /* 0x0000000217027825 */ /* 0x000fca00078e0002 */
[----:B------:R-:W-:Y:S01]  /*fa20*/  @!PT LDS RZ, [RZ] ;  /* 0x00000000fffff984 */ /* 0x000fe20000000800 */
[----:B------:R-:W-:Y:S01]  /*fa30*/  @!PT LDS RZ, [RZ] ;  /* 0x00000000fffff984 */ /* 0x000fe20000000800 */
[----:B------:R-:W-:Y:S01]  /*fa40*/  @!PT LDS RZ, [RZ] ;  /* 0x00000000fffff984 */ /* 0x000fe20000000800 */
[----:B------:R0:W-:Y:S01]  /*fa50*/  LDGSTS.E.BYPASS.LTC128B.128 [R4+0x1c00], desc[UR36][R2.64], !P3 ;  /* 0x01c0000002047fae */ /* 0x0001e2000d901d64 */
[----:B------:R-:W-:-:S03]  /*fa60*/  ISETP.LT.OR P3, PT, R5, 0x41, P2 ;  /* 0x000000410500780c */ /* 0x000fc60001761670 */
[----:B------:R0:W-:Y:S01]  /*fa70*/  LDGSTS.E.BYPASS.LTC128B.128 [R4+0x4c00], desc[UR36][R2.64+0x80], !P4 ;  /* 0x04c0008002047fae */ /* 0x0001e2000e101d64 */
[C---:B------:R-:W-:Y:S01]  /*fa80*/  ISETP.LT.OR P4, PT, R5.reuse, 0x41, P1 ;  /* 0x000000410500780c */ /* 0x040fe20000f81670 */
[----:B------:R-:W-:Y:S02]  /*fa90*/  IMAD.MOV.U32 R13, RZ, RZ, R17 ;  /* 0x000000ffff0d7224 */ /* 0x000fe400078e0011 */
[----:B------:R0:W-:Y:S01]  /*faa0*/  LDGSTS.E.BYPASS.LTC128B.128 [R4+0x7c00], desc[UR36][R2.64+0x100], !P5 ;  /* 0x07c0010002047fae */ /* 0x0001e2000e901d64 */
[----:B------:R-:W-:Y:S02]  /*fab0*/  ISETP.LT.OR P5, PT, R5, 0x41, P0 ;  /* 0x000000410500780c */ /* 0x000fe400007a1670 */
[----:B------:R-:W-:-:S11]  /*fac0*/  MOV R7, R14 ;  /* 0x0000000e00077202 */ /* 0x000fd60000000f00 */
[----:B0-----:R-:W-:Y:S05]  /*fad0*/  WARPSYNC.COLLECTIVE R15, `(.L_x_162) ;  /* 0x000000000f087348 */ /* 0x001fea0003c00000 */
[----:B------:R1:W2:Y:S02]  /*fae0*/  SHFL.IDX P6, R14, R13, R12, R11 ;  /* 0x0000000c0d0e7389 */ /* 0x0002a400000c000b */
[----:B012---:R-:W-:Y:S01]  /*faf0*/  ENDCOLLECTIVE ;  /* 0x000000000000791b */ /* 0x007fe20003800000 */
.L_x_162:
[----:B------:R-:W-:Y:S01]  /*fb00*/  MOV R3, R7 ;  /* 0x0000000700037202 */ /* 0x000fe20000000f00 */
[----:B------:R-:W-:Y:S01]  /*fb10*/  IMAD.MOV.U32 R13, RZ, RZ, R18 ;  /* 0x000000ffff0d7224 */ /* 0x000fe200078e0012 */
[----:B------:R-:W-:Y:S02]  /*fb20*/  MOV R12, 0x5 ;  /* 0x00000005000c7802 */ /* 0x000fe40000000f00 */
[----:B------:R-:W-:-:S07]  /*fb30*/  MOV R8, R14 ;  /* 0x0000000e00087202 */ /* 0x000fce0000000f00 */
[----:B------:R-:W-:Y:S05]  /*fb40*/  WARPSYNC.COLLECTIVE R15, `(.L_x_163) ;  /* 0x000000000f087348 */ /* 0x000fea0003c00000 */
[----:B------:R0:W1:Y:S02]  /*fb50*/  SHFL.IDX P6, R14, R13, R12, R11 ;  /* 0x0000000c0d0e7389 */ /* 0x00006400000c000b */
[----:B01----:R-:W-:Y:S01]  /*fb60*/  ENDCOLLECTIVE ;  /* 0x000000000000791b */ /* 0x003fe20003800000 */
.L_x_163:
[----:B------:R-:W-:-:S04]  /*fb70*/  IMAD.MOV.U32 R2, RZ, RZ, R8 ;  /* 0x000000ffff027224 */ /* 0x000fc800078e0008 */
[----:B------:R-:W-:-:S05]  /*fb80*/  IMAD.WIDE.U32 R2, R23, 0x2, R2 ;  /* 0x0000000217027825 */ /* 0x000fca00078e0002 */
[----:B------:R-:W-:Y:S01]  /*fb90*/  @!PT LDS RZ, [RZ] ;  /* 0x00000000fffff984 */ /* 0x000fe20000000800 */
[----:B------:R-:W-:Y:S01]  /*fba0*/  @!PT LDS RZ, [RZ] ;  /* 0x00000000fffff984 */ /* 0x000fe20000000800 */
[----:B------:R-:W-:Y:S01]  /*fbb0*/  @!PT LDS RZ, [RZ] ;  /* 0x00000000fffff984 */ /* 0x000fe20000000800 */
[----:B------:R0:W-:Y:S01]  /*fbc0*/  LDGSTS.E.BYPASS.LTC128B.128 [R4+0x2400], desc[UR36][R2.64], !P3 ;  /* 0x0240000002047fae */ /* 0x0001e2000d901d64 */
[----:B------:R-:W-:-:S03]  /*fbd0*/  MOV R13, R17 ;  /* 0x00000011000d7202 */ /* 0x000fc60000000f00 */
[----:B------:R0:W-:Y:S04]  /*fbe0*/  LDGSTS.E.BYPASS.LTC128B.128 [R4+0x5400], desc[UR36][R2.64+0x80], !P4 ;  /* 0x0540008002047fae */ /* 0x0001e8000e101d64 */
[----:B------:R0:W-:Y:S01]  /*fbf0*/  LDGSTS.E.BYPASS.LTC128B.128 [R4+0x8400], desc[UR36][R2.64+0x100], !P5 ;  /* 0x0840010002047fae */ /* 0x0001e2000e901d64 */
[----:B------:R-:W-:-:S07]  /*fc00*/  IMAD.MOV.U32 R18, RZ, RZ, R14 ;  /* 0x000000ffff127224 */ /* 0x000fce00078e000e */
[----:B0-----:R-:W-:Y:S05]  /*fc10*/  WARPSYNC.COLLECTIVE R15, `(.L_x_164) ;  /* 0x000000000f087348 */ /* 0x001fea0003c00000 */
[----:B------:R1:W2:Y:S02]  /*fc20*/  SHFL.IDX P6, R14, R13, R12, R11 ;  /* 0x0000000c0d0e7389 */ /* 0x0002a400000c000b */
[----:B012---:R-:W-:Y:S01]  /*fc30*/  ENDCOLLECTIVE ;  /* 0x000000000000791b */ /* 0x007fe20003800000 */
.L_x_164:
[----:B------:R-:W-:Y:S05]  /*fc40*/  BRA `(.L_x_165) ;  /* 0xffffffcc00307947 */ /* 0x000fea000383ffff */
.L_x_75:
[----:B0-----:R0:W1:Y:S02]  /*fc50*/  SYNCS.PHASECHK.TRANS64.TRYWAIT P0, [R7+URZ+0x30820], R6 ;  /* 0x03082006070075a7 */ /* 0x001064000800017f */
[----:B-1----:R-:W-:Y:S05]  /*fc60*/  @!P0 NANOSLEEP.SYNCS 0x989680 ;  /* 0x009896800000895d */ /* 0x002fea0003900000 */
[----:B------:R-:W1:Y:S02]  /*fc70*/  @!P0 SYNCS.PHASECHK.TRANS64 P0, [R7+URZ+0x30820], R6 ;  /* 0x03082006070085a7 */ /* 0x000e64000800007f */
[----:B-1----:R-:W-:Y:S05]  /*fc80*/  @!P0 BRA `(.L_x_75) ;  /* 0xfffffffc00f08947 */ /* 0x002fea000383ffff */
[----:B------:R-:W-:Y:S05]  /*fc90*/  BRA `(.L_x_166) ;  /* 0xffffffcc00ac7947 */ /* 0x000fea000383ffff */
.L_x_76:
[----:B------:R-:W1:Y:S01]  /*fca0*/  S2R R2, SR_TID.X ;  /* 0x0000000000027919 */ /* 0x000e620000002100 */
[----:B------:R-:W-:Y:S01]  /*fcb0*/  BSSY B0, `(.L_x_167) ;  /* 0x000000a000007945 */ /* 0x000fe20003800000 */
[----:B------:R-:W-:Y:S01]  /*fcc0*/  IMAD.MOV.U32 R12, RZ, RZ, RZ ;  /* 0x000000ffff0c7224 */ /* 0x000fe200078e00ff */
[----:B------:R-:W-:Y:S01]  /*fcd0*/  MOV R11, 0x1f ;  /* 0x0000001f000b7802 */ /* 0x000fe20000000f00 */
[----:B------:R-:W-:Y:S01]  /*fce0*/  IMAD.MOV.U32 R15, RZ, RZ, -0x1 ;  /* 0xffffffffff0f7424 */ /* 0x000fe200078e00ff */
[----:B-1----:R-:W-:-:S04]  /*fcf0*/  SHF.R.U32.HI R2, RZ, 0x5, R2 ;  /* 0x00000005ff027819 */ /* 0x002fc80000011602 */
[----:B------:R-:W-:-:S04]  /*fd00*/  LOP3.LUT R2, R2, 0x3, RZ, 0xc0, !PT ;  /* 0x0000000302027812 */ /* 0x000fc800078ec0ff */
[----:B------:R-:W-:-:S07]  /*fd10*/  MOV R13, R2 ;  /* 0x00000002000d7202 */ /* 0x000fce0000000f00 */
[----:B0----5:R-:W-:Y:S05]  /*fd20*/  WARPSYNC.COLLECTIVE R15, `(.L_x_168) ;  /* 0x000000000f087348 */ /* 0x021fea0003c00000 */
[----:B------:R1:W2:Y:S02]  /*fd30*/  SHFL.IDX P6, R14, R13, R12, R11 ;  /* 0x0000000c0d0e7389 */ /* 0x0002a400000c000b */
[----:B012--5:R-:W-:Y:S01]  /*fd40*/  ENDCOLLECTIVE ;  /* 0x000000000000791b */ /* 0x027fe20003800000 */
.L_x_168:
[----:B------:R-:W-:Y:S05]  /*fd50*/  BSYNC B0 ;  /* 0x0000000000007941 */ /* 0x000fea0003800000 */
.L_x_167:
[----:B------:R-:W-:Y:S05]  /*fd60*/  BRA `(.L_x_169) ;  /* 0xffffffcc00907947 */ /* 0x000fea000383ffff */
.L_x_77:
[----:B------:R-:W-:Y:S01]  /*fd70*/  BSSY B0, `(.L_x_170) ;  /* 0x0000006000007945 */ /* 0x000fe20003800000 */
[----:B------:R-:W-:-:S07]  /*fd80*/  MOV R15, 0xffffffff ;  /* 0xffffffff000f7802 */ /* 0x000fce0000000f00 */
[----:B01---5:R-:W-:Y:S05]  /*fd90*/  WARPSYNC.COLLECTIVE R15, `(.L_x_171) ;  /* 0x000000000f0c7348 */ /* 0x023fea0003c00000 */
[----:B------:R-:W-:Y:S02]  /*fda0*/  ELECT P6, UR62, PT ;  /* 0x00000000003e782f */ /* 0x000fe400038c0000 */
[----:B------:R-:W-:Y:S01]  /*fdb0*/  MOV R14, UR62 ;  /* 0x0000003e000e7c02 */ /* 0x000fe20008000f00 */
[----:B01---5:R-:W-:Y:S10]  /*fdc0*/  ENDCOLLECTIVE ;  /* 0x000000000000791b */ /* 0x023ff40003800000 */
.L_x_171:
[----:B------:R-:W-:Y:S05]  /*fdd0*/  BSYNC B0 ;  /* 0x0000000000007941 */ /* 0x000fea0003800000 */
.L_x_170:
[----:B------:R-:W-:Y:S05]  /*fde0*/  BRA `(.L_x_172) ;  /* 0xffffffcc00847947 */ /* 0x000fea000383ffff */
.L_x_79:
[----:B-1----:R1:W2:Y:S02]  /*fdf0*/  SYNCS.PHASECHK.TRANS64.TRYWAIT P1, [R5+URZ+0x30840], R2 ;  /* 0x03084002050075a7 */ /* 0x0022a4000802017f */
[----:B--2---:R-:W-:Y:S05]  /*fe00*/  @!P1 NANOSLEEP.SYNCS 0x989680 ;  /* 0x009896800000995d */ /* 0x004fea0003900000 */
[----:B------:R-:W2:Y:S02]  /*fe10*/  @!P1 SYNCS.PHASECHK.TRANS64 P1, [R5+URZ+0x30840], R2 ;  /* 0x03084002050095a7 */ /* 0x000ea4000802007f */
[----:B--2---:R-:W-:Y:S05]  /*fe20*/  @!P1 BRA `(.L_x_79) ;  /* 0xfffffffc00f09947 */ /* 0x004fea000383ffff */
[----:B------:R-:W-:Y:S05]  /*fe30*/  BRA `(.L_x_173) ;  /* 0xffffffcc00ac7947 */ /* 0x000fea000383ffff */
.L_x_81:
[----:B0-----:R0:W2:Y:S02]  /*fe40*/  SYNCS.PHASECHK.TRANS64.TRYWAIT P1, [R7+URZ+0x30840], R0 ;  /* 0x03084000070075a7 */ /* 0x0010a4000802017f */
[----:B--2---:R-:W-:Y:S05]  /*fe50*/  @!P1 NANOSLEEP.SYNCS 0x989680 ;  /* 0x009896800000995d */ /* 0x004fea0003900000 */
[----:B------:R-:W2:Y:S02]  /*fe60*/  @!P1 SYNCS.PHASECHK.TRANS64 P1, [R7+URZ+0x30840], R0 ;  /* 0x03084000070095a7 */ /* 0x000ea4000802007f */
[----:B--2---:R-:W-:Y:S05]  /*fe70*/  @!P1 BRA `(.L_x_81) ;  /* 0xfffffffc00f09947 */ /* 0x004fea000383ffff */
[----:B------:R-:W-:Y:S05]  /*fe80*/  BRA `(.L_x_174) ;  /* 0xffffffcc00b87947 */ /* 0x000fea000383ffff */
.L_x_83:
[----:B--2---:R2:W3:Y:S02]  /*fe90*/  SYNCS.PHASECHK.TRANS64.TRYWAIT P1, [R5+URZ+0x30860], R2 ;  /* 0x03086002050075a7 */ /* 0x0044e4000802017f */
[----:B---3--:R-:W-:Y:S05]  /*fea0*/  @!P1 NANOSLEEP.SYNCS 0x989680 ;  /* 0x009896800000995d */ /* 0x008fea0003900000 */
[----:B------:R-:W3:Y:S02]  /*feb0*/  @!P1 SYNCS.PHASECHK.TRANS64 P1, [R5+URZ+0x30860], R2 ;  /* 0x03086002050095a7 */ /* 0x000ee4000802007f */
[----:B---3--:R-:W-:Y:S05]  /*fec0*/  @!P1 BRA `(.L_x_83) ;  /* 0xfffffffc00f09947 */ /* 0x008fea000383ffff */
[----:B------:R-:W-:Y:S05]  /*fed0*/  BRA `(.L_x_175) ;  /* 0xffffffcc00b47947 */ /* 0x000fea000383ffff */
.L_x_176:
[----:B------:R-:W-:-:S00]  /*fee0*/  BRA `(.L_x_176) ;  /* 0xfffffffc00fc7947 */ /* 0x000fc0000383ffff */
[----:B------:R-:W-:-:S00]  /*fef0*/  NOP ;  /* 0x0000000000007918 */ /* 0x000fc00000000000 */
        /* <DEDUP_REMOVED lines=8> */
.L_x_3211:


//--------------------- .text._ZN7cutlass13device_kernelIN5flash11enable_sm90INS1_16FlashAttnFwdSm90INS1_25CollectiveMainloopFwdSm90ILi2EN4cute5tupleIJNS5_1CILi1EEES8_S8_EEENS6_IJNS7_ILi128EEENS7_ILi96EEENS7_ILi192EEEEEELi192ENS_6half_tEfNS_4arch4Sm90ELb0ELb0ELb1ELb1ELb1ELb0ELb0ELb1ELb1ELb1ELb1ELb0EEENS1_21CollectiveEpilogueFwdINS6_IJSA_SC_SB_EEES9_SE_SG_Li256ELb1ELb1ELb1ELb0EEENS1_36VarlenDynamicPersistentTileSchedulerILi128ELi96ELi256ELi128ELb1ELb1ELb1ELb0ELb1ELb1EEEEEEEEEvNT_6ParamsE --------------------------
	.section	.text._ZN7cutlass13device_kernelIN5flash11enable_sm90INS1_16FlashAttnFwdSm90INS1_25CollectiveMainloopFwdSm90ILi2EN4cute5tupleIJNS5_1CILi1EEES8_S8_EEENS6_IJNS7_ILi128EEENS7_ILi96EEENS7_ILi192EEEEEELi192ENS_6half_tEfNS_4arch4Sm90ELb0ELb0ELb1ELb1ELb1ELb0ELb0ELb1ELb1ELb1ELb1ELb0EEENS1_21CollectiveEpilogueFwdINS6_IJSA_SC_SB_EEES9_SE_SG_Li256ELb1ELb1ELb1ELb0EEENS1_36VarlenDynamicPersistentTileSchedulerILi128ELi96ELi256ELi128ELb1ELb1ELb1ELb0ELb1ELb1EEEEEEEEEvNT_6ParamsE,"ax",@progbits
	.align	128
.text._ZN7cutlass13device_kernelIN5flash11enable_sm90INS1_16FlashAttnFwdSm90INS1_25CollectiveMainloopFwdSm90ILi2EN4cute5tupleIJNS5_1CILi1EEES8_S8_EEENS6_IJNS7_ILi128EEENS7_ILi96EEENS7_ILi192EEEEEELi192ENS_6half_tEfNS_4arch4Sm90ELb0ELb0ELb1ELb1ELb1ELb0ELb0ELb1ELb1ELb1ELb1ELb0EEENS1_21CollectiveEpilogueFwdINS6_IJSA_SC_SB_EEES9_SE_SG_Li256ELb1ELb1ELb1ELb0EEENS1_36VarlenDynamicPersistentTileSchedulerILi128ELi96ELi256ELi128ELb1ELb1ELb1ELb0ELb1ELb1EEEEEEEEEvNT_6ParamsE:
        .type           _ZN7cutlass13device_kernelIN5flash11enable_sm90INS1_16FlashAttnFwdSm90INS1_25CollectiveMainloopFwdSm90ILi2EN4cute5tupleIJNS5_1CILi1EEES8_S8_EEENS6_IJNS7_ILi128EEENS7_ILi96EEENS7_ILi192EEEEEELi192ENS_6half_tEfNS_4arch4Sm90ELb0ELb0ELb1ELb1ELb1ELb0ELb0ELb1ELb1ELb1ELb1ELb0EEENS1_21CollectiveEpilogueFwdINS6_IJSA_SC_SB_EEES9_SE_SG_Li256ELb1ELb1ELb1ELb0EEENS1_36VarlenDynamicPersistentTileSchedulerILi128ELi96ELi256ELi128ELb1ELb1ELb1ELb0ELb1ELb1EEEEEEEEEvNT_6ParamsE,@function
        .size           _ZN7cutlass13device_kernelIN5flash11enable_sm90INS1_16FlashAttnFwdSm90INS1_25CollectiveMainloopFwdSm90ILi2EN4cute5tupleIJNS5_1CILi1EEES8_S8_EEENS6_IJNS7_ILi128EEENS7_ILi96EEENS7_ILi192EEEEEELi192ENS_6half_tEfNS_4arch4Sm90ELb0ELb0ELb1ELb1ELb1ELb0ELb0ELb1ELb1ELb1ELb1ELb0EEENS1_21CollectiveEpilogueFwdINS6_IJSA_SC_SB_EEES9_SE_SG_Li256ELb1ELb1ELb1ELb0EEENS1_36VarlenDynamicPersistentTileSchedulerILi128ELi96ELi256ELi128ELb1ELb1ELb1ELb0ELb1ELb1EEEEEEEEEvNT_6ParamsE,(.L_x_3212 - _ZN7cutlass13device_kernelIN5flash11enable_sm90INS1_16FlashAttnFwdSm90INS1_25CollectiveMainloopFwdSm90ILi2EN4cute5tupleIJNS5_1CILi1EEES8_S8_EEENS6_IJNS7_ILi128EEENS7_ILi96EEENS7_ILi192EEEEEELi192ENS_6half_tEfNS_4arch4Sm90ELb0ELb0ELb1ELb1ELb1ELb0ELb0ELb1ELb1ELb1ELb1ELb0EEENS1_21CollectiveEpilogueFwdINS6_IJSA_SC_SB_EEES9_SE_SG_Li256ELb1ELb1ELb1ELb0EEENS1_36VarlenDynamicPersistentTileSchedulerILi128ELi96ELi256ELi128ELb1ELb1ELb1ELb0ELb1ELb1EEEEEEEEEvNT_6ParamsE)
        .other          _ZN7cutlass13device_kernelIN5flash11enable_sm90INS1_16FlashAttnFwdSm90INS1_25CollectiveMainloopFwdSm90ILi2EN4cute5tupleIJNS5_1CILi1EEES8_S8_EEENS6_IJNS7_ILi128EEENS7_ILi96EEENS7_ILi192EEEEEELi192ENS_6half_tEfNS_4arch4Sm90ELb0ELb0ELb1ELb1ELb1ELb0ELb0ELb1ELb1ELb1ELb1ELb0EEENS1_21CollectiveEpilogueFwdINS6_IJSA_SC_SB_EEES9_SE_SG_Li256ELb1ELb1ELb1ELb0EEENS1_36VarlenDynamicPersistentTileSchedulerILi128ELi96ELi256ELi128ELb1ELb1ELb1ELb0ELb1ELb1EEEEEEEEEvNT_6ParamsE,@"STO_CUDA_ENTRY STV_DEFAULT"
_ZN7cutlass13device_kernelIN5flash11enable_sm90INS1_16FlashAttnFwdSm90INS1_25CollectiveMainloopFwdSm90ILi2EN4cute5tupleIJNS5_1CILi1EEES8_S8_EEENS6_IJNS7_ILi128EEENS7_ILi96EEENS7_ILi192EEEEEELi192ENS_6half_tEfNS_4arch4Sm90ELb0ELb0ELb1ELb1ELb1ELb0ELb0ELb1ELb1ELb1ELb1ELb0EEENS1_21CollectiveEpilogueFwdINS6_IJSA_SC_SB_EEES9_SE_SG_Li256ELb1ELb1ELb1ELb0EEENS1_36VarlenDynamicPersistentTileSchedulerILi128ELi96ELi256ELi128ELb1ELb1ELb1ELb0ELb1ELb1EEEEEEEEEvNT_6ParamsE:
        /* <DEDUP_REMOVED lines=45> */
.L_x_177:
        /* <DEDUP_REMOVED lines=22> */
.L_x_178:
        /* <DEDUP_REMOVED lines=18> */
.L_x_179:
        /* <DEDUP_REMOVED lines=22> */
.L_x_180:
        /* <DEDUP_REMOVED lines=23> */
.L_x_181:
[----:B------:R-:W-:Y:S01]  /*0820*/  UISETP.NE.AND UP0, UPT, UR9, URZ, UPT ;  /* 0x0000003f0900728c */ /* 0x000fe2000bf05270 */
[----:B------:R-:W-:Y:S01]  /*0830*/  NOP ;  /* 0x0000000000007918 */ /* 0x000fe20000000000 */
[----:B0-----:R-:W-:Y:S01]  /*0840*/  UMOV UR4, 0x1 ;  /* 0x0000000100047882 */ /* 0x001fe20000000000 */
[----:B------:R-:W-:Y:S01]  /*0850*/  ULDC.64 UR36, c[0x0][0x208] ;  /* 0x0000820000247ab9 */ /* 0x000fe20000000a00 */
[----:B------:R-:W-:Y:S01]  /*0860*/  USEL UR4, UR4, 0x2, !UP0 ;  /* 0x0000000204047887 */ /* 0x000fe2000c000000 */
[----:B-1234-:R-:W-:Y:S01]  /*0870*/  BAR.SYNC.DEFER_BLOCKING 0x0 ;  /* 0x0000000000007b1d */ /* 0x01efe20000010000 */
[----:B------:R-:W-:-:S04]  /*0880*/  PLOP3.LUT P0, PT, PT, PT, UP0, 0x80, 0x0 ;  /* 0x000000000000781c */ /* 0x000fc80003f0f008 */
[----:B------:R-:W-:-:S05]  /*0890*/  IMAD.U32 R3, RZ, RZ, UR4 ;  /* 0x00000004ff037e24 */ /* 0x000fca000f8e00ff */
[----:B------:R0:W-:Y:S04]  /*08a0*/  STL [R1+0x2c], R3 ;  /* 0x00002c0301007387 */ /* 0x0001e80000100800 */
[----:B------:R-:W-:Y:S05]  /*08b0*/  @!P0 BRA `(.L_x_182) ;  /* 0x000000b000dc8947 */ /* 0x000fea0003800000 */
.L_x_183:
[----:B------:R-:W-:-:S08]  /*08c0*/  NOP ;  /* 0x0000000000007918 */ /* 0x000fd00000000000 */
[----:B------:R-:W1:Y:S02]  /*08d0*/  USETMAXREG.TRY_ALLOC.CTAPOOL UP0, 0xe8 ;  /* 0x000000e8000079c8 */ /* 0x000e640008000600 */
[----:B-1----:R-:W-:-:S13]  /*08e0*/  PLOP3.LUT P0, PT, PT, PT, UP0, 0x80, 0x0 ;  /* 0x000000000000781c */ /* 0x002fda0003f0f008 */
[----:B------:R-:W-:Y:S05]  /*08f0*/  @!P0 BRA `(.L_x_183) ;  /* 0xfffffffc00f08947 */ /* 0x000fea000383ffff */
[----:B------:R-:W1:Y:S08]  /*0900*/  S2UR UR5, SR_CgaCtaId ;  /* 0x00000000000579c3 */ /* 0x000e700000008800 */
[----:B------:R-:W-:Y:S06]  /*0910*/  BAR.ARV 0x8, 0x180 ;  /* 0x0206000000007b1d */ /* 0x000fec0000002000 */
[----:B------:R-:W-:-:S02]  /*0920*/  UMOV UR4, 0x400 ;  /* 0x0000040000047882 */ /* 0x000fc40000000000 */
[----:B------:R-:W-:Y:S01]  /*0930*/  BAR.SYNC.DEFER_BLOCKING 0x5, 0x180 ;  /* 0x0146000000007b1d */ /* 0x000fe20000010000 */
[----:B-1----:R-:W-:-:S09]  /*0940*/  ULEA UR4, UR5, UR4, 0x18 ;  /* 0x0000000405047291 */ /* 0x002fd2000f8ec03f */
[----:B------:R-:W1:Y:S01]  /*0950*/  LDS.128 R8, [UR4+0x308d0] ;  /* 0x0308d004ff087984 */ /* 0x000e620008000c00 */
[----:B------:R-:W-:Y:S01]  /*0960*/  ULDC UR4, c[0x0][0xc3c] ;  /* 0x00030f0000047ab9 */ /* 0x000fe20000000800 */
[----:B------:R-:W-:Y:S06]  /*0970*/  BAR.ARV 0x4, 0x180 ;  /* 0x0106000000007b1d */ /* 0x000fec0000002000 */
[----:B-1----:R-:W-:-:S13]  /*0980*/  ISETP.GE.AND P0, PT, R11, UR4, PT ;  /* 0x000000040b007c0c */ /* 0x002fda000bf06270 */
[----:B------:R-:W-:Y:S05]  /*0990*/  @P0 EXIT ;  /* 0x000000000000094d */ /* 0x000fea0003800000 */
[----:B------:R-:W2:Y:S01]  /*09a0*/  LDL R2, [R1+0x2c] ;  /* 0x00002c0001027983 */ /* 0x000ea20000100800 */
[----:B------:R-:W-:Y:S01]  /*09b0*/  VIADD R12, R0, 0xffffff80 ;  /* 0xffffff80000c7836 */ /* 0x000fe20000000000 */
[----:B------:R-:W-:Y:S01]  /*09c0*/  R2UR UR6, R9 ;  /* 0x00000000090672ca */ /* 0x000fe200000e0000 */
[----:B------:R-:W-:Y:S01]  /*09d0*/  UMOV UR39, URZ ;  /* 0x0000003f00277c82 */ /* 0x000fe20008000000 */
[----:B------:R-:W-:Y:S01]  /*09e0*/  R2UR UR5, R10 ;  /* 0x000000000a0572ca */ /* 0x000fe200000e0000 */
[----:B------:R-:W-:Y:S01]  /*09f0*/  UMOV UR38, URZ ;  /* 0x0000003f00267c82 */ /* 0x000fe20008000000 */
[----:B------:R-:W-:Y:S02]  /*0a00*/  SHF.R.S32.HI R0, RZ, 0x1f, R12 ;  /* 0x0000001fff007819 */ /* 0x000fe4000001140c */
[----:B------:R-:W-:Y:S02]  /*0a10*/  R2UR UR7, R11 ;  /* 0x000000000b0772ca */ /* 0x000fe400000e0000 */
[----:B0-----:R-:W-:-:S02]  /*0a20*/  LEA.HI R3, R0, R12, RZ, 0x4 ;  /* 0x0000000c00037211 */ /* 0x001fc400078f20ff */
[CC--:B------:R-:W-:Y:S02]  /*0a30*/  LEA.HI R4, R0.reuse, R12.reuse, RZ, 0x5 ;  /* 0x0000000c00047211 */ /* 0x0c0fe400078f28ff */
[----:B------:R-:W-:Y:S02]  /*0a40*/  SHF.R.S32.HI R6, RZ, 0x4, R3 ;  /* 0x00000004ff067819 */ /* 0x000fe40000011403 */
[----:B------:R-:W-:Y:S01]  /*0a50*/  LEA.HI R11, R0, R12, RZ, 0x2 ;  /* 0x0000000c000b7211 */ /* 0x000fe200078f10ff */
[----:B------:R-:W-:Y:S01]  /*0a60*/  IMAD.SHL.U32 R5, R4, 0x20, RZ ;  /* 0x0000002004057824 */ /* 0x000fe200078e00ff */
[C---:B------:R-:W-:Y:S02]  /*0a70*/  LOP3.LUT R4, R3.reuse, 0x3fffff0, RZ, 0xc0, !PT ;  /* 0x03fffff003047812 */ /* 0x040fe400078ec0ff */
[----:B------:R-:W-:Y:S02]  /*0a80*/  LEA.HI R3, R3, R6, RZ, 0x1 ;  /* 0x0000000603037211 */ /* 0x000fe400078f08ff */
[----:B------:R-:W-:Y:S01]  /*0a90*/  LOP3.LUT R5, R5, 0xfffffc00, RZ, 0xc0, !PT ;  /* 0xfffffc0005057812 */ /* 0x000fe200078ec0ff */
[----:B------:R-:W-:Y:S01]  /*0aa0*/  IMAD.IADD R4, R12, 0x1, -R4 ;  /* 0x000000010c047824 */ /* 0x000fe200078e0a04 */
[----:B------:R-:W-:-:S02]  /*0ab0*/  LOP3.LUT R3, R3, 0x1ffffffe, RZ, 0xc0, !PT ;  /* 0x1ffffffe03037812 */ /* 0x000fc400078ec0ff */
[----:B------:R-:W-:Y:S01]  /*0ac0*/  LOP3.LUT R11, R11, 0xfffffffc, RZ, 0xc0, !PT ;  /* 0xfffffffc0b0b7812 */ /* 0x000fe200078ec0ff */
[----:B------:R-:W-:Y:S02]  /*0ad0*/  IMAD R4, R4, 0x40, R5 ;  /* 0x0000004004047824 */ /* 0x000fe400078e0205 */
[----:B------:R-:W-:Y:S01]  /*0ae0*/  IMAD.IADD R3, R6, 0x1, -R3 ;  /* 0x0000000106037824 */ /* 0x000fe200078e0a03 */
[----:B------:R-:W-:-:S03]  /*0af0*/  IADD3 R11, R12, -R11, RZ ;  /* 0x8000000b0c0b7210 */ /* 0x000fc60007ffe0ff */
[----:B------:R-:W-:Y:S01]  /*0b00*/  IMAD R3, R3, 0x8, R4 ;  /* 0x0000000803037824 */ /* 0x000fe200078e0204 */
[----:B------:R-:W-:-:S04]  /*0b10*/  LEA.HI R5, R11, R11, RZ, 0x1 ;  /* 0x0000000b0b057211 */ /* 0x000fc800078f08ff */
[----:B------:R0:W-:Y:S01]  /*0b20*/  STL [R1+0x24], R3 ;  /* 0x0000240301007387 */ /* 0x0001e20000100800 */
[----:B------:R-:W-:-:S05]  /*0b30*/  LOP3.LUT R4, R5, 0x1ffffffe, RZ, 0xc0, !PT ;  /* 0x1ffffffe05047812 */ /* 0x000fca00078ec0ff */
[----:B------:R-:W-:Y:S01]  /*0b40*/  IMAD.IADD R4, R11, 0x1, -R4 ;  /* 0x000000010b047824 */ /* 0x000fe200078e0a04 */
[----:B--2---:R-:W-:Y:S02]  /*0b50*/  R2UR UR4, R2 ;  /* 0x00000000020472ca */ /* 0x004fe400000e0000 */
[CC--:B------:R-:W-:Y:S02]  /*0b60*/  LEA.HI R2, R0.reuse, R12.reuse, RZ, 0x7 ;  /* 0x0000000c00027211 */ /* 0x0c0fe400078f38ff */
[----:B------:R-:W-:Y:S02]  /*0b70*/  LEA.HI R0, R0, R12, RZ, 0x3 ;  /* 0x0000000c00007211 */ /* 0x000fe400078f18ff */
[----:B------:R-:W-:Y:S02]  /*0b80*/  LOP3.LUT R216, R2, 0xffffff80, RZ, 0xc0, !PT ;  /* 0xffffff8002d87812 */ /* 0x000fe400078ec0ff */
[----:B------:R-:W-:Y:S02]  /*0b90*/  SHF.R.S32.HI R13, RZ, 0x7, R2 ;  /* 0x00000007ff0d7819 */ /* 0x000fe40000011402 */
[----:B------:R-:W-:Y:S01]  /*0ba0*/  LOP3.LUT R16, R0, 0xfffffff8, RZ, 0xc0, !PT ;  /* 0xfffffff800107812 */ /* 0x000fe200078ec0ff */
[----:B------:R-:W-:Y:S01]  /*0bb0*/  IMAD.IADD R216, R12, 0x1, -R216 ;  /* 0x000000010cd87824 */ /* 0x000fe200078e0ad8 */
[----:B------:R-:W-:Y:S01]  /*0bc0*/  LEA.HI R2, R2, R13, RZ, 0x1 ;  /* 0x0000000d02027211 */ /* 0x000fe200078f08ff */
[----:B------:R-:W-:Y:S01]  /*0bd0*/  ULOP3.LUT UR4, UR4, 0x1, URZ, 0xfc, !UPT ;  /* 0x0000000104047892 */ /* 0x000fe2000f8efc3f */
[----:B------:R-:W-:Y:S01]  /*0be0*/  SHF.R.S32.HI R213, RZ, 0x3, R0 ;  /* 0x00000003ffd57819 */ /* 0x000fe20000011400 */
[----:B------:R-:W-:Y:S01]  /*0bf0*/  IMAD.IADD R16, R12, 0x1, -R16 ;  /* 0x000000010c107824 */ /* 0x000fe200078e0a10 */
[----:B------:R-:W-:-:S02]  /*0c00*/  SHF.R.S32.HI R7, RZ, 0x1f, R216 ;  /* 0x0000001fff077819 */ /* 0x000fc400000114d8 */
[----:B------:R-:W-:Y:S02]  /*0c10*/  LOP3.LUT R2, R2, 0x3fffffe, RZ, 0xc0, !PT ;  /* 0x03fffffe02027812 */ /* 0x000fe400078ec0ff */
[CC--:B------:R-:W-:Y:S02]  /*0c20*/  LEA.HI R8, R7.reuse, R216.reuse, RZ, 0x2 ;  /* 0x000000d807087211 */ /* 0x0c0fe400078f10ff */
[----:B------:R-:W-:Y:S01]  /*0c30*/  LEA.HI R7, R7, R216, RZ, 0x5 ;  /* 0x000000d807077211 */ /* 0x000fe200078f28ff */
[----:B------:R-:W-:Y:S01]  /*0c40*/  IMAD.IADD R2, R13, 0x1, -R2 ;  /* 0x000000010d027824 */ /* 0x000fe200078e0a02 */
[--C-:B------:R-:W-:Y:S02]  /*0c50*/  SHF.R.S32.HI R9, RZ, 0x2, R8.reuse ;  /* 0x00000002ff097819 */ /* 0x100fe40000011408 */
[----:B------:R-:W-:Y:S02]  /*0c60*/  SHF.R.S32.HI R10, RZ, 0x1f, R8 ;  /* 0x0000001fff0a7819 */ /* 0x000fe40000011408 */
[----:B0-----:R-:W-:-:S02]  /*0c70*/  LOP3.LUT R3, R8, 0x7ffffffc, RZ, 0xc0, !PT ;  /* 0x7ffffffc08037812 */ /* 0x001fc400078ec0ff */
[----:B------:R-:W-:Y:S02]  /*0c80*/  LEA.HI R10, R10, R9, RZ, 0x3 ;  /* 0x000000090a0a7211 */ /* 0x000fe400078f18ff */
[----:B------:R-:W-:Y:S01]  /*0c90*/  SHF.R.S32.HI R7, RZ, 0x5, R7 ;  /* 0x00000005ff077819 */ /* 0x000fe20000011407 */
[----:B------:R-:W-:Y:S01]  /*0ca0*/  IMAD.IADD R3, R216, 0x1, -R3 ;  /* 0x00000001d8037824 */ /* 0x000fe200078e0a03 */
[----:B------:R-:W-:-:S03]  /*0cb0*/  LOP3.LUT R10, R10, 0xfffffff8, RZ, 0xc0, !PT ;  /* 0xfffffff80a0a7812 */ /* 0x000fc600078ec0ff */
[----:B------:R-:W-:Y:S02]  /*0cc0*/  IMAD.SHL.U32 R17, R3, 0x2, RZ ;  /* 0x0000000203117824 */ /* 0x000fe400078e00ff */
[----:B------:R-:W-:Y:S02]  /*0cd0*/  IMAD.IADD R10, R9, 0x1, -R10 ;  /* 0x00000001090a7824 */ /* 0x000fe400078e0a0a */
[C---:B------:R-:W-:Y:S01]  /*0ce0*/  VIADD R208, R17.reuse, 0x38 ;  /* 0x0000003811d07836 */ /* 0x040fe20000000000 */
[----:B------:R-:W-:Y:S01]  /*0cf0*/  IADD3 R206, R17, 0x48, RZ ;  /* 0x0000004811ce7810 */ /* 0x000fe20007ffe0ff */
[----:B------:R-:W-:Y:S01]  /*0d00*/  IMAD R7, R7, 0x10, R10 ;  /* 0x0000001007077824 */ /* 0x000fe200078e020a */
[C---:B------:R-:W-:Y:S01]  /*0d10*/  IADD3 R197, R17.reuse, 0x90, RZ ;  /* 0x0000009011c57810 */ /* 0x040fe20007ffe0ff */
[C---:B------:R-:W-:Y:S01]  /*0d20*/  VIADD R205, R17.reuse, 0x50 ;  /* 0x0000005011cd7836 */ /* 0x040fe20000000000 */
[----:B------:R-:W-:Y:S01]  /*0d30*/  SHF.R.S32.HI R0, RZ, 0x1f, R208 ;  /* 0x0000001fff007819 */ /* 0x000fe200000114d0 */
[----:B------:R-:W-:Y:S01]  /*0d40*/  IMAD R5, R2, 0x40, R7 ;  /* 0x0000004002057824 */ /* 0x000fe200078e0207 */
[----:B------:R-:W-:Y:S01]  /*0d50*/  MOV R2, UR4 ;  /* 0x0000000400027c02 */ /* 0x000fe20008000f00 */
[C---:B------:R-:W-:Y:S01]  /*0d60*/  VIADD R210, R17.reuse, 0x8 ;  /* 0x0000000811d27836 */ /* 0x040fe20000000000 */
[----:B------:R-:W-:Y:S01]  /*0d70*/  SHF.R.S32.HI R0, RZ, 0x1f, R205 ;  /* 0x0000001fff007819 */ /* 0x000fe200000114cd */
[----:B------:R-:W-:Y:S01]  /*0d80*/  IMAD R0, R4, 0x8, R5 ;  /* 0x0000000804007824 */ /* 0x000fe200078e0205 */
[----:B------:R-:W-:Y:S01]  /*0d90*/  STL [R1+0x1c], R5 ;  /* 0x00001c0501007387 */ /* 0x000fe20000100800 */
[C---:B------:R-:W-:Y:S01]  /*0da0*/  VIADD R209, R17.reuse, 0x30 ;  /* 0x0000003011d17836 */ /* 0x040fe20000000000 */
[----:B------:R-:W-:Y:S01]  /*0db0*/  UMOV UR4, URZ ;  /* 0x0000003f00047c82 */ /* 0x000fe20008000000 */
[C---:B------:R-:W-:Y:S01]  /*0dc0*/  VIADD R207, R17.reuse, 0x40 ;  /* 0x0000004011cf7836 */ /* 0x040fe20000000000 */
[----:B------:R0:W-:Y:S01]  /*0dd0*/  STL [R1+0x28], R2 ;  /* 0x0000280201007387 */ /* 0x0001e20000100800 */
[C---:B------:R-:W-:Y:S01]  /*0de0*/  VIADD R204, R17.reuse, 0x58 ;  /* 0x0000005811cc7836 */ /* 0x040fe20000000000 */
[----:B------:R-:W-:Y:S01]  /*0df0*/  SHF.R.S32.HI R3, RZ, 0x1f, R210 ;  /* 0x0000001fff037819 */ /* 0x000fe200000114d2 */
[C---:B------:R-:W-:Y:S01]  /*0e00*/  VIADD R203, R17.reuse, 0x60 ;  /* 0x0000006011cb7836 */ /* 0x040fe20000000000 */
[----:B------:R1:W-:Y:S01]  /*0e10*/  STL [R1+0x20], R0 ;  /* 0x0000200001007387 */ /* 0x0003e20000100800 */
[C---:B------:R-:W-:Y:S01]  /*0e20*/  VIADD R202, R17.reuse, 0x68 ;  /* 0x0000006811ca7836 */ /* 0x040fe20000000000 */
[----:B------:R-:W-:Y:S01]  /*0e30*/  SHF.R.S32.HI R3, RZ, 0x1f, R207 ;  /* 0x0000001fff037819 */ /* 0x000fe200000114cf */
[C---:B------:R-:W-:Y:S01]  /*0e40*/  VIADD R201, R17.reuse, 0x70 ;  /* 0x0000007011c97836 */ /* 0x040fe20000000000 */
[----:B------:R-:W-:Y:S01]  /*0e50*/  SHF.R.S32.HI R229, RZ, 0x1f, R204 ;  /* 0x0000001fffe57819 */ /* 0x000fe200000114cc */
[C---:B------:R-:W-:Y:S01]  /*0e60*/  VIADD R200, R17.reuse, 0x78 ;  /* 0x0000007811c87836 */ /* 0x040fe20000000000 */
[----:B0-----:R-:W-:Y:S01]  /*0e70*/  SHF.R.S32.HI R2, RZ, 0x1f, R209 ;  /* 0x0000001fff027819 */ /* 0x001fe200000114d1 */
[C---:B------:R-:W-:Y:S01]  /*0e80*/  VIADD R199, R17.reuse, 0x80 ;  /* 0x0000008011c77836 */ /* 0x040fe20000000000 */
[----:B------:R-:W-:Y:S01]  /*0e90*/  SHF.R.S32.HI R2, RZ, 0x1f, R206 ;  /* 0x0000001fff027819 */ /* 0x000fe200000114ce */
        /* <DEDUP_REMOVED lines=12> */
[----:B------:R-:W-:Y:S01]  /*0f60*/  IMAD.U32 R214, RZ, RZ, UR4 ;  /* 0x00000004ffd67e24 */ /* 0x000fe2000f8e00ff */
[----:B------:R-:W-:Y:S01]  /*0f70*/  SHF.R.S32.HI R222, RZ, 0x1f, R197 ;  /* 0x0000001fffde7819 */ /* 0x000fe200000114c5 */
[C---:B------:R-:W-:Y:S01]  /*0f80*/  VIADD R22, R17.reuse, 0x10 ;  /* 0x0000001011167836 */ /* 0x040fe20000000000 */
[----:B------:R-:W-:Y:S01]  /*0f90*/  SHF.R.S32.HI R221, RZ, 0x1f, R196 ;  /* 0x0000001fffdd7819 */ /* 0x000fe200000114c4 */
[----:B------:R-:W-:Y:S01]  /*0fa0*/  VIADD R19, R17, 0x28 ;  /* 0x0000002811137836 */ /* 0x000fe20000000000 */
[----:B------:R-:W-:-:S02]  /*0fb0*/  SHF.R.S32.HI R220, RZ, 0x1f, R195 ;  /* 0x0000001fffdc7819 */ /* 0x000fc400000114c3 */
[----:B------:R-:W-:Y:S02]  /*0fc0*/  SHF.R.S32.HI R219, RZ, 0x1f, R194 ;  /* 0x0000001fffdb7819 */ /* 0x000fe400000114c2 */
[----:B------:R-:W-:Y:S02]  /*0fd0*/  SHF.R.S32.HI R218, RZ, 0x1f, R193 ;  /* 0x0000001fffda7819 */ /* 0x000fe400000114c1 */
[----:B-1----:R-:W-:-:S07]  /*0fe0*/  SHF.R.S32.HI R217, RZ, 0x1f, R192 ;  /* 0x0000001fffd97819 */ /* 0x002fce00000114c0 */
.L_x_233:
[----:B------:R-:W-:Y:S01]  /*0ff0*/  ULDC.64 UR8, c[0x0][0xc88] ;  /* 0x0003220000087ab9 */ /* 0x000fe20000000a00 */
[----:B------:R-:W-:Y:S01]  /*1000*/  ULDC.64 UR10, c[0x0][0xa20] ;  /* 0x00028800000a7ab9 */ /* 0x000fe20000000a00 */
[----:B------:R-:W-:Y:S02]  /*1010*/  UIMAD.WIDE UR8, UR7, 0x4, UR8 ;  /* 0x00000004070878a5 */ /* 0x000fe4000f8e0208 */
[----:B------:R-:W-:Y:S01]  /*1020*/  UISETP.NE.U32.AND UP1, UPT, UR10, URZ, UPT ;  /* 0x0000003f0a00728c */ /* 0x000fe2000bf25070 */
[----:B------:R-:W-:-:S03]  /*1030*/  ULDC UR7, c[0x0][0x424] ;  /* 0x0001090000077ab9 */ /* 0x000fc60000000800 */
[----:B0123--:R-:W-:Y:S02]  /*1040*/  IMAD.U32 R2, RZ, RZ, UR8 ;  /* 0x00000008ff027e24 */ /* 0x00ffe4000f8e00ff */
[----:B------:R-:W-:Y:S01]  /*1050*/  IMAD.U32 R3, RZ, RZ, UR9 ;  /* 0x00000009ff037e24 */ /* 0x000fe2000f8e00ff */
[----:B------:R-:W-:-:S04]  /*1060*/  ULDC.64 UR8, c[0x0][0xa28] ;  /* 0x00028a0000087ab9 */ /* 0x000fc80000000a00 */
[----:B------:R-:W2:Y:S01]  /*1070*/  LDG.E R2, desc[UR36][R2.64] ;  /* 0x0000002402027981 */ /* 0x000ea2000c1e1900 */
[----:B------:R-:W-:Y:S02]  /*1080*/  UISETP.NE.U32.AND UP0, UPT, UR8, URZ, UPT ;  /* 0x0000003f0800728c */ /* 0x000fe4000bf05070 */
[----:B------:R-:W-:Y:S02]  /*1090*/  UISETP.NE.AND.EX UP1, UPT, UR11, URZ, UPT, UP1 ;  /* 0x0000003f0b00728c */ /* 0x000fe4000bf25310 */
[----:B------:R-:W-:-:S04]  /*10a0*/  UISETP.NE.AND.EX UP0, UPT, UR9, URZ, UPT, UP0 ;  /* 0x0000003f0900728c */ /* 0x000fc8000bf05300 */
[----:B------:R-:W-:Y:S02]  /*10b0*/  PLOP3.LUT P1, PT, PT, PT, UP1, 0x80, 0x0 ;  /* 0x000000000000781c */ /* 0x000fe40003f2f018 */
[----:B------:R-:W-:Y:S02]  /*10c0*/  PLOP3.LUT P0, PT, PT, PT, UP0, 0x80, 0x0 ;  /* 0x000000000000781c */ /* 0x000fe40003f0f008 */
[----:B--2---:R-:W-:-:S13]  /*10d0*/  R2UR UR61, R2 ;  /* 0x00000000023d72ca */ /* 0x004fda00000e0000 */
[----:B------:R-:W-:Y:S02]  /*10e0*/  USHF.R.S32.HI UR4, URZ, 0x1f, UR61 ;  /* 0x0000001f3f047899 */ /* 0x000fe4000801143d */
[----:B------:R-:W-:-:S04]  /*10f0*/  @UP0 ULEA UR8, UP2, UR61, UR8, 0x2 ;  /* 0x000000083d080291 */ /* 0x000fc8000f84103f */
[----:B------:R-:W-:Y:S02]  /*1100*/  @UP0 ULEA.HI.X UR9, UR61, UR9, UR4, 0x2, UP2 ;  /* 0x000000093d090291 */ /* 0x000fe400090f1404 */
[----:B------:R-:W-:Y:S01]  /*1110*/  MOV R215, UR4 ;  /* 0x0000000400d77c02 */ /* 0x000fe20008000f00 */
[----:B------:R-:W-:Y:S01]  /*1120*/  @UP1 ULEA UR10, UP0, UR61, UR10, 0x2 ;  /* 0x0000000a3d0a1291 */ /* 0x000fe2000f80103f */
[----:B------:R-:W-:-:S03]  /*1130*/  IMAD.U32 R2, RZ, RZ, UR8 ;  /* 0x00000008ff027e24 */ /* 0x000fc6000f8e00ff */
[----:B------:R-:W-:Y:S01]  /*1140*/  @UP1 ULEA.HI.X UR11, UR61, UR11, UR4, 0x2, UP0 ;  /* 0x0000000b3d0b1291 */ /* 0x000fe200080f1404 */
[----:B------:R-:W-:Y:S01]  /*1150*/  IMAD.U32 R3, RZ, RZ, UR9 ;  /* 0x00000009ff037e24 */ /* 0x000fe2000f8e00ff */
[----:B------:R-:W-:Y:S01]  /*1160*/  ULDC.64 UR8, c[0x0][0x418] ;  /* 0x0001060000087ab9 */ /* 0x000fe20000000a00 */
[----:B------:R-:W-:-:S03]  /*1170*/  IMAD.U32 R4, RZ, RZ, UR10 ;  /* 0x0000000aff047e24 */ /* 0x000fc6000f8e00ff */
[----:B----4-:R-:W-:Y:S01]  /*1180*/  IMAD.U32 R5, RZ, RZ, UR11 ;  /* 0x0000000bff057e24 */ /* 0x010fe2000f8e00ff */
[----:B------:R-:W2:Y:S04]  /*1190*/  @P0 LDG.E R2, desc[UR36][R2.64] ;  /* 0x0000002402020981 */ /* 0x000ea8000c1e1900 */
[----:B------:R-:W3:Y:S01]  /*11a0*/  @P1 LDG.E R4, desc[UR36][R4.64] ;  /* 0x0000002404041981 */ /* 0x000ee2000c1e1900 */
[----:B------:R-:W-:Y:S01]  /*11b0*/  UISETP.NE.U32.AND UP0, UPT, UR8, URZ, UPT ;  /* 0x0000003f0800728c */ /* 0x000fe2000bf05070 */
[----:B------:R-:W-:Y:S01]  /*11c0*/  IMAD.U32 R212, RZ, RZ, UR6 ;  /* 0x00000006ffd47e24 */ /* 0x000fe2000f8e00ff */
[----:B------:R-:W-:Y:S01]  /*11d0*/  UMOV UR4, URZ ;  /* 0x0000003f00047c82 */ /* 0x000fe20008000000 */
[----:B------:R-:W-:Y:S02]  /*11e0*/  ULOP3.LUT UR8, UR5, 0xff000000, URZ, 0xc0, !UPT ;  /* 0xff00000005087892 */ /* 0x000fe4000f8ec03f */
[----:B------:R-:W-:-:S03]  /*11f0*/  UISETP.NE.AND.EX UP0, UPT, UR9, URZ, UPT, UP0 ;  /* 0x0000003f0900728c */ /* 0x000fc6000bf05300 */
[----:B------:R-:W-:Y:S01]  /*1200*/  ULDC UR9, c[0x0][0x2f0] ;  /* 0x0000bc0000097ab9 */ /* 0x000fe20000000800 */
[----:B------:R-:W-:-:S04]  /*1210*/  USEL UR7, UR7, 0x1, UP0 ;  /* 0x0000000107077887 */ /* 0x000fc80008000000 */
[----:B------:R-:W-:Y:S01]  /*1220*/  UIMAD UR7, UR7, UR9, URZ ;  /* 0x00000009070772a4 */ /* 0x000fe2000f8e023f */
[----:B--2---:R-:W-:-:S06]  /*1230*/  @P0 R2UR UR4, R2 ;  /* 0x00000000020402ca */ /* 0x004fcc00000e0000 */
[----:B---3--:R-:W-:Y:S01]  /*1240*/  @P1 R2UR UR7, R4 ;  /* 0x00000000040712ca */ /* 0x008fe200000e0000 */
[----:B-----5:R-:W-:-:S14]  /*1250*/  @P1 BRA `(.L_x_184) ;  /* 0x0000000000341947 */ /* 0x020fdc0003800000 */
[----:B------:R-:W-:Y:S02]  /*1260*/  ULDC.64 UR10, c[0x0][0xa08] ;  /* 0x00028200000a7ab9 */ /* 0x000fe40000000a00 */
[----:B------:R-:W-:-:S04]  /*1270*/  ISETP.NE.U32.AND P0, PT, RZ, UR10, PT ;  /* 0x0000000aff007c0c */ /* 0x000fc8000bf05070 */
[----:B------:R-:W-:-:S13]  /*1280*/  ISETP.NE.AND.EX P0, PT, RZ, UR11, PT, P0 ;  /* 0x0000000bff007c0c */ /* 0x000fda000bf05300 */
[----:B------:R-:W-:Y:S05]  /*1290*/  @!P0 BRA `(.L_x_184) ;  /* 0x0000000000248947 */ /* 0x000fea0003800000 */
[----:B------:R-:W-:Y:S02]  /*12a0*/  ULDC.64 UR6, c[0x0][0xa08] ;  /* 0x0002820000067ab9 */ /* 0x000fe40000000a00 */
[----:B------:R-:W-:-:S06]  /*12b0*/  UIMAD.WIDE UR6, UR61, 0x4, UR6 ;  /* 0x000000043d0678a5 */ /* 0x000fcc000f8e0206 */
[----:B------:R-:W-:Y:S02]  /*12c0*/  IMAD.U32 R2, RZ, RZ, UR6 ;  /* 0x00000006ff027e24 */ /* 0x000fe4000f8e00ff */
[----:B------:R-:W-:-:S05]  /*12d0*/  IMAD.U32 R3, RZ, RZ, UR7 ;  /* 0x00000007ff037e24 */ /* 0x000fca000f8e00ff */
[----:B------:R-:W2:Y:S04]  /*12e0*/  LDG.E R4, desc[UR36][R2.64] ;  /* 0x0000002402047981 */ /* 0x000ea8000c1e1900 */
[----:B------:R-:W3:Y:S01]  /*12f0*/  LDG.E R0, desc[UR36][R2.64+0x4] ;  /* 0x0000042402007981 */ /* 0x000ee2000c1e1900 */
[----:B--2---:R-:W-:Y:S02]  /*1300*/  R2UR UR7, R4 ;  /* 0x00000000040772ca */ /* 0x004fe400000e0000 */
[----:B---3--:R-:W-:-:S13]  /*1310*/  R2UR UR6, R0 ;  /* 0x00000000000672ca */ /* 0x008fda00000e0000 */
[----:B------:R-:W-:-:S12]  /*1320*/  UIADD3 UR7, -UR7, UR6, URZ ;  /* 0x0000000607077290 */ /* 0x000fd8000fffe13f */
.L_x_184:
[----:B------:R-:W-:Y:S02]  /*1330*/  UIADD3 UR7, -UR4, UR7, URZ ;  /* 0x0000000704077290 */ /* 0x000fe4000fffe13f */
[----:B------:R-:W-:Y:S02]  /*1340*/  ULOP3.LUT UR4, UR5, 0xff0000, URZ, 0xc0, !UPT ;  /* 0x00ff000005047892 */ /* 0x000fe4000f8ec03f */
[----:B------:R-:W-:Y:S02]  /*1350*/  UISETP.GE.AND UP0, UPT, UR7, 0x1, UPT ;  /* 0x000000010700788c */ /* 0x000fe4000bf06270 */
[----:B------:R-:W-:Y:S01]  /*1360*/  USHF.R.U32.HI UR8, URZ, 0x8, UR8 ;  /* 0x000000083f087899 */ /* 0x000fe20008011608 */
[----:B------:R-:W-:Y:S01]  /*1370*/  IMAD.U32 R84, RZ, RZ, UR7 ;  /* 0x00000007ff547e24 */ /* 0x000fe2000f8e00ff */
[----:B------:R-:W-:Y:S02]  /*1380*/  UIADD3 UR6, UR7, 0x5f, URZ ;  /* 0x0000005f07067890 */ /* 0x000fe4000fffe03f */
[----:B------:R-:W-:Y:S01]  /*1390*/  PLOP3.LUT P0, PT, PT, PT, UP0, 0x80, 0x0 ;  /* 0x000000000000781c */ /* 0x000fe20003f0f008 */
[----:B------:R-:W-:-:S02]  /*13a0*/  ULEA.HI UR8, UR4, UR8, URZ, 0x10 ;  /* 0x0000000804087291 */ /* 0x000fc4000f8f803f */
[----:B------:R-:W-:Y:S02]  /*13b0*/  UIMAD.WIDE UR6, UR6, 0x2aaaaaab, URZ ;  /* 0x2aaaaaab060678a5 */ /* 0x000fe4000f8e023f */
[----:B------:R-:W-:Y:S02]  /*13c0*/  ULOP3.LUT UR4, UR8, 0xff, URZ, 0xc0, !UPT ;  /* 0x000000ff08047892 */ /* 0x000fe4000f8ec03f */
[----:B------:R-:W-:Y:S02]  /*13d0*/  ULOP3.LUT UR9, UR5, 0xffff, URZ, 0xc0, !UPT ;  /* 0x0000ffff05097892 */ /* 0x000fe4000f8ec03f */
[----:B------:R-:W-:Y:S02]  /*13e0*/  USHF.R.U32.HI UR5, URZ, 0x10, UR8 ;  /* 0x000000103f057899 */ /* 0x000fe40008011608 */
[----:B------:R-:W-:Y:S01]  /*13f0*/  USHF.R.U32.HI UR6, URZ, 0x1f, UR7 ;  /* 0x0000001f3f067899 */ /* 0x000fe20008011607 */
[----:B------:R-:W-:Y:S01]  /*1400*/  MOV R23, UR4 ;  /* 0x0000000400177c02 */ /* 0x000fe20008000f00 */
[----:B------:R-:W-:Y:S01]  /*1410*/  IMAD.U32 R211, RZ, RZ, UR9 ;  /* 0x00000009ffd37e24 */ /* 0x000fe2000f8e00ff */
[----:B------:R-:W-:Y:S01]  /*1420*/  UMOV UR4, URZ ;  /* 0x0000003f00047c82 */ /* 0x000fe20008000000 */
[----:B------:R-:W-:Y:S01]  /*1430*/  ULEA.HI.SX32 UR9, UR7, UR6, 0x1c ;  /* 0x0000000607097291 */ /* 0x000fe2000f8fe23f */
[----:B------:R-:W-:Y:S01]  /*1440*/  IMAD.U32 R18, RZ, RZ, UR5 ;  /* 0x00000005ff127e24 */ /* 0x000fe2000f8e00ff */
[----:B------:R-:W-:Y:S10]  /*1450*/  @!P0 BRA `(.L_x_185) ;  /* 0x0000000000948947 */ /* 0x000ff40003800000 */
[----:B------:R-:W-:Y:S01]  /*1460*/  R2UR UR5, R18 ;  /* 0x00000000120572ca */ /* 0x000fe200000e0000 */
[----:B------:R-:W-:-:S12]  /*1470*/  ULDC UR4, c[0x0][0x9f0] ;  /* 0x00027c0000047ab9 */ /* 0x000fd80000000800 */
[----:B------:R-:W-:-:S04]  /*1480*/  UISETP.NE.AND UP0, UPT, UR5, URZ, UPT ;  /* 0x0000003f0500728c */ /* 0x000fc8000bf05270 */
[----:B------:R-:W-:-:S03]  /*1490*/  USEL UR10, UR5, UR4, UP0 ;  /* 0x00000004050a7287 */ /* 0x000fc60008000000 */
[----:B------:R-:W-:Y:S01]  /*14a0*/  UMOV UR4, URZ ;  /* 0x0000003f00047c82 */ /* 0x000fe20008000000 */
[----:B------:R-:W-:Y:S02]  /*14b0*/  UIADD3 UR6, UR9, -0x1, UR10 ;  /* 0xffffffff09067890 */ /* 0x000fe4000fffe00a */
[----:B------:R-:W-:-:S04]  /*14c0*/  IMAD.U32 R3, RZ, RZ, UR10 ;  /* 0x0000000aff037e24 */ /* 0x000fc8000f8e00ff */
[----:B------:R-:W-:Y:S01]  /*14d0*/  IMAD.U32 R4, RZ, RZ, UR6 ;  /* 0x00000006ff047e24 */ /* 0x000fe2000f8e00ff */
[-C--:B------:R-:W-:Y:S01]  /*14e0*/  IABS R0, R3.reuse ;  /* 0x0000000300007213 */ /* 0x080fe20000000000 */
[----:B------:R-:W-:Y:S01]  /*14f0*/  ULOP3.LUT UR6, UR6, UR10, URZ, 0x3c, !UPT ;  /* 0x0000000a06067292 */ /* 0x000fe2000f8e3c3f */
[----:B------:R-:W-:Y:S02]  /*1500*/  IABS R5, R3 ;  /* 0x0000000300057213 */ /* 0x000fe40000000000 */
[----:B------:R-:W-:Y:S02]  /*1510*/  R2UR UR11, R0 ;  /* 0x00000000000b72ca */ /* 0x000fe400000e0000 */
[----:B------:R-:W-:-:S05]  /*1520*/  IABS R4, R4 ;  /* 0x0000000400047213 */ /* 0x000fca0000000000 */
[----:B------:R-:W-:-:S05]  /*1530*/  IMAD.MOV.U32 R3, RZ, RZ, R4 ;  /* 0x000000ffff037224 */ /* 0x000fca00078e0004 */
[----:B------:R-:W-:Y:S01]  /*1540*/  R2UR UR8, R3 ;  /* 0x00000000030872ca */ /* 0x000fe200000e0000 */
        /* <DEDUP_REMOVED lines=22> */
.L_x_185:
[----:B------:R-:W-:Y:S01]  /*16b0*/  R2UR UR5, R23 ;  /* 0x00000000170572ca */ /* 0x000fe200000e0000 */
[----:B------:R-:W-:Y:S01]  /*16c0*/  IMAD.U32 R0, RZ, RZ, UR9 ;  /* 0x00000009ff007e24 */ /* 0x000fe2000f8e00ff */
[----:B------:R-:W-:Y:S01]  /*16d0*/  MOV R3, UR4 ;  /* 0x0000000400037c02 */ /* 0x000fe20008000f00 */
[----:B------:R-:W-:Y:S01]  /*16e0*/  IMAD.MOV.U32 R2, RZ, RZ, RZ ;  /* 0x000000ffff027224 */ /* 0x000fe200078e00ff */
[----:B------:R-:W-:Y:S02]  /*16f0*/  PLOP3.LUT P0, PT, PT, PT, PT, 0x80, 0x0 ;  /* 0x000000000000781c */ /* 0x000fe40003f0f070 */
[----:B------:R-:W-:Y:S02]  /*1700*/  CS2R R118, SRZ ;  /* 0x0000000000767805 */ /* 0x000fe4000001ff00 */
[----:B------:R-:W-:Y:S02]  /*1710*/  CS2R R116, SRZ ;  /* 0x0000000000747805 */ /* 0x000fe4000001ff00 */
[----:B------:R-:W-:-:S02]  /*1720*/  CS2R R114, SRZ ;  /* 0x0000000000727805 */ /* 0x000fc4000001ff00 */
[----:B------:R-:W-:Y:S02]  /*1730*/  CS2R R112, SRZ ;  /* 0x0000000000707805 */ /* 0x000fe4000001ff00 */
[----:B------:R-:W-:Y:S02]  /*1740*/  CS2R R110, SRZ ;  /* 0x00000000006e7805 */ /* 0x000fe4000001ff00 */
[----:B------:R-:W-:Y:S02]  /*1750*/  CS2R R108, SRZ ;  /* 0x00000000006c7805 */ /* 0x000fe4000001ff00 */
[----:B------:R-:W-:Y:S02]  /*1760*/  CS2R R106, SRZ ;  /* 0x00000000006a7805 */ /* 0x000fe4000001ff00 */
[----:B------:R-:W-:Y:S01]  /*1770*/  CS2R R104, SRZ ;  /* 0x0000000000687805 */ /* 0x000fe2000001ff00 */
[----:B------:R-:W-:Y:S01]  /*1780*/  UIMAD UR60, UR5, UR4, URZ ;  /* 0x00000004053c72a4 */ /* 0x000fe2000f8e023f */
[----:B------:R-:W-:-:S02]  /*1790*/  CS2R R102, SRZ ;  /* 0x0000000000667805 */ /* 0x000fc4000001ff00 */
[----:B------:R-:W-:Y:S02]  /*17a0*/  CS2R R100, SRZ ;  /* 0x0000000000647805 */ /* 0x000fe4000001ff00 */
[----:B------:R-:W-:Y:S02]  /*17b0*/  CS2R R98, SRZ ;  /* 0x0000000000627805 */ /* 0x000fe4000001ff00 */
[----:B------:R-:W-:Y:S02]  /*17c0*/  CS2R R96, SRZ ;  /* 0x0000000000607805 */ /* 0x000fe4000001ff00 */
[----:B------:R-:W-:Y:S02]  /*17d0*/  CS2R R94, SRZ ;  /* 0x00000000005e7805 */ /* 0x000fe4000001ff00 */
[----:B------:R-:W-:Y:S02]  /*17e0*/  VIADDMNMX R0, R3, UR60, R0, PT ;  /* 0x0000003c03007c46 */ /* 0x000fe4000b800100 */
[----:B------:R-:W-:-:S02]  /*17f0*/  CS2R R92, SRZ ;  /* 0x00000000005c7805 */ /* 0x000fc4000001ff00 */
[----:B------:R-:W-:Y:S02]  /*1800*/  CS2R R124, SRZ ;  /* 0x00000000007c7805 */ /* 0x000fe4000001ff00 */
[----:B------:R-:W-:Y:S02]  /*1810*/  CS2R R120, SRZ ;  /* 0x0000000000787805 */ /* 0x000fe4000001ff00 */
[----:B------:R-:W-:Y:S01]  /*1820*/  R2UR UR5, R0 ;  /* 0x00000000000572ca */ /* 0x000fe200000e0000 */
[----:B------:R-:W-:Y:S01]  /*1830*/  IMAD.MOV.U32 R0, RZ, RZ, RZ ;  /* 0x000000ffff007224 */ /* 0x000fe200078e00ff */
        /* <DEDUP_REMOVED lines=10> */
[----:B------:R-:W-:Y:S01]  /*18e0*/  CS2R R66, SRZ ;  /* 0x0000000000427805 */ /* 0x000fe2000001ff00 */
[----:B------:R-:W-:Y:S02]  /*18f0*/  UISETP.GT.AND UP0, UPT, UR5, UR60, UPT ;  /* 0x0000003c0500728c */ /* 0x000fe4000bf04270 */
[----:B------:R-:W-:Y:S01]  /*1900*/  IMAD.U32 R85, RZ, RZ, UR5 ;  /* 0x00000005ff557e24 */ /* 0x000fe2000f8e00ff */
[----:B------:R-:W-:Y:S02]  /*1910*/  CS2R R64, SRZ ;  /* 0x0000000000407805 */ /* 0x000fe4000001ff00 */
[----:B------:R-:W-:Y:S02]  /*1920*/  CS2R R62, SRZ ;  /* 0x00000000003e7805 */ /* 0x000fe4000001ff00 */
[----:B------:R-:W-:-:S02]  /*1930*/  CS2R R60, SRZ ;  /* 0x00000000003c7805 */ /* 0x000fc4000001ff00 */
[----:B------:R-:W-:Y:S02]  /*1940*/  CS2R R58, SRZ ;  /* 0x00000000003a7805 */ /* 0x000fe4000001ff00 */
[----:B------:R-:W-:Y:S02]  /*1950*/  PLOP3.LUT P1, PT, PT, PT, UP0, 0x80, 0x0 ;  /* 0x000000000000781c */ /* 0x000fe40003f2f008 */
        /* <DEDUP_REMOVED lines=18> */
[----:B------:R-:W0:Y:S01]  /*1a80*/  S2R R5, SR_TID.X ;  /* 0x0000000000057919 */ /* 0x000e220000002100 */
[----:B------:R-:W1:Y:S01]  /*1a90*/  S2UR UR7, SR_CgaCtaId ;  /* 0x00000000000779c3 */ /* 0x000e620000008800 */
[----:B------:R-:W-:Y:S02]  /*1aa0*/  UMOV UR6, 0x400 ;  /* 0x0000040000067882 */ /* 0x000fe40000000000 */
[----:B-1----:R-:W-:-:S04]  /*1ab0*/  ULEA UR6, UR7, UR6, 0x18 ;  /* 0x0000000607067291 */ /* 0x002fc8000f8ec03f */
[----:B------:R-:W-:Y:S01]  /*1ac0*/  UIADD3 UR6, UR6, 0x12400, URZ ;  /* 0x0001240006067890 */ /* 0x000fe2000fffe03f */
[----:B0-----:R-:W-:-:S03]  /*1ad0*/  VIADD R5, R5, 0xffffff80 ;  /* 0xffffff8005057836 */ /* 0x001fc60000000000 */
[----:B------:R-:W-:Y:S02]  /*1ae0*/  ULOP3.LUT UP0, URZ, UR6, 0x1bf, URZ, 0xc0, !UPT ;  /* 0x000001bf063f7892 */ /* 0x000fe4000f80c03f */
[----:B------:R-:W-:-:S04]  /*1af0*/  SHF.R.S32.HI R4, RZ, 0x1f, R5 ;  /* 0x0000001fff047819 */ /* 0x000fc80000011405 */
[----:B------:R-:W-:Y:S02]  /*1b00*/  PLOP3.LUT P0, PT, PT, PT, UP0, 0x80, 0x0 ;  /* 0x000000000000781c */ /* 0x000fe40003f0f008 */
[----:B------:R-:W-:-:S04]  /*1b10*/  LEA.HI R4, R4, R5, RZ, 0x7 ;  /* 0x0000000504047211 */ /* 0x000fc800078f38ff */
[----:B------:R-:W-:-:S05]  /*1b20*/  SHF.R.S32.HI R4, RZ, 0x7, R4 ;  /* 0x00000007ff047819 */ /* 0x000fca0000011404 */
[----:B------:R-:W0:Y:S02]  /*1b30*/  SHFL.IDX PT, R0, R4, RZ, 0x1f ;  /* 0x00001fff04007589 */ /* 0x000e2400000e0000 */
[----:B0-----:R-:W-:-:S13]  /*1b40*/  R2UR UR4, R0 ;  /* 0x00000000000472ca */ /* 0x001fda00000e0000 */
        /* <DEDUP_REMOVED lines=15> */
[----:B------:R-:W-:Y:S02]  /*1c40*/  IMAD.U32 R6, RZ, RZ, UR4 ;  /* 0x00000004ff067e24 */ /* 0x000fe4000f8e00ff */
[----:B------:R-:W-:-:S02]  /*1c50*/  IMAD.U32 R7, RZ, RZ, UR5 ;  /* 0x00000005ff077e24 */ /* 0x000fc4000f8e00ff */
[----:B------:R-:W-:Y:S02]  /*1c60*/  IMAD.U32 R11, RZ, RZ, UR7 ;  /* 0x00000007ff0b7e24 */ /* 0x000fe4000f8e00ff */
[----:B------:R-:W-:Y:S02]  /*1c70*/  IMAD.MOV.U32 R8, RZ, RZ, 0x70 ;  /* 0x00000070ff087424 */ /* 0x000fe400078e00ff */
[----:B------:R-:W-:Y:S02]  /*1c80*/  IMAD.MOV.U32 R12, RZ, RZ, 0x1 ;  /* 0x00000001ff0c7424 */ /* 0x000fe400078e00ff */
[----:B0-----:R-:W-:-:S07]  /*1c90*/  IMAD.MOV.U32 R13, RZ, RZ, RZ ;  /* 0x000000ffff0d7224 */ /* 0x001fce00078e00ff */
[----:B------:R-:W-:-:S07]  /*1ca0*/  LEPC R20, `(.L_x_187) ;  /* 0x000000001014794e */ /* 0x000fce0000000000 */
[----:B-1----:R-:W-:Y:S05]  /*1cb0*/  CALL.ABS.NOINC R2 ;  /* 0x0000000002007343 */ /* 0x002fea0003c00000 */
.L_x_187:
[----:B------:R-:W2:Y:S01]  /*1cc0*/  LDL R2, [R1+0x28] ;  /* 0x0000280001027983 */ /* 0x000ea20000100800 */
[----:B------:R-:W-:Y:S01]  /*1cd0*/  R2UR UR7, R214 ;  /* 0x00000000d60772ca */ /* 0x000fe200000e0000 */
[----:B------:R-:W0:-:S12]  /*1ce0*/  S2UR UR5, SR_CgaCtaId ;  /* 0x00000000000579c3 */ /* 0x000e180000008800 */
[----:B------:R-:W-:-:S04]  /*1cf0*/  ULEA.HI UR4, UR7, UR7, URZ, 0x1 ;  /* 0x0000000707047291 */ /* 0x000fc8000f8f083f */
[----:B------:R-:W-:-:S04]  /*1d00*/  ULOP3.LUT UR4, UR4, 0xfffffffe, URZ, 0xc0, !UPT ;  /* 0xfffffffe04047892 */ /* 0x000fc8000f8ec03f */
[----:B------:R-:W-:Y:S01]  /*1d10*/  UIADD3 UR4, UR7, -UR4, URZ ;  /* 0x8000000407047290 */ /* 0x000fe2000fffe03f */
[----:B0-----:R-:W-:-:S05]  /*1d20*/  IMAD.U32 R3, RZ, RZ, UR5 ;  /* 0x00000005ff037e24 */ /* 0x001fca000f8e00ff */
[----:B------:R-:W-:-:S05]  /*1d30*/  IMAD.U32 R5, RZ, RZ, UR4 ;  /* 0x00000004ff057e24 */ /* 0x000fca000f8e00ff */
[----:B------:R-:W-:Y:S02]  /*1d40*/  SHF.L.U32 R5, R5, 0x1f, RZ ;  /* 0x0000001f05057819 */ /* 0x000fe400000006ff */
[----:B--2---:R-:W-:Y:S02]  /*1d50*/  R2UR UR6, R2 ;  /* 0x00000000020672ca */ /* 0x004fe400000e0000 */
[----:B------:R-:W-:-:S04]  /*1d60*/  MOV R2, 0x400 ;  /* 0x0000040000027802 */ /* 0x000fc80000000f00 */
[----:B------:R-:W-:-:S04]  /*1d70*/  LEA R2, R3, R2, 0x18 ;  /* 0x0000000203027211 */ /* 0x000fc800078ec0ff */
[----:B------:R-:W0:Y:S03]  /*1d80*/  SYNCS.PHASECHK.TRANS64.TRYWAIT P1, [R2+URZ+0x30800], R5 ;  /* 0x03080005020075a7 */ /* 0x000e26000802017f */
[----:B------:R-:W-:-:S05]  /*1d90*/  IMAD.U32 R0, RZ, RZ, UR6 ;  /* 0x00000006ff007e24 */ /* 0x000fca000f8e00ff */
[----:B------:R-:W-:Y:S01]  /*1da0*/  ISETP.NE.AND P0, PT, R0, 0x3, PT ;  /* 0x000000030000780c */ /* 0x000fe20003f05270 */
[----:B0-----:R-:W-:-:S12]  /*1db0*/  @!P1 BRA `(.L_x_188) ;  /* 0x000000f8003c9947 */ /* 0x001fd80003800000 */
.L_x_318:
[----:B------:R-:W-:Y:S05]  /*1dc0*/  @!P0 BRA `(.L_x_189) ;  /* 0x0000000000048947 */ /* 0x000fea0003800000 */
[----:B------:R-:W-:Y:S01]  /*1dd0*/  BPT.TRAP 0x1 ;  /* 0x000000040000795c */ /* 0x000fe20000300000 */
.L_x_189:
[----:B0-----:R-:W-:Y:S01]  /*1de0*/  IMAD.U32 R5, RZ, RZ, UR38 ;  /* 0x00000026ff057e24 */ /* 0x001fe2000f8e00ff */
[----:B------:R-:W-:-:S03]  /*1df0*/  MOV R4, UR39 ;  /* 0x0000002700047c02 */ /* 0x000fc60008000f00 */
[----:B------:R-:W-:Y:S01]  /*1e00*/  IMAD R0, R5, 0x8, R2 ;  /* 0x0000000805007824 */ /* 0x000fe200078e0202 */
[----:B------:R-:W-:-:S04]  /*1e10*/  SHF.L.U32 R5, R4, 0x1f, RZ ;  /* 0x0000001f04057819 */ /* 0x000fc800000006ff */
[----:B------:R0:W1:Y:S01]  /*1e20*/  SYNCS.PHASECHK.TRANS64.TRYWAIT P1, [R0+URZ+0x30830], R5 ;  /* 0x03083005000075a7 */ /* 0x000062000802017f */
[----:B------:R-:W-:Y:S05]  /*1e30*/  @!P0 BRA `(.L_x_190) ;  /* 0x0000000000048947 */ /* 0x000fea0003800000 */
[----:B------:R-:W-:Y:S01]  /*1e40*/  BPT.TRAP 0x1 ;  /* 0x000000040000795c */ /* 0x000fe20000300000 */
.L_x_190:
[----:B------:R-:W-:Y:S01]  /*1e50*/  IMAD.MOV.U32 R119, RZ, RZ, RZ ;  /* 0x000000ffff777224 */ /* 0x000fe200078e00ff */
[----:B-1----:R-:W-:Y:S06]  /*1e60*/  @P1 BRA `(.L_x_191) ;  /* 0x0000000000081947 */ /* 0x002fec0003800000 */
[----:B------:R-:W1:Y:S02]  /*1e70*/  SYNCS.PHASECHK.TRANS64.TRYWAIT P1, [R0+URZ+0x30830], R5 ;  /* 0x03083005000075a7 */ /* 0x000e64000802017f */
[----:B-1----:R-:W-:Y:S05]  /*1e80*/  @!P1 BRA `(.L_x_192) ;  /* 0x000000f8001c9947 */ /* 0x002fea0003800000 */
.L_x_191:
[----:B------:R-:W-:Y:S05]  /*1e90*/  WARPSYNC.ALL ;  /* 0x0000000000007948 */ /* 0x000fea0003800000 */
[----:B------:R-:W-:Y:S01]  /*1ea0*/  R2UR UR4, R2 ;  /* 0x00000000020472ca */ /* 0x000fe200000e0000 */
[----:B------:R-:W-:Y:S01]  /*1eb0*/  ULOP3.LUT UR5, UR40, 0x10000, URZ, 0xfc, !UPT ;  /* 0x0001000028057892 */ /* 0x000fe2000f8efc3f */
[----:B------:R-:W-:Y:S01]  /*1ec0*/  WARPGROUP.ARRIVE ;  /* 0x00000000000079c5 */ /* 0x000fe20000000000 */
[----:B------:R-:W-:Y:S01]  /*1ed0*/  UMOV UR9, 0x40000040 ;  /* 0x4000004000097882 */ /* 0x000fe20000000000 */
[----:B------:R-:W-:Y:S01]  /*1ee0*/  UMOV UR11, 0x40000040 ;  /* 0x40000040000b7882 */ /* 0x000fe20000000000 */
[----:B------:R-:W-:Y:S01]  /*1ef0*/  UIADD3 UR7, UR5, 0x2, URZ ;  /* 0x0000000205077890 */ /* 0x000fe2000fffe03f */
[----:B------:R-:W-:Y:S01]  /*1f00*/  IMAD.U32 R9, RZ, RZ, UR9 ;  /* 0x00000009ff097e24 */ /* 0x000fe2000f8e00ff */
[----:B------:R-:W-:Y:S01]  /*1f10*/  UMOV UR13, 0x40000040 ;  /* 0x40000040000d7882 */ /* 0x000fe20000000000 */
[----:B------:R-:W-:Y:S01]  /*1f20*/  UMOV UR8, UR5 ;  /* 0x0000000500087c82 */ /* 0x000fe20008000000 */
[----:B------:R-:W-:Y:S01]  /*1f30*/  UMOV UR15, 0x40000040 ;  /* 0x40000040000f7882 */ /* 0x000fe20000000000 */
[----:B------:R-:W-:Y:S01]  /*1f40*/  IMAD.U32 R8, RZ, RZ, UR8 ;  /* 0x00000008ff087e24 */ /* 0x000fe2000f8e00ff */
[----:B------:R-:W-:Y:S01]  /*1f50*/  UIADD3 UR56, UR5, 0x4, URZ ;  /* 0x0000000405387890 */ /* 0x000fe2000fffe03f */
[----:B------:R-:W-:Y:S01]  /*1f60*/  IMAD.U32 R7, RZ, RZ, UR13 ;  /* 0x0000000dff077e24 */ /* 0x000fe2000f8e00ff */
[----:B------:R-:W-:Y:S01]  /*1f70*/  UIADD3 UR4, UR4, 0x1e400, URZ ;  /* 0x0001e40004047890 */ /* 0x000fe2000fffe03f */
[----:B------:R-:W-:Y:S01]  /*1f80*/  UMOV UR12, UR7 ;  /* 0x00000007000c7c82 */ /* 0x000fe20008000000 */
[----:B------:R-:W-:-:S02]  /*1f90*/  UMOV UR57, 0x40000040 ;  /* 0x4000004000397882 */ /* 0x000fc40000000000 */
[----:B------:R-:W-:Y:S01]  /*1fa0*/  USHF.R.U32.HI UR4, URZ, 0x4, UR4 ;  /* 0x000000043f047899 */ /* 0x000fe20008011604 */
[----:B------:R-:W-:Y:S01]  /*1fb0*/  IMAD.U32 R6, RZ, RZ, UR12 ;  /* 0x0000000cff067e24 */ /* 0x000fe2000f8e00ff */
[----:B------:R-:W-:Y:S01]  /*1fc0*/  UMOV UR59, 0x40000040 ;  /* 0x40000040003b7882 */ /* 0x000fe20000000000 */
[----:B------:R-:W-:Y:S02]  /*1fd0*/  UIADD3 UR52, UR5, 0x6, URZ ;  /* 0x0000000605347890 */ /* 0x000fe4000fffe03f */
[----:B------:R-:W-:Y:S01]  /*1fe0*/  ULOP3.LUT UR4, UR4, 0x3fff, URZ, 0xc0, !UPT ;  /* 0x00003fff04047892 */ /* 0x000fe2000f8ec03f */
[----:B------:R-:W-:Y:S01]  /*1ff0*/  UMOV UR53, 0x40000040 ;  /* 0x4000004000357882 */ /* 0x000fe20000000000 */
[----:B------:R-:W-:Y:S02]  /*2000*/  UMOV UR55, 0x40000040 ;  /* 0x4000004000377882 */ /* 0x000fe40000000000 */
[----:B------:R-:W-:Y:S02]  /*2010*/  ULOP3.LUT UR4, UR4, 0x10000, URZ, 0xfc, !UPT ;  /* 0x0001000004047892 */ /* 0x000fe4000f8efc3f */
[----:B------:R-:W-:-:S02]  /*2020*/  UIADD3 UR48, UR5, 0x400, URZ ;  /* 0x0000040005307890 */ /* 0x000fc4000fffe03f */
[----:B------:R-:W-:Y:S01]  /*2030*/  UIMAD UR6, UR38, 0x900, UR4 ;  /* 0x00000900260678a4 */ /* 0x000fe2000f8e0204 */
[----:B------:R-:W-:Y:S01]  /*2040*/  UMOV UR49, 0x40000040 ;  /* 0x4000004000317882 */ /* 0x000fe20000000000 */
[----:B------:R-:W-:Y:S02]  /*2050*/  UMOV UR51, 0x40000040 ;  /* 0x4000004000337882 */ /* 0x000fe40000000000 */
[----:B------:R-:W-:Y:S02]  /*2060*/  UIADD3 UR58, UR6, 0x4, URZ ;  /* 0x00000004063a7890 */ /* 0x000fe4000fffe03f */
[----:B------:R-:W-:Y:S02]  /*2070*/  UIADD3 UR54, UR6, 0x6, URZ ;  /* 0x0000000606367890 */ /* 0x000fe4000fffe03f */
[----:B------:R-:W-:Y:S01]  /*2080*/  UMOV UR10, UR6 ;  /* 0x00000006000a7c82 */ /* 0x000fe20008000000 */
[----:B------:R-:W-:Y:S01]  /*2090*/  UIADD3 UR50, UR6, 0x300, URZ ;  /* 0x0000030006327890 */ /* 0x000fe2000fffe03f */
[----:B------:R-:W-:Y:S01]  /*20a0*/  HGMMA.64x96x16.F32 R24, gdesc[UR8], RZ, !UPT, gsb0 ;  /* 0x01600000081879f0 */ /* 0x000fe2000c0008ff */
[----:B------:R-:W-:-:S02]  /*20b0*/  UIADD3 UR8, UR6, 0x2, URZ ;  /* 0x0000000206087890 */ /* 0x000fc4000fffe03f */
[----:B------:R-:W-:Y:S02]  /*20c0*/  UIADD3 UR44, UR5, 0x402, URZ ;  /* 0x00000402052c7890 */ /* 0x000fe4000fffe03f */
[----:B------:R-:W-:Y:S01]  /*20d0*/  UIADD3 UR46, UR6, 0x302, URZ ;  /* 0x00000302062e7890 */ /* 0x000fe2000fffe03f */
[----:B------:R-:W-:Y:S02]  /*20e0*/  UMOV UR45, 0x40000040 ;  /* 0x40000040002d7882 */ /* 0x000fe40000000000 */
[----:B------:R-:W-:Y:S01]  /*20f0*/  UMOV UR14, UR8 ;  /* 0x00000008000e7c82 */ /* 0x000fe20008000000 */
[----:B------:R-:W-:Y:S01]  /*2100*/  UMOV UR47, 0x40000040 ;  /* 0x40000040002f7882 */ /* 0x000fe20000000000 */
[----:B------:R-:W-:Y:S02]  /*2110*/  UIADD3 UR16, UR5, 0x406, URZ ;  /* 0x0000040605107890 */ /* 0x000fe4000fffe03f */
        /* <DEDUP_REMOVED lines=19> */
[----:B------:R-:W-:Y:S02]  /*2250*/  WARPGROUP.DEPBAR.LE gsb0, 0x0 ;  /* 0x00008000000079c5 */ /* 0x000fe40000010000 */
[----:B------:R-:W-:-:S06]  /*2260*/  WARPGROUP.ARRIVE ;  /* 0x00000000000079c5 */ /* 0x000fcc0000000000 */
[----:B------:R-:W-:Y:S01]  /*2270*/  HGMMA.64x96x16.F32 R24, gdesc[UR12], R24, gsb0 ;  /* 0x016000000c1879f0 */ /* 0x000fe20008000818 */
[----:B------:R-:W-:Y:S02]  /*2280*/  UIADD3 UR12, UR5, 0x404, URZ ;  /* 0x00000404050c7890 */ /* 0x000fe4000fffe03f */
[----:B------:R-:W-:Y:S01]  /*2290*/  UIADD3 UR14, UR6, 0x304, URZ ;  /* 0x00000304060e7890 */ /* 0x000fe2000fffe03f */
[----:B------:R-:W-:Y:S01]  /*22a0*/  UMOV UR13, 0x40000040 ;  /* 0x40000040000d7882 */ /* 0x000fe20000000000 */
        /* <DEDUP_REMOVED lines=34> */
.L_x_193:
[----:B------:R-:W-:Y:S01]  /*24d0*/  R2UR UR7, R84 ;  /* 0x00000000540772ca */ /* 0x000fe200000e0000 */
[----:B------:R-:W-:Y:S01]  /*24e0*/  ULDC UR5, c[0x0][0x9d8] ;  /* 0x0002760000057ab9 */ /* 0x000fe20000000800 */
[----:B------:R-:W-:Y:S01]  /*24f0*/  R2UR UR6, R85 ;  /* 0x00000000550672ca */ /* 0x000fe200000e0000 */
[----:B------:R-:W-:Y:S01]  /*2500*/  FMUL.FTZ R24, R24, UR5 ;  /* 0x0000000518187c20 */ /* 0x000fe20008410000 */
[----:B------:R-:W-:Y:S01]  /*2510*/  FMUL.FTZ R25, R25, UR5 ;  /* 0x0000000519197c20 */ /* 0x000fe20008410000 */
[----:B------:R-:W-:Y:S01]  /*2520*/  FMUL.FTZ R28, R28, UR5 ;  /* 0x000000051c1c7c20 */ /* 0x000fe20008410000 */
[----:B------:R-:W-:Y:S01]  /*2530*/  FMUL.FTZ R29, R29, UR5 ;  /* 0x000000051d1d7c20 */ /* 0x000fe20008410000 */
[----:B------:R-:W-:Y:S01]  /*2540*/  FMUL.FTZ R32, R32, UR5 ;  /* 0x0000000520207c20 */ /* 0x000fe20008410000 */
[----:B------:R-:W-:Y:S01]  /*2550*/  FMUL.FTZ R33, R33, UR5 ;  /* 0x0000000521217c20 */ /* 0x000fe20008410000 */
[----:B------:R-:W2:Y:S01]  /*2560*/  MUFU.TANH R24, R24 ;  /* 0x0000001800187308 */ /* 0x000ea20000002400 */
[----:B------:R-:W-:Y:S01]  /*2570*/  FMUL.FTZ R26, R26, UR5 ;  /* 0x000000051a1a7c20 */ /* 0x000fe20008410000 */
[----:B------:R-:W-:Y:S01]  /*2580*/  FMUL.FTZ R34, R34, UR5 ;  /* 0x0000000522227c20 */ /* 0x000fe20008410000 */
[----:B------:R-:W-:Y:S01]  /*2590*/  FMUL.FTZ R36, R36, UR5 ;  /* 0x0000000524247c20 */ /* 0x000fe20008410000 */
[----:B------:R-:W-:-:S02]  /*25a0*/  IMAD.U32 R4, RZ, RZ, UR7 ;  /* 0x00000007ff047e24 */ /* 0x000fc4000f8e00ff */
[----:B------:R-:W-:Y:S01]  /*25b0*/  FMUL.FTZ R27, R27, UR5 ;  /* 0x000000051b1b7c20 */ /* 0x000fe20008410000 */
[----:B------:R-:W-:Y:S02]  /*25c0*/  IMAD.U32 R11, RZ, RZ, UR6 ;  /* 0x00000006ff0b7e24 */ /* 0x000fe4000f8e00ff */
[----:B------:R-:W-:Y:S01]  /*25d0*/  FMUL.FTZ R38, R38, UR5 ;  /* 0x0000000526267c20 */ /* 0x000fe20008410000 */
[----:B------:R-:W-:Y:S01]  /*25e0*/  MUFU.TANH R25, R25 ;  /* 0x0000001900197308 */ /* 0x000fe20000002400 */
[----:B------:R-:W-:Y:S01]  /*25f0*/  IADD3 R4, R4, 0x60, -R17 ;  /* 0x0000006004047810 */ /* 0x000fe20007ffe811 */
[----:B------:R-:W-:Y:S01]  /*2600*/  FMUL.FTZ R37, R37, UR5 ;  /* 0x0000000525257c20 */ /* 0x000fe20008410000 */
[----:B------:R-:W-:Y:S01]  /*2610*/  FMUL.FTZ R30, R30, UR5 ;  /* 0x000000051e1e7c20 */ /* 0x000fe20008410000 */
[----:B------:R-:W-:Y:S01]  /*2620*/  FMUL.FTZ R39, R39, UR5 ;  /* 0x0000000527277c20 */ /* 0x000fe20008410000 */
[----:B------:R-:W-:Y:S01]  /*2630*/  FMUL.FTZ R40, R40, UR5 ;  /* 0x0000000528287c20 */ /* 0x000fe20008410000 */
[----:B------:R-:W-:-:S02]  /*2640*/  IMAD R4, R11, -0x60, R4 ;  /* 0xffffffa00b047824 */ /* 0x000fc400078e0204 */
[----:B------:R-:W-:Y:S01]  /*2650*/  FMUL.FTZ R31, R31, UR5 ;  /* 0x000000051f1f7c20 */ /* 0x000fe20008410000 */
[----:B------:R-:W-:Y:S01]  /*2660*/  MUFU.TANH R28, R28 ;  /* 0x0000001c001c7308 */ /* 0x000fe20000002400 */
[----:B------:R-:W-:Y:S01]  /*2670*/  FMUL.FTZ R46, R46, UR5 ;  /* 0x000000052e2e7c20 */ /* 0x000fe20008410000 */
[----:B------:R-:W-:Y:S01]  /*2680*/  FMUL.FTZ R41, R41, UR5 ;  /* 0x0000000529297c20 */ /* 0x000fe20008410000 */
[C---:B------:R-:W-:Y:S01]  /*2690*/  ISETP.GT.AND P6, PT, R4.reuse, RZ, PT ;  /* 0x000000ff0400720c */ /* 0x040fe20003fc4270 */
[----:B------:R-:W-:Y:S01]  /*26a0*/  FMUL.FTZ R47, R47, UR5 ;  /* 0x000000052f2f7c20 */ /* 0x000fe20008410000 */
[----:B------:R-:W-:Y:S01]  /*26b0*/  ISETP.GT.AND P5, PT, R4, 0x1, PT ;  /* 0x000000010400780c */ /* 0x000fe20003fa4270 */
[----:B------:R-:W-:Y:S01]  /*26c0*/  FMUL.FTZ R44, R44, UR5 ;  /* 0x000000052c2c7c20 */ /* 0x000fe20008410000 */
[----:B------:R-:W-:Y:S01]  /*26d0*/  ISETP.GT.AND P4, PT, R4, 0x8, PT ;  /* 0x000000080400780c */ /* 0x000fe20003f84270 */
[----:B------:R-:W-:Y:S01]  /*26e0*/  MUFU.TANH R29, R29 ;  /* 0x0000001d001d7308 */ /* 0x000fe20000002400 */
[----:B--2---:R-:W-:Y:S01]  /*26f0*/  FSEL R11, R24, -INF , P6 ;  /* 0xff800000180b7808 */ /* 0x004fe20003000000 */
[----:B------:R-:W-:Y:S01]  /*2700*/  FMUL.FTZ R35, R35, UR5 ;  /* 0x0000000523237c20 */ /* 0x000fe20008410000 */
[C---:B------:R-:W-:Y:S01]  /*2710*/  ISETP.GT.AND P3, PT, R4.reuse, 0x9, PT ;  /* 0x000000090400780c */ /* 0x040fe20003f64270 */
[----:B------:R-:W-:Y:S01]  /*2720*/  FMUL.FTZ R45, R45, UR5 ;  /* 0x000000052d2d7c20 */ /* 0x000fe20008410000 */
[----:B------:R-:W-:Y:S01]  /*2730*/  ISETP.GT.AND P2, PT, R4, 0x10, PT ;  /* 0x000000100400780c */ /* 0x000fe20003f44270 */
[----:B------:R-:W-:Y:S01]  /*2740*/  FMUL.FTZ R54, R54, UR5 ;  /* 0x0000000536367c20 */ /* 0x000fe20008410000 */
[----:B------:R-:W-:Y:S01]  /*2750*/  ISETP.GT.AND P1, PT, R4, 0x11, PT ;  /* 0x000000110400780c */ /* 0x000fe20003f24270 */
[----:B------:R-:W-:Y:S01]  /*2760*/  MUFU.TANH R32, R32 ;  /* 0x0000002000207308 */ /* 0x000fe20000002400 */
[----:B------:R-:W-:Y:S01]  /*2770*/  FMUL.FTZ R48, R48, UR5 ;  /* 0x0000000530307c20 */ /* 0x000fe20008410000 */
[----:B------:R-:W-:Y:S01]  /*2780*/  FMUL.FTZ R42, R42, UR5 ;  /* 0x000000052a2a7c20 */ /* 0x000fe20008410000 */
[----:B------:R-:W-:Y:S01]  /*2790*/  FMUL.FTZ R49, R49, UR5 ;  /* 0x0000000531317c20 */ /* 0x000fe20008410000 */
[----:B------:R-:W-:Y:S01]  /*27a0*/  FMUL.FTZ R55, R55, UR5 ;  /* 0x0000000537377c20 */ /* 0x000fe20008410000 */
[----:B------:R-:W-:Y:S01]  /*27b0*/  FMUL.FTZ R43, R43, UR5 ;  /* 0x000000052b2b7c20 */ /* 0x000fe20008410000 */
[----:B------:R-:W-:Y:S01]  /*27c0*/  FMUL.FTZ R52, R52, UR5 ;  /* 0x0000000534347c20 */ /* 0x000fe20008410000 */
[----:B------:R-:W-:Y:S01]  /*27d0*/  FMUL.FTZ R53, R53, UR5 ;  /* 0x0000000535357c20 */ /* 0x000fe20008410000 */
[----:B01----:R-:W0:Y:S01]  /*27e0*/  MUFU.TANH R5, R26 ;  /* 0x0000001a00057308 */ /* 0x003e220000002400 */
[----:B------:R-:W-:Y:S01]  /*27f0*/  FMUL.FTZ R56, R56, UR5 ;  /* 0x0000000538387c20 */ /* 0x000fe20008410000 */
[----:B------:R-:W-:Y:S01]  /*2800*/  FMUL.FTZ R50, R50, UR5 ;  /* 0x0000000532327c20 */ /* 0x000fe20008410000 */
[----:B------:R-:W-:Y:S01]  /*2810*/  FMUL.FTZ R57, R57, UR5 ;  /* 0x0000000539397c20 */ /* 0x000fe20008410000 */
[----:B------:R-:W-:Y:S01]  /*2820*/  FMUL.FTZ R51, R51, UR5 ;  /* 0x0000000533337c20 */ /* 0x000fe20008410000 */
[----:B------:R-:W-:Y:S01]  /*2830*/  FMUL.FTZ R60, R60, UR5 ;  /* 0x000000053c3c7c20 */ /* 0x000fe20008410000 */
[----:B------:R-:W-:Y:S01]  /*2840*/  FMUL.FTZ R61, R61, UR5 ;  /* 0x000000053d3d7c20 */ /* 0x000fe20008410000 */
[----:B------:R-:W-:Y:S01]  /*2850*/  FMUL.FTZ R64, R64, UR5 ;  /* 0x0000000540407c20 */ /* 0x000fe20008410000 */
[----:B------:R-:W-:Y:S01]  /*2860*/  MUFU.TANH R33, R33 ;  /* 0x0000002100217308 */ /* 0x000fe20000002400 */
[----:B------:R-:W-:Y:S01]  /*2870*/  FMUL.FTZ R58, R58, UR5 ;  /* 0x000000053a3a7c20 */ /* 0x000fe20008410000 */
[----:B------:R-:W-:Y:S01]  /*2880*/  FMUL.FTZ R65, R65, UR5 ;  /* 0x0000000541417c20 */ /* 0x000fe20008410000 */
[----:B------:R-:W-:Y:S01]  /*2890*/  FMUL.FTZ R59, R59, UR5 ;  /* 0x000000053b3b7c20 */ /* 0x000fe20008410000 */
[----:B------:R-:W-:Y:S01]  /*28a0*/  FMUL.FTZ R68, R68, UR5 ;  /* 0x0000000544447c20 */ /* 0x000fe20008410000 */
[----:B------:R-:W-:Y:S01]  /*28b0*/  FMUL.FTZ R69, R69, UR5 ;  /* 0x0000000545457c20 */ /* 0x000fe20008410000 */
[----:B------:R-:W-:Y:S01]  /*28c0*/  ULDC UR11, c[0x0][0x988] ;  /* 0x00026200000b7ab9 */ /* 0x000fe20000000800 */
[----:B------:R-:W-:Y:S01]  /*28d0*/  P2R R72, PR, RZ, 0x1 ;  /* 0x00000001ff487803 */ /* 0x000fe20000000000 */
[----:B------:R1:W2:Y:S01]  /*28e0*/  MUFU.TANH R14, R34 ;  /* 0x00000022000e7308 */ /* 0x0002a20000002400 */
[----:B0-----:R-:W-:Y:S01]  /*28f0*/  FSEL R5, R5, -INF , P6 ;  /* 0xff80000005057808 */ /* 0x001fe20003000000 */
[----:B------:R-:W-:Y:S01]  /*2900*/  FMUL.FTZ R62, R62, UR5 ;  /* 0x000000053e3e7c20 */ /* 0x000fe20008410000 */
[----:B------:R-:W-:Y:S01]  /*2910*/  ISETP.GT.AND P6, PT, R4, 0x18, PT ;  /* 0x000000180400780c */ /* 0x000fe20003fc4270 */
[----:B------:R-:W-:Y:S01]  /*2920*/  FMUL.FTZ R63, R63, UR5 ;  /* 0x000000053f3f7c20 */ /* 0x000fe20008410000 */
[----:B------:R-:W-:Y:S01]  /*2930*/  FMUL.FTZ R66, R66, UR5 ;  /* 0x0000000542427c20 */ /* 0x000fe20008410000 */
[----:B------:R-:W-:Y:S01]  /*2940*/  FMUL.FTZ R67, R67, UR5 ;  /* 0x0000000543437c20 */ /* 0x000fe20008410000 */
[----:B------:R-:W-:Y:S01]  /*2950*/  FMUL.FTZ R70, R70, UR5 ;  /* 0x0000000546467c20 */ /* 0x000fe20008410000 */
[----:B------:R-:W0:Y:S01]  /*2960*/  MUFU.TANH R10, R27 ;  /* 0x0000001b000a7308 */ /* 0x000e220000002400 */
[----:B-1----:R-:W-:Y:S01]  /*2970*/  FSEL R34, R25, -INF , P5 ;  /* 0xff80000019227808 */ /* 0x002fe20002800000 */
[----:B------:R-:W-:Y:S01]  /*2980*/  FMUL.FTZ R71, R71, UR5 ;  /* 0x0000000547477c20 */ /* 0x000fe20008410000 */
[----:B------:R-:W-:Y:S01]  /*2990*/  IADD3 R0, R0, 0x30840, RZ ;  /* 0x0003084000007810 */ /* 0x000fe20007ffe0ff */
[----:B------:R-:W-:Y:S01]  /*29a0*/  UIADD3 UR5, UR6, -0x2, URZ ;  /* 0xfffffffe06057890 */ /* 0x000fe2000fffe03f */
[----:B------:R-:W-:Y:S01]  /*29b0*/  FMNMX.FTZ R25, R11, R34, !PT ;  /* 0x000000220b197209 */ /* 0x000fe20007810000 */
[--C-:B------:R-:W-:Y:S01]  /*29c0*/  IMAD.MOV.U32 R118, RZ, RZ, R119.reuse ;  /* 0x000000ffff767224 */ /* 0x100fe200078e0077 */
[----:B------:R-:W-:Y:S01]  /*29d0*/  PRMT R0, R3, 0x654, R0 ;  /* 0x0000065403007816 */ /* 0x000fe20000000000 */
[----:B------:R-:W1:Y:S01]  /*29e0*/  MUFU.TANH R36, R36 ;  /* 0x0000002400247308 */ /* 0x000e620000002400 */
[----:B--2---:R-:W-:Y:S01]  /*29f0*/  FSEL R14, R14, -INF , P2 ;  /* 0xff8000000e0e7808 */ /* 0x004fe20001000000 */
[----:B------:R-:W-:Y:S01]  /*2a00*/  UISETP.GE.AND UP0, UPT, UR5, UR60, UPT ;  /* 0x0000003c0500728c */ /* 0x000fe2000bf06270 */
[----:B------:R2:W-:Y:S01]  /*2a10*/  SYNCS.ARRIVE.TRANS64.RED.A1T0 RZ, [R0+URZ], RZ ;  /* 0x000000ff00ff79a7 */ /* 0x0005e2000810043f */
[--C-:B------:R-:W-:Y:S01]  /*2a20*/  IMAD.MOV.U32 R117, RZ, RZ, R119.reuse ;  /* 0x000000ffff757224 */ /* 0x100fe200078e0077 */
[-C--:B------:R-:W-:Y:S01]  /*2a30*/  MOV R112, R119.reuse ;  /* 0x0000007700707202 */ /* 0x080fe20000000f00 */
[--C-:B------:R-:W-:Y:S01]  /*2a40*/  IMAD.MOV.U32 R116, RZ, RZ, R119.reuse ;  /* 0x000000ffff747224 */ /* 0x100fe200078e0077 */
[-C--:B------:R-:W-:Y:S01]  /*2a50*/  MOV R103, R119.reuse ;  /* 0x0000007700677202 */ /* 0x080fe20000000f00 */
[----:B------:R3:W4:Y:S01]  /*2a60*/  MUFU.TANH R20, R38 ;  /* 0x0000002600147308 */ /* 0x0007220000002400 */
[----:B0-----:R-:W-:Y:S01]  /*2a70*/  FSEL R10, R10, -INF , P5 ;  /* 0xff8000000a0a7808 */ /* 0x001fe20002800000 */
[--C-:B------:R-:W-:Y:S01]  /*2a80*/  IMAD.MOV.U32 R115, RZ, RZ, R119.reuse ;  /* 0x000000ffff737224 */ /* 0x100fe200078e0077 */
[----:B------:R-:W-:Y:S01]  /*2a90*/  ISETP.GT.AND P5, PT, R4, 0x19, PT ;  /* 0x000000190400780c */ /* 0x000fe20003fa4270 */
[--C-:B------:R-:W-:Y:S01]  /*2aa0*/  IMAD.MOV.U32 R114, RZ, RZ, R119.reuse ;  /* 0x000000ffff727224 */ /* 0x100fe200078e0077 */
[-C--:B------:R-:W-:Y:S01]  /*2ab0*/  MOV R94, R119.reuse ;  /* 0x00000077005e7202 */ /* 0x080fe20000000f00 */
[--C-:B------:R-:W-:Y:S01]  /*2ac0*/  IMAD.MOV.U32 R113, RZ, RZ, R119.reuse ;  /* 0x000000ffff717224 */ /* 0x100fe200078e0077 */
[----:B------:R-:W-:Y:S01]  /*2ad0*/  MOV R85, R119 ;  /* 0x0000007700557202 */ /* 0x000fe20000000f00 */
[----:B------:R-:W0:Y:S01]  /*2ae0*/  MUFU.TANH R12, R30 ;  /* 0x0000001e000c7308 */ /* 0x000e220000002400 */
[----:B---3--:R-:W-:Y:S01]  /*2af0*/  FSEL R38, R28, -INF , P4 ;  /* 0xff8000001c267808 */ /* 0x008fe20002000000 */
[--C-:B------:R-:W-:Y:S01]  /*2b00*/  IMAD.MOV.U32 R111, RZ, RZ, R119.reuse ;  /* 0x000000ffff6f7224 */ /* 0x100fe200078e0077 */
[----:B-1----:R-:W-:Y:S01]  /*2b10*/  FSEL R36, R36, -INF , P6 ;  /* 0xff80000024247808 */ /* 0x002fe20003000000 */
[--C-:B------:R-:W-:Y:S01]  /*2b20*/  IMAD.MOV.U32 R110, RZ, RZ, R119.reuse ;  /* 0x000000ffff6e7224 */ /* 0x100fe200078e0077 */
[----:B------:R-:W-:Y:S01]  /*2b30*/  FMNMX.FTZ R24, R38, R25, !PT ;  /* 0x0000001926187209 */ /* 0x000fe20007810000 */
[--C-:B------:R-:W-:Y:S01]  /*2b40*/  IMAD.MOV.U32 R109, RZ, RZ, R119.reuse ;  /* 0x000000ffff6d7224 */ /* 0x100fe200078e0077 */
[----:B------:R-:W-:Y:S01]  /*2b50*/  MOV R76, R119 ;  /* 0x00000077004c7202 */ /* 0x000fe20000000f00 */
[----:B------:R-:W-:Y:S01]  /*2b60*/  MUFU.TANH R37, R37 ;  /* 0x0000002500257308 */ /* 0x000fe20000002400 */
[----:B----4-:R-:W-:Y:S01]  /*2b70*/  FSEL R20, R20, -INF , P6 ;  /* 0xff80000014147808 */ /* 0x010fe20003000000 */
[--C-:B------:R-:W-:Y:S01]  /*2b80*/  IMAD.MOV.U32 R108, RZ, RZ, R119.reuse ;  /* 0x000000ffff6c7224 */ /* 0x100fe200078e0077 */
[----:B------:R-:W-:Y:S01]  /*2b90*/  ISETP.GT.AND P6, PT, R4, 0x30, PT ;  /* 0x000000300400780c */ /* 0x000fe20003fc4270 */
[----:B------:R-:W-:-:S02]  /*2ba0*/  IMAD.MOV.U32 R107, RZ, RZ, R119 ;  /* 0x000000ffff6b7224 */ /* 0x000fc400078e0077 */
[--C-:B------:R-:W-:Y:S02]  /*2bb0*/  IMAD.MOV.U32 R106, RZ, RZ, R119.reuse ;  /* 0x000000ffff6a7224 */ /* 0x100fe400078e0077 */
[----:B------:R1:W3:Y:S01]  /*2bc0*/  MUFU.TANH R21, R39 ;  /* 0x0000002700157308 */ /* 0x0002e20000002400 */
        /* <DEDUP_REMOVED lines=8> */
[--C-:B------:R-:W-:Y:S01]  /*2c50*/  IMAD.MOV.U32 R100, RZ, RZ, R119.reuse ;  /* 0x000000ffff647224 */ /* 0x100fe200078e0077 */
[----:B------:R-:W-:Y:S01]  /*2c60*/  FMNMX.FTZ R25, R39, R24, !PT ;  /* 0x0000001827197209 */ /* 0x000fe20007810000 */
[--C-:B------:R-:W-:Y:S02]  /*2c70*/  IMAD.MOV.U32 R99, RZ, RZ, R119.reuse ;  /* 0x000000ffff637224 */ /* 0x100fe400078e0077 */
[----:B------:R-:W1:Y:S01]  /*2c80*/  MUFU.TANH R40, R40 ;  /* 0x0000002800287308 */ /* 0x000e620000002400 */
[----:B---3--:R-:W-:Y:S01]  /*2c90*/  FSEL R21, R21, -INF , P5 ;  /* 0xff80000015157808 */ /* 0x008fe20002800000 */
[--C-:B------:R-:W-:Y:S02]  /*2ca0*/  IMAD.MOV.U32 R98, RZ, RZ, R119.reuse ;  /* 0x000000ffff627224 */ /* 0x100fe400078e0077 */
[--C-:B------:R-:W-:Y:S02]  /*2cb0*/  IMAD.MOV.U32 R97, RZ, RZ, R119.reuse ;  /* 0x000000ffff617224 */ /* 0x100fe400078e0077 */
[----:B------:R-:W-:-:S02]  /*2cc0*/  IMAD.MOV.U32 R96, RZ, RZ, R119 ;  /* 0x000000ffff607224 */ /* 0x000fc400078e0077 */
[----:B------:R3:W4:Y:S01]  /*2cd0*/  MUFU.TANH R26, R46 ;  /* 0x0000002e001a7308 */ /* 0x0007220000002400 */
[----:B0-----:R-:W-:Y:S01]  /*2ce0*/  FSEL R13, R13, -INF , P3 ;  /* 0xff8000000d0d7808 */ /* 0x001fe20001800000 */
[--C-:B------:R-:W-:Y:S01]  /*2cf0*/  IMAD.MOV.U32 R95, RZ, RZ, R119.reuse ;  /* 0x000000ffff5f7224 */ /* 0x100fe200078e0077 */
[----:B------:R-:W-:Y:S01]  /*2d00*/  ISETP.GT.AND P3, PT, R4, 0x21, PT ;  /* 0x000000210400780c */ /* 0x000fe20003f64270 */
[--C-:B------:R-:W-:Y:S02]  /*2d10*/  IMAD.MOV.U32 R93, RZ, RZ, R119.reuse ;  /* 0x000000ffff5d7224 */ /* 0x100fe400078e0077 */
[--C-:B------:R-:W-:Y:S02]  /*2d20*/  IMAD.MOV.U32 R92, RZ, RZ, R119.reuse ;  /* 0x000000ffff5c7224 */ /* 0x100fe400078e0077 */
[----:B------:R-:W-:Y:S01]  /*2d30*/  MUFU.TANH R41, R41 ;  /* 0x0000002900297308 */ /* 0x000fe20000002400 */
[----:B---3--:R-:W-:Y:S01]  /*2d40*/  FSEL R46, R32, -INF , P2 ;  /* 0xff800000202e7808 */ /* 0x008fe20001000000 */
[--C-:B------:R-:W-:Y:S01]  /*2d50*/  IMAD.MOV.U32 R91, RZ, RZ, R119.reuse ;  /* 0x000000ffff5b7224 */ /* 0x100fe200078e0077 */
[----:B-1----:R-:W-:Y:S01]  /*2d60*/  FSEL R40, R40, -INF , P4 ;  /* 0xff80000028287808 */ /* 0x002fe20002000000 */
[--C-:B------:R-:W-:Y:S01]  /*2d70*/  IMAD.MOV.U32 R90, RZ, RZ, R119.reuse ;  /* 0x000000ffff5a7224 */ /* 0x100fe200078e0077 */
[----:B------:R-:W-:Y:S01]  /*2d80*/  FMNMX.FTZ R24, R46, R25, !PT ;  /* 0x000000192e187209 */ /* 0x000fe20007810000 */
[--C-:B------:R-:W-:Y:S01]  /*2d90*/  IMAD.MOV.U32 R89, RZ, RZ, R119.reuse ;  /* 0x000000ffff597224 */ /* 0x100fe200078e0077 */
[----:B------:R-:W-:Y:S01]  /*2da0*/  ISETP.GT.AND P2, PT, R4, 0x28, PT ;  /* 0x000000280400780c */ /* 0x000fe20003f44270 */
[----:B------:R0:W-:Y:S01]  /*2db0*/  MUFU.TANH R27, R47 ;  /* 0x0000002f001b7308 */ /* 0x0001e20000002400 */
[----:B------:R-:W-:-:S02]  /*2dc0*/  IMAD.MOV.U32 R88, RZ, RZ, R119 ;  /* 0x000000ffff587224 */ /* 0x000fc400078e0077 */
[----:B----4-:R-:W-:Y:S01]  /*2dd0*/  FSEL R26, R26, -INF , P2 ;  /* 0xff8000001a1a7808 */ /* 0x010fe20001000000 */
[--C-:B------:R-:W-:Y:S02]  /*2de0*/  IMAD.MOV.U32 R87, RZ, RZ, R119.reuse ;  /* 0x000000ffff577224 */ /* 0x100fe400078e0077 */
[--C-:B------:R-:W-:Y:S02]  /*2df0*/  IMAD.MOV.U32 R86, RZ, RZ, R119.reuse ;  /* 0x000000ffff567224 */ /* 0x100fe400078e0077 */
[----:B------:R-:W1:Y:S01]  /*2e00*/  MUFU.TANH R15, R35 ;  /* 0x00000023000f7308 */ /* 0x000e620000002400 */
[----:B0-----:R-:W-:Y:S01]  /*2e10*/  FSEL R47, R33, -INF , P1 ;  /* 0xff800000212f7808 */ /* 0x001fe20000800000 */
[--C-:B------:R-:W-:Y:S02]  /*2e20*/  IMAD.MOV.U32 R84, RZ, RZ, R119.reuse ;  /* 0x000000ffff547224 */ /* 0x100fe400078e0077 */
[--C-:B------:R-:W-:Y:S01]  /*2e30*/  IMAD.MOV.U32 R83, RZ, RZ, R119.reuse ;  /* 0x000000ffff537224 */ /* 0x100fe200078e0077 */
[----:B------:R-:W-:Y:S01]  /*2e40*/  FMNMX.FTZ R25, R47, R24, !PT ;  /* 0x000000182f197209 */ /* 0x000fe20007810000 */
[----:B------:R-:W-:-:S02]  /*2e50*/  IMAD.MOV.U32 R82, RZ, RZ, R119 ;  /* 0x000000ffff527224 */ /* 0x000fc400078e0077 */
[----:B------:R-:W0:Y:S01]  /*2e60*/  MUFU.TANH R44, R44 ;  /* 0x0000002c002c7308 */ /* 0x000e220000002400 */
[----:B------:R-:W-:Y:S01]  /*2e70*/  FMNMX.FTZ R25, R36, R25, !PT ;  /* 0x0000001924197209 */ /* 0x000fe20007810000 */
[--C-:B------:R-:W-:Y:S02]  /*2e80*/  IMAD.MOV.U32 R81, RZ, RZ, R119.reuse ;  /* 0x000000ffff517224 */ /* 0x100fe400078e0077 */
[--C-:B------:R-:W-:Y:S02]  /*2e90*/  IMAD.MOV.U32 R80, RZ, RZ, R119.reuse ;  /* 0x000000ffff507224 */ /* 0x100fe400078e0077 */
[--C-:B------:R-:W-:Y:S02]  /*2ea0*/  IMAD.MOV.U32 R79, RZ, RZ, R119.reuse ;  /* 0x000000ffff4f7224 */ /* 0x100fe400078e0077 */
[----:B------:R-:W3:Y:S01]  /*2eb0*/  MUFU.TANH R45, R45 ;  /* 0x0000002d002d7308 */ /* 0x000ee20000002400 */
[----:B-1----:R-:W-:Y:S01]  /*2ec0*/  FSEL R15, R15, -INF , P1 ;  /* 0xff8000000f0f7808 */ /* 0x002fe20000800000 */
[--C-:B------:R-:W-:Y:S01]  /*2ed0*/  IMAD.MOV.U32 R78, RZ, RZ, R119.reuse ;  /* 0x000000ffff4e7224 */ /* 0x100fe200078e0077 */
[----:B------:R-:W-:Y:S01]  /*2ee0*/  ISETP.GT.AND P1, PT, R4, 0x29, PT ;  /* 0x000000290400780c */ /* 0x000fe20003f24270 */
[----:B------:R-:W-:-:S02]  /*2ef0*/  IMAD.MOV.U32 R77, RZ, RZ, R119 ;  /* 0x000000ffff4d7224 */ /* 0x000fc400078e0077 */
[--C-:B------:R-:W-:Y:S01]  /*2f00*/  IMAD.MOV.U32 R75, RZ, RZ, R119.reuse ;  /* 0x000000ffff4b7224 */ /* 0x100fe200078e0077 */
[----:B------:R-:W-:Y:S01]  /*2f10*/  FSEL R27, R27, -INF , P1 ;  /* 0xff8000001b1b7808 */ /* 0x000fe20000800000 */
[----:B------:R1:W-:Y:S01]  /*2f20*/  MUFU.TANH R30, R54 ;  /* 0x00000036001e7308 */ /* 0x0003e20000002400 */
[----:B0-----:R-:W-:Y:S01]  /*2f30*/  FSEL R44, R44, -INF , P2 ;  /* 0xff8000002c2c7808 */ /* 0x001fe20001000000 */
[--C-:B------:R-:W-:Y:S01]  /*2f40*/  IMAD.MOV.U32 R74, RZ, RZ, R119.reuse ;  /* 0x000000ffff4a7224 */ /* 0x100fe200078e0077 */
[----:B------:R-:W-:Y:S01]  /*2f50*/  ISETP.GT.AND P2, PT, R4, 0x40, PT ;  /* 0x000000400400780c */ /* 0x000fe20003f44270 */
[----:B------:R-:W-:-:S04]  /*2f60*/  IMAD.MOV.U32 R73, RZ, RZ, R119 ;  /* 0x000000ffff497224 */ /* 0x000fc800078e0077 */
[----:B------:R-:W0:Y:S01]  /*2f70*/  MUFU.TANH R48, R48 ;  /* 0x0000003000307308 */ /* 0x000e220000002400 */
[----:B-1----:R-:W-:Y:S02]  /*2f80*/  FSEL R54, R37, -INF , P5 ;  /* 0xff80000025367808 */ /* 0x002fe40002800000 */
[----:B---3--:R-:W-:Y:S02]  /*2f90*/  FSEL R45, R45, -INF , P1 ;  /* 0xff8000002d2d7808 */ /* 0x008fe40000800000 */
[----:B------:R-:W-:Y:S02]  /*2fa0*/  FMNMX.FTZ R25, R54, R25, !PT ;  /* 0x0000001936197209 */ /* 0x000fe40007810000 */
[----:B------:R-:W-:Y:S01]  /*2fb0*/  ISETP.GT.AND P5, PT, R4, 0x31, PT ;  /* 0x000000310400780c */ /* 0x000fe20003fa4270 */
[----:B------:R-:W-:Y:S01]  /*2fc0*/  MUFU.TANH R42, R42 ;  /* 0x0000002a002a7308 */ /* 0x000fe20000002400 */
[----:B------:R-:W-:Y:S02]  /*2fd0*/  FMNMX.FTZ R24, R40, R25, !PT ;  /* 0x0000001928187209 */ /* 0x000fe40007810000 */
[----:B------:R-:W-:-:S05]  /*2fe0*/  ISETP.GT.AND P1, PT, R4, 0x41, PT ;  /* 0x000000410400780c */ /* 0x000fca0003f24270 */
[----:B------:R-:W1:Y:S01]  /*2ff0*/  MUFU.TANH R49, R49 ;  /* 0x0000003100317308 */ /* 0x000e620000002400 */
[----:B0-----:R-:W-:-:S07]  /*3000*/  FSEL R48, R48, -INF , P6 ;  /* 0xff80000030307808 */ /* 0x001fce0003000000 */
[----:B------:R0:W-:Y:S08]  /*3010*/  MUFU.TANH R31, R55 ;  /* 0x00000037001f7308 */ /* 0x0001f00000002400 */
[----:B------:R-:W3:Y:S01]  /*3020*/  MUFU.TANH R43, R43 ;  /* 0x0000002b002b7308 */ /* 0x000ee20000002400 */
[----:B0-----:R-:W-:Y:S02]  /*3030*/  FSEL R55, R41, -INF , P3 ;  /* 0xff80000029377808 */ /* 0x001fe40001800000 */
[----:B-1----:R-:W-:-:S02]  /*3040*/  FSEL R49, R49, -INF , P5 ;  /* 0xff80000031317808 */ /* 0x002fc40002800000 */
[----:B------:R-:W-:-:S03]  /*3050*/  FMNMX.FTZ R25, R55, R24, !PT ;  /* 0x0000001837197209 */ /* 0x000fc60007810000 */
[----:B------:R-:W0:Y:S01]  /*3060*/  MUFU.TANH R52, R52 ;  /* 0x0000003400347308 */ /* 0x000e220000002400 */
[----:B------:R-:W-:-:S04]  /*3070*/  FMNMX.FTZ R24, R44, R25, !PT ;  /* 0x000000192c187209 */ /* 0x000fc80007810000 */
[----:B------:R-:W-:Y:S02]  /*3080*/  FMNMX.FTZ R25, R45, R24, !PT ;  /* 0x000000182d197209 */ /* 0x000fe40007810000 */
[----:B------:R-:W-:Y:S01]  /*3090*/  FSEL R24, R42, -INF , P4 ;  /* 0xff8000002a187808 */ /* 0x000fe20002000000 */
[----:B------:R-:W1:Y:S01]  /*30a0*/  MUFU.TANH R53, R53 ;  /* 0x0000003500357308 */ /* 0x000e620000002400 */
[----:B------:R-:W-:Y:S02]  /*30b0*/  ISETP.GT.AND P4, PT, R4, 0x38, PT ;  /* 0x000000380400780c */ /* 0x000fe40003f84270 */
[----:B------:R-:W-:Y:S02]  /*30c0*/  FMNMX.FTZ R28, R48, R25, !PT ;  /* 0x00000019301c7209 */ /* 0x000fe40007810000 */
[----:B---3--:R-:W-:Y:S02]  /*30d0*/  FSEL R25, R43, -INF , P3 ;  /* 0xff8000002b197808 */ /* 0x008fe40001800000 */
[----:B------:R-:W-:Y:S01]  /*30e0*/  ISETP.GT.AND P3, PT, R4, 0x39, PT ;  /* 0x000000390400780c */ /* 0x000fe20003f64270 */
[----:B------:R-:W3:Y:S01]  /*30f0*/  MUFU.TANH R56, R56 ;  /* 0x0000003800387308 */ /* 0x000ee20000002400 */
[----:B0-----:R-:W-:-:S02]  /*3100*/  FSEL R52, R52, -INF , P4 ;  /* 0xff80000034347808 */ /* 0x001fc40002000000 */
[----:B------:R-:W-:Y:S02]  /*3110*/  FMNMX.FTZ R29, R49, R28, !PT ;  /* 0x0000001c311d7209 */ /* 0x000fe40007810000 */
[----:B------:R-:W-:Y:S02]  /*3120*/  FSEL R30, R30, -INF , P4 ;  /* 0xff8000001e1e7808 */ /* 0x000fe40002000000 */
[----:B------:R-:W-:Y:S01]  /*3130*/  FMNMX.FTZ R28, R52, R29, !PT ;  /* 0x0000001d341c7209 */ /* 0x000fe20007810000 */
[----:B------:R-:W0:Y:S01]  /*3140*/  MUFU.TANH R50, R50 ;  /* 0x0000003200327308 */ /* 0x000e220000002400 */
[----:B-1----:R-:W-:Y:S02]  /*3150*/  FSEL R53, R53, -INF , P3 ;  /* 0xff80000035357808 */ /* 0x002fe40001800000 */
[----:B------:R-:W-:Y:S02]  /*3160*/  ISETP.GT.AND P4, PT, R4, 0x50, PT ;  /* 0x000000500400780c */ /* 0x000fe40003f84270 */
[----:B------:R-:W-:-:S02]  /*3170*/  FMNMX.FTZ R29, R53, R28, !PT ;  /* 0x0000001c351d7209 */ /* 0x000fc40007810000 */
[----:B------:R-:W-:Y:S01]  /*3180*/  FSEL R31, R31, -INF , P3 ;  /* 0xff8000001f1f7808 */ /* 0x000fe20001800000 */
[----:B------:R-:W1:Y:S01]  /*3190*/  MUFU.TANH R57, R57 ;  /* 0x0000003900397308 */ /* 0x000e620000002400 */
[----:B---3--:R-:W-:Y:S02]  /*31a0*/  FSEL R56, R56, -INF , P2 ;  /* 0xff80000038387808 */ /* 0x008fe40001000000 */
[----:B------:R-:W-:Y:S02]  /*31b0*/  ISETP.GT.AND P3, PT, R4, 0x51, PT ;  /* 0x000000510400780c */ /* 0x000fe40003f64270 */
[----:B------:R-:W-:-:S03]  /*31c0*/  FMNMX.FTZ R32, R56, R29, !PT ;  /* 0x0000001d38207209 */ /* 0x000fc60007810000 */
[----:B------:R-:W3:Y:S01]  /*31d0*/  MUFU.TANH R51, R51 ;  /* 0x0000003300337308 */ /* 0x000ee20000002400 */
[----:B0-----:R-:W-:Y:S01]  /*31e0*/  FSEL R28, R50, -INF , P6 ;  /* 0xff800000321c7808 */ /* 0x001fe20003000000 */
[----:B------:R-:W-:Y:S01]  /*31f0*/  IMAD.MOV.U32 R50, RZ, RZ, R119 ;  /* 0x000000ffff327224 */ /* 0x000fe200078e0077 */
[----:B------:R-:W-:-:S05]  /*3200*/  ISETP.GT.AND P6, PT, R4, 0x48, PT ;  /* 0x000000480400780c */ /* 0x000fca0003fc4270 */
[----:B------:R-:W0:Y:S01]  /*3210*/  MUFU.TANH R60, R60 ;  /* 0x0000003c003c7308 */ /* 0x000e220000002400 */
[----:B-1----:R-:W-:-:S04]  /*3220*/  FSEL R57, R57, -INF , P1 ;  /* 0xff80000039397808 */ /* 0x002fc80000800000 */
[----:B------:R-:W-:-:S03]  /*3230*/  FMNMX.FTZ R33, R57, R32, !PT ;  /* 0x0000002039217209 */ /* 0x000fc60007810000 */
[----:B------:R-:W1:Y:S01]  /*3240*/  MUFU.TANH R61, R61 ;  /* 0x0000003d003d7308 */ /* 0x000e620000002400 */
[----:B---3--:R-:W-:Y:S02]  /*3250*/  FSEL R29, R51, -INF , P5 ;  /* 0xff800000331d7808 */ /* 0x008fe40002800000 */
[----:B------:R-:W-:-:S05]  /*3260*/  ISETP.GT.AND P5, PT, R4, 0x49, PT ;  /* 0x000000490400780c */ /* 0x000fca0003fa4270 */
[----:B------:R-:W3:Y:S01]  /*3270*/  MUFU.TANH R64, R64 ;  /* 0x0000004000407308 */ /* 0x000ee20000002400 */
[----:B0-----:R-:W-:-:S04]  /*3280*/  FSEL R60, R60, -INF , P6 ;  /* 0xff8000003c3c7808 */ /* 0x001fc80003000000 */
[----:B------:R-:W-:-:S03]  /*3290*/  FMNMX.FTZ R32, R60, R33, !PT ;  /* 0x000000213c207209 */ /* 0x000fc60007810000 */
[----:B------:R-:W0:Y:S01]  /*32a0*/  MUFU.TANH R58, R58 ;  /* 0x0000003a003a7308 */ /* 0x000e220000002400 */
[----:B-1----:R-:W-:-:S04]  /*32b0*/  FSEL R61, R61, -INF , P5 ;  /* 0xff8000003d3d7808 */ /* 0x002fc80002800000 */
[----:B------:R-:W-:-:S03]  /*32c0*/  FMNMX.FTZ R33, R61, R32, !PT ;  /* 0x000000203d217209 */ /* 0x000fc60007810000 */
[----:B------:R-:W1:Y:S01]  /*32d0*/  MUFU.TANH R65, R65 ;  /* 0x0000004100417308 */ /* 0x000e620000002400 */
[----:B---3--:R-:W-:-:S04]  /*32e0*/  FSEL R64, R64, -INF , P4 ;  /* 0xff80000040407808 */ /* 0x008fc80002000000 */
[----:B------:R-:W-:-:S03]  /*32f0*/  FMNMX.FTZ R42, R64, R33, !PT ;  /* 0x00000021402a7209 */ /* 0x000fc60007810000 */
[----:B------:R-:W3:Y:S01]  /*3300*/  MUFU.TANH R59, R59 ;  /* 0x0000003b003b7308 */ /* 0x000ee20000002400 */
[----:B0-----:R-:W-:Y:S02]  /*3310*/  FSEL R32, R58, -INF , P2 ;  /* 0xff8000003a207808 */ /* 0x001fe40001000000 */
[----:B------:R-:W-:Y:S02]  /*3320*/  ISETP.GT.AND P2, PT, R4, 0x58, PT ;  /* 0x000000580400780c */ /* 0x000fe40003f44270 */
[----:B------:R-:W-:-:S03]  /*3330*/  MOV R58, R119 ;  /* 0x00000077003a7202 */ /* 0x000fc60000000f00 */
[----:B------:R-:W0:Y:S01]  /*3340*/  MUFU.TANH R68, R68 ;  /* 0x0000004400447308 */ /* 0x000e220000002400 */
[----:B-1----:R-:W-:-:S04]  /*3350*/  FSEL R65, R65, -INF , P3 ;  /* 0xff80000041417808 */ /* 0x002fc80001800000 */
[----:B------:R-:W-:-:S03]  /*3360*/  FMNMX.FTZ R35, R65, R42, !PT ;  /* 0x0000002a41237209 */ /* 0x000fc60007810000 */
[----:B------:R-:W1:Y:S01]  /*3370*/  MUFU.TANH R69, R69 ;  /* 0x0000004500457308 */ /* 0x000e620000002400 */
[----:B---3--:R-:W-:Y:S01]  /*3380*/  FSEL R33, R59, -INF , P1 ;  /* 0xff8000003b217808 */ /* 0x008fe20000800000 */
[----:B------:R-:W-:Y:S01]  /*3390*/  IMAD.MOV.U32 R59, RZ, RZ, R119 ;  /* 0x000000ffff3b7224 */ /* 0x000fe200078e0077 */
        /* <DEDUP_REMOVED lines=8> */
[----:B---3--:R-:W-:Y:S01]  /*3420*/  FSEL R62, R62, -INF , P6 ;  /* 0xff8000003e3e7808 */ /* 0x008fe20003000000 */
[----:B------:R-:W3:Y:S06]  /*3430*/  SHFL.BFLY PT, R4, R35, 0x2, 0x1f ;  /* 0x0c401f0023047f89 */ /* 0x000eec00000e0000 */
[----:B------:R-:W4:Y:S01]  /*3440*/  MUFU.TANH R67, R67 ;  /* 0x0000004300437308 */ /* 0x000f220000002400 */
[----:B0-----:R-:W-:-:S07]  /*3450*/  FSEL R63, R63, -INF , P5 ;  /* 0xff8000003f3f7808 */ /* 0x001fce0002800000 */
[----:B------:R-:W0:Y:S01]  /*3460*/  MUFU.TANH R70, R70 ;  /* 0x0000004600467308 */ /* 0x000e220000002400 */
[----:B-1----:R-:W-:-:S07]  /*3470*/  FSEL R66, R66, -INF , P4 ;  /* 0xff80000042427808 */ /* 0x002fce0002000000 */
[----:B------:R-:W1:Y:S01]  /*3480*/  MUFU.TANH R71, R71 ;  /* 0x0000004700477308 */ /* 0x000e620000002400 */
[----:B----4-:R-:W-:Y:S02]  /*3490*/  FSEL R67, R67, -INF , P3 ;  /* 0xff80000043437808 */ /* 0x010fe40001800000 */
[----:B---3--:R-:W-:Y:S02]  /*34a0*/  FMNMX.FTZ R37, R35, R4, !PT ;  /* 0x0000000423257209 */ /* 0x008fe40007810000 */
[----:B------:R-:W-:-:S03]  /*34b0*/  FMNMX.FTZ R35, R5, R10, !PT ;  /* 0x0000000a05237209 */ /* 0x000fc60007810000 */
[----:B------:R-:W3:Y:S01]  /*34c0*/  SHFL.BFLY PT, R4, R37, 0x1, 0x1f ;  /* 0x0c201f0025047f89 */ /* 0x000ee200000e0000 */
[----:B------:R-:W-:Y:S02]  /*34d0*/  FMNMX.FTZ R42, R12, R35, !PT ;  /* 0x000000230c2a7209 */ /* 0x000fe40007810000 */
[----:B0-----:R-:W-:Y:S02]  /*34e0*/  FSEL R70, R70, -INF , P2 ;  /* 0xff80000046467808 */ /* 0x001fe40001000000 */
[----:B-1----:R-:W-:Y:S02]  /*34f0*/  FSEL R71, R71, -INF , P1 ;  /* 0xff80000047477808 */ /* 0x002fe40000800000 */
[----:B---3--:R-:W-:-:S04]  /*3500*/  FMNMX.FTZ R4, R37, R4, !PT ;  /* 0x0000000425047209 */ /* 0x008fc80007810000 */
[C---:B------:R-:W-:Y:S01]  /*3510*/  FSETP.NEU.FTZ.AND P0, PT, R4.reuse, -INF , PT ;  /* 0xff8000000400780b */ /* 0x040fe20003f1d000 */
[----:B------:R-:W-:-:S05]  /*3520*/  FMUL.FTZ R41, R4, UR11 ;  /* 0x0000000b04297c20 */ /* 0x000fca0008410000 */
[----:B------:R-:W-:Y:S02]  /*3530*/  FSEL R51, R41, RZ, P0 ;  /* 0x000000ff29337208 */ /* 0x000fe40000000000 */
[----:B------:R-:W-:Y:S01]  /*3540*/  ISETP.NE.AND P0, PT, R72, RZ, PT ;  /* 0x000000ff4800720c */ /* 0x000fe20003f05270 */
[----:B------:R-:W-:Y:S02]  /*3550*/  IMAD.MOV.U32 R72, RZ, RZ, R119 ;  /* 0x000000ffff487224 */ /* 0x000fe400078e0077 */
[--C-:B------:R-:W-:Y:S01]  /*3560*/  FFMA.FTZ R188, R11, UR11, -R51.reuse ;  /* 0x0000000b0bbc7c23 */ /* 0x100fe20008010833 */
[----:B------:R-:W-:Y:S01]  /*3570*/  FMNMX.FTZ R11, R13, R42, !PT ;  /* 0x0000002a0d0b7209 */ /* 0x000fe20007810000 */
[--C-:B------:R-:W-:Y:S01]  /*3580*/  FFMA.FTZ R35, R34, UR11, -R51.reuse ;  /* 0x0000000b22237c23 */ /* 0x100fe20008010833 */
[--C-:B------:R-:W-:Y:S01]  /*3590*/  FFMA.FTZ R186, R36, UR11, -R51.reuse ;  /* 0x0000000b24ba7c23 */ /* 0x100fe20008010833 */
[--C-:B------:R-:W-:Y:S01]  /*35a0*/  FFMA.FTZ R190, R38, UR11, -R51.reuse ;  /* 0x0000000b26be7c23 */ /* 0x100fe20008010833 */
[----:B------:R-:W-:Y:S01]  /*35b0*/  FMNMX.FTZ R42, R14, R11, !PT ;  /* 0x0000000b0e2a7209 */ /* 0x000fe20007810000 */
[----:B------:R-:W-:Y:S01]  /*35c0*/  MUFU.EX2 R188, R188 ;  /* 0x000000bc00bc7308 */ /* 0x000fe20000000800 */
[--C-:B------:R-:W-:Y:S01]  /*35d0*/  FFMA.FTZ R37, R39, UR11, -R51.reuse ;  /* 0x0000000b27257c23 */ /* 0x100fe20008010833 */
[--C-:B------:R-:W-:Y:S01]  /*35e0*/  FFMA.FTZ R184, R46, UR11, -R51.reuse ;  /* 0x0000000b2eb87c23 */ /* 0x100fe20008010833 */
[----:B------:R-:W-:Y:S01]  /*35f0*/  FMNMX.FTZ R11, R15, R42, !PT ;  /* 0x0000002a0f0b7209 */ /* 0x000fe20007810000 */
[--C-:B------:R-:W-:Y:S01]  /*3600*/  FFMA.FTZ R39, R47, UR11, -R51.reuse ;  /* 0x0000000b2f277c23 */ /* 0x100fe20008010833 */
[--C-:B------:R-:W-:Y:S01]  /*3610*/  FFMA.FTZ R47, R49, UR11, -R51.reuse ;  /* 0x0000000b312f7c23 */ /* 0x100fe20008010833 */
[--C-:B------:R-:W-:Y:S01]  /*3620*/  FFMA.FTZ R41, R54, UR11, -R51.reuse ;  /* 0x0000000b36297c23 */ /* 0x100fe20008010833 */
[----:B------:R-:W-:Y:S01]  /*3630*/  FMNMX.FTZ R34, R20, R11, !PT ;  /* 0x0000000b14227209 */ /* 0x000fe20007810000 */
[----:B------:R-:W0:Y:S01]  /*3640*/  MUFU.EX2 R35, R35 ;  /* 0x0000002300237308 */ /* 0x000e220000000800 */
[--C-:B------:R-:W-:Y:S01]  /*3650*/  FFMA.FTZ R43, R55, UR11, -R51.reuse ;  /* 0x0000000b372b7c23 */ /* 0x100fe20008010833 */
[--C-:B------:R-:W-:Y:S01]  /*3660*/  FFMA.FTZ R180, R40, UR11, -R51.reuse ;  /* 0x0000000b28b47c23 */ /* 0x100fe20008010833 */
[----:B------:R-:W-:Y:S01]  /*3670*/  FMNMX.FTZ R11, R21, R34, !PT ;  /* 0x00000022150b7209 */ /* 0x000fe20007810000 */
[--C-:B------:R-:W-:Y:S01]  /*3680*/  FFMA.FTZ R182, R44, UR11, -R51.reuse ;  /* 0x0000000b2cb67c23 */ /* 0x100fe20008010833 */
[--C-:B------:R-:W-:Y:S01]  /*3690*/  FFMA.FTZ R45, R45, UR11, -R51.reuse ;  /* 0x0000000b2d2d7c23 */ /* 0x100fe20008010833 */
[--C-:B------:R-:W-:Y:S01]  /*36a0*/  FFMA.FTZ R176, R48, UR11, -R51.reuse ;  /* 0x0000000b30b07c23 */ /* 0x100fe20008010833 */
[----:B------:R-:W-:Y:S01]  /*36b0*/  FMNMX.FTZ R34, R24, R11, !PT ;  /* 0x0000000b18227209 */ /* 0x000fe20007810000 */
[----:B------:R-:W1:Y:S01]  /*36c0*/  MUFU.EX2 R190, R190 ;  /* 0x000000be00be7308 */ /* 0x000e620000000800 */
[--C-:B------:R-:W-:Y:S01]  /*36d0*/  FFMA.FTZ R178, R52, UR11, -R51.reuse ;  /* 0x0000000b34b27c23 */ /* 0x100fe20008010833 */
[--C-:B------:R-:W-:Y:S01]  /*36e0*/  FFMA.FTZ R53, R53, UR11, -R51.reuse ;  /* 0x0000000b35357c23 */ /* 0x100fe20008010833 */
[----:B------:R-:W-:Y:S01]  /*36f0*/  FMNMX.FTZ R11, R25, R34, !PT ;  /* 0x00000022190b7209 */ /* 0x000fe20007810000 */
[--C-:B------:R-:W-:Y:S01]  /*3700*/  FFMA.FTZ R56, R56, UR11, -R51.reuse ;  /* 0x0000000b38387c23 */ /* 0x100fe20008010833 */
[--C-:B------:R-:W-:Y:S01]  /*3710*/  FFMA.FTZ R57, R57, UR11, -R51.reuse ;  /* 0x0000000b39397c23 */ /* 0x100fe20008010833 */
[----:B------:R-:W-:Y:S01]  /*3720*/  FFMA.FTZ R60, R60, UR11, -R51 ;  /* 0x0000000b3c3c7c23 */ /* 0x000fe20008010833 */
[----:B------:R-:W-:Y:S01]  /*3730*/  FMNMX.FTZ R34, R26, R11, !PT ;  /* 0x0000000b1a227209 */ /* 0x000fe20007810000 */
[----:B------:R-:W3:Y:S01]  /*3740*/  MUFU.EX2 R37, R37 ;  /* 0x0000002500257308 */ /* 0x000ee20000000800 */
[----:B0-----:R-:W-:Y:S01]  /*3750*/  FADD.FTZ R49, R188, R35 ;  /* 0x00000023bc317221 */ /* 0x001fe20000010000 */
[----:B------:R-:W-:Y:S01]  /*3760*/  F2FP.F16.F32.PACK_AB R188, R35, R188 ;  /* 0x000000bc23bc723e */ /* 0x000fe200000000ff */
[--C-:B------:R-:W-:Y:S01]  /*3770*/  FFMA.FTZ R61, R61, UR11, -R51.reuse ;  /* 0x0000000b3d3d7c23 */ /* 0x100fe20008010833 */
[----:B------:R-:W-:Y:S01]  /*3780*/  FMNMX.FTZ R11, R27, R34, !PT ;  /* 0x000000221b0b7209 */ /* 0x000fe20007810000 */
[--C-:B------:R-:W-:Y:S01]  /*3790*/  FFMA.FTZ R64, R64, UR11, -R51.reuse ;  /* 0x0000000b40407c23 */ /* 0x100fe20008010833 */
[--C-:B------:R-:W-:Y:S01]  /*37a0*/  FFMA.FTZ R65, R65, UR11, -R51.reuse ;  /* 0x0000000b41417c23 */ /* 0x100fe20008010833 */
[--C-:B------:R-:W-:Y:S01]  /*37b0*/  FFMA.FTZ R68, R68, UR11, -R51.reuse ;  /* 0x0000000b44447c23 */ /* 0x100fe20008010833 */
[----:B------:R-:W-:Y:S01]  /*37c0*/  FMNMX.FTZ R34, R28, R11, !PT ;  /* 0x0000000b1c227209 */ /* 0x000fe20007810000 */
[----:B------:R-:W-:Y:S01]  /*37d0*/  MUFU.EX2 R184, R184 ;  /* 0x000000b800b87308 */ /* 0x000fe20000000800 */
[----:B------:R-:W-:Y:S01]  /*37e0*/  FFMA.FTZ R51, R69, UR11, -R51 ;  /* 0x0000000b45337c23 */ /* 0x000fe20008010833 */
[--C-:B------:R-:W-:Y:S01]  /*37f0*/  IMAD.MOV.U32 R69, RZ, RZ, R119.reuse ;  /* 0x000000ffff457224 */ /* 0x100fe200078e0077 */
[----:B------:R-:W-:Y:S01]  /*3800*/  FMNMX.FTZ R11, R29, R34, !PT ;  /* 0x000000221d0b7209 */ /* 0x000fe20007810000 */
[--C-:B------:R-:W-:Y:S01]  /*3810*/  IMAD.MOV.U32 R54, RZ, RZ, R119.reuse ;  /* 0x000000ffff367224 */ /* 0x100fe200078e0077 */
[----:B------:R-:W-:Y:S01]  /*3820*/  MOV R40, R119 ;  /* 0x0000007700287202 */ /* 0x000fe20000000f00 */
[--C-:B------:R-:W-:Y:S01]  /*3830*/  IMAD.MOV.U32 R52, RZ, RZ, R119.reuse ;  /* 0x000000ffff347224 */ /* 0x100fe200078e0077 */
[----:B------:R-:W-:Y:S01]  /*3840*/  FMNMX.FTZ R34, R30, R11, !PT ;  /* 0x0000000b1e227209 */ /* 0x000fe20007810000 */
[----:B------:R-:W-:Y:S01]  /*3850*/  MUFU.EX2 R39, R39 ;  /* 0x0000002700277308 */ /* 0x000fe20000000800 */
[----:B------:R-:W-:-:S02]  /*3860*/  IMAD.MOV.U32 R48, RZ, RZ, R119 ;  /* 0x000000ffff307224 */ /* 0x000fc400078e0077 */
[----:B------:R-:W-:Y:S01]  /*3870*/  FMNMX.FTZ R11, R31, R34, !PT ;  /* 0x000000221f0b7209 */ /* 0x000fe20007810000 */
[--C-:B------:R-:W-:Y:S02]  /*3880*/  IMAD.MOV.U32 R46, RZ, RZ, R119.reuse ;  /* 0x000000ffff2e7224 */ /* 0x100fe400078e0077 */
[--C-:B------:R-:W-:Y:S01]  /*3890*/  IMAD.MOV.U32 R44, RZ, RZ, R119.reuse ;  /* 0x000000ffff2c7224 */ /* 0x100fe200078e0077 */
[----:B------:R-:W-:Y:S01]  /*38a0*/  FMNMX.FTZ R34, R32, R11, !PT ;  /* 0x0000000b20227209 */ /* 0x000fe20007810000 */
[----:B------:R-:W-:Y:S01]  /*38b0*/  MUFU.EX2 R186, R186 ;  /* 0x000000ba00ba7308 */ /* 0x000fe20000000800 */
[----:B------:R-:W-:Y:S02]  /*38c0*/  IMAD.MOV.U32 R42, RZ, RZ, R119 ;  /* 0x000000ffff2a7224 */ /* 0x000fe400078e0077 */
[----:B------:R-:W-:-:S04]  /*38d0*/  FMNMX.FTZ R11, R33, R34, !PT ;  /* 0x00000022210b7209 */ /* 0x000fc80007810000 */
[----:B------:R-:W-:Y:S01]  /*38e0*/  FMNMX.FTZ R34, R62, R11, !PT ;  /* 0x0000000b3e227209 */ /* 0x000fe20007810000 */
[----:B------:R-:W-:Y:S03]  /*38f0*/  MUFU.EX2 R41, R41 ;  /* 0x0000002900297308 */ /* 0x000fe60000000800 */
[----:B------:R-:W-:-:S04]  /*3900*/  FMNMX.FTZ R11, R63, R34, !PT ;  /* 0x000000223f0b7209 */ /* 0x000fc80007810000 */
[----:B------:R-:W-:Y:S01]  /*3910*/  FMNMX.FTZ R34, R66, R11, !PT ;  /* 0x0000000b42227209 */ /* 0x000fe20007810000 */
[----:B------:R-:W-:Y:S03]  /*3920*/  MUFU.EX2 R180, R180 ;  /* 0x000000b400b47308 */ /* 0x000fe60000000800 */
[----:B------:R-:W-:-:S04]  /*3930*/  FMNMX.FTZ R11, R67, R34, !PT ;  /* 0x00000022430b7209 */ /* 0x000fc80007810000 */
[----:B------:R-:W-:Y:S01]  /*3940*/  FMNMX.FTZ R34, R70, R11, !PT ;  /* 0x0000000b46227209 */ /* 0x000fe20007810000 */
[----:B------:R-:W-:Y:S03]  /*3950*/  MUFU.EX2 R43, R43 ;  /* 0x0000002b002b7308 */ /* 0x000fe60000000800 */
[----:B------:R-:W-:-:S05]  /*3960*/  FMNMX.FTZ R34, R71, R34, !PT ;  /* 0x0000002247227209 */ /* 0x000fca0007810000 */
[----:B------:R-:W0:Y:S01]  /*3970*/  SHFL.BFLY PT, R11, R34, 0x2, 0x1f ;  /* 0x0c401f00220b7f89 */ /* 0x000e2200000e0000 */
[----:B------:R-:W-:Y:S08]  /*3980*/  MUFU.EX2 R182, R182 ;  /* 0x000000b600b67308 */ /* 0x000ff00000000800 */
[----:B------:R-:W-:Y:S08]  /*3990*/  MUFU.EX2 R45, R45 ;  /* 0x0000002d002d7308 */ /* 0x000ff00000000800 */
[----:B------:R-:W-:Y:S01]  /*39a0*/  MUFU.EX2 R176, R176 ;  /* 0x000000b000b07308 */ /* 0x000fe20000000800 */
[----:B0-----:R-:W-:-:S07]  /*39b0*/  FMNMX.FTZ R36, R34, R11, !PT ;  /* 0x0000000b22247209 */ /* 0x001fce0007810000 */
[----:B------:R-:W-:Y:S01]  /*39c0*/  MUFU.EX2 R47, R47 ;  /* 0x0000002f002f7308 */ /* 0x000fe20000000800 */
[----:B------:R-:W0:Y:S07]  /*39d0*/  SHFL.BFLY PT, R11, R36, 0x1, 0x1f ;  /* 0x0c201f00240b7f89 */ /* 0x000e2e00000e0000 */
[----:B------:R-:W-:Y:S08]  /*39e0*/  MUFU.EX2 R178, R178 ;  /* 0x000000b200b27308 */ /* 0x000ff00000000800 */
[----:B------:R-:W-:Y:S08]  /*39f0*/  MUFU.EX2 R53, R53 ;  /* 0x0000003500357308 */ /* 0x000ff00000000800 */
[----:B------:R-:W-:Y:S01]  /*3a00*/  MUFU.EX2 R56, R56 ;  /* 0x0000003800387308 */ /* 0x000fe20000000800 */
[----:B0-----:R-:W-:-:S04]  /*3a10*/  FMNMX.FTZ R11, R36, R11, !PT ;  /* 0x0000000b240b7209 */ /* 0x001fc80007810000 */
[C---:B------:R-:W-:Y:S01]  /*3a20*/  FSETP.NEU.FTZ.AND P1, PT, R11.reuse, -INF , PT ;  /* 0xff8000000b00780b */ /* 0x040fe20003f3d000 */
[----:B------:R-:W-:Y:S02]  /*3a30*/  FMUL.FTZ R34, R11, UR11 ;  /* 0x0000000b0b227c20 */ /* 0x000fe40008410000 */
[----:B------:R-:W0:Y:S03]  /*3a40*/  MUFU.EX2 R57, R57 ;  /* 0x0000003900397308 */ /* 0x000e260000000800 */
[----:B------:R-:W-:Y:S02]  /*3a50*/  FSEL R34, R34, RZ, P1 ;  /* 0x000000ff22227208 */ /* 0x000fe40000800000 */
[----:B------:R-:W-:-:S03]  /*3a60*/  PLOP3.LUT P1, PT, PT, PT, UP0, 0x80, 0x0 ;  /* 0x000000000000781c */ /* 0x000fc60003f2f008 */
[----:B------:R-:W-:Y:S01]  /*3a70*/  MUFU.EX2 R60, R60 ;  /* 0x0000003c003c7308 */ /* 0x000fe20000000800 */
[--C-:B------:R-:W-:Y:S01]  /*3a80*/  FFMA.FTZ R5, R5, UR11, -R34.reuse ;  /* 0x0000000b05057c23 */ /* 0x100fe20008010822 */
[--C-:B------:R-:W-:Y:S01]  /*3a90*/  FFMA.FTZ R10, R10, UR11, -R34.reuse ;  /* 0x0000000b0a0a7c23 */ /* 0x100fe20008010822 */
[--C-:B------:R-:W-:Y:S01]  /*3aa0*/  FFMA.FTZ R12, R12, UR11, -R34.reuse ;  /* 0x0000000b0c0c7c23 */ /* 0x100fe20008010822 */
[--C-:B------:R-:W-:Y:S01]  /*3ab0*/  FFMA.FTZ R13, R13, UR11, -R34.reuse ;  /* 0x0000000b0d0d7c23 */ /* 0x100fe20008010822 */
[--C-:B------:R-:W-:Y:S01]  /*3ac0*/  FFMA.FTZ R14, R14, UR11, -R34.reuse ;  /* 0x0000000b0e0e7c23 */ /* 0x100fe20008010822 */
[--C-:B------:R-:W-:Y:S01]  /*3ad0*/  FFMA.FTZ R15, R15, UR11, -R34.reuse ;  /* 0x0000000b0f0f7c23 */ /* 0x100fe20008010822 */
[--C-:B------:R-:W-:Y:S01]  /*3ae0*/  FFMA.FTZ R20, R20, UR11, -R34.reuse ;  /* 0x0000000b14147c23 */ /* 0x100fe20008010822 */
        /* <DEDUP_REMOVED lines=8> */
[----:B------:R1:W4:Y:S01]  /*3b70*/  MUFU.EX2 R36, R10 ;  /* 0x0000000a00247308 */ /* 0x0003220000000800 */
[--C-:B------:R-:W-:Y:S01]  /*3b80*/  FFMA.FTZ R30, R30, UR11, -R34.reuse ;  /* 0x0000000b1e1e7c23 */ /* 0x100fe20008010822 */
[--C-:B------:R-:W-:Y:S01]  /*3b90*/  FFMA.FTZ R31, R31, UR11, -R34.reuse ;  /* 0x0000000b1f1f7c23 */ /* 0x100fe20008010822 */
[--C-:B------:R-:W-:Y:S01]  /*3ba0*/  FFMA.FTZ R32, R32, UR11, -R34.reuse ;  /* 0x0000000b20207c23 */ /* 0x100fe20008010822 */
[--C-:B------:R-:W-:Y:S01]  /*3bb0*/  FFMA.FTZ R33, R33, UR11, -R34.reuse ;  /* 0x0000000b21217c23 */ /* 0x100fe20008010822 */
[--C-:B------:R-:W-:Y:S01]  /*3bc0*/  FFMA.FTZ R62, R62, UR11, -R34.reuse ;  /* 0x0000000b3e3e7c23 */ /* 0x100fe20008010822 */
[--C-:B------:R-:W-:Y:S01]  /*3bd0*/  FFMA.FTZ R63, R63, UR11, -R34.reuse ;  /* 0x0000000b3f3f7c23 */ /* 0x100fe20008010822 */
[--C-:B------:R-:W-:Y:S01]  /*3be0*/  FFMA.FTZ R66, R66, UR11, -R34.reuse ;  /* 0x0000000b42427c23 */ /* 0x100fe20008010822 */
[----:B------:R-:W5:Y:S01]  /*3bf0*/  MUFU.EX2 R12, R12 ;  /* 0x0000000c000c7308 */ /* 0x000f620000000800 */
[----:B-1----:R-:W-:Y:S01]  /*3c00*/  FADD.FTZ R10, R190, R49 ;  /* 0x00000031be0a7221 */ /* 0x002fe20000010000 */
[--C-:B------:R-:W-:Y:S01]  /*3c10*/  FFMA.FTZ R67, R67, UR11, -R34.reuse ;  /* 0x0000000b43437c23 */ /* 0x100fe20008010822 */
[----:B------:R-:W-:Y:S01]  /*3c20*/  FFMA.FTZ R70, R70, UR11, -R34 ;  /* 0x0000000b46467c23 */ /* 0x000fe20008010822 */
[C---:B---3--:R-:W-:Y:S01]  /*3c30*/  F2FP.F16.F32.PACK_AB R190, R37.reuse, R190 ;  /* 0x000000be25be723e */ /* 0x048fe200000000ff */
[----:B------:R-:W-:Y:S01]  /*3c40*/  FADD.FTZ R49, R37, R10 ;  /* 0x0000000a25317221 */ /* 0x000fe20000010000 */
[----:B------:R-:W-:Y:S01]  /*3c50*/  FFMA.FTZ R34, R71, UR11, -R34 ;  /* 0x0000000b47227c23 */ /* 0x000fe20008010822 */
[----:B0-----:R-:W-:Y:S01]  /*3c60*/  F2FP.F16.F32.PACK_AB R172, R57, R56 ;  /* 0x0000003839ac723e */ /* 0x001fe200000000ff */
[----:B------:R-:W0:Y:S01]  /*3c70*/  MUFU.EX2 R13, R13 ;  /* 0x0000000d000d7308 */ /* 0x000e220000000800 */
[----:B------:R-:W-:Y:S01]  /*3c80*/  FADD.FTZ R10, R184, R49 ;  /* 0x00000031b80a7221 */ /* 0x000fe20000010000 */
[----:B----4-:R-:W-:Y:S01]  /*3c90*/  FADD.FTZ R49, R5, R36 ;  /* 0x0000002405317221 */ /* 0x010fe20000010000 */
[----:B------:R-:W-:Y:S01]  /*3ca0*/  F2FP.F16.F32.PACK_AB R189, R36, R5 ;  /* 0x0000000524bd723e */ /* 0x000fe200000000ff */
[----:B------:R-:W-:-:S02]  /*3cb0*/  IMAD.MOV.U32 R71, RZ, RZ, R119 ;  /* 0x000000ffff477224 */ /* 0x000fc400078e0077 */
[C---:B------:R-:W-:Y:S01]  /*3cc0*/  FADD.FTZ R55, R39.reuse, R10 ;  /* 0x0000000a27377221 */ /* 0x040fe20000010000 */
[----:B------:R-:W-:Y:S01]  /*3cd0*/  F2FP.F16.F32.PACK_AB R184, R39, R184 ;  /* 0x000000b827b8723e */ /* 0x000fe200000000ff */
[----:B------:R-:W-:Y:S01]  /*3ce0*/  IMAD.MOV.U32 R39, RZ, RZ, R119 ;  /* 0x000000ffff277224 */ /* 0x000fe200078e0077 */
[----:B------:R-:W1:Y:S01]  /*3cf0*/  MUFU.EX2 R14, R14 ;  /* 0x0000000e000e7308 */ /* 0x000e620000000800 */
[----:B-----5:R-:W-:Y:S01]  /*3d00*/  FADD.FTZ R10, R12, R49 ;  /* 0x000000310c0a7221 */ /* 0x020fe20000010000 */
[----:B------:R-:W-:Y:S01]  /*3d10*/  FADD.FTZ R38, R186, R55 ;  /* 0x00000037ba267221 */ /* 0x000fe20000010000 */
[C---:B------:R-:W-:Y:S01]  /*3d20*/  F2FP.F16.F32.PACK_AB R186, R41.reuse, R186 ;  /* 0x000000ba29ba723e */ /* 0x040fe200000000ff */
[--C-:B------:R-:W-:Y:S02]  /*3d30*/  IMAD.MOV.U32 R36, RZ, RZ, R119.reuse ;  /* 0x000000ffff247224 */ /* 0x100fe400078e0077 */
[----:B------:R-:W-:Y:S01]  /*3d40*/  FADD.FTZ R55, R41, R38 ;  /* 0x0000002629377221 */ /* 0x000fe20000010000 */
[----:B------:R-:W-:Y:S01]  /*3d50*/  IMAD.MOV.U32 R41, RZ, RZ, R119 ;  /* 0x000000ffff297224 */ /* 0x000fe200078e0077 */
[----:B------:R-:W3:Y:S01]  /*3d60*/  MUFU.EX2 R15, R15 ;  /* 0x0000000f000f7308 */ /* 0x000ee20000000800 */
[----:B0-----:R-:W-:Y:S01]  /*3d70*/  FADD.FTZ R49, R13, R10 ;  /* 0x0000000a0d317221 */ /* 0x001fe20000010000 */
[----:B------:R-:W-:Y:S01]  /*3d80*/  FADD.FTZ R38, R180, R55 ;  /* 0x00000037b4267221 */ /* 0x000fe20000010000 */
[----:B------:R-:W-:-:S02]  /*3d90*/  F2FP.F16.F32.PACK_AB R180, R43, R180 ;  /* 0x000000b42bb4723e */ /* 0x000fc400000000ff */
[----:B------:R-:W-:Y:S01]  /*3da0*/  F2FP.F16.F32.PACK_AB R191, R13, R12 ;  /* 0x0000000c0dbf723e */ /* 0x000fe200000000ff */
[----:B------:R-:W-:Y:S01]  /*3db0*/  FADD.FTZ R55, R43, R38 ;  /* 0x000000262b377221 */ /* 0x000fe20000010000 */
[----:B------:R-:W-:Y:S01]  /*3dc0*/  IMAD.MOV.U32 R12, RZ, RZ, 0x3f800000 ;  /* 0x3f800000ff0c7424 */ /* 0x000fe200078e00ff */
[----:B------:R-:W0:Y:S01]  /*3dd0*/  MUFU.EX2 R20, R20 ;  /* 0x0000001400147308 */ /* 0x000e220000000800 */
[----:B-1----:R-:W-:Y:S01]  /*3de0*/  FADD.FTZ R10, R14, R49 ;  /* 0x000000310e0a7221 */ /* 0x002fe20000010000 */
[----:B------:R-:W-:Y:S01]  /*3df0*/  FADD.FTZ R38, R182, R55 ;  /* 0x00000037b6267221 */ /* 0x000fe20000010000 */
[C---:B------:R-:W-:Y:S01]  /*3e00*/  F2FP.F16.F32.PACK_AB R182, R45.reuse, R182 ;  /* 0x000000b62db6723e */ /* 0x040fe200000000ff */
[--C-:B------:R-:W-:Y:S02]  /*3e10*/  IMAD.MOV.U32 R43, RZ, RZ, R119.reuse ;  /* 0x000000ffff2b7224 */ /* 0x100fe400078e0077 */
[----:B------:R-:W-:Y:S01]  /*3e20*/  FADD.FTZ R55, R45, R38 ;  /* 0x000000262d377221 */ /* 0x000fe20000010000 */
[--C-:B------:R-:W-:Y:S01]  /*3e30*/  IMAD.MOV.U32 R45, RZ, RZ, R119.reuse ;  /* 0x000000ffff2d7224 */ /* 0x100fe200078e0077 */
[----:B------:R-:W1:Y:S01]  /*3e40*/  MUFU.EX2 R21, R21 ;  /* 0x0000001500157308 */ /* 0x000e620000000800 */
[C---:B---3--:R-:W-:Y:S01]  /*3e50*/  FADD.FTZ R49, R15.reuse, R10 ;  /* 0x0000000a0f317221 */ /* 0x048fe20000010000 */
[----:B------:R-:W-:Y:S01]  /*3e60*/  F2FP.F16.F32.PACK_AB R185, R15, R14 ;  /* 0x0000000e0fb9723e */ /* 0x000fe200000000ff */
[----:B------:R-:W-:-:S05]  /*3e70*/  IMAD.MOV.U32 R38, RZ, RZ, R119 ;  /* 0x000000ffff267224 */ /* 0x000fca00078e0077 */
[----:B------:R-:W2:Y:S01]  /*3e80*/  MUFU.EX2 R24, R24 ;  /* 0x0000001800187308 */ /* 0x000ea20000000800 */
[----:B0-----:R-:W-:-:S07]  /*3e90*/  FADD.FTZ R10, R20, R49 ;  /* 0x00000031140a7221 */ /* 0x001fce0000010000 */
[----:B------:R-:W0:Y:S01]  /*3ea0*/  MUFU.EX2 R25, R25 ;  /* 0x0000001900197308 */ /* 0x000e220000000800 */
[----:B-1----:R-:W-:Y:S01]  /*3eb0*/  FADD.FTZ R49, R21, R10 ;  /* 0x0000000a15317221 */ /* 0x002fe20000010000 */
[----:B------:R-:W-:Y:S01]  /*3ec0*/  FADD.FTZ R10, R176, R55 ;  /* 0x00000037b00a7221 */ /* 0x000fe20000010000 */
[----:B------:R-:W-:Y:S02]  /*3ed0*/  F2FP.F16.F32.PACK_AB R176, R47, R176 ;  /* 0x000000b02fb0723e */ /* 0x000fe400000000ff */
[----:B------:R-:W-:Y:S01]  /*3ee0*/  F2FP.F16.F32.PACK_AB R187, R21, R20 ;  /* 0x0000001415bb723e */ /* 0x000fe200000000ff */
[----:B------:R-:W-:Y:S01]  /*3ef0*/  FADD.FTZ R55, R47, R10 ;  /* 0x0000000a2f377221 */ /* 0x000fe20000010000 */
[----:B------:R-:W-:Y:S01]  /*3f00*/  IMAD.MOV.U32 R47, RZ, RZ, R119 ;  /* 0x000000ffff2f7224 */ /* 0x000fe200078e0077 */
[----:B------:R-:W1:Y:S01]  /*3f10*/  MUFU.EX2 R26, R26 ;  /* 0x0000001a001a7308 */ /* 0x000e620000000800 */
[----:B--2---:R-:W-:Y:S01]  /*3f20*/  FADD.FTZ R0, R24, R49 ;  /* 0x0000003118007221 */ /* 0x004fe20000010000 */
[----:B------:R-:W-:Y:S01]  /*3f30*/  FADD.FTZ R10, R178, R55 ;  /* 0x00000037b20a7221 */ /* 0x000fe20000010000 */
[----:B------:R-:W-:-:S03]  /*3f40*/  F2FP.F16.F32.PACK_AB R178, R53, R178 ;  /* 0x000000b235b2723e */ /* 0x000fc600000000ff */
[----:B------:R-:W-:Y:S01]  /*3f50*/  FADD.FTZ R55, R53, R10 ;  /* 0x0000000a35377221 */ /* 0x000fe20000010000 */
[----:B------:R-:W-:Y:S01]  /*3f60*/  IMAD.MOV.U32 R53, RZ, RZ, R119 ;  /* 0x000000ffff357224 */ /* 0x000fe200078e0077 */
[----:B------:R-:W2:Y:S01]  /*3f70*/  MUFU.EX2 R27, R27 ;  /* 0x0000001b001b7308 */ /* 0x000ea20000000800 */
[C---:B0-----:R-:W-:Y:S01]  /*3f80*/  FADD.FTZ R49, R25.reuse, R0 ;  /* 0x0000000019317221 */ /* 0x041fe20000010000 */
[----:B------:R-:W-:Y:S01]  /*3f90*/  FADD.FTZ R10, R56, R55 ;  /* 0x00000037380a7221 */ /* 0x000fe20000010000 */
[----:B------:R-:W-:Y:S01]  /*3fa0*/  F2FP.F16.F32.PACK_AB R181, R25, R24 ;  /* 0x0000001819b5723e */ /* 0x000fe200000000ff */
[--C-:B------:R-:W-:Y:S02]  /*3fb0*/  IMAD.MOV.U32 R56, RZ, RZ, R119.reuse ;  /* 0x000000ffff387224 */ /* 0x100fe400078e0077 */
[----:B------:R-:W-:Y:S01]  /*3fc0*/  FADD.FTZ R37, R57, R10 ;  /* 0x0000000a39257221 */ /* 0x000fe20000010000 */
[----:B------:R-:W-:Y:S01]  /*3fd0*/  IMAD.MOV.U32 R57, RZ, RZ, R119 ;  /* 0x000000ffff397224 */ /* 0x000fe200078e0077 */
[----:B------:R-:W0:Y:S01]  /*3fe0*/  MUFU.EX2 R28, R28 ;  /* 0x0000001c001c7308 */ /* 0x000e220000000800 */
[----:B-1----:R-:W-:Y:S01]  /*3ff0*/  FADD.FTZ R0, R26, R49 ;  /* 0x000000311a007221 */ /* 0x002fe20000010000 */
[----:B------:R-:W-:Y:S01]  /*4000*/  FADD.FTZ R10, R60, R37 ;  /* 0x000000253c0a7221 */ /* 0x000fe20000010000 */
[----:B------:R-:W-:-:S02]  /*4010*/  IMAD.MOV.U32 R55, RZ, RZ, R119 ;  /* 0x000000ffff377224 */ /* 0x000fc400078e0077 */
[--C-:B------:R-:W-:Y:S02]  /*4020*/  IMAD.MOV.U32 R25, RZ, RZ, R119.reuse ;  /* 0x000000ffff197224 */ /* 0x100fe400078e0077 */
[--C-:B------:R-:W-:Y:S01]  /*4030*/  IMAD.MOV.U32 R24, RZ, RZ, R119.reuse ;  /* 0x000000ffff187224 */ /* 0x100fe200078e0077 */
[----:B------:R-:W1:Y:S01]  /*4040*/  MUFU.EX2 R29, R29 ;  /* 0x0000001d001d7308 */ /* 0x000e620000000800 */
[C---:B--2---:R-:W-:Y:S01]  /*4050*/  FADD.FTZ R49, R27.reuse, R0 ;  /* 0x000000001b317221 */ /* 0x044fe20000010000 */
[----:B------:R-:W-:Y:S01]  /*4060*/  F2FP.F16.F32.PACK_AB R183, R27, R26 ;  /* 0x0000001a1bb7723e */ /* 0x000fe200000000ff */
[--C-:B------:R-:W-:Y:S02]  /*4070*/  IMAD.MOV.U32 R27, RZ, RZ, R119.reuse ;  /* 0x000000ffff1b7224 */ /* 0x100fe400078e0077 */
[----:B------:R-:W-:-:S03]  /*4080*/  IMAD.MOV.U32 R26, RZ, RZ, R119 ;  /* 0x000000ffff1a7224 */ /* 0x000fc600078e0077 */
[----:B------:R-:W2:Y:S01]  /*4090*/  MUFU.EX2 R30, R30 ;  /* 0x0000001e001e7308 */ /* 0x000ea20000000800 */
[----:B0-----:R-:W-:Y:S01]  /*40a0*/  FADD.FTZ R0, R28, R49 ;  /* 0x000000311c007221 */ /* 0x001fe20000010000 */
[----:B------:R-:W-:-:S06]  /*40b0*/  MOV R49, R119 ;  /* 0x0000007700317202 */ /* 0x000fcc0000000f00 */
[----:B------:R-:W0:Y:S01]  /*40c0*/  MUFU.EX2 R31, R31 ;  /* 0x0000001f001f7308 */ /* 0x000e220000000800 */
[C---:B-1----:R-:W-:Y:S01]  /*40d0*/  FADD.FTZ R35, R29.reuse, R0 ;  /* 0x000000001d237221 */ /* 0x042fe20000010000 */
[----:B------:R-:W-:Y:S01]  /*40e0*/  F2FP.F16.F32.PACK_AB R177, R29, R28 ;  /* 0x0000001c1db1723e */ /* 0x000fe200000000ff */
[--C-:B------:R-:W-:Y:S02]  /*40f0*/  IMAD.MOV.U32 R29, RZ, RZ, R119.reuse ;  /* 0x000000ffff1d7224 */ /* 0x100fe400078e0077 */
[----:B------:R-:W-:-:S03]  /*4100*/  IMAD.MOV.U32 R28, RZ, RZ, R119 ;  /* 0x000000ffff1c7224 */ /* 0x000fc600078e0077 */
[----:B------:R-:W1:Y:S01]  /*4110*/  MUFU.EX2 R32, R32 ;  /* 0x0000002000207308 */ /* 0x000e620000000800 */
[----:B--2---:R-:W-:-:S07]  /*4120*/  FADD.FTZ R0, R30, R35 ;  /* 0x000000231e007221 */ /* 0x004fce0000010000 */
[----:B------:R-:W2:Y:S01]  /*4130*/  MUFU.EX2 R33, R33 ;  /* 0x0000002100217308 */ /* 0x000ea20000000800 */
[C---:B0-----:R-:W-:Y:S01]  /*4140*/  FADD.FTZ R35, R31.reuse, R0 ;  /* 0x000000001f237221 */ /* 0x041fe20000010000 */
[----:B------:R-:W-:Y:S01]  /*4150*/  F2FP.F16.F32.PACK_AB R179, R31, R30 ;  /* 0x0000001e1fb3723e */ /* 0x000fe200000000ff */
[----:B------:R-:W-:Y:S01]  /*4160*/  IMAD.MOV.U32 R30, RZ, RZ, R119 ;  /* 0x000000ffff1e7224 */ /* 0x000fe200078e0077 */
[----:B------:R-:W-:-:S04]  /*4170*/  MOV R31, R119 ;  /* 0x00000077001f7202 */ /* 0x000fc80000000f00 */
[----:B------:R-:W0:Y:S01]  /*4180*/  MUFU.EX2 R62, R62 ;  /* 0x0000003e003e7308 */ /* 0x000e220000000800 */
[----:B-1----:R-:W-:-:S07]  /*4190*/  FADD.FTZ R0, R32, R35 ;  /* 0x0000002320007221 */ /* 0x002fce0000010000 */
[----:B------:R-:W1:Y:S01]  /*41a0*/  MUFU.EX2 R63, R63 ;  /* 0x0000003f003f7308 */ /* 0x000e620000000800 */
[C---:B--2---:R-:W-:Y:S01]  /*41b0*/  FADD.FTZ R35, R33.reuse, R0 ;  /* 0x0000000021237221 */ /* 0x044fe20000010000 */
[----:B------:R-:W-:Y:S01]  /*41c0*/  F2FP.F16.F32.PACK_AB R173, R33, R32 ;  /* 0x0000002021ad723e */ /* 0x000fe200000000ff */
[--C-:B------:R-:W-:Y:S02]  /*41d0*/  IMAD.MOV.U32 R33, RZ, RZ, R119.reuse ;  /* 0x000000ffff217224 */ /* 0x100fe400078e0077 */
[----:B------:R-:W-:-:S03]  /*41e0*/  IMAD.MOV.U32 R32, RZ, RZ, R119 ;  /* 0x000000ffff207224 */ /* 0x000fc600078e0077 */
[----:B------:R-:W2:Y:S01]  /*41f0*/  MUFU.EX2 R61, R61 ;  /* 0x0000003d003d7308 */ /* 0x000ea20000000800 */
[----:B0-----:R-:W-:-:S07]  /*4200*/  FADD.FTZ R0, R62, R35 ;  /* 0x000000233e007221 */ /* 0x001fce0000010000 */
[----:B------:R-:W0:Y:S01]  /*4210*/  MUFU.EX2 R66, R66 ;  /* 0x0000004200427308 */ /* 0x000e220000000800 */
[C---:B-1----:R-:W-:Y:S01]  /*4220*/  FADD.FTZ R35, R63.reuse, R0 ;  /* 0x000000003f237221 */ /* 0x042fe20000010000 */
[----:B------:R-:W-:Y:S01]  /*4230*/  F2FP.F16.F32.PACK_AB R175, R63, R62 ;  /* 0x0000003e3faf723e */ /* 0x000fe200000000ff */
[--C-:B------:R-:W-:Y:S02]  /*4240*/  IMAD.MOV.U32 R63, RZ, RZ, R119.reuse ;  /* 0x000000ffff3f7224 */ /* 0x100fe400078e0077 */
[----:B------:R-:W-:-:S03]  /*4250*/  IMAD.MOV.U32 R62, RZ, RZ, R119 ;  /* 0x000000ffff3e7224 */ /* 0x000fc600078e0077 */
[----:B------:R-:W1:Y:S01]  /*4260*/  MUFU.EX2 R64, R64 ;  /* 0x0000004000407308 */ /* 0x000e620000000800 */
[C---:B--2---:R-:W-:Y:S01]  /*4270*/  FADD.FTZ R37, R61.reuse, R10 ;  /* 0x0000000a3d257221 */ /* 0x044fe20000010000 */
[----:B------:R-:W-:Y:S01]  /*4280*/  F2FP.F16.F32.PACK_AB R174, R61, R60 ;  /* 0x0000003c3dae723e */ /* 0x000fe200000000ff */
[--C-:B------:R-:W-:Y:S02]  /*4290*/  IMAD.MOV.U32 R61, RZ, RZ, R119.reuse ;  /* 0x000000ffff3d7224 */ /* 0x100fe400078e0077 */
[----:B------:R-:W-:-:S03]  /*42a0*/  IMAD.MOV.U32 R60, RZ, RZ, R119 ;  /* 0x000000ffff3c7224 */ /* 0x000fc600078e0077 */
[----:B------:R-:W2:Y:S01]  /*42b0*/  MUFU.EX2 R67, R67 ;  /* 0x0000004300437308 */ /* 0x000ea20000000800 */
[----:B0-----:R-:W-:Y:S01]  /*42c0*/  FADD.FTZ R0, R66, R35 ;  /* 0x0000002342007221 */ /* 0x001fe20000010000 */
[----:B------:R-:W-:-:S06]  /*42d0*/  IMAD.MOV.U32 R35, RZ, RZ, R119 ;  /* 0x000000ffff237224 */ /* 0x000fcc00078e0077 */
[----:B------:R-:W0:Y:S01]  /*42e0*/  MUFU.EX2 R65, R65 ;  /* 0x0000004100417308 */ /* 0x000e220000000800 */
[----:B-1----:R-:W-:-:S07]  /*42f0*/  FADD.FTZ R10, R64, R37 ;  /* 0x00000025400a7221 */ /* 0x002fce0000010000 */
[----:B------:R-:W1:Y:S01]  /*4300*/  MUFU.EX2 R70, R70 ;  /* 0x0000004600467308 */ /* 0x000e620000000800 */
[C---:B--2---:R-:W-:Y:S01]  /*4310*/  FADD.FTZ R5, R67.reuse, R0 ;  /* 0x0000000043057221 */ /* 0x044fe20000010000 */
[----:B------:R-:W-:Y:S01]  /*4320*/  F2FP.F16.F32.PACK_AB R169, R67, R66 ;  /* 0x0000004243a9723e */ /* 0x000fe200000000ff */
[----:B------:R-:W-:Y:S01]  /*4330*/  IMAD.MOV.U32 R66, RZ, RZ, R119 ;  /* 0x000000ffff427224 */ /* 0x000fe200078e0077 */
[----:B------:R-:W-:-:S04]  /*4340*/  MOV R67, R119 ;  /* 0x0000007700437202 */ /* 0x000fc80000000f00 */
[----:B------:R-:W2:Y:S01]  /*4350*/  MUFU.EX2 R68, R68 ;  /* 0x0000004400447308 */ /* 0x000ea20000000800 */
[C---:B0-----:R-:W-:Y:S01]  /*4360*/  FADD.FTZ R37, R65.reuse, R10 ;  /* 0x0000000a41257221 */ /* 0x041fe20000010000 */
[----:B------:R-:W-:Y:S01]  /*4370*/  F2FP.F16.F32.PACK_AB R168, R65, R64 ;  /* 0x0000004041a8723e */ /* 0x000fe200000000ff */
[--C-:B------:R-:W-:Y:S02]  /*4380*/  IMAD.MOV.U32 R65, RZ, RZ, R119.reuse ;  /* 0x000000ffff417224 */ /* 0x100fe400078e0077 */
[----:B------:R-:W-:-:S03]  /*4390*/  IMAD.MOV.U32 R64, RZ, RZ, R119 ;  /* 0x000000ffff407224 */ /* 0x000fc600078e0077 */
[----:B------:R0:W3:Y:S01]  /*43a0*/  MUFU.EX2 R171, R34 ;  /* 0x0000002200ab7308 */ /* 0x0000e20000000800 */
[----:B-1----:R-:W-:-:S07]  /*43b0*/  FADD.FTZ R0, R70, R5 ;  /* 0x0000000546007221 */ /* 0x002fce0000010000 */
[----:B------:R-:W1:Y:S01]  /*43c0*/  MUFU.EX2 R51, R51 ;  /* 0x0000003300337308 */ /* 0x000e620000000800 */
[----:B--2---:R-:W-:Y:S01]  /*43d0*/  FADD.FTZ R10, R68, R37 ;  /* 0x00000025440a7221 */ /* 0x004fe20000010000 */
[--C-:B------:R-:W-:Y:S02]  /*43e0*/  IMAD.MOV.U32 R37, RZ, RZ, R119.reuse ;  /* 0x000000ffff257224 */ /* 0x100fe400078e0077 */
[--C-:B0-----:R-:W-:Y:S02]  /*43f0*/  IMAD.MOV.U32 R34, RZ, RZ, R119.reuse ;  /* 0x000000ffff227224 */ /* 0x101fe400078e0077 */
[C---:B---3--:R-:W-:Y:S01]  /*4400*/  FADD.FTZ R5, R171.reuse, R0 ;  /* 0x00000000ab057221 */ /* 0x048fe20000010000 */
[----:B------:R-:W-:Y:S01]  /*4410*/  F2FP.F16.F32.PACK_AB R171, R171, R70 ;  /* 0x00000046abab723e */ /* 0x000fe200000000ff */
[----:B------:R-:W-:Y:S02]  /*4420*/  IMAD.MOV.U32 R0, RZ, RZ, 0x3f800000 ;  /* 0x3f800000ff007424 */ /* 0x000fe400078e00ff */
[----:B------:R-:W-:-:S02]  /*4430*/  IMAD.MOV.U32 R70, RZ, RZ, R119 ;  /* 0x000000ffff467224 */ /* 0x000fc400078e0077 */
[C---:B-1----:R-:W-:Y:S01]  /*4440*/  FADD.FTZ R10, R51.reuse, R10 ;  /* 0x0000000a330a7221 */ /* 0x042fe20000010000 */
[----:B------:R-:W-:Y:S01]  /*4450*/  F2FP.F16.F32.PACK_AB R170, R51, R68 ;  /* 0x0000004433aa723e */ /* 0x000fe200000000ff */
[--C-:B------:R-:W-:Y:S02]  /*4460*/  IMAD.MOV.U32 R68, RZ, RZ, R119.reuse ;  /* 0x000000ffff447224 */ /* 0x100fe400078e0077 */
[----:B------:R-:W-:Y:S01]  /*4470*/  IMAD.MOV.U32 R51, RZ, RZ, R119 ;  /* 0x000000ffff337224 */ /* 0x000fe200078e0077 */
[----:B------:R-:W-:Y:S06]  /*4480*/  @!P1 BRA `(.L_x_194) ;  /* 0x0000002800109947 */ /* 0x000fec0003800000 */
[----:B------:R-:W-:Y:S01]  /*4490*/  IMAD.MOV.U32 R13, RZ, RZ, R11 ;  /* 0x000000ffff0d7224 */ /* 0x000fe200078e000b */
[----:B------:R-:W-:Y:S01]  /*44a0*/  MOV R14, R4 ;  /* 0x00000004000e7202 */ /* 0x000fe20000000f00 */
[----:B------:R-:W-:Y:S01]  /*44b0*/  IMAD.MOV.U32 R0, RZ, RZ, 0x3f800000 ;  /* 0x3f800000ff007424 */ /* 0x000fe200078e00ff */
        /* <DEDUP_REMOVED lines=48> */
[----:B------:R-:W-:Y:S01]  /*47c0*/  UMOV UR6, UR39 ;  /* 0x0000002700067c82 */ /* 0x000fe20008000000 */
[----:B------:R-:W-:Y:S01]  /*47d0*/  UMOV UR7, UR38 ;  /* 0x0000002600077c82 */ /* 0x000fe20008000000 */
[----:B------:R-:W-:Y:S01]  /*47e0*/  ULDC UR8, c[0x0][0x9d8] ;  /* 0x0002760000087ab9 */ /* 0x000fe20000000800 */
[----:B------:R-:W-:-:S05]  /*47f0*/  ULDC UR11, c[0x0][0x988] ;  /* 0x00026200000b7ab9 */ /* 0x000fca0000000800 */
.L_x_205:
[----:B------:R-:W-:-:S04]  /*4800*/  UISETP.NE.AND UP0, UPT, UR7, 0x1, UPT ;  /* 0x000000010700788c */ /* 0x000fc8000bf05270 */
[----:B------:R-:W-:-:S04]  /*4810*/  USEL UR39, URZ, 0x1, UP0 ;  /* 0x000000013f277887 */ /* 0x000fc80008000000 */
[----:B------:R-:W-:Y:S01]  /*4820*/  ULOP3.LUT UR39, UR6, UR39, URZ, 0x3c, !UPT ;  /* 0x0000002706277292 */ /* 0x000fe2000f8e3c3f */
[----:B------:R-:W-:Y:S11]  /*4830*/  @!P0 BRA `(.L_x_195) ;  /* 0x0000000000048947 */ /* 0x000ff60003800000 */
[----:B------:R-:W-:Y:S01]  /*4840*/  BPT.TRAP 0x1 ;  /* 0x000000040000795c */ /* 0x000fe20000300000 */
.L_x_195:
[----:B------:R-:W0:Y:S01]  /*4850*/  S2UR UR9, SR_CgaCtaId ;  /* 0x00000000000979c3 */ /* 0x000e220000008800 */
[----:B------:R-:W-:Y:S01]  /*4860*/  MOV R2, 0x400 ;  /* 0x0000040000027802 */ /* 0x000fe20000000f00 */
[----:B------:R-:W-:Y:S01]  /*4870*/  UIADD3 UR38, UR7, 0x1, URZ ;  /* 0x0000000107267890 */ /* 0x000fe2000fffe03f */
[----:B------:R-:W-:-:S03]  /*4880*/  IMAD.U32 R4, RZ, RZ, UR39 ;  /* 0x00000027ff047e24 */ /* 0x000fc6000f8e00ff */
[----:B------:R-:W-:Y:S02]  /*4890*/  UISETP.NE.AND UP0, UPT, UR38, 0x2, UPT ;  /* 0x000000022600788c */ /* 0x000fe4000bf05270 */
[----:B------:R-:W-:Y:S02]  /*48a0*/  SHF.L.U32 R4, R4, 0x1f, RZ ;  /* 0x0000001f04047819 */ /* 0x000fe400000006ff */
[----:B------:R-:W-:Y:S01]  /*48b0*/  USEL UR38, UR38, URZ, UP0 ;  /* 0x0000003f26267287 */ /* 0x000fe20008000000 */
[----:B0-----:R-:W-:-:S05]  /*48c0*/  IMAD.U32 R3, RZ, RZ, UR9 ;  /* 0x00000009ff037e24 */ /* 0x001fca000f8e00ff */
[----:B------:R-:W-:-:S04]  /*48d0*/  LEA R2, R3, R2, 0x18 ;  /* 0x0000000203027211 */ /* 0x000fc800078ec0ff */
[----:B------:R-:W-:-:S13]  /*48e0*/  R2UR UR9, R2 ;  /* 0x00000000020972ca */ /* 0x000fda00000e0000 */
[----:B------:R-:W-:-:S09]  /*48f0*/  ULEA UR9, UR38, UR9, 0x3 ;  /* 0x0000000926097291 */ /* 0x000fd2000f8e183f */
[----:B------:R0:W1:Y:S01]  /*4900*/  SYNCS.PHASECHK.TRANS64.TRYWAIT P1, [UR9+0x30830], R4 ;  /* 0x03083004ff0075a7 */ /* 0x0000620008020149 */
[----:B------:R-:W-:Y:S05]  /*4910*/  @!P0 BRA `(.L_x_196) ;  /* 0x0000000000048947 */ /* 0x000fea0003800000 */
[----:B------:R-:W-:Y:S01]  /*4920*/  BPT.TRAP 0x1 ;  /* 0x000000040000795c */ /* 0x000fe20000300000 */
.L_x_196:
[----:B-1----:R-:W-:Y:S05]  /*4930*/  @P1 BRA `(.L_x_197) ;  /* 0x0000000000081947 */ /* 0x002fea0003800000 */
[----:B------:R-:W1:Y:S02]  /*4940*/  SYNCS.PHASECHK.TRANS64.TRYWAIT P1, [UR9+0x30830], R4 ;  /* 0x03083004ff0075a7 */ /* 0x000e640008020149 */
[----:B-1----:R-:W-:Y:S05]  /*4950*/  @!P1 BRA `(.L_x_198) ;  /* 0x000000cc007c9947 */ /* 0x002fea0003800000 */
.L_x_197:
[----:B------:R-:W-:Y:S01]  /*4960*/  R2UR UR32, R8 ;  /* 0x00000000082072ca */ /* 0x000fe200000e0000 */
[----:B------:R-:W-:Y:S01]  /*4970*/  UIMAD UR10, UR38, 0x900, UR4 ;  /* 0x00000900260a78a4 */ /* 0x000fe2000f8e0204 */
[----:B------:R-:W-:Y:S01]  /*4980*/  R2UR UR33, R9 ;  /* 0x00000000092172ca */ /* 0x000fe200000e0000 */
[----:B------:R-:W-:Y:S01]  /*4990*/  WARPGROUP.ARRIVE ;  /* 0x00000000000079c5 */ /* 0x000fe20000000000 */
[----:B------:R-:W-:Y:S01]  /*49a0*/  UMOV UR35, 0x40000040 ;  /* 0x4000004000237882 */ /* 0x000fe20000000000 */
[----:B------:R-:W-:Y:S01]  /*49b0*/  UIADD3 UR14, UR10, 0x304, URZ ;  /* 0x000003040a0e7890 */ /* 0x000fe2000fffe03f */
[-C--:B------:R-:W-:Y:S01]  /*49c0*/  FMUL.FTZ R24, R24, R12.reuse ;  /* 0x0000000c18187220 */ /* 0x080fe20000410000 */
[----:B------:R-:W-:Y:S01]  /*49d0*/  UMOV UR15, 0x40000040 ;  /* 0x40000040000f7882 */ /* 0x000fe20000000000 */
[----:B------:R-:W-:Y:S01]  /*49e0*/  UMOV UR34, UR10 ;  /* 0x0000000a00227c82 */ /* 0x000fe20008000000 */
[----:B------:R-:W-:Y:S01]  /*49f0*/  UIADD3 UR18, UR10, 0x306, URZ ;  /* 0x000003060a127890 */ /* 0x000fe2000fffe03f */
[-C--:B------:R-:W-:Y:S01]  /*4a00*/  FMUL.FTZ R25, R25, R12.reuse ;  /* 0x0000000c19197220 */ /* 0x080fe20000410000 */
[----:B------:R-:W-:Y:S01]  /*4a10*/  UMOV UR19, 0x40000040 ;  /* 0x4000004000137882 */ /* 0x000fe20000000000 */
[----:B------:R-:W-:Y:S01]  /*4a20*/  UIADD3 UR22, UR10, 0x600, URZ ;  /* 0x000006000a167890 */ /* 0x000fe2000fffe03f */
[-C--:B------:R-:W-:Y:S01]  /*4a30*/  FMUL.FTZ R28, R28, R12.reuse ;  /* 0x0000000c1c1c7220 */ /* 0x080fe20000410000 */
[----:B------:R-:W-:Y:S01]  /*4a40*/  UMOV UR23, 0x40000040 ;  /* 0x4000004000177882 */ /* 0x000fe20000000000 */
[----:B------:R-:W-:Y:S01]  /*4a50*/  HGMMA.64x96x16.F32 R120, gdesc[UR32], RZ, !UPT, gsb0 ;  /* 0x01600000207879f0 */ /* 0x000fe2000c0008ff */
[----:B------:R-:W-:Y:S01]  /*4a60*/  R2UR UR32, R6 ;  /* 0x00000000062072ca */ /* 0x000fe200000e0000 */
[----:B------:R-:W-:Y:S01]  /*4a70*/  UIADD3 UR34, UR10, 0x2, URZ ;  /* 0x000000020a227890 */ /* 0x000fe2000fffe03f */
[----:B------:R-:W-:Y:S01]  /*4a80*/  R2UR UR33, R7 ;  /* 0x00000000072172ca */ /* 0x000fe200000e0000 */
[----:B------:R-:W-:Y:S01]  /*4a90*/  UMOV UR35, 0x40000040 ;  /* 0x4000004000237882 */ /* 0x000fe20000000000 */
[----:B------:R-:W-:Y:S01]  /*4aa0*/  UIADD3 UR26, UR10, 0x602, URZ ;  /* 0x000006020a1a7890 */ /* 0x000fe2000fffe03f */
[-C--:B------:R-:W-:Y:S01]  /*4ab0*/  FMUL.FTZ R29, R29, R12.reuse ;  /* 0x0000000c1d1d7220 */ /* 0x080fe20000410000 */
[----:B------:R-:W-:Y:S01]  /*4ac0*/  UMOV UR27, 0x40000040 ;  /* 0x40000040001b7882 */ /* 0x000fe20000000000 */
        /* <DEDUP_REMOVED lines=150> */
.L_x_199:
[----:B------:R-:W-:Y:S01]  /*5430*/  R2UR UR10, R2 ;  /* 0x00000000020a72ca */ /* 0x000fe200000e0000 */
[----:B------:R-:W-:-:S05]  /*5440*/  IMAD.U32 R0, RZ, RZ, UR6 ;  /* 0x00000006ff007e24 */ /* 0x000fca000f8e00ff */
[----:B------:R-:W-:-:S07]  /*5450*/  SHF.L.U32 R0, R0, 0x1f, RZ ;  /* 0x0000001f00007819 */ /* 0x000fce00000006ff */
[----:B------:R-:W-:-:S09]  /*5460*/  ULEA UR10, UR7, UR10, 0x3 ;  /* 0x0000000a070a7291 */ /* 0x000fd2000f8e183f */
[----:B------:R2:W3:Y:S01]  /*5470*/  SYNCS.PHASECHK.TRANS64.TRYWAIT P1, [UR10+0x30850], R0 ;  /* 0x03085000ff0075a7 */ /* 0x0004e2000802014a */
[----:B------:R-:W-:Y:S05]  /*5480*/  @!P0 BRA `(.L_x_200) ;  /* 0x0000000000048947 */ /* 0x000fea0003800000 */
[----:B------:R-:W-:Y:S01]  /*5490*/  BPT.TRAP 0x1 ;  /* 0x000000040000795c */ /* 0x000fe20000300000 */
.L_x_200:
[----:B---3--:R-:W-:Y:S05]  /*54a0*/  @P1 BRA `(.L_x_201) ;  /* 0x0000000000081947 */ /* 0x008fea0003800000 */
[----:B------:R-:W3:Y:S02]  /*54b0*/  SYNCS.PHASECHK.TRANS64.TRYWAIT P1, [UR10+0x30850], R0 ;  /* 0x03085000ff0075a7 */ /* 0x000ee4000802014a */
[----:B---3--:R-:W-:Y:S05]  /*54c0*/  @!P1 BRA `(.L_x_202) ;  /* 0x000000c000b89947 */ /* 0x008fea0003800000 */
.L_x_201:
[----:B------:R-:W-:Y:S01]  /*54d0*/  R2UR UR6, R2 ;  /* 0x00000000020672ca */ /* 0x000fe200000e0000 */
[----:B------:R-:W-:-:S12]  /*54e0*/  WARPGROUP.ARRIVE ;  /* 0x00000000000079c5 */ /* 0x000fd80000000000 */
[----:B------:R-:W-:-:S04]  /*54f0*/  UIADD3 UR6, UR6, 0x400, URZ ;  /* 0x0000040006067890 */ /* 0x000fc8000fffe03f */
[----:B------:R-:W-:-:S04]  /*5500*/  USHF.R.U32.HI UR6, URZ, 0x4, UR6 ;  /* 0x000000043f067899 */ /* 0x000fc80008011606 */
[----:B------:R-:W-:-:S04]  /*5510*/  ULOP3.LUT UR6, UR6, 0x3fff, URZ, 0xc0, !UPT ;  /* 0x00003fff06067892 */ /* 0x000fc8000f8ec03f */
[----:B------:R-:W-:-:S04]  /*5520*/  ULOP3.LUT UR6, UR6, 0x3000000, URZ, 0xfc, !UPT ;  /* 0x0300000006067892 */ /* 0x000fc8000f8efc3f */
[----:B------:R-:W-:-:S03]  /*5530*/  UIMAD UR14, UR7, 0x900, UR6 ;  /* 0x00000900070e78a4 */ /* 0x000fc6000f8e0206 */
[----:B------:R-:W-:-:S04]  /*5540*/  UMOV UR7, 0x40000040 ;  /* 0x4000004000077882 */ /* 0x000fc80000000000 */
[----:B------:R-:W-:Y:S02]  /*5550*/  UMOV UR6, UR14 ;  /* 0x0000000e00067c82 */ /* 0x000fe40008000000 */
        /* <DEDUP_REMOVED lines=25> */
[----:B------:R-:W-:Y:S03]  /*56f0*/  HGMMA.64x192x16.F32 R24, R168, gdesc[UR4].tnspB, R24, gsb0 ;  /* 0x42e00004a8187df0 */ /* 0x000fe60008000818 */
[----:B------:R-:W-:Y:S02]  /*5700*/  WARPGROUP.DEPBAR.LE gsb0, 0x0 ;  /* 0x00008000000079c5 */ /* 0x000fe40000010000 */
[----:B------:R-:W-:Y:S05]  /*5710*/  @!P0 BRA `(.L_x_203) ;  /* 0x0000000000048947 */ /* 0x000fea0003800000 */
[----:B------:R-:W-:Y:S01]  /*5720*/  BPT.TRAP 0x1 ;  /* 0x000000040000795c */ /* 0x000fe20000300000 */
.L_x_203:
        /* <DEDUP_REMOVED lines=23> */
[----:B------:R-:W-:Y:S01]  /*58a0*/  FMUL.FTZ R154, R157, UR8 ;  /* 0x000000089d9a7c20 */ /* 0x000fe20008410000 */
[----:B-1----:R-:W-:Y:S01]  /*58b0*/  FMNMX.FTZ R11, R15, R14, !PT ;  /* 0x0000000e0f0b7209 */ /* 0x002fe20007810000 */
        /* <DEDUP_REMOVED lines=13> */
[----:B------:R-:W3:Y:S01]  /*5990*/  MUFU.TANH R121, R121 ;  /* 0x0000007900797308 */ /* 0x000ee20000002400 */
[----:B0-2---:R-:W-:Y:S01]  /*59a0*/  FMNMX.FTZ R0, R20, R11, !PT ;  /* 0x0000000b14007209 */ /* 0x005fe20007810000 */
        /* <DEDUP_REMOVED lines=11> */
[----:B------:R-:W-:Y:S01]  /*5a60*/  R2UR UR6, R3 ;  /* 0x00000000030672ca */ /* 0x000fe200000e0000 */
[----:B------:R-:W-:-:S02]  /*5a70*/  UIADD3 UR9, UR9, 0x30840, URZ ;  /* 0x0003084009097890 */ /* 0x000fc4000fffe03f */
[----:B------:R-:W1:Y:S01]  /*5a80*/  MUFU.TANH R122, R122 ;  /* 0x0000007a007a7308 */ /* 0x000e620000002400 */
[----:B---3--:R-:W-:-:S07]  /*5a90*/  FMNMX.FTZ R11, R121, R0, !PT ;  /* 0x00000000790b7209 */ /* 0x008fce0007810000 */
[----:B------:R-:W2:Y:S01]  /*5aa0*/  MUFU.TANH R124, R124 ;  /* 0x0000007c007c7308 */ /* 0x000ea20000002400 */
[----:B0-----:R-:W-:Y:S01]  /*5ab0*/  FMNMX.FTZ R157, R123, R4, !PT ;  /* 0x000000047b9d7209 */ /* 0x001fe20007810000 */
[----:B------:R-:W-:-:S06]  /*5ac0*/  UPRMT UR9, UR6, 0x654, UR9 ;  /* 0x0000065406097896 */ /* 0x000fcc0008000009 */
[----:B------:R-:W0:Y:S01]  /*5ad0*/  MUFU.TANH R125, R125 ;  /* 0x0000007d007d7308 */ /* 0x000e220000002400 */
[----:B-1----:R-:W-:Y:S02]  /*5ae0*/  FMNMX.FTZ R0, R122, R11, !PT ;  /* 0x0000000b7a007209 */ /* 0x002fe40007810000 */
[----:B------:R-:W-:Y:S05]  /*5af0*/  SYNCS.ARRIVE.TRANS64.RED.A1T0 RZ, [UR9], RZ ;  /* 0x000000ffffff79a7 */ /* 0x000fea0008100409 */
[----:B------:R-:W1:Y:S01]  /*5b00*/  MUFU.TANH R127, R127 ;  /* 0x0000007f007f7308 */ /* 0x000e620000002400 */
[----:B--2---:R-:W-:Y:S01]  /*5b10*/  FMNMX.FTZ R4, R124, R157, !PT ;  /* 0x0000009d7c047209 */ /* 0x004fe20007810000 */
[----:B------:R-:W-:Y:S01]  /*5b20*/  FMUL.FTZ R157, R160, UR8 ;  /* 0x00000008a09d7c20 */ /* 0x000fe20008410000 */
[----:B------:R-:W-:-:S05]  /*5b30*/  FMUL.FTZ R160, R163, UR8 ;  /* 0x00000008a3a07c20 */ /* 0x000fca0008410000 */
        /* <DEDUP_REMOVED lines=15> */
[----:B-1----:R-:W-:Y:S01]  /*5c30*/  FMNMX.FTZ R4, R132, R159, !PT ;  /* 0x0000009f84047209 */ /* 0x002fe20007810000 */
[----:B------:R-:W-:Y:S01]  /*5c40*/  FMUL.FTZ R159, R162, UR8 ;  /* 0x00000008a29f7c20 */ /* 0x000fe20008410000 */
[----:B------:R-:W-:-:S05]  /*5c50*/  FMUL.FTZ R162, R165, UR8 ;  /* 0x00000008a5a27c20 */ /* 0x000fca0008410000 */
        /* <DEDUP_REMOVED lines=15> */
[----:B0-----:R-:W-:Y:S01]  /*5d50*/  FMNMX.FTZ R4, R140, R161, !PT ;  /* 0x000000a18c047209 */ /* 0x001fe20007810000 */
[----:B------:R-:W-:Y:S01]  /*5d60*/  FMUL.FTZ R161, R164, UR8 ;  /* 0x00000008a4a17c20 */ /* 0x000fe20008410000 */
[----:B------:R-:W-:-:S05]  /*5d70*/  FMUL.FTZ R164, R167, UR8 ;  /* 0x00000008a7a47c20 */ /* 0x000fca0008410000 */
        /* <DEDUP_REMOVED lines=15> */
[----:B--2---:R-:W-:Y:S01]  /*5e70*/  FMNMX.FTZ R4, R148, R163, !PT ;  /* 0x000000a394047209 */ /* 0x004fe20007810000 */
[----:B------:R-:W-:-:S06]  /*5e80*/  FMUL.FTZ R163, R166, UR8 ;  /* 0x00000008a6a37c20 */ /* 0x000fcc0008410000 */
        /* <DEDUP_REMOVED lines=27> */
[----:B-1----:R-:W-:Y:S02]  /*6040*/  FMNMX.FTZ R165, R163, R4, !PT ;  /* 0x00000004a3a57209 */ /* 0x002fe40007810000 */
[----:B--2---:R-:W-:-:S05]  /*6050*/  FMNMX.FTZ R0, R162, R11, !PT ;  /* 0x0000000ba2007209 */ /* 0x004fca0007810000 */
[----:B------:R-:W1:Y:S01]  /*6060*/  SHFL.BFLY PT, R11, R0, 0x2, 0x1f ;  /* 0x0c401f00000b7f89 */ /* 0x000e6200000e0000 */
[----:B0-----:R-:W-:-:S05]  /*6070*/  FMNMX.FTZ R165, R164, R165, !PT ;  /* 0x000000a5a4a57209 */ /* 0x001fca0007810000 */
[----:B------:R-:W0:Y:S01]  /*6080*/  SHFL.BFLY PT, R4, R165, 0x2, 0x1f ;  /* 0x0c401f00a5047f89 */ /* 0x000e2200000e0000 */
[----:B-1----:R-:W-:-:S05]  /*6090*/  FMNMX.FTZ R166, R0, R11, !PT ;  /* 0x0000000b00a67209 */ /* 0x002fca0007810000 */
[----:B------:R-:W1:Y:S01]  /*60a0*/  SHFL.BFLY PT, R11, R166, 0x1, 0x1f ;  /* 0x0c201f00a60b7f89 */ /* 0x000e6200000e0000 */
[----:B0-----:R-:W-:-:S05]  /*60b0*/  FMNMX.FTZ R167, R165, R4, !PT ;  /* 0x00000004a5a77209 */ /* 0x001fca0007810000 */
[----:B------:R-:W0:Y:S01]  /*60c0*/  SHFL.BFLY PT, R12, R167, 0x1, 0x1f ;  /* 0x0c201f00a70c7f89 */ /* 0x000e2200000e0000 */
[----:B-1----:R-:W-:Y:S02]  /*60d0*/  FMNMX.FTZ R4, R166, R11, !PT ;  /* 0x0000000ba6047209 */ /* 0x002fe40007810000 */
[----:B0-----:R-:W-:-:S03]  /*60e0*/  FMNMX.FTZ R11, R167, R12, !PT ;  /* 0x0000000ca70b7209 */ /* 0x001fc60007810000 */
[C---:B------:R-:W-:Y:S02]  /*60f0*/  FADD.FTZ R12, -R4.reuse, R14 ;  /* 0x0000000e040c7221 */ /* 0x040fe40000010100 */
[----:B------:R-:W-:Y:S01]  /*6100*/  FADD.FTZ R0, -R11, R13 ;  /* 0x0000000d0b007221 */ /* 0x000fe20000010100 */
[----:B------:R-:W-:Y:S01]  /*6110*/  FMUL.FTZ R13, R4, UR11 ;  /* 0x0000000b040d7c20 */ /* 0x000fe20008410000 */
[----:B------:R-:W-:Y:S02]  /*6120*/  FMUL.FTZ R12, R12, UR11 ;  /* 0x0000000b0c0c7c20 */ /* 0x000fe40008410000 */
[----:B------:R-:W-:Y:S01]  /*6130*/  FMUL.FTZ R0, R0, UR11 ;  /* 0x0000000b00007c20 */ /* 0x000fe20008410000 */
[--C-:B------:R-:W-:Y:S01]  /*6140*/  FFMA.FTZ R186, R129, UR11, -R13.reuse ;  /* 0x0000000b81ba7c23 */ /* 0x100fe2000801080d */
[--C-:B------:R-:W-:Y:S01]  /*6150*/  FFMA.FTZ R129, R130, UR11, -R13.reuse ;  /* 0x0000000b82817c23 */ /* 0x100fe2000801080d */
[----:B------:R-:W-:Y:S01]  /*6160*/  FMUL.FTZ R130, R11, UR11 ;  /* 0x0000000b0b827c20 */ /* 0x000fe20008410000 */
        /* <DEDUP_REMOVED lines=13> */
[----:B------:R-:W0:Y:S01]  /*6240*/  MUFU.EX2 R188, R188 ;  /* 0x000000bc00bc7308 */ /* 0x000e220000000800 */
        /* <DEDUP_REMOVED lines=14> */
[----:B------:R-:W-:Y:S01]  /*6330*/  FFMA.FTZ R127, R144, UR11, -R130 ;  /* 0x0000000b907f7c23 */ /* 0x000fe20008010882 */
[----:B------:R-:W1:Y:S01]  /*6340*/  MUFU.EX2 R189, R189 ;  /* 0x000000bd00bd7308 */ /* 0x000e620000000800 */
[----:B0-----:R-:W-:Y:S01]  /*6350*/  FFMA.FTZ R10, R12, R10, R188 ;  /* 0x0000000a0c0a7223 */ /* 0x001fe200000100bc */
        /* <DEDUP_REMOVED lines=12> */
[----:B------:R-:W-:Y:S01]  /*6420*/  FFMA.FTZ R168, R157, UR11, -R13 ;  /* 0x0000000b9da87c23 */ /* 0x000fe2000801080d */
[--C-:B------:R-:W-:Y:S01]  /*6430*/  FFMA.FTZ R169, R159, UR11, -R130.reuse ;  /* 0x0000000b9fa97c23 */ /* 0x100fe20008010882 */
[----:B------:R-:W2:Y:S01]  /*6440*/  MUFU.EX2 R137, R137 ;  /* 0x0000008900897308 */ /* 0x000ea20000000800 */
[----:B-1----:R-:W-:Y:S01]  /*6450*/  FFMA.FTZ R120, R0, R5, R189 ;  /* 0x0000000500787223 */ /* 0x002fe200000100bd */
[--C-:B------:R-:W-:Y:S01]  /*6460*/  FFMA.FTZ R14, R158, UR11, -R13.reuse ;  /* 0x0000000b9e0e7c23 */ /* 0x100fe2000801080d */
[--C-:B------:R-:W-:Y:S01]  /*6470*/  FFMA.FTZ R170, R161, UR11, -R13.reuse ;  /* 0x0000000ba1aa7c23 */ /* 0x100fe2000801080d */
[----:B------:R-:W-:Y:S01]  /*6480*/  FFMA.FTZ R171, R163, UR11, -R130 ;  /* 0x0000000ba3ab7c23 */ /* 0x000fe20008010882 */
[----:B------:R-:W-:-:S03]  /*6490*/  FFMA.FTZ R13, R162, UR11, -R13 ;  /* 0x0000000ba20d7c23 */ /* 0x000fc6000801080d */
        /* <DEDUP_REMOVED lines=25> */
[----:B0-----:R-:W-:Y:S01]  /*6630*/  FADD.FTZ R21, R129, R120 ;  /* 0x0000007881157221 */ /* 0x001fe20000010000 */
[----:B------:R-:W-:-:S06]  /*6640*/  FFMA.FTZ R120, R156, UR11, -R130 ;  /* 0x0000000b9c787c23 */ /* 0x000fcc0008010882 */
        /* <DEDUP_REMOVED lines=24> */
[--C-:B------:R-:W-:Y:S01]  /*67d0*/  FFMA.FTZ R21, R160, UR11, -R130.reuse ;  /* 0x0000000ba0157c23 */ /* 0x100fe20008010882 */
[----:B------:R-:W-:-:S05]  /*67e0*/  FFMA.FTZ R130, R164, UR11, -R130 ;  /* 0x0000000ba4827c23 */ /* 0x000fca0008010882 */
        /* <DEDUP_REMOVED lines=42> */
.L_x_204:
[----:B------:R-:W-:Y:S01]  /*6a90*/  R2UR UR6, R3 ;  /* 0x00000000030672ca */ /* 0x000fe200000e0000 */
[----:B------:R-:W-:Y:S01]  /*6aa0*/  UISETP.GT.AND UP0, UPT, UR5, UR60, UPT ;  /* 0x0000003c0500728c */ /* 0x000fe2000bf04270 */
[----:B------:R-:W-:Y:S01]  /*6ab0*/  F2FP.F16.F32.PACK_AB R168, R14, R168 ;  /* 0x000000a80ea8723e */ /* 0x000fe200000000ff */
[----:B------:R-:W-:Y:S01]  /*6ac0*/  UIADD3 UR10, UR10, 0x30860, URZ ;  /* 0x000308600a0a7890 */ /* 0x000fe2000fffe03f */
[----:B------:R-:W-:Y:S01]  /*6ad0*/  F2FP.F16.F32.PACK_AB R170, R13, R170 ;  /* 0x000000aa0daa723e */ /* 0x000fe200000000ff */
[----:B------:R-:W-:Y:S01]  /*6ae0*/  UIADD3 UR5, UR5, -0x1, URZ ;  /* 0xffffffff05057890 */ /* 0x000fe2000fffe03f */
[----:B------:R-:W-:Y:S01]  /*6af0*/  F2FP.F16.F32.PACK_AB R188, R167, R188 ;  /* 0x000000bca7bc723e */ /* 0x000fe200000000ff */
[----:B------:R-:W-:Y:S01]  /*6b00*/  UMOV UR7, UR38 ;  /* 0x0000002600077c82 */ /* 0x000fe20008000000 */
[----:B------:R-:W-:Y:S01]  /*6b10*/  PLOP3.LUT P1, PT, PT, PT, UP0, 0x80, 0x0 ;  /* 0x000000000000781c */ /* 0x000fe20003f2f008 */
[----:B------:R-:W-:Y:S01]  /*6b20*/  IMAD.MOV.U32 R13, RZ, RZ, R11 ;  /* 0x000000ffff0d7224 */ /* 0x000fe200078e000b */
[----:B------:R-:W-:Y:S01]  /*6b30*/  F2FP.F16.F32.PACK_AB R189, R137, R189 ;  /* 0x000000bd89bd723e */ /* 0x000fe200000000ff */
[----:B------:R-:W-:Y:S01]  /*6b40*/  IMAD.MOV.U32 R14, RZ, RZ, R4 ;  /* 0x000000ffff0e7224 */ /* 0x000fe200078e0004 */
[----:B------:R-:W-:Y:S01]  /*6b50*/  F2FP.F16.F32.PACK_AB R190, R166, R190 ;  /* 0x000000bea6be723e */ /* 0x000fe200000000ff */
[----:B------:R-:W-:Y:S01]  /*6b60*/  UPRMT UR10, UR6, 0x654, UR10 ;  /* 0x00000654060a7896 */ /* 0x000fe2000800000a */
[----:B------:R-:W-:-:S02]  /*6b70*/  F2FP.F16.F32.PACK_AB R191, R134, R191 ;  /* 0x000000bf86bf723e */ /* 0x000fc400000000ff */
[----:B------:R-:W-:Y:S01]  /*6b80*/  UMOV UR6, UR39 ;  /* 0x0000002700067c82 */ /* 0x000fe20008000000 */
[----:B------:R-:W-:Y:S02]  /*6b90*/  F2FP.F16.F32.PACK_AB R184, R165, R184 ;  /* 0x000000b8a5b8723e */ /* 0x000fe400000000ff */
[----:B------:R-:W-:Y:S02]  /*6ba0*/  F2FP.F16.F32.PACK_AB R185, R133, R185 ;  /* 0x000000b985b9723e */ /* 0x000fe400000000ff */
[----:B------:R-:W-:Y:S01]  /*6bb0*/  F2FP.F16.F32.PACK_AB R186, R129, R186 ;  /* 0x000000ba81ba723e */ /* 0x000fe200000000ff */
        /* <DEDUP_REMOVED lines=15> */
[----:B------:R-:W-:Y:S01]  /*6cb0*/  F2FP.F16.F32.PACK_AB R171, R130, R171 ;  /* 0x000000ab82ab723e */ /* 0x000fe200000000ff */
[----:B------:R-:W-:Y:S06]  /*6cc0*/  @P1 BRA `(.L_x_205) ;  /* 0xffffffd800cc1947 */ /* 0x000fec000383ffff */
.L_x_194:
        /* <DEDUP_REMOVED lines=99> */
.L_x_206:
[----:B------:R-:W-:Y:S02]  /*7300*/  IMAD.U32 R13, RZ, RZ, UR38 ;  /* 0x00000026ff0d7e24 */ /* 0x000fe4000f8e00ff */
[----:B------:R-:W-:-:S03]  /*7310*/  IMAD.U32 R0, RZ, RZ, UR39 ;  /* 0x00000027ff007e24 */ /* 0x000fc6000f8e00ff */
[----:B------:R-:W-:Y:S02]  /*7320*/  LEA R13, R13, R2, 0x3 ;  /* 0x000000020d0d7211 */ /* 0x000fe400078e18ff */
[----:B------:R-:W-:-:S04]  /*7330*/  SHF.L.U32 R0, R0, 0x1f, RZ ;  /* 0x0000001f00007819 */ /* 0x000fc800000006ff */
[----:B------:R0:W1:Y:S01]  /*7340*/  SYNCS.PHASECHK.TRANS64.TRYWAIT P1, [R13+URZ+0x30850], R0 ;  /* 0x030850000d0075a7 */ /* 0x000062000802017f */
[----:B------:R-:W-:Y:S05]  /*7350*/  @!P0 BRA `(.L_x_207) ;  /* 0x0000000000048947 */ /* 0x000fea0003800000 */
[----:B------:R-:W-:Y:S01]  /*7360*/  BPT.TRAP 0x1 ;  /* 0x000000040000795c */ /* 0x000fe20000300000 */
.L_x_207:
[----:B------:R-:W-:Y:S02]  /*7370*/  VIADD R2, R2, 0x400 ;  /* 0x0000040002027836 */ /* 0x000fe40000000000 */
[----:B------:R-:W-:-:S03]  /*7380*/  IMAD.U32 R7, RZ, RZ, UR38 ;  /* 0x00000026ff077e24 */ /* 0x000fc6000f8e00ff */
[----:B------:R-:W-:-:S04]  /*7390*/  SHF.R.U32.HI R2, RZ, 0x4, R2 ;  /* 0x00000004ff027819 */ /* 0x000fc80000011602 */
[----:B------:R-:W-:-:S04]  /*73a0*/  LOP3.LUT R2, R2, 0x3fff, RZ, 0xc0, !PT ;  /* 0x00003fff02027812 */ /* 0x000fc800078ec0ff */
[----:B------:R-:W-:Y:S01]  /*73b0*/  LOP3.LUT R2, R2, 0x3000000, RZ, 0xfc, !PT ;  /* 0x0300000002027812 */ /* 0x000fe200078efcff */
[----:B-1----:R-:W-:Y:S06]  /*73c0*/  @P1 BRA `(.L_x_208) ;  /* 0x0000000000081947 */ /* 0x002fec0003800000 */
[----:B------:R-:W1:Y:S02]  /*73d0*/  SYNCS.PHASECHK.TRANS64.TRYWAIT P1, [R13+URZ+0x30850], R0 ;  /* 0x030850000d0075a7 */ /* 0x000e64000802017f */
[----:B-1----:R-:W-:Y:S05]  /*73e0*/  @!P1 BRA `(.L_x_209) ;  /* 0x000000a400089947 */ /* 0x002fea0003800000 */
.L_x_208:
[----:B------:R-:W-:Y:S01]  /*73f0*/  IMAD R6, R7, 0x900, R2 ;  /* 0x0000090007067824 */ /* 0x000fe200078e0202 */
[----:B------:R-:W-:Y:S05]  /*7400*/  WARPSYNC.ALL ;  /* 0x0000000000007948 */ /* 0x000fea0003800000 */
[----:B------:R-:W-:Y:S01]  /*7410*/  IMAD.MOV.U32 R7, RZ, RZ, 0x40000040 ;  /* 0x40000040ff077424 */ /* 0x000fe200078e00ff */
[C---:B------:R-:W-:Y:S01]  /*7420*/  R2UR UR6, R6.reuse ;  /* 0x00000000060672ca */ /* 0x040fe200000e0000 */
[----:B------:R-:W-:Y:S01]  /*7430*/  WARPGROUP.ARRIVE ;  /* 0x00000000000079c5 */ /* 0x000fe20000000000 */
[----:B------:R-:W-:Y:S01]  /*7440*/  VIADD R8, R6, 0x80 ;  /* 0x0000008006087836 */ /* 0x000fe20000000000 */
[----:B01----:R-:W0:Y:S01]  /*7450*/  SHFL.BFLY PT, R0, R5, 0x2, 0x1f ;  /* 0x0c401f0005007f89 */ /* 0x003e2200000e0000 */
[----:B------:R-:W-:Y:S01]  /*7460*/  R2UR UR7, R7 ;  /* 0x00000000070772ca */ /* 0x000fe200000e0000 */
[----:B------:R-:W-:-:S02]  /*7470*/  IMAD.MOV.U32 R9, RZ, RZ, 0x40000040 ;  /* 0x40000040ff097424 */ /* 0x000fc400078e00ff */
[----:B------:R-:W-:Y:S02]  /*7480*/  IMAD.MOV.U32 R7, RZ, RZ, 0x40000040 ;  /* 0x40000040ff077424 */ /* 0x000fe400078e00ff */
[----:B------:R-:W-:-:S08]  /*7490*/  IMAD.U32 R15, RZ, RZ, UR11 ;  /* 0x0000000bff0f7e24 */ /* 0x000fd0000f8e00ff */
[----:B------:R-:W-:Y:S01]  /*74a0*/  HGMMA.64x192x16.F32 R24, R188, gdesc[UR4].tnspB, R24, gsb0 ;  /* 0x42e00004bc187df0 */ /* 0x000fe20008000818 */
[----:B------:R-:W-:Y:S01]  /*74b0*/  R2UR UR6, R8 ;  /* 0x00000000080672ca */ /* 0x000fe200000e0000 */
[----:B------:R-:W-:Y:S01]  /*74c0*/  VIADD R8, R6, 0x100 ;  /* 0x0000010006087836 */ /* 0x000fe20000000000 */
[----:B------:R-:W-:Y:S01]  /*74d0*/  R2UR UR7, R9 ;  /* 0x00000000090772ca */ /* 0x000fe200000e0000 */
[----:B------:R-:W-:Y:S02]  /*74e0*/  IMAD.MOV.U32 R9, RZ, RZ, 0x40000040 ;  /* 0x40000040ff097424 */ /* 0x000fe400078e00ff */
[----:B0-----:R-:W-:Y:S01]  /*74f0*/  FADD.FTZ R2, R0, R5 ;  /* 0x0000000500027221 */ /* 0x001fe20000010000 */
[----:B------:R-:W-:Y:S01]  /*7500*/  IMAD.MOV.U32 R5, RZ, RZ, RZ ;  /* 0x000000ffff057224 */ /* 0x000fe200078e00ff */
[----:B------:R-:W-:Y:S02]  /*7510*/  WARPGROUP.DEPBAR.LE gsb0, 0x0 ;  /* 0x00008000000079c5 */ /* 0x000fe40000010000 */
[----:B------:R-:W-:-:S10]  /*7520*/  WARPGROUP.ARRIVE ;  /* 0x00000000000079c5 */ /* 0x000fd40000000000 */
[----:B------:R-:W-:Y:S01]  /*7530*/  HGMMA.64x192x16.F32 R24, R184, gdesc[UR4].tnspB, R24, gsb0 ;  /* 0x42e00004b8187df0 */ /* 0x000fe20008000818 */
[----:B------:R-:W-:Y:S01]  /*7540*/  R2UR UR6, R8 ;  /* 0x00000000080672ca */ /* 0x000fe200000e0000 */
[----:B------:R-:W-:Y:S01]  /*7550*/  VIADD R8, R6, 0x180 ;  /* 0x0000018006087836 */ /* 0x000fe20000000000 */
[----:B------:R-:W-:Y:S02]  /*7560*/  R2UR UR7, R9 ;  /* 0x00000000090772ca */ /* 0x000fe400000e0000 */
[----:B------:R-:W-:Y:S01]  /*7570*/  MOV R9, 0x40000040 ;  /* 0x4000004000097802 */ /* 0x000fe20000000f00 */
[----:B------:R-:W-:Y:S02]  /*7580*/  WARPGROUP.DEPBAR.LE gsb0, 0x0 ;  /* 0x00008000000079c5 */ /* 0x000fe40000010000 */
[----:B------:R-:W-:-:S12]  /*7590*/  WARPGROUP.ARRIVE ;  /* 0x00000000000079c5 */ /* 0x000fd80000000000 */
[----:B------:R-:W-:Y:S01]  /*75a0*/  HGMMA.64x192x16.F32 R24, R180, gdesc[UR4].tnspB, R24, gsb0 ;  /* 0x42e00004b4187df0 */ /* 0x000fe20008000818 */
[----:B------:R-:W-:Y:S01]  /*75b0*/  R2UR UR6, R8 ;  /* 0x00000000080672ca */ /* 0x000fe200000e0000 */
[C---:B------:R-:W-:Y:S01]  /*75c0*/  VIADD R8, R6.reuse, 0x200 ;  /* 0x0000020006087836 */ /* 0x040fe20000000000 */
[----:B------:R-:W-:Y:S01]  /*75d0*/  R2UR UR7, R9 ;  /* 0x00000000090772ca */ /* 0x000fe200000e0000 */
[----:B------:R-:W-:Y:S02]  /*75e0*/  IMAD.MOV.U32 R9, RZ, RZ, 0x40000040 ;  /* 0x40000040ff097424 */ /* 0x000fe400078e00ff */
[----:B------:R-:W-:Y:S01]  /*75f0*/  VIADD R6, R6, 0x280 ;  /* 0x0000028006067836 */ /* 0x000fe20000000000 */
[----:B------:R-:W-:Y:S02]  /*7600*/  WARPGROUP.DEPBAR.LE gsb0, 0x0 ;  /* 0x00008000000079c5 */ /* 0x000fe40000010000 */
[----:B------:R-:W-:-:S11]  /*7610*/  WARPGROUP.ARRIVE ;  /* 0x00000000000079c5 */ /* 0x000fd60000000000 */
[----:B------:R-:W-:Y:S01]  /*7620*/  HGMMA.64x192x16.F32 R24, R176, gdesc[UR4].tnspB, R24, gsb0 ;  /* 0x42e00004b0187df0 */ /* 0x000fe20008000818 */
[----:B------:R-:W-:Y:S02]  /*7630*/  R2UR UR6, R8 ;  /* 0x00000000080672ca */ /* 0x000fe400000e0000 */
[----:B------:R-:W-:Y:S02]  /*7640*/  R2UR UR7, R9 ;  /* 0x00000000090772ca */ /* 0x000fe400000e0000 */
[----:B------:R-:W0:Y:S02]  /*7650*/  SHFL.BFLY PT, R9, R2, 0x1, 0x1f ;  /* 0x0c201f0002097f89 */ /* 0x000e2400000e0000 */
[----:B0-----:R-:W-:Y:S01]  /*7660*/  FADD.FTZ R14, R2, R9 ;  /* 0x00000009020e7221 */ /* 0x001fe20000010000 */
[----:B------:R-:W-:-:S04]  /*7670*/  IMAD.MOV.U32 R2, RZ, RZ, -0x800000 ;  /* 0xff800000ff027424 */ /* 0x000fc800078e00ff */
[----:B------:R-:W-:-:S13]  /*7680*/  FSETP.NE.FTZ.AND P2, PT, R14, RZ, PT ;  /* 0x000000ff0e00720b */ /* 0x000fda0003f55000 */
[----:B------:R-:W0:Y:S01]  /*7690*/  @P2 MUFU.LG2 R9, R14 ;  /* 0x0000000e00092308 */ /* 0x000e220000000c00 */
[----:B------:R-:W-:-:S07]  /*76a0*/  @P2 FMUL.FTZ R15, R15, 0.69314718246459960938 ;  /* 0x3f3172180f0f2820 */ /* 0x000fce0000410000 */
[----:B------:R-:W-:Y:S01]  /*76b0*/  @P2 MUFU.RCP R5, R14 ;  /* 0x0000000e00052308 */ /* 0x000fe20000001000 */
[----:B------:R-:W-:Y:S02]  /*76c0*/  WARPGROUP.DEPBAR.LE gsb0, 0x0 ;  /* 0x00008000000079c5 */ /* 0x000fe40000010000 */
[----:B------:R-:W-:-:S06]  /*76d0*/  WARPGROUP.ARRIVE ;  /* 0x00000000000079c5 */ /* 0x000fcc0000000000 */
[----:B------:R-:W-:Y:S01]  /*76e0*/  HGMMA.64x192x16.F32 R24, R172, gdesc[UR4].tnspB, R24, gsb0 ;  /* 0x42e00004ac187df0 */ /* 0x000fe20008000818 */
[----:B------:R-:W-:Y:S01]  /*76f0*/  R2UR UR6, R6 ;  /* 0x00000000060672ca */ /* 0x000fe200000e0000 */
[----:B------:R-:W-:Y:S01]  /*7700*/  IMAD.MOV.U32 R6, RZ, RZ, RZ ;  /* 0x000000ffff067224 */ /* 0x000fe200078e00ff */
[----:B------:R-:W-:Y:S02]  /*7710*/  R2UR UR7, R7 ;  /* 0x00000000070772ca */ /* 0x000fe400000e0000 */
[----:B------:R-:W1:Y:S02]  /*7720*/  SHFL.BFLY PT, R7, R10, 0x2, 0x1f ;  /* 0x0c401f000a077f89 */ /* 0x000e6400000e0000 */
[----:B-1----:R-:W-:Y:S01]  /*7730*/  FADD.FTZ R7, R7, R10 ;  /* 0x0000000a07077221 */ /* 0x002fe20000010000 */
[----:B0-----:R-:W-:-:S04]  /*7740*/  @P2 FMUL.FTZ R10, R9, 0.69314718246459960938 ;  /* 0x3f317218090a2820 */ /* 0x001fc80000410000 */
[----:B------:R-:W0:Y:S01]  /*7750*/  SHFL.BFLY PT, R0, R7, 0x1, 0x1f ;  /* 0x0c201f0007007f89 */ /* 0x000e2200000e0000 */
[----:B------:R-:W-:Y:S01]  /*7760*/  @P2 FFMA.FTZ R2, R15, R11, R10 ;  /* 0x0000000b0f022223 */ /* 0x000fe2000001000a */
[----:B0-----:R-:W-:Y:S01]  /*7770*/  FADD.FTZ R12, R7, R0 ;  /* 0x00000000070c7221 */ /* 0x001fe20000010000 */
[----:B------:R-:W-:Y:S01]  /*7780*/  IMAD.U32 R7, RZ, RZ, UR11 ;  /* 0x0000000bff077e24 */ /* 0x000fe2000f8e00ff */
[----:B------:R-:W-:-:S03]  /*7790*/  MOV R0, 0xff800000 ;  /* 0xff80000000007802 */ /* 0x000fc60000000f00 */
[----:B------:R-:W-:-:S13]  /*77a0*/  FSETP.NE.FTZ.AND P1, PT, R12, RZ, PT ;  /* 0x000000ff0c00720b */ /* 0x000fda0003f35000 */
[----:B------:R-:W0:Y:S01]  /*77b0*/  @P1 MUFU.LG2 R8, R12 ;  /* 0x0000000c00081308 */ /* 0x000e220000000c00 */
[----:B------:R-:W-:-:S07]  /*77c0*/  @P1 FMUL.FTZ R7, R7, 0.69314718246459960938 ;  /* 0x3f31721807071820 */ /* 0x000fce0000410000 */
[----:B------:R1:W2:Y:S01]  /*77d0*/  @P1 MUFU.RCP R6, R12 ;  /* 0x0000000c00061308 */ /* 0x0002a20000001000 */
[----:B0-----:R-:W-:-:S04]  /*77e0*/  @P1 FMUL.FTZ R8, R8, 0.69314718246459960938 ;  /* 0x3f31721808081820 */ /* 0x001fc80000410000 */
[----:B------:R-:W-:Y:S01]  /*77f0*/  @P1 FFMA.FTZ R0, R7, R4, R8 ;  /* 0x0000000407001223 */ /* 0x000fe20000010008 */
[----:B------:R-:W-:Y:S02]  /*7800*/  WARPGROUP.DEPBAR.LE gsb0, 0x0 ;  /* 0x00008000000079c5 */ /* 0x000fe40000010000 */
[----:B------:R-:W-:-:S06]  /*7810*/  WARPGROUP.ARRIVE ;  /* 0x00000000000079c5 */ /* 0x000fcc0000000000 */
[----:B------:R-:W-:Y:S03]  /*7820*/  HGMMA.64x192x16.F32 R24, R168, gdesc[UR4].tnspB, R24, gsb0 ;  /* 0x42e00004a8187df0 */ /* 0x000fe60008000818 */
[----:B------:R-:W-:Y:S02]  /*7830*/  WARPGROUP.DEPBAR.LE gsb0, 0x0 ;  /* 0x00008000000079c5 */ /* 0x000fe40000010000 */
[----:B-12---:R-:W-:Y:S05]  /*7840*/  @!P0 BRA `(.L_x_210) ;  /* 0x0000000000048947 */ /* 0x006fea0003800000 */
[----:B------:R-:W-:Y:S01]  /*7850*/  BPT.TRAP 0x1 ;  /* 0x000000040000795c */ /* 0x000fe20000300000 */
.L_x_210:
[----:B------:R-:W-:Y:S01]  /*7860*/  VIADD R4, R13, 0x30860 ;  /* 0x000308600d047836 */ /* 0x000fe20000000000 */
[----:B------:R-:W-:Y:S01]  /*7870*/  R2UR UR4, R214 ;  /* 0x00000000d60472ca */ /* 0x000fe200000e0000 */
[----:B------:R-:W-:Y:S01]  /*7880*/  UIADD3 UR38, UR38, 0x1, URZ ;  /* 0x0000000126267890 */ /* 0x000fe2000fffe03f */
[-C--:B------:R-:W-:Y:S01]  /*7890*/  FMUL.FTZ R24, R24, R6.reuse ;  /* 0x0000000618187220 */ /* 0x080fe20000410000 */
[-C--:B------:R-:W-:Y:S01]  /*78a0*/  FMUL.FTZ R25, R25, R6.reuse ;  /* 0x0000000619197220 */ /* 0x080fe20000410000 */
[----:B------:R-:W-:Y:S01]  /*78b0*/  PRMT R4, R3, 0x654, R4 ;  /* 0x0000065403047816 */ /* 0x000fe20000000004 */
[----:B------:R-:W-:Y:S01]  /*78c0*/  UISETP.NE.AND UP0, UPT, UR38, 0x2, UPT ;  /* 0x000000022600788c */ /* 0x000fe2000bf05270 */
[-C--:B------:R-:W-:Y:S01]  /*78d0*/  FMUL.FTZ R28, R28, R6.reuse ;  /* 0x000000061c1c7220 */ /* 0x080fe20000410000 */
[-C--:B------:R-:W-:Y:S01]  /*78e0*/  FMUL.FTZ R29, R29, R6.reuse ;  /* 0x000000061d1d7220 */ /* 0x080fe20000410000 */
[----:B------:R0:W-:Y:S01]  /*78f0*/  SYNCS.ARRIVE.TRANS64.RED.A1T0 RZ, [R4+URZ], RZ ;  /* 0x000000ff04ff79a7 */ /* 0x0001e2000810043f */
[-C--:B------:R-:W-:Y:S01]  /*7900*/  FMUL.FTZ R32, R32, R6.reuse ;  /* 0x0000000620207220 */ /* 0x080fe20000410000 */
[-C--:B------:R-:W-:Y:S01]  /*7910*/  FMUL.FTZ R33, R33, R6.reuse ;  /* 0x0000000621217220 */ /* 0x080fe20000410000 */
[-C--:B------:R-:W-:Y:S01]  /*7920*/  FMUL.FTZ R36, R36, R6.reuse ;  /* 0x0000000624247220 */ /* 0x080fe20000410000 */
[-C--:B------:R-:W-:Y:S01]  /*7930*/  FMUL.FTZ R37, R37, R6.reuse ;  /* 0x0000000625257220 */ /* 0x080fe20000410000 */
[----:B------:R-:W-:Y:S01]  /*7940*/  UIADD3 UR4, UR4, 0x1, URZ ;  /* 0x0000000104047890 */ /* 0x000fe2000fffe03f */
[-C--:B------:R-:W-:Y:S01]  /*7950*/  FMUL.FTZ R40, R40, R6.reuse ;  /* 0x0000000628287220 */ /* 0x080fe20000410000 */
[-C--:B------:R-:W-:Y:S01]  /*7960*/  FMUL.FTZ R41, R41, R6.reuse ;  /* 0x0000000629297220 */ /* 0x080fe20000410000 */
[-C--:B------:R-:W-:Y:S01]  /*7970*/  FMUL.FTZ R44, R44, R6.reuse ;  /* 0x000000062c2c7220 */ /* 0x080fe20000410000 */
[-C--:B------:R-:W-:Y:S01]  /*7980*/  FMUL.FTZ R45, R45, R6.reuse ;  /* 0x000000062d2d7220 */ /* 0x080fe20000410000 */
[-C--:B------:R-:W-:Y:S01]  /*7990*/  FMUL.FTZ R48, R48, R6.reuse ;  /* 0x0000000630307220 */ /* 0x080fe20000410000 */
[----:B------:R-:W-:Y:S01]  /*79a0*/  IMAD.U32 R214, RZ, RZ, UR4 ;  /* 0x00000004ffd67e24 */ /* 0x000fe2000f8e00ff */
[----:B------:R-:W-:Y:S01]  /*79b0*/  USEL UR4, URZ, 0x1, UP0 ;  /* 0x000000013f047887 */ /* 0x000fe20008000000 */
        /* <DEDUP_REMOVED lines=84> */
[----:B------:R-:W-:-:S02]  /*7f00*/  USEL UR38, UR38, URZ, UP0 ;  /* 0x0000003f26267287 */ /* 0x000fc40008000000 */
[----:B0-----:R-:W-:-:S12]  /*7f10*/  ULOP3.LUT UR39, UR39, UR4, URZ, 0x3c, !UPT ;  /* 0x0000000427277292 */ /* 0x001fd8000f8e3c3f */
.L_x_186:
[----:B------:R-:W0:Y:S08]  /*7f20*/  S2UR UR4, SR_CgaCtaId ;  /* 0x00000000000479c3 */ /* 0x000e300000008800 */
[----:B------:R-:W-:Y:S06]  /*7f30*/  BAR.SYNC.DEFER_BLOCKING 0x5, 0x180 ;  /* 0x0146000000007b1d */ /* 0x000fec0000010000 */
[----:B------:R-:W-:Y:S01]  /*7f40*/  UMOV UR8, 0x400 ;  /* 0x0000040000087882 */ /* 0x000fe20000000000 */
[----:B------:R-:W-:Y:S01]  /*7f50*/  BSSY B0, `(.L_x_211) ;  /* 0x00003c8000007945 */ /* 0x000fe20003800000 */
[----:B0-----:R-:W-:-:S09]  /*7f60*/  ULEA UR8, UR4, UR8, 0x18 ;  /* 0x0000000804087291 */ /* 0x001fd2000f8ec03f */
[----:B------:R-:W0:Y:S02]  /*7f70*/  LDS.128 R4, [UR8+0x308d0] ;  /* 0x0308d008ff047984 */ /* 0x000e240008000c00 */
[----:B0-----:R-:W-:Y:S02]  /*7f80*/  R2UR UR6, R5 ;  /* 0x00000000050672ca */ /* 0x001fe400000e0000 */
[----:B------:R-:W-:Y:S02]  /*7f90*/  R2UR UR5, R6 ;  /* 0x00000000060572ca */ /* 0x000fe400000e0000 */
[----:B------:R-:W-:Y:S01]  /*7fa0*/  R2UR UR7, R7 ;  /* 0x00000000070772ca */ /* 0x000fe200000e0000 */
[----:B------:R-:W-:Y:S06]  /*7fb0*/  BAR.ARV 0x4, 0x180 ;  /* 0x0106000000007b1d */ /* 0x000fec0000002000 */
[----:B------:R-:W-:Y:S08]  /*7fc0*/  @P0 BRA `(.L_x_212) ;  /* 0x0000002c00580947 */ /* 0x000ff00003800000 */
[----:B------:R-:W2:Y:S01]  /*7fd0*/  LDL R3, [R1+0x24] ;  /* 0x0000240001037983 */ /* 0x000ea20000100800 */
[----:B------:R-:W0:Y:S01]  /*7fe0*/  S2UR UR4, SR_SWINHI ;  /* 0x00000000000479c3 */ /* 0x000e220000002f00 */
[----:B------:R-:W-:Y:S01]  /*7ff0*/  IMAD.MOV.U32 R4, RZ, RZ, 0x2 ;  /* 0x00000002ff047424 */ /* 0x000fe200078e00ff */
[----:B------:R-:W-:Y:S01]  /*8000*/  R2UR UR20, R18 ;  /* 0x00000000121472ca */ /* 0x000fe200000e0000 */
[----:B------:R-:W-:Y:S01]  /*8010*/  ULDC.64 UR14, c[0x0][0xc00] ;  /* 0x00030000000e7ab9 */ /* 0x000fe20000000a00 */
[----:B------:R-:W-:Y:S01]  /*8020*/  R2UR UR17, R215 ;  /* 0x00000000d71172ca */ /* 0x000fe200000e0000 */
[----:B------:R-:W3:Y:S01]  /*8030*/  LDL R138, [R1+0x20] ;  /* 0x00002000018a7983 */ /* 0x000ee20000100800 */
[----:B------:R-:W-:Y:S02]  /*8040*/  R2UR UR19, R212 ;  /* 0x00000000d41372ca */ /* 0x000fe400000e0000 */
[----:B------:R-:W-:Y:S02]  /*8050*/  R2UR UR18, R23 ;  /* 0x00000000171272ca */ /* 0x000fe400000e0000 */
[----:B------:R-:W-:Y:S01]  /*8060*/  R2UR UR22, R211 ;  /* 0x00000000d31672ca */ /* 0x000fe200000e0000 */
[----:B------:R-:W-:Y:S01]  /*8070*/  UMOV UR10, UR8 ;  /* 0x00000008000a7c82 */ /* 0x000fe20008000000 */
[----:B0-----:R-:W-:Y:S01]  /*8080*/  UMOV UR11, UR4 ;  /* 0x00000004000b7c82 */ /* 0x001fe20008000000 */
[----:B------:R-:W-:-:S04]  /*8090*/  USHF.L.U32 UR4, UR61, 0x2, URZ ;  /* 0x000000023d047899 */ /* 0x000fc8000800063f */
[----:B------:R-:W-:Y:S02]  /*80a0*/  USHF.L.U64.HI UR16, UR61, 0x2, UR17 ;  /* 0x000000023d107899 */ /* 0x000fe40008010211 */
[----:B------:R-:W-:-:S04]  /*80b0*/  UIADD3 UR9, UP0, UR4, UR14, URZ ;  /* 0x0000000e04097290 */ /* 0x000fc8000ff1e03f */
[----:B------:R-:W-:Y:S01]  /*80c0*/  UIADD3.X UR12, UR16, UR15, URZ, UP0, !UPT ;  /* 0x0000000f100c7290 */ /* 0x000fe200087fe43f */
[----:B------:R-:W-:Y:S01]  /*80d0*/  BAR.SYNC.DEFER_BLOCKING 0x1, 0x100 ;  /* 0x0044000000007b1d */ /* 0x000fe20000010000 */
[----:B--2---:R-:W-:-:S03]  /*80e0*/  IMAD.WIDE R4, R3, R4, UR10 ;  /* 0x0000000a03047e25 */ /* 0x004fc6000f8e0204 */
[C---:B------:R-:W-:Y:S02]  /*80f0*/  IADD3 R8, P1, R4.reuse, 0x40, RZ ;  /* 0x0000004004087810 */ /* 0x040fe40007f3e0ff */
[C---:B------:R-:W-:Y:S02]  /*8100*/  LOP3.LUT R3, R4.reuse, 0x380, RZ, 0xc0, !PT ;  /* 0x0000038004037812 */ /* 0x040fe400078ec0ff */
[C---:B------:R-:W-:Y:S02]  /*8110*/  IADD3 R6, P2, R4.reuse, 0x20, RZ ;  /* 0x0000002004067810 */ /* 0x040fe40007f5e0ff */
[C---:B------:R-:W-:Y:S02]  /*8120*/  IADD3 R133, P6, R4.reuse, 0x60, RZ ;  /* 0x0000006004857810 */ /* 0x040fe40007fde0ff */
[----:B------:R-:W-:Y:S02]  /*8130*/  IADD3 R135, P5, R4, 0x4000, RZ ;  /* 0x0000400004877810 */ /* 0x000fe40007fbe0ff */
[----:B------:R-:W-:-:S02]  /*8140*/  LOP3.LUT R7, R8, 0x380, RZ, 0xc0, !PT ;  /* 0x0000038008077812 */ /* 0x000fc400078ec0ff */
[----:B------:R-:W-:Y:S01]  /*8150*/  SHF.R.U64 R3, R3, 0x3, RZ ;  /* 0x0000000303037819 */ /* 0x000fe200000012ff */
[--C-:B------:R-:W-:Y:S01]  /*8160*/  IMAD.X R11, RZ, RZ, R5.reuse, P2 ;  /* 0x000000ffff0b7224 */ /* 0x100fe200010e0605 */
[C---:B------:R-:W-:Y:S01]  /*8170*/  IADD3 R86, P0, R4.reuse, 0x4020, RZ ;  /* 0x0000402004567810 */ /* 0x040fe20007f1e0ff */
[--C-:B------:R-:W-:Y:S01]  /*8180*/  IMAD.X R13, RZ, RZ, R5.reuse, P1 ;  /* 0x000000ffff0d7224 */ /* 0x100fe200008e0605 */
[C---:B------:R-:W-:Y:S01]  /*8190*/  IADD3 R137, P4, R4.reuse, 0x4040, RZ ;  /* 0x0000404004897810 */ /* 0x040fe20007f9e0ff */
[--C-:B------:R-:W-:Y:S01]  /*81a0*/  IMAD.X R15, RZ, RZ, R5.reuse, P6 ;  /* 0x000000ffff0f7224 */ /* 0x100fe200030e0605 */
[C---:B------:R-:W-:Y:S01]  /*81b0*/  IADD3 R90, P3, R4.reuse, 0x4060, RZ ;  /* 0x00004060045a7810 */ /* 0x040fe20007f7e0ff */
[----:B------:R-:W-:Y:S01]  /*81c0*/  IMAD.X R85, RZ, RZ, R5, P5 ;  /* 0x000000ffff557224 */ /* 0x000fe200028e0605 */
[C---:B------:R-:W-:Y:S02]  /*81d0*/  IADD3 R139, P2, R4.reuse, 0x8000, RZ ;  /* 0x00008000048b7810 */ /* 0x040fe40007f5e0ff */
[----:B------:R-:W-:-:S02]  /*81e0*/  IADD3 R141, P1, R4, 0x8020, RZ ;  /* 0x00008020048d7810 */ /* 0x000fc40007f3e0ff */
[C---:B------:R-:W-:Y:S02]  /*81f0*/  IADD3 R143, P6, R4.reuse, 0x8040, RZ ;  /* 0x00008040048f7810 */ /* 0x040fe40007fde0ff */
[----:B------:R-:W-:Y:S02]  /*8200*/  IADD3 R145, P5, R4, 0x8060, RZ ;  /* 0x0000806004917810 */ /* 0x000fe40007fbe0ff */
[----:B------:R-:W-:Y:S02]  /*8210*/  SHF.R.U64 R7, R7, 0x3, RZ ;  /* 0x0000000307077819 */ /* 0x000fe400000012ff */
[----:B------:R-:W-:Y:S02]  /*8220*/  LOP3.LUT R4, R3, R4, RZ, 0x3c, !PT ;  /* 0x0000000403047212 */ /* 0x000fe400078e3cff */
[----:B------:R-:W-:Y:S02]  /*8230*/  LOP3.LUT R3, R6, 0x380, RZ, 0xc0, !PT ;  /* 0x0000038006037812 */ /* 0x000fe400078ec0ff */
[----:B------:R-:W-:-:S02]  /*8240*/  LOP3.LUT R12, R7, R8, RZ, 0x3c, !PT ;  /* 0x00000008070c7212 */ /* 0x000fc400078e3cff */
[----:B------:R-:W-:Y:S02]  /*8250*/  LOP3.LUT R8, R139, 0x380, RZ, 0xc0, !PT ;  /* 0x000003808b087812 */ /* 0x000fe400078ec0ff */
[----:B------:R-:W-:Y:S02]  /*8260*/  SHF.R.U64 R3, R3, 0x3, RZ ;  /* 0x0000000303037819 */ /* 0x000fe400000012ff */
[----:B------:R-:W-:Y:S02]  /*8270*/  LOP3.LUT R18, R135, 0x380, RZ, 0xc0, !PT ;  /* 0x0000038087127812 */ /* 0x000fe400078ec0ff */
[----:B------:R-:W-:Y:S02]  /*8280*/  SHF.R.U64 R8, R8, 0x3, RZ ;  /* 0x0000000308087819 */ /* 0x000fe400000012ff */
[----:B------:R-:W-:Y:S02]  /*8290*/  LOP3.LUT R14, R133, 0x380, RZ, 0xc0, !PT ;  /* 0x00000380850e7812 */ /* 0x000fe400078ec0ff */
[----:B------:R-:W-:-:S02]  /*82a0*/  LOP3.LUT R10, R3, R6, RZ, 0x3c, !PT ;  /* 0x00000006030a7212 */ /* 0x000fc400078e3cff */
[----:B------:R-:W-:Y:S02]  /*82b0*/  SHF.R.U64 R18, R18, 0x3, RZ ;  /* 0x0000000312127819 */ /* 0x000fe400000012ff */
[----:B------:R-:W-:Y:S02]  /*82c0*/  LOP3.LUT R3, R86, 0x380, RZ, 0xc0, !PT ;  /* 0x0000038056037812 */ /* 0x000fe400078ec0ff */
[----:B------:R-:W-:Y:S02]  /*82d0*/  LOP3.LUT R6, R137, 0x380, RZ, 0xc0, !PT ;  /* 0x0000038089067812 */ /* 0x000fe400078ec0ff */
[----:B------:R-:W-:Y:S02]  /*82e0*/  LOP3.LUT R7, R90, 0x380, RZ, 0xc0, !PT ;  /* 0x000003805a077812 */ /* 0x000fe400078ec0ff */
[----:B------:R-:W-:Y:S02]  /*82f0*/  LOP3.LUT R126, R8, R139, RZ, 0x3c, !PT ;  /* 0x0000008b087e7212 */ /* 0x000fe400078e3cff */
[----:B------:R-:W-:-:S02]  /*8300*/  SHF.R.U64 R14, R14, 0x3, RZ ;  /* 0x000000030e0e7819 */ /* 0x000fc400000012ff */
[----:B------:R-:W-:Y:S02]  /*8310*/  LOP3.LUT R8, R141, 0x380, RZ, 0xc0, !PT ;  /* 0x000003808d087812 */ /* 0x000fe400078ec0ff */
[----:B------:R-:W-:Y:S02]  /*8320*/  LOP3.LUT R84, R18, R135, RZ, 0x3c, !PT ;  /* 0x0000008712547212 */ /* 0x000fe400078e3cff */
[----:B------:R-:W-:Y:S02]  /*8330*/  SHF.R.U64 R3, R3, 0x3, RZ ;  /* 0x0000000303037819 */ /* 0x000fe400000012ff */
[----:B------:R-:W-:Y:S02]  /*8340*/  LOP3.LUT R132, R145, 0x380, RZ, 0xc0, !PT ;  /* 0x0000038091847812 */ /* 0x000fe400078ec0ff */
[----:B------:R-:W-:Y:S02]  /*8350*/  SHF.R.U64 R6, R6, 0x3, RZ ;  /* 0x0000000306067819 */ /* 0x000fe400000012ff */
[----:B------:R-:W-:-:S02]  /*8360*/  SHF.R.U64 R7, R7, 0x3, RZ ;  /* 0x0000000307077819 */ /* 0x000fc400000012ff */
[----:B------:R-:W-:Y:S02]  /*8370*/  LOP3.LUT R18, R143, 0x380, RZ, 0xc0, !PT ;  /* 0x000003808f127812 */ /* 0x000fe400078ec0ff */
[----:B------:R-:W-:Y:S02]  /*8380*/  LOP3.LUT R14, R14, R133, RZ, 0x3c, !PT ;  /* 0x000000850e0e7212 */ /* 0x000fe400078e3cff */
[----:B------:R-:W-:Y:S01]  /*8390*/  SHF.R.U64 R8, R8, 0x3, RZ ;  /* 0x0000000308087819 */ /* 0x000fe200000012ff */
[--C-:B------:R-:W-:Y:S01]  /*83a0*/  IMAD.X R89, RZ, RZ, R5.reuse, P4 ;  /* 0x000000ffff597224 */ /* 0x100fe200020e0605 */
[----:B------:R-:W-:Y:S01]  /*83b0*/  LOP3.LUT R86, R3, R86, RZ, 0x3c, !PT ;  /* 0x0000005603567212 */ /* 0x000fe200078e3cff */
[--C-:B------:R-:W-:Y:S01]  /*83c0*/  IMAD.X R91, RZ, RZ, R5.reuse, P3 ;  /* 0x000000ffff5b7224 */ /* 0x100fe200018e0605 */
[----:B------:R-:W-:Y:S01]  /*83d0*/  SHF.R.U64 R132, R132, 0x3, RZ ;  /* 0x0000000384847819 */ /* 0x000fe200000012ff */
[--C-:B------:R-:W-:Y:S01]  /*83e0*/  IMAD.X R127, RZ, RZ, R5.reuse, P2 ;  /* 0x000000ffff7f7224 */ /* 0x100fe200010e0605 */
[----:B------:R-:W-:Y:S01]  /*83f0*/  IADD3.X R87, RZ, R5, RZ, P0, !PT ;  /* 0x00000005ff577210 */ /* 0x000fe200007fe4ff */
[--C-:B------:R-:W-:Y:S01]  /*8400*/  IMAD.X R129, RZ, RZ, R5.reuse, P1 ;  /* 0x000000ffff817224 */ /* 0x100fe200008e0605 */
[----:B------:R-:W-:Y:S01]  /*8410*/  LOP3.LUT R88, R6, R137, RZ, 0x3c, !PT ;  /* 0x0000008906587212 */ /* 0x000fe200078e3cff */
[--C-:B------:R-:W-:Y:S01]  /*8420*/  IMAD.X R131, RZ, RZ, R5.reuse, P6 ;  /* 0x000000ffff837224 */ /* 0x100fe200030e0605 */
[----:B------:R-:W-:Y:S01]  /*8430*/  LOP3.LUT R90, R7, R90, RZ, 0x3c, !PT ;  /* 0x0000005a075a7212 */ /* 0x000fe200078e3cff */
[----:B------:R-:W-:Y:S01]  /*8440*/  IMAD.X R9, RZ, RZ, R5, P5 ;  /* 0x000000ffff097224 */ /* 0x000fe200028e0605 */
[----:B------:R-:W-:-:S02]  /*8450*/  MOV R3, R4 ;  /* 0x0000000400037202 */ /* 0x000fc40000000f00 */
[----:B------:R-:W-:Y:S02]  /*8460*/  SHF.R.U64 R18, R18, 0x3, RZ ;  /* 0x0000000312127819 */ /* 0x000fe400000012ff */
[----:B------:R-:W-:Y:S02]  /*8470*/  F2FP.F16.F32.PACK_AB R4, R25, R24 ;  /* 0x000000181904723e */ /* 0x000fe400000000ff */
[----:B------:R-:W-:Y:S02]  /*8480*/  F2FP.F16.F32.PACK_AB R5, R27, R26 ;  /* 0x0000001a1b05723e */ /* 0x000fe400000000ff */
[----:B------:R-:W-:Y:S02]  /*8490*/  F2FP.F16.F32.PACK_AB R6, R29, R28 ;  /* 0x0000001c1d06723e */ /* 0x000fe400000000ff */
[----:B------:R-:W-:Y:S02]  /*84a0*/  F2FP.F16.F32.PACK_AB R7, R31, R30 ;  /* 0x0000001e1f07723e */ /* 0x000fe400000000ff */
[----:B------:R-:W-:-:S02]  /*84b0*/  LOP3.LUT R128, R8, R141, RZ, 0x3c, !PT ;  /* 0x0000008d08807212 */ /* 0x000fc400078e3cff */
[----:B------:R-:W-:Y:S02]  /*84c0*/  MOV R136, R12 ;  /* 0x0000000c00887202 */ /* 0x000fe40000000f00 */
[----:B------:R-:W-:Y:S02]  /*84d0*/  MOV R135, R14 ;  /* 0x0000000e00877202 */ /* 0x000fe40000000f00 */
[----:B------:R-:W-:Y:S02]  /*84e0*/  LOP3.LUT R8, R132, R145, RZ, 0x3c, !PT ;  /* 0x0000009184087212 */ /* 0x000fe400078e3cff */
[----:B------:R-:W-:Y:S02]  /*84f0*/  MOV R137, R10 ;  /* 0x0000000a00897202 */ /* 0x000fe40000000f00 */
[----:B------:R-:W-:Y:S02]  /*8500*/  F2FP.F16.F32.PACK_AB R12, R33, R32 ;  /* 0x00000020210c723e */ /* 0x000fe400000000ff */
[----:B------:R-:W-:-:S02]  /*8510*/  F2FP.F16.F32.PACK_AB R13, R35, R34 ;  /* 0x00000022230d723e */ /* 0x000fc400000000ff */
[----:B------:R-:W-:Y:S02]  /*8520*/  F2FP.F16.F32.PACK_AB R14, R37, R36 ;  /* 0x00000024250e723e */ /* 0x000fe400000000ff */
[----:B------:R-:W-:Y:S02]  /*8530*/  F2FP.F16.F32.PACK_AB R15, R39, R38 ;  /* 0x00000026270f723e */ /* 0x000fe400000000ff */
[----:B------:R-:W-:Y:S02]  /*8540*/  LOP3.LUT R130, R18, R143, RZ, 0x3c, !PT ;  /* 0x0000008f12827212 */ /* 0x000fe400078e3cff */
[----:B------:R-:W-:Y:S02]  /*8550*/  MOV R134, R84 ;  /* 0x0000005400867202 */ /* 0x000fe40000000f00 */
[----:B------:R-:W-:Y:S01]  /*8560*/  MOV R133, R86 ;  /* 0x0000005600857202 */ /* 0x000fe20000000f00 */
[----:B------:R0:W-:Y:S01]  /*8570*/  STSM.16.M88.4 [R3], R4 ;  /* 0x0000000403007844 */ /* 0x0001e20000000200 */
[----:B------:R-:W-:-:S02]  /*8580*/  MOV R132, R88 ;  /* 0x0000005800847202 */ /* 0x000fc40000000f00 */
[----:B------:R-:W-:Y:S02]  /*8590*/  MOV R18, R90 ;  /* 0x0000005a00127202 */ /* 0x000fe40000000f00 */
[----:B------:R-:W-:Y:S02]  /*85a0*/  F2FP.F16.F32.PACK_AB R84, R41, R40 ;  /* 0x000000282954723e */ /* 0x000fe400000000ff */
[----:B------:R-:W-:Y:S02]  /*85b0*/  F2FP.F16.F32.PACK_AB R85, R43, R42 ;  /* 0x0000002a2b55723e */ /* 0x000fe400000000ff */
[----:B------:R-:W-:Y:S02]  /*85c0*/  F2FP.F16.F32.PACK_AB R86, R45, R44 ;  /* 0x0000002c2d56723e */ /* 0x000fe400000000ff */
[----:B------:R-:W-:Y:S02]  /*85d0*/  F2FP.F16.F32.PACK_AB R87, R47, R46 ;  /* 0x0000002e2f57723e */ /* 0x000fe400000000ff */
[----:B------:R-:W-:-:S02]  /*85e0*/  F2FP.F16.F32.PACK_AB R88, R49, R48 ;  /* 0x000000303158723e */ /* 0x000fc400000000ff */
[----:B------:R-:W-:Y:S02]  /*85f0*/  F2FP.F16.F32.PACK_AB R89, R51, R50 ;  /* 0x000000323359723e */ /* 0x000fe400000000ff */
[----:B------:R-:W-:Y:S02]  /*8600*/  F2FP.F16.F32.PACK_AB R90, R53, R52 ;  /* 0x00000034355a723e */ /* 0x000fe400000000ff */
[----:B------:R-:W-:Y:S01]  /*8610*/  F2FP.F16.F32.PACK_AB R91, R55, R54 ;  /* 0x00000036375b723e */ /* 0x000fe200000000ff */
[----:B------:R1:W-:Y:S01]  /*8620*/  STSM.16.M88.4 [R137], R12 ;  /* 0x0000000c89007844 */ /* 0x0003e20000000200 */
[----:B0-----:R-:W-:Y:S02]  /*8630*/  MOV R3, R8 ;  /* 0x0000000800037202 */ /* 0x001fe40000000f00 */
        /* <DEDUP_REMOVED lines=8> */
[----:B------:R0:W-:Y:S01]  /*86c0*/  STSM.16.M88.4 [R136], R84 ;  /* 0x0000005488007844 */ /* 0x0001e20000000200 */
[----:B-1----:R-:W-:-:S02]  /*86d0*/  F2FP.F16.F32.PACK_AB R12, R73, R72 ;  /* 0x00000048490c723e */ /* 0x002fc400000000ff */
[----:B------:R-:W-:Y:S02]  /*86e0*/  F2FP.F16.F32.PACK_AB R13, R75, R74 ;  /* 0x0000004a4b0d723e */ /* 0x000fe400000000ff */
[----:B------:R-:W-:Y:S02]  /*86f0*/  F2FP.F16.F32.PACK_AB R14, R77, R76 ;  /* 0x0000004c4d0e723e */ /* 0x000fe400000000ff */
[----:B------:R-:W-:Y:S01]  /*8700*/  F2FP.F16.F32.PACK_AB R15, R79, R78 ;  /* 0x0000004e4f0f723e */ /* 0x000fe200000000ff */
[----:B------:R1:W-:Y:S01]  /*8710*/  STSM.16.M88.4 [R135], R88 ;  /* 0x0000005887007844 */ /* 0x0003e20000000200 */
[----:B------:R-:W-:Y:S02]  /*8720*/  MOV R126, R126 ;  /* 0x0000007e007e7202 */ /* 0x000fe40000000f00 */
[----:B------:R-:W-:Y:S01]  /*8730*/  MOV R128, R128 ;  /* 0x0000008000807202 */ /* 0x000fe20000000f00 */
[----:B------:R2:W-:Y:S01]  /*8740*/  STSM.16.M88.4 [R134], R4 ;  /* 0x0000000486007844 */ /* 0x0005e20000000200 */
[----:B------:R-:W-:-:S02]  /*8750*/  MOV R130, R130 ;  /* 0x0000008200827202 */ /* 0x000fc40000000f00 */
[----:B0-----:R-:W-:Y:S02]  /*8760*/  F2FP.F16.F32.PACK_AB R84, R81, R80 ;  /* 0x000000505154723e */ /* 0x001fe400000000ff */
[----:B------:R-:W-:Y:S02]  /*8770*/  F2FP.F16.F32.PACK_AB R85, R83, R82 ;  /* 0x000000525355723e */ /* 0x000fe400000000ff */
[----:B------:R-:W-:Y:S02]  /*8780*/  F2FP.F16.F32.PACK_AB R86, R21, R20 ;  /* 0x000000141556723e */ /* 0x000fe400000000ff */
[----:B------:R-:W-:Y:S01]  /*8790*/  F2FP.F16.F32.PACK_AB R87, R123, R122 ;  /* 0x0000007a7b57723e */ /* 0x000fe200000000ff */
[----:B------:R0:W-:Y:S01]  /*87a0*/  STSM.16.M88.4 [R133], R8 ;  /* 0x0000000885007844 */ /* 0x0001e20000000200 */
[----:B-1----:R-:W-:Y:S02]  /*87b0*/  F2FP.F16.F32.PACK_AB R88, R121, R120 ;  /* 0x000000787958723e */ /* 0x002fe400000000ff */
[----:B------:R-:W-:-:S02]  /*87c0*/  F2FP.F16.F32.PACK_AB R89, R125, R124 ;  /* 0x0000007c7d59723e */ /* 0x000fc400000000ff */
[----:B------:R-:W-:Y:S02]  /*87d0*/  F2FP.F16.F32.PACK_AB R90, R93, R92 ;  /* 0x0000005c5d5a723e */ /* 0x000fe400000000ff */
[----:B------:R-:W-:Y:S01]  /*87e0*/  F2FP.F16.F32.PACK_AB R91, R95, R94 ;  /* 0x0000005e5f5b723e */ /* 0x000fe200000000ff */
[----:B------:R1:W-:Y:S01]  /*87f0*/  STSM.16.M88.4 [R132], R12 ;  /* 0x0000000c84007844 */ /* 0x0003e20000000200 */
[----:B--2---:R-:W-:Y:S02]  /*8800*/  F2FP.F16.F32.PACK_AB R4, R97, R96 ;  /* 0x000000606104723e */ /* 0x004fe400000000ff */
[----:B------:R-:W-:Y:S02]  /*8810*/  F2FP.F16.F32.PACK_AB R5, R99, R98 ;  /* 0x000000626305723e */ /* 0x000fe400000000ff */
[----:B------:R-:W-:Y:S02]  /*8820*/  F2FP.F16.F32.PACK_AB R6, R101, R100 ;  /* 0x000000646506723e */ /* 0x000fe400000000ff */
[----:B------:R-:W-:-:S02]  /*8830*/  F2FP.F16.F32.PACK_AB R7, R103, R102 ;  /* 0x000000666707723e */ /* 0x000fc400000000ff */
        /* <DEDUP_REMOVED lines=9> */
[----:B------:R-:W-:Y:S04]  /*88d0*/  STSM.16.M88.4 [R126], R88 ;  /* 0x000000587e007844 */ /* 0x000fe80000000200 */
[----:B------:R-:W-:Y:S04]  /*88e0*/  STSM.16.M88.4 [R128], R4 ;  /* 0x0000000480007844 */ /* 0x000fe80000000200 */
[----:B------:R-:W-:Y:S04]  /*88f0*/  STSM.16.M88.4 [R130], R8 ;  /* 0x0000000882007844 */ /* 0x000fe80000000200 */
[----:B------:R1:W-:Y:S01]  /*8900*/  STSM.16.M88.4 [R3], R12 ;  /* 0x0000000c03007844 */ /* 0x0003e20000000200 */
[----:B------:R-:W-:Y:S01]  /*8910*/  BAR.SYNC.DEFER_BLOCKING 0x1, 0x100 ;  /* 0x0044000000007b1d */ /* 0x000fe20000010000 */
[----:B------:R-:W-:-:S04]  /*8920*/  ISETP.NE.U32.AND P0, PT, RZ, UR14, PT ;  /* 0x0000000eff007c0c */ /* 0x000fc8000bf05070 */
[----:B------:R-:W-:Y:S01]  /*8930*/  ISETP.NE.AND.EX P0, PT, RZ, UR15, PT, P0 ;  /* 0x0000000fff007c0c */ /* 0x000fe2000bf05300 */
[----:B0-----:R-:W-:Y:S02]  /*8940*/  IMAD.U32 R84, RZ, RZ, UR9 ;  /* 0x00000009ff547e24 */ /* 0x001fe4000f8e00ff */
[----:B------:R-:W-:Y:S01]  /*8950*/  IMAD.U32 R85, RZ, RZ, UR12 ;  /* 0x0000000cff557e24 */ /* 0x000fe2000f8e00ff */
[----:B------:R-:W-:Y:S01]  /*8960*/  ULDC.64 UR12, c[0x0][0xc08] ;  /* 0x00030200000c7ab9 */ /* 0x000fe20000000a00 */
[----:B-1----:R-:W0:Y:S08]  /*8970*/  LDC R3, c[0x0][0xbe8] ;  /* 0x0002fa00ff037b82 */ /* 0x002e300000000800 */
[----:B------:R-:W2:Y:S01]  /*8980*/  @P0 LDG.E R86, desc[UR36][R84.64] ;  /* 0x0000002454560981 */ /* 0x000ea2000c1e1900 */
[----:B------:R-:W-:-:S04]  /*8990*/  UISETP.NE.U32.AND UP0, UPT, UR12, URZ, UPT ;  /* 0x0000003f0c00728c */ /* 0x000fc8000bf05070 */
[----:B------:R-:W-:Y:S01]  /*89a0*/  UISETP.NE.AND.EX UP0, UPT, UR13, URZ, UPT, UP0 ;  /* 0x0000003f0d00728c */ /* 0x000fe2000bf05300 */
[----:B0-----:R-:W-:-:S10]  /*89b0*/  ISETP.NE.AND P1, PT, R3, 0x1, PT ;  /* 0x000000010300780c */ /* 0x001fd40003f25270 */
[----:B------:R-:W-:Y:S01]  /*89c0*/  @UP0 UIADD3 UR12, UP1, UR4, UR12, URZ ;  /* 0x0000000c040c0290 */ /* 0x000fe2000ff3e03f */
[----:B------:R-:W-:Y:S02]  /*89d0*/  PLOP3.LUT P4, PT, PT, PT, UP0, 0x80, 0x0 ;  /* 0x000000000000781c */ /* 0x000fe40003f8f008 */
[----:B------:R-:W-:Y:S01]  /*89e0*/  ULDC UR4, c[0x0][0xa88] ;  /* 0x0002a20000047ab9 */ /* 0x000fe20000000800 */
[----:B------:R-:W-:Y:S01]  /*89f0*/  @UP0 UIADD3.X UR13, UR16, UR13, URZ, UP1, !UPT ;  /* 0x0000000d100d0290 */ /* 0x000fe20008ffe43f */
[----:B------:R-:W-:Y:S01]  /*8a00*/  MOV R18, UR4 ;  /* 0x0000000400127c02 */ /* 0x000fe20008000f00 */
[----:B------:R-:W-:Y:S01]  /*8a10*/  UISETP.NE.AND UP0, UPT, UR20, URZ, UPT ;  /* 0x0000003f1400728c */ /* 0x000fe2000bf05270 */
[----:B------:R-:W-:Y:S01]  /*8a20*/  ULDC UR4, c[0x0][0xad4] ;  /* 0x0002b50000047ab9 */ /* 0x000fe20000000800 */
[----:B------:R-:W0:Y:S02]  /*8a30*/  @P1 LDC R6, c[0x0][0xbec] ;  /* 0x0002fb00ff061b82 */ /* 0x000e240000000800 */
[----:B------:R-:W-:Y:S01]  /*8a40*/  USEL UR4, UR20, UR4, UP0 ;  /* 0x0000000414047287 */ /* 0x000fe20008000000 */
[----:B------:R-:W-:-:S03]  /*8a50*/  UMOV UR21, 0x9b8 ;  /* 0x000009b800157882 */ /* 0x000fc60000000000 */
[----:B------:R-:W-:Y:S02]  /*8a60*/  UISETP.GT.AND UP1, UPT, UR4, 0x1, UPT ;  /* 0x000000010400788c */ /* 0x000fe4000bf24270 */
[----:B------:R-:W1:Y:S02]  /*8a70*/  @P1 LDC R9, c[0x0][0xbf0] ;  /* 0x0002fc00ff091b82 */ /* 0x000e640000000800 */
[----:B------:R-:W-:Y:S02]  /*8a80*/  USEL UR21, UR21, 0x978, UP1 ;  /* 0x0000097815157887 */ /* 0x000fe40008800000 */
[----:B------:R-:W-:Y:S01]  /*8a90*/  UISETP.NE.U32.AND UP0, UPT, UR14, URZ, UPT ;  /* 0x0000003f0e00728c */ /* 0x000fe2000bf05070 */
[----:B------:R-:W-:Y:S01]  /*8aa0*/  IMAD.U32 R11, RZ, RZ, UR19 ;  /* 0x00000013ff0b7e24 */ /* 0x000fe2000f8e00ff */
[----:B------:R-:W-:Y:S01]  /*8ab0*/  UMOV UR4, URZ ;  /* 0x0000003f00047c82 */ /* 0x000fe20008000000 */
[----:B------:R-:W-:Y:S01]  /*8ac0*/  IMAD.U32 R4, RZ, RZ, UR12 ;  /* 0x0000000cff047e24 */ /* 0x000fe2000f8e00ff */
[----:B------:R-:W-:Y:S01]  /*8ad0*/  UISETP.NE.AND.EX UP0, UPT, UR15, URZ, UPT, UP0 ;  /* 0x0000003f0f00728c */ /* 0x000fe2000bf05300 */
[----:B------:R-:W-:-:S02]  /*8ae0*/  IMAD.U32 R5, RZ, RZ, UR13 ;  /* 0x0000000dff057e24 */ /* 0x000fc4000f8e00ff */
[----:B---3--:R-:W-:Y:S01]  /*8af0*/  IMAD R11, R11, 0x80, R138 ;  /* 0x000000800b0b7824 */ /* 0x008fe200078e028a */
[----:B------:R-:W-:Y:S02]  /*8b00*/  USEL UR61, UR61, URZ, !UP0 ;  /* 0x0000003f3d3d7287 */ /* 0x000fe4000c000000 */
[----:B------:R-:W-:Y:S01]  /*8b10*/  USEL UR20, UR17, URZ, !UP0 ;  /* 0x0000003f11147287 */ /* 0x000fe2000c000000 */
[----:B------:R0:W5:Y:S01]  /*8b20*/  @P4 LDG.E R18, desc[UR36][R4.64] ;  /* 0x0000002404124981 */ /* 0x000162000c1e1900 */
[----:B------:R-:W-:Y:S01]  /*8b30*/  USEL UR9, UR18, URZ, UP1 ;  /* 0x0000003f12097287 */ /* 0x000fe20008800000 */
[----:B------:R-:W-:Y:S01]  /*8b40*/  ULDC.64 UR12, c[0x0][UR21+0x218] ;  /* 0x00008600150c7abb */ /* 0x000fe20008000a00 */
[----:B------:R-:W-:Y:S01]  /*8b50*/  ULDC.64 UR16, c[0x0][UR21+0x220] ;  /* 0x0000880015107abb */ /* 0x000fe20008000a00 */
[----:B------:R-:W-:Y:S01]  /*8b60*/  ULDC.64 UR18, c[0x0][UR21+0x228] ;  /* 0x00008a0015127abb */ /* 0x000fe20008000a00 */
[----:B------:R-:W-:Y:S02]  /*8b70*/  UIMAD.WIDE.U32 UR14, UR12, UR22, URZ ;  /* 0x000000160c0e72a5 */ /* 0x000fe4000f8e003f */
[----:B------:R-:W-:Y:S01]  /*8b80*/  UIMAD UR17, UR17, UR61, URZ ;  /* 0x0000003d111172a4 */ /* 0x000fe2000f8e023f */
[----:B0-----:R-:W-:Y:S01]  /*8b90*/  @P1 IMAD.HI.U32 R4, R11, R6, RZ ;  /* 0x000000060b041227 */ /* 0x001fe200078e00ff */
[----:B------:R-:W-:-:S02]  /*8ba0*/  UIMAD UR22, UR13, UR22, URZ ;  /* 0x000000160d1672a4 */ /* 0x000fc4000f8e023f */
[----:B------:R-:W-:Y:S01]  /*8bb0*/  UIMAD.WIDE.U32 UR12, UR16, UR61, URZ ;  /* 0x0000003d100c72a5 */ /* 0x000fe2000f8e003f */
[----:B------:R-:W-:Y:S01]  /*8bc0*/  IMAD.MOV.U32 R7, RZ, RZ, R11 ;  /* 0x000000ffff077224 */ /* 0x000fe200078e000b */
[----:B------:R-:W-:Y:S01]  /*8bd0*/  UIMAD.WIDE.U32 UR24, UR18, UR9, URZ ;  /* 0x00000009121872a5 */ /* 0x000fe2000f8e003f */
[----:B-1----:R-:W-:Y:S01]  /*8be0*/  @P1 SHF.R.U32.HI R7, RZ, R9, R4 ;  /* 0x00000009ff071219 */ /* 0x002fe20000011604 */
[----:B------:R-:W-:Y:S02]  /*8bf0*/  UIMAD UR9, UR19, UR9, URZ ;  /* 0x00000009130972a4 */ /* 0x000fe4000f8e023f */
[----:B------:R-:W-:Y:S02]  /*8c00*/  UIMAD UR17, UR16, UR20, UR17 ;  /* 0x00000014101172a4 */ /* 0x000fe4000f8e0211 */
[----:B------:R-:W-:Y:S01]  /*8c10*/  UIADD3 UR22, UR15, UR22, URZ ;  /* 0x000000160f167290 */ /* 0x000fe2000fffe03f */
[----:B------:R-:W-:Y:S02]  /*8c20*/  IMAD.MOV R6, RZ, RZ, -R7 ;  /* 0x000000ffff067224 */ /* 0x000fe400078e0a07 */
[----:B------:R-:W-:-:S02]  /*8c30*/  IMAD.U32 R4, RZ, RZ, UR24 ;  /* 0x00000018ff047e24 */ /* 0x000fc4000f8e00ff */
[----:B------:R-:W-:Y:S01]  /*8c40*/  IMAD.U32 R5, RZ, RZ, UR25 ;  /* 0x00000019ff057e24 */ /* 0x000fe2000f8e00ff */
[----:B------:R-:W-:Y:S01]  /*8c50*/  SHF.R.S32.HI R5, RZ, 0x1f, R7 ;  /* 0x0000001fff057819 */ /* 0x000fe20000011407 */
[----:B------:R-:W-:-:S05]  /*8c60*/  IMAD R9, R3, R6, R11 ;  /* 0x0000000603097224 */ /* 0x000fca00078e020b */
[----:B------:R-:W-:Y:S02]  /*8c70*/  SHF.R.S32.HI R6, RZ, 0x1f, R9 ;  /* 0x0000001fff067819 */ /* 0x000fe40000011409 */
[----:B--2---:R-:W-:-:S13]  /*8c80*/  @P0 R2UR UR4, R86 ;  /* 0x00000000560402ca */ /* 0x004fda00000e0000 */
[----:B------:R-:W-:Y:S02]  /*8c90*/  UIADD3 UR14, UP0, UP2, UR12, UR14, UR4 ;  /* 0x0000000e0c0e7290 */ /* 0x000fe4000fa1e004 */
[----:B------:R-:W-:Y:S02]  /*8ca0*/  UIADD3 UR12, UR25, UR9, URZ ;  /* 0x00000009190c7290 */ /* 0x000fe4000fffe03f */
[----:B------:R-:W-:Y:S02]  /*8cb0*/  UIADD3 UR9, UR13, UR17, URZ ;  /* 0x000000110d097290 */ /* 0x000fe4000fffe03f */
[----:B------:R-:W-:Y:S01]  /*8cc0*/  USHF.R.S32.HI UR15, URZ, 0x1f, UR4 ;  /* 0x0000001f3f0f7899 */ /* 0x000fe20008011404 */
[----:B------:R-:W-:Y:S01]  /*8cd0*/  IADD3 R4, P2, P3, R7, UR14, R4 ;  /* 0x0000000e07047c10 */ /* 0x000fe2000fb5e004 */
[----:B------:R-:W-:Y:S01]  /*8ce0*/  ULDC.64 UR16, c[0x0][0xba8] ;  /* 0x0002ea0000107ab9 */ /* 0x000fe20000000a00 */
[----:B------:R-:W-:Y:S01]  /*8cf0*/  MOV R8, UR12 ;  /* 0x0000000c00087c02 */ /* 0x000fe20008000f00 */
[----:B------:R-:W-:Y:S01]  /*8d00*/  UIADD3.X UR9, UR9, UR22, UR15, UP0, UP2 ;  /* 0x0000001609097290 */ /* 0x000fe200087e440f */
[----:B------:R-:W-:Y:S01]  /*8d10*/  ULDC.64 UR12, c[0x0][UR21+0x210] ;  /* 0x00008400150c7abb */ /* 0x000fe20008000a00 */
[----:B------:R-:W-:Y:S01]  /*8d20*/  @!UP1 ULDC UR16, c[0x0][0xb50] ;  /* 0x0002d40000109ab9 */ /* 0x000fe20000000800 */
[----:B------:R-:W-:Y:S01]  /*8d30*/  IMAD R7, R9, UR13, RZ ;  /* 0x0000000d09077c24 */ /* 0x000fe2000f8e02ff */
[----:B------:R-:W-:-:S02]  /*8d40*/  @!UP1 ULDC UR17, c[0x0][0xb54] ;  /* 0x0002d50000119ab9 */ /* 0x000fc40000000800 */
[----:B------:R-:W-:Y:S01]  /*8d50*/  IADD3.X R5, R5, UR9, R8, P2, P3 ;  /* 0x0000000905057c10 */ /* 0x000fe200097e6408 */
[----:B------:R-:W-:Y:S02]  /*8d60*/  IMAD R7, R6, UR12, R7 ;  /* 0x0000000c06077c24 */ /* 0x000fe4000f8e0207 */
[----:B------:R-:W-:-:S04]  /*8d70*/  IMAD.WIDE.U32 R4, R9, UR12, R4 ;  /* 0x0000000c09047c25 */ /* 0x000fc8000f8e0004 */
[----:B------:R-:W-:Y:S01]  /*8d80*/  IMAD.IADD R5, R5, 0x1, R7 ;  /* 0x0000000105057824 */ /* 0x000fe200078e0207 */
[----:B------:R-:W-:-:S04]  /*8d90*/  LEA R8, P2, R4, UR16, 0x2 ;  /* 0x0000001004087c11 */ /* 0x000fc8000f8410ff */
[----:B------:R-:W-:Y:S01]  /*8da0*/  LEA.HI.X R10, R4, UR17, R5, 0x2, P2 ;  /* 0x00000011040a7c11 */ /* 0x000fe200090f1405 */
[----:B------:R-:W-:Y:S08]  /*8db0*/  @P4 BRA `(.L_x_213) ;  /* 0x0000000000104947 */ /* 0x000ff00003800000 */
[----:B------:R-:W-:Y:S05]  /*8dc0*/  @!P0 BRA `(.L_x_213) ;  /* 0x00000000000c8947 */ /* 0x000fea0003800000 */
[----:B------:R-:W2:Y:S04]  /*8dd0*/  LDG.E R5, desc[UR36][R84.64] ;  /* 0x0000002454057981 */ /* 0x000ea8000c1e1900 */
[----:B-----5:R-:W2:Y:S02]  /*8de0*/  LDG.E R18, desc[UR36][R84.64+0x4] ;  /* 0x0000042454127981 */ /* 0x020ea4000c1e1900 */
[----:B--2---:R-:W-:-:S07]  /*8df0*/  IMAD.IADD R18, R18, 0x1, -R5 ;  /* 0x0000000112127824 */ /* 0x004fce00078e0a05 */
.L_x_213:
[----:B------:R-:W2:Y:S01]  /*8e00*/  LDL R9, [R1+0x1c] ;  /* 0x00001c0001097983 */ /* 0x000ea20000100800 */
[----:B------:R-:W-:Y:S01]  /*8e10*/  R2UR UR9, R212 ;  /* 0x00000000d40972ca */ /* 0x000fe200000e0000 */
[----:B-----5:R-:W-:Y:S01]  /*8e20*/  IMAD R18, R18, R3, RZ ;  /* 0x0000000312127224 */ /* 0x020fe200078e02ff */
[----:B------:R-:W-:Y:S01]  /*8e30*/  LOP3.LUT P0, RZ, R216, 0x3, RZ, 0xc0, !PT ;  /* 0x00000003d8ff7812 */ /* 0x000fe2000780c0ff */
[----:B------:R-:W-:Y:S01]  /*8e40*/  SHFL.IDX PT, R4, R8, RZ, 0x1c1f ;  /* 0x001c1fff08047589 */ /* 0x000fe200000e0000 */
[----:B------:R-:W-:-:S03]  /*8e50*/  PLOP3.LUT P3, PT, PT, PT, UP1, 0x80, 0x0 ;  /* 0x000000000000781c */ /* 0x000fc60003f6f018 */
[----:B------:R-:W0:Y:S04]  /*8e60*/  SHFL.IDX PT, R5, R10, RZ, 0x1c1f ;  /* 0x001c1fff0a057589 */ /* 0x000e2800000e0000 */
[----:B------:R-:W-:Y:S02]  /*8e70*/  SHFL.IDX PT, R6, R8, 0x1, 0x1c1f ;  /* 0x003c1f0008067f89 */ /* 0x000fe400000e0000 */
[----:B------:R-:W-:Y:S02]  /*8e80*/  IMAD.U32 R13, RZ, RZ, UR9 ;  /* 0x00000009ff0d7e24 */ /* 0x000fe4000f8e00ff */
[----:B------:R-:W1:Y:S02]  /*8e90*/  SHFL.IDX PT, R7, R10, 0x1, 0x1c1f ;  /* 0x003c1f000a077f89 */ /* 0x000e6400000e0000 */
[----:B--2---:R-:W-:-:S04]  /*8ea0*/  IMAD R13, R13, 0x80, R9 ;  /* 0x000000800d0d7824 */ /* 0x004fc800078e0209 */
[C---:B------:R-:W-:Y:S01]  /*8eb0*/  VIADD R9, R13.reuse, 0x8 ;  /* 0x000000080d097836 */ /* 0x040fe20000000000 */
[----:B------:R-:W-:-:S04]  /*8ec0*/  ISETP.GE.OR P2, PT, R13, R18, P0 ;  /* 0x000000120d00720c */ /* 0x000fc80000746670 */
[----:B------:R-:W-:-:S09]  /*8ed0*/  ISETP.GE.OR P0, PT, R9, R18, P0 ;  /* 0x000000120900720c */ /* 0x000fd20000706670 */
[----:B0-----:R0:W-:Y:S01]  /*8ee0*/  @!P2 ST.E desc[UR36][R4.64], R0 ;  /* 0x000000000400a985 */ /* 0x0011e2000c101924 */
[----:B------:R-:W-:-:S03]  /*8ef0*/  ISETP.GE.AND P2, PT, R13, R18, PT ;  /* 0x000000120d00720c */ /* 0x000fc60003f46270 */
[----:B-1----:R0:W-:Y:S01]  /*8f00*/  @!P0 ST.E desc[UR36][R6.64], R2 ;  /* 0x0000000206008985 */ /* 0x0021e2000c101924 */
[----:B------:R-:W-:Y:S01]  /*8f10*/  ISETP.GE.AND P0, PT, R9, R18, PT ;  /* 0x000000120900720c */ /* 0x000fe20003f06270 */
[----:B------:R-:W-:-:S12]  /*8f20*/  @P3 BRA `(.L_x_214) ;  /* 0x0000000c00543947 */ /* 0x000fd80003800000 */
[----:B0-----:R-:W-:Y:S01]  /*8f30*/  IMAD.SHL.U32 R0, R16, 0x8, RZ ;  /* 0x0000000810007824 */ /* 0x001fe200078e00ff */
[----:B------:R-:W0:Y:S01]  /*8f40*/  @P1 LDC R20, c[0x0][0xbec] ;  /* 0x0002fb00ff141b82 */ /* 0x000e220000000800 */
[----:B------:R-:W-:Y:S01]  /*8f50*/  IMAD.MOV.U32 R5, RZ, RZ, 0x2 ;  /* 0x00000002ff057424 */ /* 0x000fe200078e00ff */
[----:B------:R-:W-:Y:S01]  /*8f60*/  R2UR UR16, R212 ;  /* 0x00000000d41072ca */ /* 0x000fe200000e0000 */
[----:B------:R-:W-:Y:S01]  /*8f70*/  IMAD R4, R213, 0x40, R0 ;  /* 0x00000040d5047824 */ /* 0x000fe200078e0200 */
[----:B------:R-:W-:Y:S01]  /*8f80*/  ULDC.64 UR12, c[0x0][0xaa0] ;  /* 0x0002a800000c7ab9 */ /* 0x000fe20000000a00 */
[----:B------:R-:W-:Y:S02]  /*8f90*/  R2UR UR17, R211 ;  /* 0x00000000d31172ca */ /* 0x000fe400000e0000 */
[----:B------:R-:W-:Y:S01]  /*8fa0*/  IMAD.WIDE R4, R4, R5, UR10 ;  /* 0x0000000a04047e25 */ /* 0x000fe2000f8e0205 */
[----:B------:R-:W1:Y:S02]  /*8fb0*/  @P1 LDC R21, c[0x0][0xbf0] ;  /* 0x0002fc00ff151b82 */ /* 0x000e640000000800 */
[C---:B------:R-:W-:Y:S01]  /*8fc0*/  IADD3 R33, P2, R4.reuse, 0x5000, RZ ;  /* 0x0000500004217810 */ /* 0x040fe20007f5e0ff */
[----:B------:R-:W-:Y:S01]  /*8fd0*/  UIMAD UR9, UR15, UR12, URZ ;  /* 0x0000000c0f0972a4 */ /* 0x000fe2000f8e023f */
[----:B------:R-:W-:-:S02]  /*8fe0*/  IADD3 R9, P4, R4, 0x1000, RZ ;  /* 0x0000100004097810 */ /* 0x000fc40007f9e0ff */
[----:B------:R-:W-:Y:S02]  /*8ff0*/  LOP3.LUT R32, R33, 0x380, RZ, 0xc0, !PT ;  /* 0x0000038021207812 */ /* 0x000fe400078ec0ff */
[----:B------:R-:W-:Y:S01]  /*9000*/  IADD3 R13, P3, R4, 0x2000, RZ ;  /* 0x00002000040d7810 */ /* 0x000fe20007f7e0ff */
[----:B------:R-:W-:Y:S01]  /*9010*/  UIMAD.WIDE.U32 UR10, UR4, UR12, URZ ;  /* 0x0000000c040a72a5 */ /* 0x000fe2000f8e003f */
[----:B------:R-:W-:Y:S02]  /*9020*/  SHF.R.U64 R32, R32, 0x3, RZ ;  /* 0x0000000320207819 */ /* 0x000fe400000012ff */
[----:B------:R-:W-:Y:S01]  /*9030*/  IADD3 R25, P6, R4, 0x3000, RZ ;  /* 0x0000300004197810 */ /* 0x000fe20007fde0ff */
[----:B------:R-:W-:Y:S01]  /*9040*/  IMAD.U32 R61, RZ, RZ, UR16 ;  /* 0x00000010ff3d7e24 */ /* 0x000fe2000f8e00ff */
[----:B------:R-:W-:Y:S01]  /*9050*/  LOP3.LUT R32, R32, R33, RZ, 0x3c, !PT ;  /* 0x0000002120207212 */ /* 0x000fe200078e3cff */
[----:B------:R-:W-:Y:S01]  /*9060*/  IMAD.X R33, RZ, RZ, R5, P2 ;  /* 0x000000ffff217224 */ /* 0x000fe200010e0605 */
[----:B------:R-:W-:-:S02]  /*9070*/  IADD3 R7, P2, R4, 0xb000, RZ ;  /* 0x0000b00004077810 */ /* 0x000fc40007f5e0ff */
[----:B------:R-:W-:Y:S01]  /*9080*/  IADD3 R29, P5, R4, 0x4000, RZ ;  /* 0x00004000041d7810 */ /* 0x000fe20007fbe0ff */
[----:B------:R-:W-:Y:S01]  /*9090*/  ULDC.64 UR14, c[0x0][0xaf0] ;  /* 0x0002bc00000e7ab9 */ /* 0x000fe20000000a00 */
[----:B------:R-:W-:Y:S01]  /*90a0*/  LOP3.LUT R2, R7, 0x380, RZ, 0xc0, !PT ;  /* 0x0000038007027812 */ /* 0x000fe200078ec0ff */
[----:B------:R-:W-:Y:S01]  /*90b0*/  UIMAD UR9, UR4, UR13, UR9 ;  /* 0x0000000d040972a4 */ /* 0x000fe2000f8e0209 */
[----:B------:R-:W-:Y:S01]  /*90c0*/  LOP3.LUT R8, R9, 0x380, RZ, 0xc0, !PT ;  /* 0x0000038009087812 */ /* 0x000fe200078ec0ff */
[----:B------:R-:W-:Y:S01]  /*90d0*/  IMAD.X R57, RZ, RZ, R5, P2 ;  /* 0x000000ffff397224 */ /* 0x000fe200010e0605 */
[----:B------:R-:W-:Y:S01]  /*90e0*/  SHF.R.U64 R2, R2, 0x3, RZ ;  /* 0x0000000302027819 */ /* 0x000fe200000012ff */
[----:B------:R-:W5:Y:S01]  /*90f0*/  LD.E.128 R32, desc[UR36][R32.64] ;  /* 0x0000002420207980 */ /* 0x000f62000c101d00 */
[----:B------:R-:W-:Y:S01]  /*9100*/  LOP3.LUT R12, R13, 0x380, RZ, 0xc0, !PT ;  /* 0x000003800d0c7812 */ /* 0x000fe200078ec0ff */
[----:B------:R-:W-:Y:S01]  /*9110*/  ULDC.64 UR12, c[0x0][0xae8] ;  /* 0x0002ba00000c7ab9 */ /* 0x000fe20000000a00 */
[----:B------:R-:W-:-:S02]  /*9120*/  LOP3.LUT R24, R25, 0x380, RZ, 0xc0, !PT ;  /* 0x0000038019187812 */ /* 0x000fc400078ec0ff */
[----:B------:R-:W-:Y:S02]  /*9130*/  LOP3.LUT R28, R29, 0x380, RZ, 0xc0, !PT ;  /* 0x000003801d1c7812 */ /* 0x000fe400078ec0ff */
[----:B------:R-:W-:Y:S01]  /*9140*/  LOP3.LUT R56, R2, R7, RZ, 0x3c, !PT ;  /* 0x0000000702387212 */ /* 0x000fe200078e3cff */
[----:B------:R-:W-:Y:S01]  /*9150*/  IMAD R2, R16, 0x20, R213 ;  /* 0x0000002010027824 */ /* 0x000fe200078e02d5 */
[----:B------:R-:W-:Y:S01]  /*9160*/  SHF.R.U64 R8, R8, 0x3, RZ ;  /* 0x0000000308087819 */ /* 0x000fe200000012ff */
[----:B------:R-:W-:Y:S01]  /*9170*/  UIADD3 UR11, UR11, UR9, URZ ;  /* 0x000000090b0b7290 */ /* 0x000fe2000fffe03f */
[----:B------:R-:W-:Y:S02]  /*9180*/  SHF.R.U64 R12, R12, 0x3, RZ ;  /* 0x000000030c0c7819 */ /* 0x000fe400000012ff */
[----:B------:R-:W-:Y:S02]  /*9190*/  SHF.R.U64 R24, R24, 0x3, RZ ;  /* 0x0000000318187819 */ /* 0x000fe400000012ff */
[----:B------:R-:W-:Y:S01]  /*91a0*/  SHF.R.U64 R28, R28, 0x3, RZ ;  /* 0x000000031c1c7819 */ /* 0x000fe200000012ff */
[----:B------:R-:W-:Y:S01]  /*91b0*/  IMAD R61, R61, 0x80, R2 ;  /* 0x000000803d3d7824 */ /* 0x000fe200078e0202 */
[----:B------:R-:W-:Y:S01]  /*91c0*/  LOP3.LUT R8, R8, R9, RZ, 0x3c, !PT ;  /* 0x0000000908087212 */ /* 0x000fe200078e3cff */
[----:B------:R-:W-:Y:S01]  /*91d0*/  USHF.R.S32.HI UR4, URZ, 0x1f, UR61 ;  /* 0x0000001f3f047899 */ /* 0x000fe2000801143d */
[----:B------:R-:W-:Y:S01]  /*91e0*/  LOP3.LUT R12, R12, R13, RZ, 0x3c, !PT ;  /* 0x0000000d0c0c7212 */ /* 0x000fe200078e3cff */
[----:B------:R-:W-:Y:S01]  /*91f0*/  UIMAD.WIDE.U32 UR10, UR17, UR12, UR10 ;  /* 0x0000000c110a72a5 */ /* 0x000fe2000f8e000a */
[----:B------:R-:W-:Y:S01]  /*9200*/  LOP3.LUT R24, R24, R25, RZ, 0x3c, !PT ;  /* 0x0000001918187212 */ /* 0x000fe200078e3cff */
[--C-:B------:R-:W-:Y:S01]  /*9210*/  IMAD.X R13, RZ, RZ, R5.reuse, P3 ;  /* 0x000000ffff0d7224 */ /* 0x100fe200018e0605 */
[----:B------:R-:W-:Y:S01]  /*9220*/  LOP3.LUT R28, R28, R29, RZ, 0x3c, !PT ;  /* 0x0000001d1c1c7212 */ /* 0x000fe200078e3cff */
[--C-:B------:R-:W-:Y:S01]  /*9230*/  IMAD.X R25, RZ, RZ, R5.reuse, P6 ;  /* 0x000000ffff197224 */ /* 0x100fe200030e0605 */
[----:B------:R-:W-:Y:S01]  /*9240*/  IADD3.X R9, RZ, R5, RZ, P4, !PT ;  /* 0x00000005ff097210 */ /* 0x000fe200027fe4ff */
[----:B------:R-:W-:Y:S01]  /*9250*/  IMAD.X R29, RZ, RZ, R5, P5 ;  /* 0x000000ffff1d7224 */ /* 0x000fe200028e0605 */
[C---:B------:R-:W-:Y:S01]  /*9260*/  IADD3 R37, P0, R4.reuse, 0x6000, RZ ;  /* 0x0000600004257810 */ /* 0x040fe20007f1e0ff */
[----:B0-----:R-:W-:Y:S01]  /*9270*/  @P1 IMAD.HI.U32 R2, R61, R20, RZ ;  /* 0x000000143d021227 */ /* 0x001fe200078e00ff */
[C---:B------:R-:W-:Y:S01]  /*9280*/  IADD3 R41, P4, R4.reuse, 0x7000, RZ ;  /* 0x0000700004297810 */ /* 0x040fe20007f9e0ff */
[----:B------:R-:W-:Y:S01]  /*9290*/  UIMAD UR4, UR4, UR14, URZ ;  /* 0x0000000e040472a4 */ /* 0x000fe2000f8e023f */
[C---:B------:R-:W-:Y:S01]  /*92a0*/  IADD3 R45, P3, R4.reuse, 0x8000, RZ ;  /* 0x00008000042d7810 */ /* 0x040fe20007f7e0ff */
[----:B------:R-:W-:Y:S01]  /*92b0*/  UIMAD UR11, UR17, UR13, UR11 ;  /* 0x0000000d110b72a4 */ /* 0x000fe2000f8e020b */
[C---:B------:R-:W-:Y:S01]  /*92c0*/  IADD3 R49, P6, R4.reuse, 0x9000, RZ ;  /* 0x0000900004317810 */ /* 0x040fe20007fde0ff */
[----:B------:R-:W-:Y:S01]  /*92d0*/  IMAD.MOV.U32 R23, RZ, RZ, R61 ;  /* 0x000000ffff177224 */ /* 0x000fe200078e003d */
[----:B------:R-:W-:Y:S01]  /*92e0*/  IADD3 R53, P5, R4, 0xa000, RZ ;  /* 0x0000a00004357810 */ /* 0x000fe20007fbe0ff */
[----:B------:R-:W5:Y:S01]  /*92f0*/  LD.E.128 R12, desc[UR36][R12.64] ;  /* 0x000000240c0c7980 */ /* 0x000f62000c101d00 */
[----:B------:R-:W-:-:S02]  /*9300*/  LOP3.LUT R36, R37, 0x380, RZ, 0xc0, !PT ;  /* 0x0000038025247812 */ /* 0x000fc400078ec0ff */
[----:B------:R-:W-:Y:S01]  /*9310*/  LOP3.LUT R40, R41, 0x380, RZ, 0xc0, !PT ;  /* 0x0000038029287812 */ /* 0x000fe200078ec0ff */
[----:B------:R-:W-:Y:S01]  /*9320*/  UIMAD UR4, UR61, UR15, UR4 ;  /* 0x0000000f3d0472a4 */ /* 0x000fe2000f8e0204 */
[----:B------:R-:W-:Y:S01]  /*9330*/  LOP3.LUT R44, R45, 0x380, RZ, 0xc0, !PT ;  /* 0x000003802d2c7812 */ /* 0x000fe200078ec0ff */
[----:B------:R-:W-:Y:S01]  /*9340*/  ULDC.64 UR12, c[0x0][0xae0] ;  /* 0x0002b800000c7ab9 */ /* 0x000fe20000000a00 */
[----:B------:R-:W-:Y:S01]  /*9350*/  LOP3.LUT R48, R49, 0x380, RZ, 0xc0, !PT ;  /* 0x0000038031307812 */ /* 0x000fe200078ec0ff */
[----:B------:R-:W5:Y:S01]  /*9360*/  LD.E.128 R24, desc[UR36][R24.64] ;  /* 0x0000002418187980 */ /* 0x000f62000c101d00 */
[----:B------:R-:W-:Y:S01]  /*9370*/  LOP3.LUT R52, R53, 0x380, RZ, 0xc0, !PT ;  /* 0x0000038035347812 */ /* 0x000fe200078ec0ff */
[----:B------:R-:W-:Y:S01]  /*9380*/  UIMAD.WIDE.U32 UR10, UR61, UR14, UR10 ;  /* 0x0000000e3d0a72a5 */ /* 0x000fe2000f8e000a */
[----:B------:R-:W-:Y:S01]  /*9390*/  LOP3.LUT R11, R4, 0x380, RZ, 0xc0, !PT ;  /* 0x00000380040b7812 */ /* 0x000fe200078ec0ff */
[----:B------:R-:W5:Y:S01]  /*93a0*/  LD.E.128 R28, desc[UR36][R28.64] ;  /* 0x000000241c1c7980 */ /* 0x000f62000c101d00 */
[----:B-1----:R-:W-:-:S02]  /*93b0*/  @P1 SHF.R.U32.HI R23, RZ, R21, R2 ;  /* 0x00000015ff171219 */ /* 0x002fc40000011602 */
[----:B------:R-:W-:Y:S01]  /*93c0*/  SHF.R.U64 R36, R36, 0x3, RZ ;  /* 0x0000000324247819 */ /* 0x000fe200000012ff */
[----:B------:R-:W5:Y:S01]  /*93d0*/  LD.E.128 R56, desc[UR36][R56.64] ;  /* 0x0000002438387980 */ /* 0x000f62000c101d00 */
[----:B------:R-:W-:Y:S02]  /*93e0*/  SHF.R.U64 R40, R40, 0x3, RZ ;  /* 0x0000000328287819 */ /* 0x000fe400000012ff */
[----:B------:R-:W-:Y:S02]  /*93f0*/  SHF.R.U64 R44, R44, 0x3, RZ ;  /* 0x000000032c2c7819 */ /* 0x000fe400000012ff */
[----:B------:R-:W-:Y:S02]  /*9400*/  SHF.R.U64 R48, R48, 0x3, RZ ;  /* 0x0000000330307819 */ /* 0x000fe400000012ff */
[----:B------:R-:W-:Y:S01]  /*9410*/  SHF.R.U64 R52, R52, 0x3, RZ ;  /* 0x0000000334347819 */ /* 0x000fe200000012ff */
[----:B------:R-:W-:Y:S01]  /*9420*/  UIADD3 UR4, UR11, UR4, URZ ;  /* 0x000000040b047290 */ /* 0x000fe2000fffe03f */
[----:B------:R-:W-:-:S02]  /*9430*/  SHF.R.U64 R11, R11, 0x3, RZ ;  /* 0x000000030b0b7819 */ /* 0x000fc400000012ff */
[----:B------:R-:W-:Y:S02]  /*9440*/  SHF.R.S32.HI R2, RZ, 0x1f, R23 ;  /* 0x0000001fff027819 */ /* 0x000fe40000011417 */
[----:B------:R-:W-:Y:S02]  /*9450*/  IADD3 R60, -R23, RZ, RZ ;  /* 0x000000ff173c7210 */ /* 0x000fe40007ffe1ff */
[----:B------:R-:W-:Y:S01]  /*9460*/  LOP3.LUT R36, R36, R37, RZ, 0x3c, !PT ;  /* 0x0000002524247212 */ /* 0x000fe200078e3cff */
[--C-:B------:R-:W-:Y:S01]  /*9470*/  IMAD.X R37, RZ, RZ, R5.reuse, P0 ;  /* 0x000000ffff257224 */ /* 0x100fe200000e0605 */
[----:B------:R-:W-:Y:S01]  /*9480*/  LOP3.LUT R40, R40, R41, RZ, 0x3c, !PT ;  /* 0x0000002928287212 */ /* 0x000fe200078e3cff */
[--C-:B------:R-:W-:Y:S01]  /*9490*/  IMAD.X R41, RZ, RZ, R5.reuse, P4 ;  /* 0x000000ffff297224 */ /* 0x100fe200020e0605 */
[----:B------:R-:W-:Y:S01]  /*94a0*/  LOP3.LUT R44, R44, R45, RZ, 0x3c, !PT ;  /* 0x0000002d2c2c7212 */ /* 0x000fe200078e3cff */
[--C-:B------:R-:W-:Y:S01]  /*94b0*/  IMAD.X R45, RZ, RZ, R5.reuse, P3 ;  /* 0x000000ffff2d7224 */ /* 0x100fe200018e0605 */
[----:B------:R-:W-:Y:S01]  /*94c0*/  LOP3.LUT R48, R48, R49, RZ, 0x3c, !PT ;  /* 0x0000003130307212 */ /* 0x000fe200078e3cff */
[----:B------:R-:W-:Y:S01]  /*94d0*/  IMAD.X R49, RZ, RZ, R5, P6 ;  /* 0x000000ffff317224 */ /* 0x000fe200030e0605 */
[----:B------:R-:W-:-:S02]  /*94e0*/  LOP3.LUT R52, R52, R53, RZ, 0x3c, !PT ;  /* 0x0000003534347212 */ /* 0x000fc400078e3cff */
[----:B------:R-:W-:Y:S01]  /*94f0*/  LOP3.LUT R4, R11, R4, RZ, 0x3c, !PT ;  /* 0x000000040b047212 */ /* 0x000fe200078e3cff */
[----:B------:R-:W-:Y:S01]  /*9500*/  IMAD.U32 R21, RZ, RZ, UR11 ;  /* 0x0000000bff157e24 */ /* 0x000fe2000f8e00ff */
[----:B------:R-:W-:Y:S01]  /*9510*/  IADD3.X R53, RZ, R5, RZ, P5, !PT ;  /* 0x00000005ff357210 */ /* 0x000fe20002ffe4ff */
[----:B------:R-:W-:Y:S01]  /*9520*/  IMAD R2, R2, UR12, RZ ;  /* 0x0000000c02027c24 */ /* 0x000fe2000f8e02ff */
[----:B------:R-:W5:Y:S01]  /*9530*/  LD.E.128 R8, desc[UR36][R8.64] ;  /* 0x0000002408087980 */ /* 0x000f62000c101d00 */
[----:B------:R-:W-:Y:S01]  /*9540*/  IMAD.U32 R20, RZ, RZ, UR10 ;  /* 0x0000000aff147e24 */ /* 0x000fe2000f8e00ff */
[----:B------:R-:W-:Y:S01]  /*9550*/  ULDC.64 UR10, c[0x0][0xad8] ;  /* 0x0002b600000a7ab9 */ /* 0x000fe20000000a00 */
[----:B------:R-:W-:Y:S01]  /*9560*/  IMAD.U32 R21, RZ, RZ, UR4 ;  /* 0x00000004ff157e24 */ /* 0x000fe2000f8e00ff */
[----:B------:R-:W5:Y:S01]  /*9570*/  LD.E.128 R4, desc[UR36][R4.64] ;  /* 0x0000002404047980 */ /* 0x000f62000c101d00 */
[----:B------:R-:W-:Y:S02]  /*9580*/  IMAD R61, R3, R60, R61 ;  /* 0x0000003c033d7224 */ /* 0x000fe400078e023d */
[C---:B------:R-:W-:Y:S01]  /*9590*/  IMAD R63, R23.reuse, UR13, R2 ;  /* 0x0000000d173f7c24 */ /* 0x040fe2000f8e0202 */
[----:B------:R-:W5:Y:S01]  /*95a0*/  LD.E.128 R36, desc[UR36][R36.64] ;  /* 0x0000002424247980 */ /* 0x000f62000c101d00 */
[----:B------:R-:W-:Y:S01]  /*95b0*/  IMAD.WIDE.U32 R2, R23, UR12, R20 ;  /* 0x0000000c17027c25 */ /* 0x000fe2000f8e0014 */
[----:B------:R-:W-:-:S02]  /*95c0*/  SHF.R.S32.HI R20, RZ, 0x1f, R61 ;  /* 0x0000001fff147819 */ /* 0x000fc4000001143d */
[----:B------:R-:W5:Y:S01]  /*95d0*/  LD.E.128 R40, desc[UR36][R40.64] ;  /* 0x0000002428287980 */ /* 0x000f62000c101d00 */
[----:B------:R-:W-:-:S03]  /*95e0*/  IMAD.U32 R60, RZ, RZ, UR16 ;  /* 0x00000010ff3c7e24 */ /* 0x000fc6000f8e00ff */
[----:B------:R-:W5:Y:S04]  /*95f0*/  LD.E.128 R44, desc[UR36][R44.64] ;  /* 0x000000242c2c7980 */ /* 0x000f68000c101d00 */
[----:B------:R-:W5:Y:S04]  /*9600*/  LD.E.128 R48, desc[UR36][R48.64] ;  /* 0x0000002430307980 */ /* 0x000f68000c101d00 */
[----:B------:R-:W5:Y:S01]  /*9610*/  LD.E.128 R52, desc[UR36][R52.64] ;  /* 0x0000002434347980 */ /* 0x000f62000c101d00 */
[----:B------:R-:W-:Y:S01]  /*9620*/  @!PT LDS RZ, [RZ] ;  /* 0x00000000fffff984 */ /* 0x000fe20000000800 */
[----:B------:R-:W-:Y:S01]  /*9630*/  @!PT LDS RZ, [RZ] ;  /* 0x00000000fffff984 */ /* 0x000fe20000000800 */
[----:B------:R-:W-:Y:S01]  /*9640*/  @!PT LDS RZ, [RZ] ;  /* 0x00000000fffff984 */ /* 0x000fe20000000800 */
[----:B------:R-:W-:Y:S01]  /*9650*/  @!PT LDS RZ, [RZ] ;  /* 0x00000000fffff984 */ /* 0x000fe20000000800 */
[----:B------:R0:W-:Y:S06]  /*9660*/  MEMBAR.ALL.CTA ;  /* 0x0000000000007992 */ /* 0x0001ec0000008000 */
[----:B0-----:R-:W0:Y:S01]  /*9670*/  FENCE.VIEW.ASYNC.S ;  /* 0x00000000000073c6 */ /* 0x001e220000000000 */
[----:B------:R-:W-:-:S02]  /*9680*/  IMAD R65, R60, 0x80, R213 ;  /* 0x000000803c417824 */ /* 0x000fc400078e02d5 */
[----:B------:R-:W-:Y:S02]  /*9690*/  IMAD.IADD R3, R3, 0x1, R63 ;  /* 0x0000000103037824 */ /* 0x000fe400078e023f */
[----:B------:R-:W-:Y:S02]  /*96a0*/  IMAD R20, R20, UR10, RZ ;  /* 0x0000000a14147c24 */ /* 0x000fe4000f8e02ff */
[----:B------:R-:W-:Y:S01]  /*96b0*/  VIADD R23, R65, 0x40 ;  /* 0x0000004041177836 */ /* 0x000fe20000000000 */
[----:B------:R-:W-:Y:S01]  /*96c0*/  UIADD3 UR8, UR8, 0x30820, URZ ;  /* 0x0003082008087890 */ /* 0x000fe2000fffe03f */
[C---:B------:R-:W-:Y:S02]  /*96d0*/  IMAD R63, R61.reuse, UR11, R20 ;  /* 0x0000000b3d3f7c24 */ /* 0x040fe4000f8e0214 */
[----:B------:R-:W-:Y:S01]  /*96e0*/  IMAD.WIDE.U32 R2, R61, UR10, R2 ;  /* 0x0000000a3d027c25 */ /* 0x000fe2000f8e0002 */
[-C--:B------:R-:W-:Y:S01]  /*96f0*/  ISETP.GE.AND P2, PT, R65, R18.reuse, PT ;  /* 0x000000124100720c */ /* 0x080fe20003f46270 */
[----:B------:R-:W-:Y:S01]  /*9700*/  ULDC.64 UR10, c[0x0][0xa80] ;  /* 0x0002a000000a7ab9 */ /* 0x000fe20000000a00 */
[----:B------:R-:W-:Y:S01]  /*9710*/  ISETP.GE.AND P1, PT, R23, R18, PT ;  /* 0x000000121700720c */ /* 0x000fe20003f26270 */
[----:B------:R-:W-:Y:S01]  /*9720*/  IMAD.IADD R3, R3, 0x1, R63 ;  /* 0x0000000103037824 */ /* 0x000fe200078e023f */
[----:B------:R-:W-:Y:S01]  /*9730*/  UPRMT UR8, URZ, 0x654, UR8 ;  /* 0x000006543f087896 */ /* 0x000fe20008000008 */
[----:B------:R-:W-:Y:S01]  /*9740*/  LEA R23, P3, R2, UR10, 0x1 ;  /* 0x0000000a02177c11 */ /* 0x000fe2000f8608ff */
[----:B------:R-:W-:-:S03]  /*9750*/  VIADD R21, R65, 0x20 ;  /* 0x0000002041157836 */ /* 0x000fc60000000000 */
[----:B------:R-:W-:Y:S01]  /*9760*/  LEA.HI.X R62, R2, UR11, R3, 0x1, P3 ;  /* 0x0000000b023e7c11 */ /* 0x000fe200098f0c03 */
[C---:B------:R-:W-:Y:S01]  /*9770*/  VIADD R64, R0.reuse, 0x40 ;  /* 0x0000004000407836 */ /* 0x040fe20000000000 */
[----:B------:R-:W-:Y:S01]  /*9780*/  ISETP.GE.AND P0, PT, R21, R18, PT ;  /* 0x000000121500720c */ /* 0x000fe20003f06270 */
[----:B------:R-:W-:Y:S01]  /*9790*/  VIADD R68, R0, 0x80 ;  /* 0x0000008000447836 */ /* 0x000fe20000000000 */
[----:B0-----:R-:W-:Y:S01]  /*97a0*/  SYNCS.ARRIVE.TRANS64.RED.A1T0 RZ, [UR8], RZ ;  /* 0x000000ffffff79a7 */ /* 0x001fe20008100408 */
[----:B------:R0:W1:Y:S01]  /*97b0*/  SHFL.IDX PT, R21, R23, RZ, 0x181f ;  /* 0x00181fff17157589 */ /* 0x00006200000e0000 */
[----:B------:R-:W-:Y:S03]  /*97c0*/  BSSY B1, `(.L_x_215) ;  /* 0x0000013000017945 */ /* 0x000fe60003800000 */
[----:B------:R0:W2:Y:S01]  /*97d0*/  SHFL.IDX PT, R61, R62, RZ, 0x181f ;  /* 0x00181fff3e3d7589 */ /* 0x0000a200000e0000 */
[----:B------:R-:W-:-:S02]  /*97e0*/  SHF.R.S32.HI R63, RZ, 0x1f, R0 ;  /* 0x0000001fff3f7819 */ /* 0x000fc40000011400 */
[----:B------:R-:W-:Y:S02]  /*97f0*/  SHF.R.S32.HI R66, RZ, 0x1f, R64 ;  /* 0x0000001fff427819 */ /* 0x000fe40000011440 */
[----:B------:R-:W-:Y:S01]  /*9800*/  SHF.R.S32.HI R67, RZ, 0x1f, R68 ;  /* 0x0000001fff437819 */ /* 0x000fe20000011444 */
[----:B------:R-:W-:Y:S06]  /*9810*/  @P2 BRA `(.L_x_216) ;  /* 0x0000000000342947 */ /* 0x000fec0003800000 */
[----:B------:R-:W-:Y:S02]  /*9820*/  ULDC UR4, c[0x0][0xac8] ;  /* 0x0002b20000047ab9 */ /* 0x000fe40000000800 */
[----:B------:R-:W-:Y:S02]  /*9830*/  ISETP.GE.AND P4, PT, R0, UR4, PT ;  /* 0x0000000400007c0c */ /* 0x000fe4000bf86270 */
[----:B------:R-:W-:Y:S02]  /*9840*/  ISETP.GE.AND P3, PT, R64, UR4, PT ;  /* 0x0000000440007c0c */ /* 0x000fe4000bf66270 */
[----:B------:R-:W-:-:S09]  /*9850*/  ISETP.GE.AND P2, PT, R68, UR4, PT ;  /* 0x0000000444007c0c */ /* 0x000fd2000bf46270 */
[-C--:B-1----:R-:W-:Y:S02]  /*9860*/  @!P4 LEA R2, P6, R0, R21.reuse, 0x1 ;  /* 0x000000150002c211 */ /* 0x082fe400078c08ff */
[----:B------:R-:W-:Y:S02]  /*9870*/  @!P3 LEA R20, P5, R64, R21, 0x1 ;  /* 0x000000154014b211 */ /* 0x000fe400078a08ff */
[----:B--2---:R-:W-:Y:S02]  /*9880*/  @!P4 LEA.HI.X R3, R0, R61, R63, 0x1, P6 ;  /* 0x0000003d0003c211 */ /* 0x004fe400030f0c3f */
[----:B------:R-:W-:Y:S02]  /*9890*/  @!P2 LEA R60, P6, R68, R21, 0x1 ;  /* 0x00000015443ca211 */ /* 0x000fe400078c08ff */
[-C--:B------:R-:W-:Y:S01]  /*98a0*/  @!P3 LEA.HI.X R21, R64, R61.reuse, R66, 0x1, P5 ;  /* 0x0000003d4015b211 */ /* 0x080fe200028f0c42 */
[----:B-----5:R3:W-:Y:S01]  /*98b0*/  @!P4 ST.E.128 desc[UR36][R2.64], R4 ;  /* 0x000000040200c985 */ /* 0x0207e2000c101d24 */
[----:B------:R-:W-:-:S03]  /*98c0*/  @!P2 LEA.HI.X R61, R68, R61, R67, 0x1, P6 ;  /* 0x0000003d443da211 */ /* 0x000fc600030f0c43 */
[----:B------:R3:W-:Y:S04]  /*98d0*/  @!P3 ST.E.128 desc[UR36][R20.64], R28 ;  /* 0x0000001c1400b985 */ /* 0x0007e8000c101d24 */
[----:B------:R3:W-:Y:S02]  /*98e0*/  @!P2 ST.E.128 desc[UR36][R60.64], R44 ;  /* 0x0000002c3c00a985 */ /* 0x0007e4000c101d24 */
.L_x_216:
[----:B------:R-:W-:Y:S05]  /*98f0*/  BSYNC B1 ;  /* 0x0000000000017941 */ /* 0x000fea0003800000 */
.L_x_215:
[----:B---3-5:R3:W4:Y:S01]  /*9900*/  SHFL.IDX PT, R7, R62, 0x1, 0x181f ;  /* 0x00381f003e077f89 */ /* 0x02872200000e0000 */
[----:B------:R-:W-:Y:S03]  /*9910*/  BSSY B1, `(.L_x_217) ;  /* 0x0000010000017945 */ /* 0x000fe60003800000 */
[----:B------:R3:W0:Y:S01]  /*9920*/  SHFL.IDX PT, R3, R23, 0x1, 0x181f ;  /* 0x00381f0017037f89 */ /* 0x00062200000e0000 */
[----:B------:R-:W-:Y:S05]  /*9930*/  @P0 BRA `(.L_x_218) ;  /* 0x0000000000340947 */ /* 0x000fea0003800000 */
[----:B------:R-:W-:Y:S02]  /*9940*/  ULDC UR4, c[0x0][0xac8] ;  /* 0x0002b20000047ab9 */ /* 0x000fe40000000800 */
[----:B------:R-:W-:Y:S02]  /*9950*/  ISETP.GE.AND P4, PT, R0, UR4, PT ;  /* 0x0000000400007c0c */ /* 0x000fe4000bf86270 */
[----:B------:R-:W-:Y:S02]  /*9960*/  ISETP.GE.AND P5, PT, R64, UR4, PT ;  /* 0x0000000440007c0c */ /* 0x000fe4000bfa6270 */
[----:B------:R-:W-:-:S09]  /*9970*/  ISETP.GE.AND P6, PT, R68, UR4, PT ;  /* 0x0000000444007c0c */ /* 0x000fd2000bfc6270 */
[-C--:B0-----:R-:W-:Y:S02]  /*9980*/  @!P4 LEA R2, P0, R0, R3.reuse, 0x1 ;  /* 0x000000030002c211 */ /* 0x081fe400078008ff */
[-C--:B------:R-:W-:Y:S02]  /*9990*/  @!P5 LEA R4, P2, R64, R3.reuse, 0x1 ;  /* 0x000000034004d211 */ /* 0x080fe400078408ff */
[----:B------:R-:W-:Y:S02]  /*99a0*/  @!P6 LEA R6, P3, R68, R3, 0x1 ;  /* 0x000000034406e211 */ /* 0x000fe400078608ff */
[-C--:B----4-:R-:W-:Y:S02]  /*99b0*/  @!P4 LEA.HI.X R3, R0, R7.reuse, R63, 0x1, P0 ;  /* 0x000000070003c211 */ /* 0x090fe400000f0c3f */
[-C--:B------:R-:W-:Y:S02]  /*99c0*/  @!P5 LEA.HI.X R5, R64, R7.reuse, R66, 0x1, P2 ;  /* 0x000000074005d211 */ /* 0x080fe400010f0c42 */
[----:B------:R-:W-:Y:S01]  /*99d0*/  @!P6 LEA.HI.X R7, R68, R7, R67, 0x1, P3 ;  /* 0x000000074407e211 */ /* 0x000fe200018f0c43 */
[----:B------:R0:W-:Y:S04]  /*99e0*/  @!P4 ST.E.128 desc[UR36][R2.64], R8 ;  /* 0x000000080200c985 */ /* 0x0001e8000c101d24 */
[----:B------:R0:W-:Y:S04]  /*99f0*/  @!P5 ST.E.128 desc[UR36][R4.64], R32 ;  /* 0x000000200400d985 */ /* 0x0001e8000c101d24 */
[----:B------:R0:W-:Y:S02]  /*9a00*/  @!P6 ST.E.128 desc[UR36][R6.64], R48 ;  /* 0x000000300600e985 */ /* 0x0001e4000c101d24 */
.L_x_218:
[----:B------:R-:W-:Y:S05]  /*9a10*/  BSYNC B1 ;  /* 0x0000000000017941 */ /* 0x000fea0003800000 */
.L_x_217:
[----:B0---4-:R0:W4:Y:S01]  /*9a20*/  SHFL.IDX PT, R7, R62, 0x2, 0x181f ;  /* 0x00581f003e077f89 */ /* 0x01112200000e0000 */
        /* <DEDUP_REMOVED lines=16> */
.L_x_220:
[----:B------:R-:W-:Y:S05]  /*9b30*/  BSYNC B1 ;  /* 0x0000000000017941 */ /* 0x000fea0003800000 */
.L_x_219:
[----:B0-----:R-:W-:Y:S01]  /*9b40*/  IADD3 R3, R65, 0x60, RZ ;  /* 0x0000006041037810 */ /* 0x001fe20007ffe0ff */
[----:B----4-:R0:W4:Y:S03]  /*9b50*/  SHFL.IDX PT, R7, R62, 0x3, 0x181f ;  /* 0x00781f003e077f89 */ /* 0x01012600000e0000 */
[----:B------:R-:W-:Y:S01]  /*9b60*/  ISETP.GE.AND P0, PT, R3, R18, PT ;  /* 0x000000120300720c */ /* 0x000fe20003f06270 */
[----:B---3--:R-:W3:-:S12]  /*9b70*/  SHFL.IDX PT, R23, R23, 0x3, 0x181f ;  /* 0x00781f0017177f89 */ /* 0x008ed800000e0000 */
[----:B0-----:R-:W-:Y:S05]  /*9b80*/  @P0 BRA `(.L_x_221) ;  /* 0x0000002000100947 */ /* 0x001fea0003800000 */
[----:B------:R-:W-:Y:S02]  /*9b90*/  ULDC UR4, c[0x0][0xac8] ;  /* 0x0002b20000047ab9 */ /* 0x000fe40000000800 */
[----:B------:R-:W-:Y:S02]  /*9ba0*/  ISETP.GE.AND P2, PT, R0, UR4, PT ;  /* 0x0000000400007c0c */ /* 0x000fe4000bf46270 */
[----:B------:R-:W-:-:S11]  /*9bb0*/  ISETP.GE.AND P3, PT, R64, UR4, PT ;  /* 0x0000000440007c0c */ /* 0x000fd6000bf66270 */
[-C--:B---3--:R-:W-:Y:S02]  /*9bc0*/  @!P2 LEA R2, P0, R0, R23.reuse, 0x1 ;  /* 0x000000170002a211 */ /* 0x088fe400078008ff */
[----:B------:R-:W-:Y:S02]  /*9bd0*/  @!P3 LEA R4, P1, R64, R23, 0x1 ;  /* 0x000000174004b211 */ /* 0x000fe400078208ff */
[-C--:B----4-:R-:W-:Y:S02]  /*9be0*/  @!P2 LEA.HI.X R3, R0, R7.reuse, R63, 0x1, P0 ;  /* 0x000000070003a211 */ /* 0x090fe400000f0c3f */
[----:B------:R-:W-:Y:S02]  /*9bf0*/  @!P3 LEA.HI.X R5, R64, R7, R66, 0x1, P1 ;  /* 0x000000074005b211 */ /* 0x000fe400008f0c42 */
[----:B------:R-:W-:Y:S01]  /*9c00*/  ISETP.GE.AND P0, PT, R68, UR4, PT ;  /* 0x0000000444007c0c */ /* 0x000fe2000bf06270 */
[----:B------:R0:W-:Y:S04]  /*9c10*/  @!P2 ST.E.128 desc[UR36][R2.64], R24 ;  /* 0x000000180200a985 */ /* 0x0001e8000c101d24 */
[----:B------:R0:W-:Y:S08]  /*9c20*/  @!P3 ST.E.128 desc[UR36][R4.64], R40 ;  /* 0x000000280400b985 */ /* 0x0001f0000c101d24 */
[----:B------:R-:W-:Y:S05]  /*9c30*/  @P0 BRA `(.L_x_221) ;  /* 0x0000001c00e40947 */ /* 0x000fea0003800000 */
[----:B0-----:R-:W-:-:S04]  /*9c40*/  LEA R2, P0, R68, R23, 0x1 ;  /* 0x0000001744027211 */ /* 0x001fc800078008ff */
[----:B------:R-:W-:-:S05]  /*9c50*/  LEA.HI.X R3, R68, R7, R67, 0x1, P0 ;  /* 0x0000000744037211 */ /* 0x000fca00000f0c43 */
[----:B------:R0:W-:Y:S01]  /*9c60*/  ST.E.128 desc[UR36][R2.64], R56 ;  /* 0x0000003802007985 */ /* 0x0001e2000c101d24 */
[----:B------:R-:W-:Y:S05]  /*9c70*/  BRA `(.L_x_221) ;  /* 0x0000001c00d47947 */ /* 0x000fea0003800000 */
.L_x_214:
[----:B------:R-:W-:Y:S01]  /*9c80*/  ULDC.64 UR12, c[0x0][0xb08] ;  /* 0x0002c200000c7ab9 */ /* 0x000fe20000000a00 */
[----:B------:R-:W-:Y:S01]  /*9c90*/  R2UR UR16, R211 ;  /* 0x00000000d31072ca */ /* 0x000fe200000e0000 */
[----:B------:R-:W-:Y:S01]  /*9ca0*/  UIMAD UR9, UR15, UR12, URZ ;  /* 0x0000000c0f0972a4 */ /* 0x000fe2000f8e023f */
[----:B0-----:R-:W0:Y:S01]  /*9cb0*/  @P1 LDC R0, c[0x0][0xbec] ;  /* 0x0002fb00ff001b82 */ /* 0x001e220000000800 */
[----:B------:R-:W-:Y:S01]  /*9cc0*/  UIMAD.WIDE.U32 UR10, UR4, UR12, URZ ;  /* 0x0000000c040a72a5 */ /* 0x000fe2000f8e003f */
[----:B------:R-:W-:Y:S01]  /*9cd0*/  R2UR UR14, R23 ;  /* 0x00000000170e72ca */ /* 0x000fe200000e0000 */
[----:B------:R-:W-:Y:S01]  /*9ce0*/  UIMAD UR9, UR4, UR13, UR9 ;  /* 0x0000000d040972a4 */ /* 0x000fe2000f8e0209 */
[----:B------:R-:W-:Y:S01]  /*9cf0*/  IMAD.MOV.U32 R5, RZ, RZ, R11 ;  /* 0x000000ffff057224 */ /* 0x000fe200078e000b */
[----:B------:R-:W-:Y:S01]  /*9d00*/  USHF.R.S32.HI UR4, URZ, 0x1f, UR61 ;  /* 0x0000001f3f047899 */ /* 0x000fe2000801143d */
[----:B------:R-:W-:Y:S01]  /*9d10*/  BSSY B1, `(.L_x_222) ;  /* 0x0000096000017945 */ /* 0x000fe20003800000 */
[----:B------:R-:W-:Y:S01]  /*9d20*/  UIADD3 UR11, UR11, UR9, URZ ;  /* 0x000000090b0b7290 */ /* 0x000fe2000fffe03f */
[----:B------:R-:W1:Y:S01]  /*9d30*/  @P1 LDC R7, c[0x0][0xbf0] ;  /* 0x0002fc00ff071b82 */ /* 0x000e620000000800 */
[----:B------:R-:W-:Y:S01]  /*9d40*/  ULDC.64 UR12, c[0x0][0xb38] ;  /* 0x0002ce00000c7ab9 */ /* 0x000fe20000000a00 */
[----:B------:R-:W-:Y:S01]  /*9d50*/  UIADD3 UR8, UR8, 0x30820, URZ ;  /* 0x0003082008087890 */ /* 0x000fe2000fffe03f */
[----:B------:R-:W-:Y:S01]  /*9d60*/  SHF.R.S32.HI R84, RZ, 0x1f, R205 ;  /* 0x0000001fff547819 */ /* 0x000fe200000114cd */
[----:B------:R-:W-:Y:S01]  /*9d70*/  UIMAD.WIDE.U32 UR10, UR16, UR12, UR10 ;  /* 0x0000000c100a72a5 */ /* 0x000fe2000f8e000a */
[----:B------:R-:W-:Y:S01]  /*9d80*/  SHF.R.S32.HI R85, RZ, 0x1f, R206 ;  /* 0x0000001fff557819 */ /* 0x000fe200000114ce */
[----:B------:R-:W-:Y:S01]  /*9d90*/  UPRMT UR8, URZ, 0x654, UR8 ;  /* 0x000006543f087896 */ /* 0x000fe20008000008 */
[----:B------:R-:W-:Y:S01]  /*9da0*/  SHF.R.S32.HI R86, RZ, 0x1f, R207 ;  /* 0x0000001fff567819 */ /* 0x000fe200000114cf */
[----:B------:R-:W-:Y:S01]  /*9db0*/  UIMAD UR11, UR16, UR13, UR11 ;  /* 0x0000000d100b72a4 */ /* 0x000fe2000f8e020b */
[----:B------:R-:W-:-:S02]  /*9dc0*/  SHF.R.S32.HI R87, RZ, 0x1f, R208 ;  /* 0x0000001fff577819 */ /* 0x000fc400000114d0 */
[----:B------:R-:W-:Y:S01]  /*9dd0*/  ULDC.64 UR12, c[0x0][0xb40] ;  /* 0x0002d000000c7ab9 */ /* 0x000fe20000000a00 */
[----:B------:R-:W-:Y:S01]  /*9de0*/  SHF.R.S32.HI R88, RZ, 0x1f, R209 ;  /* 0x0000001fff587819 */ /* 0x000fe200000114d1 */
[----:B------:R-:W-:Y:S01]  /*9df0*/  UIMAD UR4, UR4, UR12, URZ ;  /* 0x0000000c040472a4 */ /* 0x000fe2000f8e023f */
[----:B------:R-:W-:Y:S01]  /*9e00*/  SHF.R.S32.HI R89, RZ, 0x1f, R210 ;  /* 0x0000001fff597819 */ /* 0x000fe200000114d2 */
[----:B------:R-:W-:Y:S01]  /*9e10*/  UIMAD.WIDE.U32 UR10, UR61, UR12, UR10 ;  /* 0x0000000c3d0a72a5 */ /* 0x000fe2000f8e000a */
[----:B0-----:R-:W-:Y:S01]  /*9e20*/  @P1 IMAD.HI.U32 R0, R11, R0, RZ ;  /* 0x000000000b001227 */ /* 0x001fe200078e00ff */
[----:B------:R-:W-:Y:S01]  /*9e30*/  UIMAD UR4, UR61, UR13, UR4 ;  /* 0x0000000d3d0472a4 */ /* 0x000fe2000f8e0204 */
[----:B------:R-:W-:Y:S02]  /*9e40*/  SYNCS.ARRIVE.TRANS64.RED.A1T0 RZ, [UR8], RZ ;  /* 0x000000ffffff79a7 */ /* 0x000fe40008100408 */
[----:B------:R-:W-:Y:S01]  /*9e50*/  ULDC.64 UR12, c[0x0][0xb48] ;  /* 0x0002d200000c7ab9 */ /* 0x000fe20000000a00 */
[----:B------:R-:W-:Y:S01]  /*9e60*/  UIADD3 UR11, UR11, UR4, URZ ;  /* 0x000000040b0b7290 */ /* 0x000fe2000fffe03f */
[----:B-1----:R-:W-:-:S03]  /*9e70*/  @P1 SHF.R.U32.HI R5, RZ, R7, R0 ;  /* 0x00000007ff051219 */ /* 0x002fc60000011600 */
[----:B------:R-:W-:Y:S01]  /*9e80*/  UIMAD.WIDE.U32 UR10, UR14, UR12, UR10 ;  /* 0x0000000c0e0a72a5 */ /* 0x000fe2000f8e000a */
[--C-:B------:R-:W-:Y:S01]  /*9e90*/  SHF.R.S32.HI R0, RZ, 0x1f, R5.reuse ;  /* 0x0000001fff007819 */ /* 0x100fe20000011405 */
[----:B------:R-:W-:Y:S02]  /*9ea0*/  IMAD.MOV R2, RZ, RZ, -R5 ;  /* 0x000000ffff027224 */ /* 0x000fe400078e0a05 */
[----:B------:R-:W-:-:S03]  /*9eb0*/  UIMAD UR4, UR14, UR13, UR11 ;  /* 0x0000000d0e0472a4 */ /* 0x000fc6000f8e020b */
[----:B------:R-:W-:Y:S01]  /*9ec0*/  ULDC.64 UR12, c[0x0][0xb30] ;  /* 0x0002cc00000c7ab9 */ /* 0x000fe20000000a00 */
[----:B------:R-:W-:Y:S02]  /*9ed0*/  IMAD R7, R3, R2, R11 ;  /* 0x0000000203077224 */ /* 0x000fe400078e020b */
[----:B------:R-:W-:Y:S02]  /*9ee0*/  IMAD R0, R0, UR12, RZ ;  /* 0x0000000c00007c24 */ /* 0x000fe4000f8e02ff */
[----:B------:R-:W-:Y:S02]  /*9ef0*/  IMAD.U32 R3, RZ, RZ, UR11 ;  /* 0x0000000bff037e24 */ /* 0x000fe4000f8e00ff */
[----:B------:R-:W-:Y:S01]  /*9f00*/  IMAD.U32 R2, RZ, RZ, UR10 ;  /* 0x0000000aff027e24 */ /* 0x000fe2000f8e00ff */
[----:B------:R-:W-:Y:S01]  /*9f10*/  ULDC.64 UR10, c[0x0][0xb28] ;  /* 0x0002ca00000a7ab9 */ /* 0x000fe20000000a00 */
[----:B------:R-:W-:Y:S02]  /*9f20*/  IMAD.U32 R3, RZ, RZ, UR4 ;  /* 0x00000004ff037e24 */ /* 0x000fe4000f8e00ff */
[C---:B------:R-:W-:Y:S01]  /*9f30*/  IMAD R9, R5.reuse, UR13, R0 ;  /* 0x0000000d05097c24 */ /* 0x040fe2000f8e0200 */
[----:B------:R-:W-:Y:S01]  /*9f40*/  SHF.R.S32.HI R0, RZ, 0x1f, R7 ;  /* 0x0000001fff007819 */ /* 0x000fe20000011407 */
[----:B------:R-:W-:-:S04]  /*9f50*/  IMAD.WIDE.U32 R2, R5, UR12, R2 ;  /* 0x0000000c05027c25 */ /* 0x000fc8000f8e0002 */
[----:B------:R-:W-:Y:S02]  /*9f60*/  IMAD R0, R0, UR10, RZ ;  /* 0x0000000a00007c24 */ /* 0x000fe4000f8e02ff */
[----:B------:R-:W-:Y:S02]  /*9f70*/  IMAD.IADD R3, R3, 0x1, R9 ;  /* 0x0000000103037824 */ /* 0x000fe400078e0209 */
[C---:B------:R-:W-:Y:S02]  /*9f80*/  IMAD R5, R7.reuse, UR11, R0 ;  /* 0x0000000b07057c24 */ /* 0x040fe4000f8e0200 */
[----:B------:R-:W-:Y:S01]  /*9f90*/  IMAD.WIDE.U32 R2, R7, UR10, R2 ;  /* 0x0000000a07027c25 */ /* 0x000fe2000f8e0002 */
[----:B------:R-:W-:-:S03]  /*9fa0*/  ULDC.64 UR10, c[0x0][0xb00] ;  /* 0x0002c000000a7ab9 */ /* 0x000fc60000000a00 */
[----:B------:R-:W-:Y:S01]  /*9fb0*/  IMAD.IADD R3, R3, 0x1, R5 ;  /* 0x0000000103037824 */ /* 0x000fe200078e0205 */
[----:B------:R-:W-:-:S04]  /*9fc0*/  LEA R0, P1, R2, UR10, 0x2 ;  /* 0x0000000a02007c11 */ /* 0x000fc8000f8210ff */
[----:B------:R-:W-:Y:S02]  /*9fd0*/  LEA.HI.X R18, R2, UR11, R3, 0x2, P1 ;  /* 0x0000000b02127c11 */ /* 0x000fe400088f1403 */
[----:B------:R0:W1:Y:S04]  /*9fe0*/  SHFL.IDX PT, R2, R0, RZ, 0x1c1f ;  /* 0x001c1fff00027589 */ /* 0x00006800000e0000 */
[----:B------:R0:W2:Y:S01]  /*9ff0*/  SHFL.IDX PT, R3, R18, RZ, 0x1c1f ;  /* 0x001c1fff12037589 */ /* 0x0000a200000e0000 */
[----:B------:R-:W-:Y:S05]  /*a000*/  @P2 BRA `(.L_x_223) ;  /* 0x0000000400982947 */ /* 0x000fea0003800000 */
[----:B------:R-:W-:Y:S01]  /*a010*/  ULDC UR4, c[0x0][0xac8] ;  /* 0x0002b20000047ab9 */ /* 0x000fe20000000800 */
[C---:B------:R-:W-:Y:S01]  /*a020*/  VIADD R11, R17.reuse, 0x18 ;  /* 0x00000018110b7836 */ /* 0x040fe20000000000 */
[----:B------:R-:W-:Y:S02]  /*a030*/  ISETP.GE.AND P5, PT, R22, UR4, PT ;  /* 0x0000000416007c0c */ /* 0x000fe4000bfa6270 */
[----:B------:R-:W-:Y:S02]  /*a040*/  ISETP.GE.AND P6, PT, R17, UR4, PT ;  /* 0x0000000411007c0c */ /* 0x000fe4000bfc6270 */
[----:B------:R-:W-:Y:S02]  /*a050*/  ISETP.GE.AND P4, PT, R210, UR4, PT ;  /* 0x00000004d2007c0c */ /* 0x000fe4000bf86270 */
[----:B------:R-:W-:Y:S02]  /*a060*/  ISETP.GE.AND P2, PT, R11, UR4, PT ;  /* 0x000000040b007c0c */ /* 0x000fe4000bf46270 */
[----:B------:R-:W-:-:S02]  /*a070*/  SHF.R.S32.HI R7, RZ, 0x1f, R22 ;  /* 0x0000001fff077819 */ /* 0x000fc40000011416 */
[C---:B------:R-:W-:Y:S02]  /*a080*/  IADD3 R13, R17.reuse, 0x20, RZ ;  /* 0x00000020110d7810 */ /* 0x040fe40007ffe0ff */
[----:B------:R-:W-:Y:S02]  /*a090*/  SHF.R.S32.HI R12, RZ, 0x1f, R11 ;  /* 0x0000001fff0c7819 */ /* 0x000fe4000001140b */
[CC--:B-1----:R-:W-:Y:S01]  /*a0a0*/  @!P5 LEA R8, P3, R22.reuse, R2.reuse, 0x2 ;  /* 0x000000021608d211 */ /* 0x0c2fe200078610ff */
[----:B--2---:R-:W-:Y:S01]  /*a0b0*/  @!P6 IMAD.WIDE R4, R17, 0x4, R2 ;  /* 0x000000041104e825 */ /* 0x004fe200078e0202 */
[----:B------:R-:W-:Y:S02]  /*a0c0*/  ISETP.GE.AND P1, PT, R13, UR4, PT ;  /* 0x000000040d007c0c */ /* 0x000fe4000bf26270 */
[----:B------:R-:W-:Y:S02]  /*a0d0*/  @!P5 LEA.HI.X R9, R22, R3, R7, 0x2, P3 ;  /* 0x000000031609d211 */ /* 0x000fe400018f1407 */
[-C--:B------:R-:W-:Y:S01]  /*a0e0*/  @!P4 LEA R6, P3, R210, R2.reuse, 0x2 ;  /* 0x00000002d206c211 */ /* 0x080fe200078610ff */
[----:B------:R1:W-:Y:S01]  /*a0f0*/  @!P6 ST.E.64 desc[UR36][R4.64], R24 ;  /* 0x000000180400e985 */ /* 0x0003e2000c101b24 */
[----:B------:R-:W-:-:S02]  /*a100*/  @!P2 LEA R10, P6, R11, R2, 0x2 ;  /* 0x000000020b0aa211 */ /* 0x000fc400078c10ff */
[-C--:B------:R-:W-:Y:S02]  /*a110*/  @!P4 LEA.HI.X R7, R210, R3.reuse, R89, 0x2, P3 ;  /* 0x00000003d207c211 */ /* 0x080fe400018f1459 */
[----:B------:R-:W-:Y:S02]  /*a120*/  ISETP.GE.AND P3, PT, R19, UR4, PT ;  /* 0x0000000413007c0c */ /* 0x000fe4000bf66270 */
[----:B------:R-:W-:Y:S01]  /*a130*/  @!P2 LEA.HI.X R11, R11, R3, R12, 0x2, P6 ;  /* 0x000000030b0ba211 */ /* 0x000fe200030f140c */
[----:B------:R2:W-:Y:S01]  /*a140*/  @!P4 ST.E.64 desc[UR36][R6.64], R28 ;  /* 0x0000001c0600c985 */ /* 0x0005e2000c101b24 */
[----:B------:R-:W-:Y:S02]  /*a150*/  SHF.R.S32.HI R14, RZ, 0x1f, R13 ;  /* 0x0000001fff0e7819 */ /* 0x000fe4000001140d */
[----:B------:R-:W-:Y:S01]  /*a160*/  @!P1 LEA R12, P6, R13, R2, 0x2 ;  /* 0x000000020d0c9211 */ /* 0x000fe200078c10ff */
[----:B------:R3:W-:Y:S01]  /*a170*/  @!P5 ST.E.64 desc[UR36][R8.64], R32 ;  /* 0x000000200800d985 */ /* 0x0007e2000c101b24 */
[----:B------:R-:W-:-:S02]  /*a180*/  ISETP.GE.AND P4, PT, R209, UR4, PT ;  /* 0x00000004d1007c0c */ /* 0x000fc4000bf86270 */
[-C--:B------:R-:W-:Y:S01]  /*a190*/  @!P1 LEA.HI.X R13, R13, R3.reuse, R14, 0x2, P6 ;  /* 0x000000030d0d9211 */ /* 0x080fe200030f140e */
[----:B------:R4:W-:Y:S01]  /*a1a0*/  @!P2 ST.E.64 desc[UR36][R10.64], R36 ;  /* 0x000000240a00a985 */ /* 0x0009e2000c101b24 */
[----:B------:R-:W-:Y:S02]  /*a1b0*/  ISETP.GE.AND P2, PT, R208, UR4, PT ;  /* 0x00000004d0007c0c */ /* 0x000fe4000bf46270 */
[----:B-1----:R-:W-:Y:S01]  /*a1c0*/  SHF.R.S32.HI R5, RZ, 0x1f, R19 ;  /* 0x0000001fff057819 */ /* 0x002fe20000011413 */
[----:B------:R-:W-:Y:S01]  /*a1d0*/  @!P1 ST.E.64 desc[UR36][R12.64], R40 ;  /* 0x000000280c009985 */ /* 0x000fe2000c101b24 */
[----:B------:R-:W-:Y:S02]  /*a1e0*/  @!P3 LEA R4, P5, R19, R2, 0x2 ;  /* 0x000000021304b211 */ /* 0x000fe400078a10ff */
[----:B------:R-:W-:Y:S02]  /*a1f0*/  ISETP.GE.AND P1, PT, R207, UR4, PT ;  /* 0x00000004cf007c0c */ /* 0x000fe4000bf26270 */
[----:B------:R-:W-:-:S02]  /*a200*/  @!P3 LEA.HI.X R5, R19, R3, R5, 0x2, P5 ;  /* 0x000000031305b211 */ /* 0x000fc400028f1405 */
[----:B------:R-:W-:-:S03]  /*a210*/  @!P4 LEA R14, P5, R209, R2, 0x2 ;  /* 0x00000002d10ec211 */ /* 0x000fc600078a10ff */
[----:B------:R1:W-:Y:S01]  /*a220*/  @!P3 ST.E.64 desc[UR36][R4.64], R44 ;  /* 0x0000002c0400b985 */ /* 0x0003e2000c101b24 */
[-C--:B--2---:R-:W-:Y:S02]  /*a230*/  @!P2 LEA R6, P6, R208, R2.reuse, 0x2 ;  /* 0x00000002d006a211 */ /* 0x084fe400078c10ff */
[----:B------:R-:W-:Y:S02]  /*a240*/  ISETP.GE.AND P3, PT, R206, UR4, PT ;  /* 0x00000004ce007c0c */ /* 0x000fe4000bf66270 */
[-C--:B------:R-:W-:Y:S02]  /*a250*/  @!P4 LEA.HI.X R15, R209, R3.reuse, R88, 0x2, P5 ;  /* 0x00000003d10fc211 */ /* 0x080fe400028f1458 */
[----:B------:R-:W-:Y:S02]  /*a260*/  @!P2 LEA.HI.X R7, R208, R3, R87, 0x2, P6 ;  /* 0x00000003d007a211 */ /* 0x000fe400030f1457 */
[----:B---3--:R-:W-:Y:S01]  /*a270*/  @!P1 LEA R8, P5, R207, R2, 0x2 ;  /* 0x00000002cf089211 */ /* 0x008fe200078a10ff */
[----:B------:R-:W-:Y:S01]  /*a280*/  @!P4 ST.E.64 desc[UR36][R14.64], R48 ;  /* 0x000000300e00c985 */ /* 0x000fe2000c101b24 */
[----:B------:R-:W-:-:S02]  /*a290*/  ISETP.GE.AND P4, PT, R205, UR4, PT ;  /* 0x00000004cd007c0c */ /* 0x000fc4000bf86270 */
[-C--:B------:R-:W-:Y:S01]  /*a2a0*/  @!P1 LEA.HI.X R9, R207, R3.reuse, R86, 0x2, P5 ;  /* 0x00000003cf099211 */ /* 0x080fe200028f1456 */
[----:B------:R2:W-:Y:S01]  /*a2b0*/  @!P2 ST.E.64 desc[UR36][R6.64], R52 ;  /* 0x000000340600a985 */ /* 0x0005e2000c101b24 */
[----:B------:R-:W-:Y:S02]  /*a2c0*/  ISETP.GE.AND P2, PT, R204, UR4, PT ;  /* 0x00000004cc007c0c */ /* 0x000fe4000bf46270 */
[C---:B----4-:R-:W-:Y:S01]  /*a2d0*/  @!P3 LEA R10, P6, R206.reuse, R2, 0x2 ;  /* 0x00000002ce0ab211 */ /* 0x050fe200078c10ff */
[----:B------:R3:W-:Y:S01]  /*a2e0*/  @!P1 ST.E.64 desc[UR36][R8.64], R56 ;  /* 0x0000003808009985 */ /* 0x0007e2000c101b24 */
[----:B------:R-:W-:Y:S02]  /*a2f0*/  ISETP.GE.AND P1, PT, R203, UR4, PT ;  /* 0x00000004cb007c0c */ /* 0x000fe4000bf26270 */
[----:B------:R-:W-:-:S03]  /*a300*/  @!P3 LEA.HI.X R11, R206, R3, R85, 0x2, P6 ;  /* 0x00000003ce0bb211 */ /* 0x000fc600030f1455 */
[CC--:B-1----:R-:W-:Y:S02]  /*a310*/  @!P4 LEA R4, P5, R205.reuse, R2.reuse, 0x2 ;  /* 0x00000002cd04c211 */ /* 0x0c2fe400078a10ff */
[----:B------:R1:W-:Y:S01]  /*a320*/  @!P3 ST.E.64 desc[UR36][R10.64], R60 ;  /* 0x0000003c0a00b985 */ /* 0x0003e2000c101b24 */
[----:B------:R-:W-:Y:S02]  /*a330*/  ISETP.GE.AND P3, PT, R202, UR4, PT ;  /* 0x00000004ca007c0c */ /* 0x000fe4000bf66270 */
[CC--:B------:R-:W-:Y:S02]  /*a340*/  @!P2 LEA R12, P6, R204.reuse, R2.reuse, 0x2 ;  /* 0x00000002cc0ca211 */ /* 0x0c0fe400078c10ff */
[-C--:B------:R-:W-:Y:S02]  /*a350*/  @!P4 LEA.HI.X R5, R205, R3.reuse, R84, 0x2, P5 ;  /* 0x00000003cd05c211 */ /* 0x080fe400028f1454 */
[----:B------:R-:W-:Y:S02]  /*a360*/  @!P2 LEA.HI.X R13, R204, R3, R229, 0x2, P6 ;  /* 0x00000003cc0da211 */ /* 0x000fe400030f14e5 */
[----:B------:R-:W-:Y:S01]  /*a370*/  ISETP.GE.AND P5, PT, R201, UR4, PT ;  /* 0x00000004c9007c0c */ /* 0x000fe2000bfa6270 */
[----:B------:R4:W-:Y:S01]  /*a380*/  @!P4 ST.E.64 desc[UR36][R4.64], R64 ;  /* 0x000000400400c985 */ /* 0x0009e2000c101b24 */
[----:B--2---:R-:W-:-:S03]  /*a390*/  @!P1 LEA R6, P4, R203, R2, 0x2 ;  /* 0x00000002cb069211 */ /* 0x004fc600078810ff */
[----:B------:R2:W-:Y:S01]  /*a3a0*/  @!P2 ST.E.64 desc[UR36][R12.64], R68 ;  /* 0x000000440c00a985 */ /* 0x0005e2000c101b24 */
[----:B------:R-:W-:Y:S02]  /*a3b0*/  ISETP.GE.AND P2, PT, R200, UR4, PT ;  /* 0x00000004c8007c0c */ /* 0x000fe4000bf46270 */
[----:B------:R-:W-:Y:S02]  /*a3c0*/  @!P1 LEA.HI.X R7, R203, R3, R228, 0x2, P4 ;  /* 0x00000003cb079211 */ /* 0x000fe400020f14e4 */
[----:B---3--:R-:W-:-:S03]  /*a3d0*/  @!P3 LEA R8, P6, R202, R2, 0x2 ;  /* 0x00000002ca08b211 */ /* 0x008fc600078c10ff */
[----:B------:R3:W-:Y:S01]  /*a3e0*/  @!P1 ST.E.64 desc[UR36][R6.64], R72 ;  /* 0x0000004806009985 */ /* 0x0007e2000c101b24 */
[-C--:B------:R-:W-:Y:S02]  /*a3f0*/  @!P3 LEA.HI.X R9, R202, R3.reuse, R227, 0x2, P6 ;  /* 0x00000003ca09b211 */ /* 0x080fe400030f14e3 */
[----:B------:R-:W-:Y:S02]  /*a400*/  ISETP.GE.AND P1, PT, R199, UR4, PT ;  /* 0x00000004c7007c0c */ /* 0x000fe4000bf26270 */
[CC--:B-1----:R-:W-:Y:S01]  /*a410*/  @!P5 LEA R10, P4, R201.reuse, R2.reuse, 0x2 ;  /* 0x00000002c90ad211 */ /* 0x0c2fe200078810ff */
[----:B------:R1:W-:Y:S01]  /*a420*/  @!P3 ST.E.64 desc[UR36][R8.64], R76 ;  /* 0x0000004c0800b985 */ /* 0x0003e2000c101b24 */
[----:B----4-:R-:W-:Y:S02]  /*a430*/  @!P2 LEA R4, P6, R200, R2, 0x2 ;  /* 0x00000002c804a211 */ /* 0x010fe400078c10ff */
[----:B------:R-:W-:Y:S02]  /*a440*/  ISETP.GE.AND P3, PT, R198, UR4, PT ;  /* 0x00000004c6007c0c */ /* 0x000fe4000bf66270 */
[----:B------:R-:W-:-:S02]  /*a450*/  @!P5 LEA.HI.X R11, R201, R3, R226, 0x2, P4 ;  /* 0x00000003c90bd211 */ /* 0x000fc400020f14e2 */
[----:B------:R-:W-:Y:S02]  /*a460*/  ISETP.GE.AND P4, PT, R197, UR4, PT ;  /* 0x00000004c5007c0c */ /* 0x000fe4000bf86270 */
[----:B------:R-:W-:Y:S01]  /*a470*/  @!P2 LEA.HI.X R5, R200, R3, R225, 0x2, P6 ;  /* 0x00000003c805a211 */ /* 0x000fe200030f14e1 */
[----:B------:R-:W-:Y:S01]  /*a480*/  @!P5 ST.E.64 desc[UR36][R10.64], R80 ;  /* 0x000000500a00d985 */ /* 0x000fe2000c101b24 */
[----:B--2---:R-:W-:-:S03]  /*a490*/  @!P1 LEA R12, P5, R199, R2, 0x2 ;  /* 0x00000002c70c9211 */ /* 0x004fc600078a10ff */
[----:B------:R2:W-:Y:S01]  /*a4a0*/  @!P2 ST.E.64 desc[UR36][R4.64], R20 ;  /* 0x000000140400a985 */ /* 0x0005e2000c101b24 */
[----:B------:R-:W-:Y:S02]  /*a4b0*/  ISETP.GE.AND P2, PT, R196, UR4, PT ;  /* 0x00000004c4007c0c */ /* 0x000fe4000bf46270 */
[-C--:B------:R-:W-:Y:S02]  /*a4c0*/  @!P1 LEA.HI.X R13, R199, R3.reuse, R224, 0x2, P5 ;  /* 0x00000003c70d9211 */ /* 0x080fe400028f14e0 */
[CC--:B---3--:R-:W-:Y:S02]  /*a4d0*/  @!P3 LEA R6, P6, R198.reuse, R2.reuse, 0x2 ;  /* 0x00000002c606b211 */ /* 0x0c8fe400078c10ff */
[----:B-1----:R-:W-:Y:S01]  /*a4e0*/  @!P4 LEA R8, P5, R197, R2, 0x2 ;  /* 0x00000002c508c211 */ /* 0x002fe200078a10ff */
[----:B------:R1:W-:Y:S01]  /*a4f0*/  @!P1 ST.E.64 desc[UR36][R12.64], R120 ;  /* 0x000000780c009985 */ /* 0x0003e2000c101b24 */
[----:B------:R-:W-:Y:S02]  /*a500*/  @!P3 LEA.HI.X R7, R198, R3, R223, 0x2, P6 ;  /* 0x00000003c607b211 */ /* 0x000fe400030f14df */
[----:B------:R-:W-:-:S02]  /*a510*/  ISETP.GE.AND P1, PT, R195, UR4, PT ;  /* 0x00000004c3007c0c */ /* 0x000fc4000bf26270 */
[-C--:B------:R-:W-:Y:S01]  /*a520*/  @!P4 LEA.HI.X R9, R197, R3.reuse, R222, 0x2, P5 ;  /* 0x00000003c509c211 */ /* 0x080fe200028f14de */
[----:B------:R3:W-:Y:S01]  /*a530*/  @!P3 ST.E.64 desc[UR36][R6.64], R92 ;  /* 0x0000005c0600b985 */ /* 0x0007e2000c101b24 */
[----:B------:R-:W-:Y:S02]  /*a540*/  ISETP.GE.AND P5, PT, R194, UR4, PT ;  /* 0x00000004c2007c0c */ /* 0x000fe4000bfa6270 */
[----:B--2---:R-:W-:Y:S01]  /*a550*/  @!P2 LEA R4, P6, R196, R2, 0x2 ;  /* 0x00000002c404a211 */ /* 0x004fe200078c10ff */
[----:B------:R4:W-:Y:S01]  /*a560*/  @!P4 ST.E.64 desc[UR36][R8.64], R96 ;  /* 0x000000600800c985 */ /* 0x0009e2000c101b24 */
[----:B------:R-:W-:Y:S02]  /*a570*/  ISETP.GE.AND P3, PT, R193, UR4, PT ;  /* 0x00000004c1007c0c */ /* 0x000fe4000bf66270 */
[----:B------:R-:W-:Y:S02]  /*a580*/  ISETP.GE.AND P4, PT, R192, UR4, PT ;  /* 0x00000004c0007c0c */ /* 0x000fe4000bf86270 */
[----:B------:R-:W-:-:S02]  /*a590*/  @!P2 LEA.HI.X R5, R196, R3, R221, 0x2, P6 ;  /* 0x00000003c405a211 */ /* 0x000fc400030f14dd */
[----:B------:R-:W-:-:S03]  /*a5a0*/  @!P1 LEA R10, P6, R195, R2, 0x2 ;  /* 0x00000002c30a9211 */ /* 0x000fc600078c10ff */
[----:B------:R4:W-:Y:S01]  /*a5b0*/  @!P2 ST.E.64 desc[UR36][R4.64], R100 ;  /* 0x000000640400a985 */ /* 0x0009e2000c101b24 */
[CC--:B-1----:R-:W-:Y:S02]  /*a5c0*/  @!P5 LEA R12, P2, R194.reuse, R2.reuse, 0x2 ;  /* 0x00000002c20cd211 */ /* 0x0c2fe400078410ff */
[-C--:B------:R-:W-:Y:S02]  /*a5d0*/  @!P1 LEA.HI.X R11, R195, R3.reuse, R220, 0x2, P6 ;  /* 0x00000003c30b9211 */ /* 0x080fe400030f14dc */
[CC--:B---3--:R-:W-:Y:S02]  /*a5e0*/  @!P3 LEA R6, P6, R193.reuse, R2.reuse, 0x2 ;  /* 0x00000002c106b211 */ /* 0x0c8fe400078c10ff */
[-C--:B------:R-:W-:Y:S01]  /*a5f0*/  @!P5 LEA.HI.X R13, R194, R3.reuse, R219, 0x2, P2 ;  /* 0x00000003c20dd211 */ /* 0x080fe200010f14db */
[----:B------:R4:W-:Y:S01]  /*a600*/  @!P1 ST.E.64 desc[UR36][R10.64], R104 ;  /* 0x000000680a009985 */ /* 0x0009e2000c101b24 */
[C---:B------:R-:W-:Y:S02]  /*a610*/  @!P4 LEA R2, P2, R192.reuse, R2, 0x2 ;  /* 0x00000002c002c211 */ /* 0x040fe400078410ff */
[-C--:B------:R-:W-:Y:S01]  /*a620*/  @!P3 LEA.HI.X R7, R193, R3.reuse, R218, 0x2, P6 ;  /* 0x00000003c107b211 */ /* 0x080fe200030f14da */
[----:B------:R4:W-:Y:S01]  /*a630*/  @!P5 ST.E.64 desc[UR36][R12.64], R108 ;  /* 0x0000006c0c00d985 */ /* 0x0009e2000c101b24 */
[----:B------:R-:W-:-:S03]  /*a640*/  @!P4 LEA.HI.X R3, R192, R3, R217, 0x2, P2 ;  /* 0x00000003c003c211 */ /* 0x000fc600010f14d9 */
[----:B------:R4:W-:Y:S04]  /*a650*/  @!P3 ST.E.64 desc[UR36][R6.64], R112 ;  /* 0x000000700600b985 */ /* 0x0009e8000c101b24 */
[----:B------:R4:W-:Y:S02]  /*a660*/  @!P4 ST.E.64 desc[UR36][R2.64], R116 ;  /* 0x000000740200c985 */ /* 0x0009e4000c101b24 */
.L_x_223:
[----:B------:R-:W-:Y:S05]  /*a670*/  BSYNC B1 ;  /* 0x0000000000017941 */ /* 0x000fea0003800000 */
.L_x_222:
[----:B----4-:R3:W4:Y:S04]  /*a680*/  SHFL.IDX PT, R5, R18, 0x1, 0x1c1f ;  /* 0x003c1f0012057f89 */ /* 0x01072800000e0000 */
[----:B------:R3:W0:Y:S01]  /*a690*/  SHFL.IDX PT, R4, R0, 0x1, 0x1c1f ;  /* 0x003c1f0000047f89 */ /* 0x00062200000e0000 */
[----:B------:R-:W-:Y:S05]  /*a6a0*/  @P0 BRA `(.L_x_221) ;  /* 0x0000001400480947 */ /* 0x000fea0003800000 */
[C---:B------:R-:W-:Y:S01]  /*a6b0*/  VIADD R9, R17.reuse, 0x18 ;  /* 0x0000001811097836 */ /* 0x040fe20000000000 */
[----:B------:R-:W-:Y:S01]  /*a6c0*/  ULDC UR4, c[0x0][0xac8] ;  /* 0x0002b20000047ab9 */ /* 0x000fe20000000800 */
[----:B------:R-:W-:Y:S01]  /*a6d0*/  VIADD R13, R17, 0x20 ;  /* 0x00000020110d7836 */ /* 0x000fe20000000000 */
[----:B------:R-:W-:Y:S02]  /*a6e0*/  ISETP.GE.AND P6, PT, R210, UR4, PT ;  /* 0x00000004d2007c0c */ /* 0x000fe4000bfc6270 */
[----:B------:R-:W-:Y:S02]  /*a6f0*/  ISETP.GE.AND P5, PT, R9, UR4, PT ;  /* 0x0000000409007c0c */ /* 0x000fe4000bfa6270 */
[----:B------:R-:W-:Y:S02]  /*a700*/  ISETP.GE.AND P4, PT, R22, UR4, PT ;  /* 0x0000000416007c0c */ /* 0x000fe4000bf86270 */
[----:B------:R-:W-:Y:S02]  /*a710*/  ISETP.GE.AND P2, PT, R17, UR4, PT ;  /* 0x0000000411007c0c */ /* 0x000fe4000bf46270 */
[----:B------:R-:W-:-:S02]  /*a720*/  ISETP.GE.AND P3, PT, R13, UR4, PT ;  /* 0x000000040d007c0c */ /* 0x000fc4000bf66270 */
[----:B0--3--:R-:W-:-:S03]  /*a730*/  SHF.R.S32.HI R0, RZ, 0x1f, R9 ;  /* 0x0000001fff007819 */ /* 0x009fc60000011409 */
[CC--:B------:R-:W-:Y:S02]  /*a740*/  @!P6 LEA R6, P0, R210.reuse, R4.reuse, 0x2 ;  /* 0x00000004d206e211 */ /* 0x0c0fe400078010ff */
[CC--:B------:R-:W-:Y:S02]  /*a750*/  @!P5 LEA R10, P1, R9.reuse, R4.reuse, 0x2 ;  /* 0x00000004090ad211 */ /* 0x0c0fe400078210ff */
[-C--:B----4-:R-:W-:Y:S02]  /*a760*/  @!P6 LEA.HI.X R7, R210, R5.reuse, R89, 0x2, P0 ;  /* 0x00000005d207e211 */ /* 0x090fe400000f1459 */
[----:B------:R-:W-:Y:S01]  /*a770*/  @!P5 LEA.HI.X R11, R9, R5, R0, 0x2, P1 ;  /* 0x00000005090bd211 */ /* 0x000fe200008f1400 */
[----:B-12---:R-:W-:Y:S01]  /*a780*/  @!P2 IMAD.WIDE R2, R17, 0x4, R4 ;  /* 0x000000041102a825 */ /* 0x006fe200078e0204 */
[----:B------:R-:W-:Y:S02]  /*a790*/  SHF.R.S32.HI R9, RZ, 0x1f, R22 ;  /* 0x0000001fff097819 */ /* 0x000fe40000011416 */
[----:B------:R-:W-:-:S02]  /*a7a0*/  @!P4 LEA R8, P1, R22, R4, 0x2 ;  /* 0x000000041608c211 */ /* 0x000fc400078210ff */
[----:B------:R-:W-:Y:S01]  /*a7b0*/  ISETP.GE.AND P0, PT, R19, UR4, PT ;  /* 0x0000000413007c0c */ /* 0x000fe2000bf06270 */
[----:B------:R0:W-:Y:S01]  /*a7c0*/  @!P2 ST.E.64 desc[UR36][R2.64], R26 ;  /* 0x0000001a0200a985 */ /* 0x0001e2000c101b24 */
[----:B------:R-:W-:Y:S02]  /*a7d0*/  @!P4 LEA.HI.X R9, R22, R5, R9, 0x2, P1 ;  /* 0x000000051609c211 */ /* 0x000fe400008f1409 */
[----:B------:R-:W-:Y:S01]  /*a7e0*/  ISETP.GE.AND P1, PT, R209, UR4, PT ;  /* 0x00000004d1007c0c */ /* 0x000fe2000bf26270 */
[----:B------:R1:W-:Y:S01]  /*a7f0*/  @!P6 ST.E.64 desc[UR36][R6.64], R30 ;  /* 0x0000001e0600e985 */ /* 0x0003e2000c101b24 */
[----:B------:R-:W-:Y:S02]  /*a800*/  SHF.R.S32.HI R0, RZ, 0x1f, R13 ;  /* 0x0000001fff007819 */ /* 0x000fe4000001140d */
[----:B------:R-:W-:Y:S01]  /*a810*/  @!P3 LEA R12, P6, R13, R4, 0x2 ;  /* 0x000000040d0cb211 */ /* 0x000fe200078c10ff */
[----:B------:R2:W-:Y:S01]  /*a820*/  @!P4 ST.E.64 desc[UR36][R8.64], R34 ;  /* 0x000000220800c985 */ /* 0x0005e2000c101b24 */
[----:B------:R-:W-:-:S02]  /*a830*/  ISETP.GE.AND P2, PT, R208, UR4, PT ;  /* 0x00000004d0007c0c */ /* 0x000fc4000bf46270 */
[-C--:B------:R-:W-:Y:S01]  /*a840*/  @!P3 LEA.HI.X R13, R13, R5.reuse, R0, 0x2, P6 ;  /* 0x000000050d0db211 */ /* 0x080fe200030f1400 */
[----:B------:R3:W-:Y:S01]  /*a850*/  @!P5 ST.E.64 desc[UR36][R10.64], R38 ;  /* 0x000000260a00d985 */ /* 0x0007e2000c101b24 */
[----:B------:R-:W-:Y:S02]  /*a860*/  SHF.R.S32.HI R0, RZ, 0x1f, R19 ;  /* 0x0000001fff007819 */ /* 0x000fe40000011413 */
[-C--:B0-----:R-:W-:Y:S01]  /*a870*/  @!P0 LEA R2, P4, R19, R4.reuse, 0x2 ;  /* 0x0000000413028211 */ /* 0x081fe200078810ff */
[----:B------:R0:W-:Y:S01]  /*a880*/  @!P3 ST.E.64 desc[UR36][R12.64], R42 ;  /* 0x0000002a0c00b985 */ /* 0x0001e2000c101b24 */
[----:B------:R-:W-:Y:S02]  /*a890*/  ISETP.GE.AND P3, PT, R207, UR4, PT ;  /* 0x00000004cf007c0c */ /* 0x000fe4000bf66270 */
[----:B-1----:R-:W-:Y:S02]  /*a8a0*/  @!P1 LEA R6, P5, R209, R4, 0x2 ;  /* 0x00000004d1069211 */ /* 0x002fe400078a10ff */
[----:B------:R-:W-:-:S02]  /*a8b0*/  @!P0 LEA.HI.X R3, R19, R5, R0, 0x2, P4 ;  /* 0x0000000513038211 */ /* 0x000fc400020f1400 */
[----:B------:R-:W-:Y:S02]  /*a8c0*/  ISETP.GE.AND P4, PT, R206, UR4, PT ;  /* 0x00000004ce007c0c */ /* 0x000fe4000bf86270 */
[CC--:B------:R-:W-:Y:S01]  /*a8d0*/  @!P2 LEA R14, P6, R208.reuse, R4.reuse, 0x2 ;  /* 0x00000004d00ea211 */ /* 0x0c0fe200078c10ff */
[----:B------:R1:W-:Y:S01]  /*a8e0*/  @!P0 ST.E.64 desc[UR36][R2.64], R46 ;  /* 0x0000002e02008985 */ /* 0x0003e2000c101b24 */
[-C--:B------:R-:W-:Y:S02]  /*a8f0*/  @!P1 LEA.HI.X R7, R209, R5.reuse, R88, 0x2, P5 ;  /* 0x00000005d1079211 */ /* 0x080fe400028f1458 */
[----:B------:R-:W-:Y:S02]  /*a900*/  ISETP.GE.AND P5, PT, R205, UR4, PT ;  /* 0x00000004cd007c0c */ /* 0x000fe4000bfa6270 */
[----:B------:R-:W-:Y:S01]  /*a910*/  @!P2 LEA.HI.X R15, R208, R5, R87, 0x2, P6 ;  /* 0x00000005d00fa211 */ /* 0x000fe200030f1457 */
[----:B------:R4:W-:Y:S01]  /*a920*/  @!P1 ST.E.64 desc[UR36][R6.64], R50 ;  /* 0x0000003206009985 */ /* 0x0009e2000c101b24 */
[----:B--2---:R-:W-:-:S02]  /*a930*/  @!P3 LEA R8, P6, R207, R4, 0x2 ;  /* 0x00000004cf08b211 */ /* 0x004fc400078c10ff */
[----:B------:R-:W-:Y:S01]  /*a940*/  ISETP.GE.AND P0, PT, R204, UR4, PT ;  /* 0x00000004cc007c0c */ /* 0x000fe2000bf06270 */
[----:B------:R2:W-:Y:S01]  /*a950*/  @!P2 ST.E.64 desc[UR36][R14.64], R54 ;  /* 0x000000360e00a985 */ /* 0x0005e2000c101b24 */
[----:B------:R-:W-:Y:S02]  /*a960*/  ISETP.GE.AND P1, PT, R203, UR4, PT ;  /* 0x00000004cb007c0c */ /* 0x000fe4000bf26270 */
[CC--:B---3--:R-:W-:Y:S02]  /*a970*/  @!P4 LEA R10, P2, R206.reuse, R4.reuse, 0x2 ;  /* 0x00000004ce0ac211 */ /* 0x0c8fe400078410ff */
[-C--:B------:R-:W-:Y:S02]  /*a980*/  @!P3 LEA.HI.X R9, R207, R5.reuse, R86, 0x2, P6 ;  /* 0x00000005cf09b211 */ /* 0x080fe400030f1456 */
[----:B0-----:R-:W-:Y:S02]  /*a990*/  @!P5 LEA R12, P6, R205, R4, 0x2 ;  /* 0x00000004cd0cd211 */ /* 0x001fe400078c10ff */
[----:B------:R-:W-:Y:S01]  /*a9a0*/  @!P4 LEA.HI.X R11, R206, R5, R85, 0x2, P2 ;  /* 0x00000005ce0bc211 */ /* 0x000fe200010f1455 */
[----:B------:R0:W-:Y:S01]  /*a9b0*/  @!P3 ST.E.64 desc[UR36][R8.64], R58 ;  /* 0x0000003a0800b985 */ /* 0x0001e2000c101b24 */
[----:B------:R-:W-:-:S02]  /*a9c0*/  ISETP.GE.AND P2, PT, R202, UR4, PT ;  /* 0x00000004ca007c0c */ /* 0x000fc4000bf46270 */
[-C--:B------:R-:W-:Y:S01]  /*a9d0*/  @!P5 LEA.HI.X R13, R205, R5.reuse, R84, 0x2, P6 ;  /* 0x00000005cd0dd211 */ /* 0x080fe200030f1454 */
[----:B------:R3:W-:Y:S01]  /*a9e0*/  @!P4 ST.E.64 desc[UR36][R10.64], R62 ;  /* 0x0000003e0a00c985 */ /* 0x0007e2000c101b24 */
[-C--:B-1----:R-:W-:Y:S02]  /*a9f0*/  @!P0 LEA R2, P6, R204, R4.reuse, 0x2 ;  /* 0x00000004cc028211 */ /* 0x082fe400078c10ff */
[----:B----4-:R-:W-:Y:S01]  /*aa00*/  @!P1 LEA R6, P3, R203, R4, 0x2 ;  /* 0x00000004cb069211 */ /* 0x010fe200078610ff */
[----:B------:R1:W-:Y:S01]  /*aa10*/  @!P5 ST.E.64 desc[UR36][R12.64], R66 ;  /* 0x000000420c00d985 */ /* 0x0003e2000c101b24 */
[----:B------:R-:W-:Y:S02]  /*aa20*/  ISETP.GE.AND P5, PT, R201, UR4, PT ;  /* 0x00000004c9007c0c */ /* 0x000fe4000bfa6270 */
[----:B------:R-:W-:Y:S02]  /*aa30*/  ISETP.GE.AND P4, PT, R200, UR4, PT ;  /* 0x00000004c8007c0c */ /* 0x000fe4000bf86270 */
[----:B------:R-:W-:-:S02]  /*aa40*/  @!P0 LEA.HI.X R3, R204, R5, R229, 0x2, P6 ;  /* 0x00000005cc038211 */ /* 0x000fc400030f14e5 */
[-C--:B------:R-:W-:Y:S02]  /*aa50*/  @!P1 LEA.HI.X R7, R203, R5.reuse, R228, 0x2, P3 ;  /* 0x00000005cb079211 */ /* 0x080fe400018f14e4 */
[CC--:B--2---:R-:W-:Y:S01]  /*aa60*/  @!P2 LEA R14, P6, R202.reuse, R4.reuse, 0x2 ;  /* 0x00000004ca0ea211 */ /* 0x0c4fe200078c10ff */
[----:B------:R2:W-:Y:S01]  /*aa70*/  @!P0 ST.E.64 desc[UR36][R2.64], R70 ;  /* 0x0000004602008985 */ /* 0x0005e2000c101b24 */
[----:B------:R-:W-:Y:S02]  /*aa80*/  ISETP.GE.AND P3, PT, R199, UR4, PT ;  /* 0x00000004c7007c0c */ /* 0x000fe4000bf66270 */
[----:B------:R-:W-:Y:S01]  /*aa90*/  @!P2 LEA.HI.X R15, R202, R5, R227, 0x2, P6 ;  /* 0x00000005ca0fa211 */ /* 0x000fe200030f14e3 */
[----:B------:R4:W-:Y:S01]  /*aaa0*/  @!P1 ST.E.64 desc[UR36][R6.64], R74 ;  /* 0x0000004a06009985 */ /* 0x0009e2000c101b24 */
[----:B------:R-:W-:Y:S02]  /*aab0*/  ISETP.GE.AND P0, PT, R198, UR4, PT ;  /* 0x00000004c6007c0c */ /* 0x000fe4000bf06270 */
[-C--:B0-----:R-:W-:Y:S01]  /*aac0*/  @!P5 LEA R8, P1, R201, R4.reuse, 0x2 ;  /* 0x00000004c908d211 */ /* 0x081fe200078210ff */
[----:B------:R-:W-:Y:S01]  /*aad0*/  @!P2 ST.E.64 desc[UR36][R14.64], R78 ;  /* 0x0000004e0e00a985 */ /* 0x000fe2000c101b24 */
[----:B---3--:R-:W-:-:S02]  /*aae0*/  @!P4 LEA R10, P2, R200, R4, 0x2 ;  /* 0x00000004c80ac211 */ /* 0x008fc400078410ff */
[-C--:B------:R-:W-:Y:S02]  /*aaf0*/  @!P5 LEA.HI.X R9, R201, R5.reuse, R226, 0x2, P1 ;  /* 0x00000005c909d211 */ /* 0x080fe400008f14e2 */
[----:B------:R-:W-:Y:S02]  /*ab00*/  ISETP.GE.AND P1, PT, R197, UR4, PT ;  /* 0x00000004c5007c0c */ /* 0x000fe4000bf26270 */
[CC--:B-1----:R-:W-:Y:S01]  /*ab10*/  @!P3 LEA R12, P6, R199.reuse, R4.reuse, 0x2 ;  /* 0x00000004c70cb211 */ /* 0x0c2fe200078c10ff */
[----:B------:R0:W-:Y:S01]  /*ab20*/  @!P5 ST.E.64 desc[UR36][R8.64], R82 ;  /* 0x000000520800d985 */ /* 0x0001e2000c101b24 */
[-C--:B------:R-:W-:Y:S02]  /*ab30*/  @!P4 LEA.HI.X R11, R200, R5.reuse, R225, 0x2, P2 ;  /* 0x00000005c80bc211 */ /* 0x080fe400010f14e1 */
[----:B------:R-:W-:Y:S02]  /*ab40*/  @!P3 LEA.HI.X R13, R199, R5, R224, 0x2, P6 ;  /* 0x00000005c70db211 */ /* 0x000fe400030f14e0 */
[----:B--2---:R-:W-:Y:S01]  /*ab50*/  @!P0 LEA R2, P5, R198, R4, 0x2 ;  /* 0x00000004c6028211 */ /* 0x004fe200078a10ff */
[----:B------:R1:W-:Y:S01]  /*ab60*/  @!P4 ST.E.64 desc[UR36][R10.64], R122 ;  /* 0x0000007a0a00c985 */ /* 0x0003e2000c101b24 */
[----:B------:R-:W-:-:S02]  /*ab70*/  ISETP.GE.AND P4, PT, R196, UR4, PT ;  /* 0x00000004c4007c0c */ /* 0x000fc4000bf86270 */
[----:B------:R-:W-:Y:S01]  /*ab80*/  ISETP.GE.AND P2, PT, R194, UR4, PT ;  /* 0x00000004c2007c0c */ /* 0x000fe2000bf46270 */
[----:B------:R2:W-:Y:S01]  /*ab90*/  @!P3 ST.E.64 desc[UR36][R12.64], R124 ;  /* 0x0000007c0c00b985 */ /* 0x0005e2000c101b24 */
[----:B------:R-:W-:Y:S02]  /*aba0*/  ISETP.GE.AND P3, PT, R195, UR4, PT ;  /* 0x00000004c3007c0c */ /* 0x000fe4000bf66270 */
[----:B------:R-:W-:Y:S02]  /*abb0*/  @!P0 LEA.HI.X R3, R198, R5, R223, 0x2, P5 ;  /* 0x00000005c6038211 */ /* 0x000fe400028f14df */
[----:B------:R-:W-:Y:S02]  /*abc0*/  ISETP.GE.AND P5, PT, R193, UR4, PT ;  /* 0x00000004c1007c0c */ /* 0x000fe4000bfa6270 */
[-C--:B----4-:R-:W-:Y:S01]  /*abd0*/  @!P1 LEA R6, P6, R197, R4.reuse, 0x2 ;  /* 0x00000004c5069211 */ /* 0x090fe200078c10ff */
[----:B------:R3:W-:Y:S02]  /*abe0*/  @!P0 ST.E.64 desc[UR36][R2.64], R94 ;  /* 0x0000005e02008985 */ /* 0x0007e4000c101b24 */
[----:B0-----:R-:W-:-:S02]  /*abf0*/  @!P4 LEA R8, P0, R196, R4, 0x2 ;  /* 0x00000004c408c211 */ /* 0x001fc400078010ff */
[-C--:B------:R-:W-:Y:S02]  /*ac00*/  @!P1 LEA.HI.X R7, R197, R5.reuse, R222, 0x2, P6 ;  /* 0x00000005c5079211 */ /* 0x080fe400030f14de */
[-C--:B-1----:R-:W-:Y:S02]  /*ac10*/  @!P3 LEA R10, P6, R195, R4.reuse, 0x2 ;  /* 0x00000004c30ab211 */ /* 0x082fe400078c10ff */
[-C--:B------:R-:W-:Y:S01]  /*ac20*/  @!P4 LEA.HI.X R9, R196, R5.reuse, R221, 0x2, P0 ;  /* 0x00000005c409c211 */ /* 0x080fe200000f14dd */
[----:B------:R3:W-:Y:S01]  /*ac30*/  @!P1 ST.E.64 desc[UR36][R6.64], R98 ;  /* 0x0000006206009985 */ /* 0x0007e2000c101b24 */
[-C--:B--2---:R-:W-:Y:S02]  /*ac40*/  @!P2 LEA R12, P1, R194, R4.reuse, 0x2 ;  /* 0x00000004c20ca211 */ /* 0x084fe400078210ff */
[----:B------:R-:W-:Y:S01]  /*ac50*/  @!P5 LEA R14, P0, R193, R4, 0x2 ;  /* 0x00000004c10ed211 */ /* 0x000fe200078010ff */
[----:B------:R3:W-:Y:S01]  /*ac60*/  @!P4 ST.E.64 desc[UR36][R8.64], R102 ;  /* 0x000000660800c985 */ /* 0x0007e2000c101b24 */
[----:B------:R-:W-:-:S02]  /*ac70*/  @!P3 LEA.HI.X R11, R195, R5, R220, 0x2, P6 ;  /* 0x00000005c30bb211 */ /* 0x000fc400030f14dc */
[-C--:B------:R-:W-:Y:S02]  /*ac80*/  @!P2 LEA.HI.X R13, R194, R5.reuse, R219, 0x2, P1 ;  /* 0x00000005c20da211 */ /* 0x080fe400008f14db */
[----:B------:R-:W-:Y:S01]  /*ac90*/  @!P5 LEA.HI.X R15, R193, R5, R218, 0x2, P0 ;  /* 0x00000005c10fd211 */ /* 0x000fe200000f14da */
[----:B------:R3:W-:Y:S01]  /*aca0*/  @!P3 ST.E.64 desc[UR36][R10.64], R106 ;  /* 0x0000006a0a00b985 */ /* 0x0007e2000c101b24 */
[----:B------:R-:W-:-:S03]  /*acb0*/  ISETP.GE.AND P0, PT, R192, UR4, PT ;  /* 0x00000004c0007c0c */ /* 0x000fc6000bf06270 */
[----:B------:R3:W-:Y:S04]  /*acc0*/  @!P2 ST.E.64 desc[UR36][R12.64], R110 ;  /* 0x0000006e0c00a985 */ /* 0x0007e8000c101b24 */
[----:B------:R3:W-:Y:S06]  /*acd0*/  @!P5 ST.E.64 desc[UR36][R14.64], R114 ;  /* 0x000000720e00d985 */ /* 0x0007ec000c101b24 */
[----:B------:R-:W-:Y:S05]  /*ace0*/  @P0 BRA `(.L_x_221) ;  /* 0x0000000c00b80947 */ /* 0x000fea0003800000 */
[----:B---3--:R-:W-:-:S04]  /*acf0*/  LEA R2, P0, R192, R4, 0x2 ;  /* 0x00000004c0027211 */ /* 0x008fc800078010ff */
[----:B------:R-:W-:-:S05]  /*ad00*/  LEA.HI.X R3, R192, R5, R217, 0x2, P0 ;  /* 0x00000005c0037211 */ /* 0x000fca00000f14d9 */
[----:B------:R0:W-:Y:S01]  /*ad10*/  ST.E.64 desc[UR36][R2.64], R118 ;  /* 0x0000007602007985 */ /* 0x0001e2000c101b24 */
[----:B------:R-:W-:Y:S05]  /*ad20*/  BRA `(.L_x_221) ;  /* 0x0000000c00a87947 */ /* 0x000fea0003800000 */
.L_x_212:
[----:B------:R-:W-:Y:S01]  /*ad30*/  ULDC.64 UR8, c[0x0][0xc00] ;  /* 0x0003000000087ab9 */ /* 0x000fe20000000a00 */
[----:B------:R-:W-:Y:S01]  /*ad40*/  R2UR UR10, R18 ;  /* 0x00000000120a72ca */ /* 0x000fe200000e0000 */
[----:B------:R-:W-:-:S04]  /*ad50*/  UISETP.NE.U32.AND UP0, UPT, UR8, URZ, UPT ;  /* 0x0000003f0800728c */ /* 0x000fc8000bf05070 */
[----:B------:R-:W-:-:S03]  /*ad60*/  UISETP.NE.AND.EX UP0, UPT, UR9, URZ, UPT, UP0 ;  /* 0x0000003f0900728c */ /* 0x000fc6000bf05300 */
[----:B------:R-:W-:Y:S02]  /*ad70*/  ULDC.64 UR8, c[0x0][0xc00] ;  /* 0x0003000000087ab9 */ /* 0x000fe40000000a00 */
[----:B------:R-:W-:Y:S01]  /*ad80*/  UIMAD.WIDE UR8, UR61, 0x4, UR8 ;  /* 0x000000043d0878a5 */ /* 0x000fe2000f8e0208 */
[----:B------:R-:W-:-:S05]  /*ad90*/  PLOP3.LUT P1, PT, PT, PT, UP0, 0x80, 0x0 ;  /* 0x000000000000781c */ /* 0x000fca0003f2f008 */
[----:B------:R-:W-:Y:S02]  /*ada0*/  IMAD.U32 R2, RZ, RZ, UR8 ;  /* 0x00000008ff027e24 */ /* 0x000fe4000f8e00ff */
[----:B------:R-:W-:Y:S01]  /*adb0*/  IMAD.U32 R3, RZ, RZ, UR9 ;  /* 0x00000009ff037e24 */ /* 0x000fe2000f8e00ff */
[----:B------:R-:W-:Y:S02]  /*adc0*/  ULDC.64 UR8, c[0x0][0xc08] ;  /* 0x0003020000087ab9 */ /* 0x000fe40000000a00 */
[----:B------:R-:W-:-:S03]  /*add0*/  UISETP.NE.U32.AND UP1, UPT, UR8, URZ, UPT ;  /* 0x0000003f0800728c */ /* 0x000fc6000bf25070 */
[----:B------:R-:W2:Y:S01]  /*ade0*/  @P1 LDG.E R6, desc[UR36][R2.64] ;  /* 0x0000002402061981 */ /* 0x000ea2000c1e1900 */
[----:B------:R-:W-:Y:S01]  /*adf0*/  UISETP.NE.AND.EX UP1, UPT, UR9, URZ, UPT, UP1 ;  /* 0x0000003f0900728c */ /* 0x000fe2000bf25310 */
[----:B------:R-:W-:Y:S02]  /*ae00*/  ULDC UR4, c[0x0][0xa88] ;  /* 0x0002a20000047ab9 */ /* 0x000fe40000000800 */
[----:B------:R-:W-:-:S03]  /*ae10*/  IMAD.U32 R0, RZ, RZ, UR4 ;  /* 0x00000004ff007e24 */ /* 0x000fc6000f8e00ff */
[----:B------:R-:W-:-:S05]  /*ae20*/  PLOP3.LUT P2, PT, PT, PT, UP1, 0x80, 0x0 ;  /* 0x000000000000781c */ /* 0x000fca0003f4f018 */
[----:B------:R-:W-:Y:S02]  /*ae30*/  @UP1 ULDC.64 UR8, c[0x0][0xc08] ;  /* 0x0003020000081ab9 */ /* 0x000fe40000000a00 */
[----:B------:R-:W-:-:S06]  /*ae40*/  @UP1 UIMAD.WIDE UR8, UR61, 0x4, UR8 ;  /* 0x000000043d0818a5 */ /* 0x000fcc000f8e0208 */
[----:B------:R-:W-:Y:S02]  /*ae50*/  IMAD.U32 R4, RZ, RZ, UR8 ;  /* 0x00000008ff047e24 */ /* 0x000fe4000f8e00ff */
[----:B------:R-:W-:-:S05]  /*ae60*/  IMAD.U32 R5, RZ, RZ, UR9 ;  /* 0x00000009ff057e24 */ /* 0x000fca000f8e00ff */
[----:B------:R0:W5:Y:S01]  /*ae70*/  @P2 LDG.E R0, desc[UR36][R4.64] ;  /* 0x0000002404002981 */ /* 0x000162000c1e1900 */
[----:B------:R-:W-:Y:S01]  /*ae80*/  UMOV UR4, URZ ;  /* 0x0000003f00047c82 */ /* 0x000fe20008000000 */
[----:B------:R-:W-:Y:S01]  /*ae90*/  UISETP.NE.AND UP1, UPT, UR10, URZ, UPT ;  /* 0x0000003f0a00728c */ /* 0x000fe2000bf25270 */
[----:B------:R-:W1:Y:S10]  /*aea0*/  S2R R7, SR_TID.X ;  /* 0x0000000000077919 */ /* 0x000e740000002100 */
[----:B------:R-:W-:-:S02]  /*aeb0*/  @!UP1 ULDC UR10, c[0x0][0xad4] ;  /* 0x0002b500000a9ab9 */ /* 0x000fc40000000800 */
[----:B------:R-:W-:Y:S01]  /*aec0*/  MOV R18, UR10 ;  /* 0x0000000a00127c02 */ /* 0x000fe20008000f00 */
[----:B-1----:R-:W-:-:S05]  /*aed0*/  VIADD R7, R7, 0xffffff80 ;  /* 0xffffff8007077836 */ /* 0x002fca0000000000 */
[----:B------:R-:W-:Y:S02]  /*aee0*/  ISETP.GT.AND P0, PT, R7, 0x7f, PT ;  /* 0x0000007f0700780c */ /* 0x000fe40003f04270 */
[----:B--2---:R-:W-:-:S13]  /*aef0*/  @P1 R2UR UR4, R6 ;  /* 0x00000000060412ca */ /* 0x004fda00000e0000 */
[----:B------:R-:W-:Y:S01]  /*af00*/  USHF.R.S32.HI UR20, URZ, 0x1f, UR4 ;  /* 0x0000001f3f147899 */ /* 0x000fe20008011404 */
[----:B0-----:R-:W-:Y:S11]  /*af10*/  @P2 BRA `(.L_x_224) ;  /* 0x0000000000102947 */ /* 0x001ff60003800000 */
[----:B------:R-:W-:Y:S05]  /*af20*/  @!P1 BRA `(.L_x_224) ;  /* 0x00000000000c9947 */ /* 0x000fea0003800000 */
[----:B------:R-:W2:Y:S04]  /*af30*/  LDG.E R5, desc[UR36][R2.64] ;  /* 0x0000002402057981 */ /* 0x000ea8000c1e1900 */
[----:B-----5:R-:W2:Y:S02]  /*af40*/  LDG.E R0, desc[UR36][R2.64+0x4] ;  /* 0x0000042402007981 */ /* 0x020ea4000c1e1900 */
[----:B--2---:R-:W-:-:S07]  /*af50*/  IMAD.IADD R0, R0, 0x1, -R5 ;  /* 0x0000000100007824 */ /* 0x004fce00078e0a05 */
.L_x_224:
[----:B------:R-:W-:Y:S01]  /*af60*/  R2UR UR8, R215 ;  /* 0x00000000d70872ca */ /* 0x000fe200000e0000 */
[----:B------:R-:W-:Y:S01]  /*af70*/  USEL UR61, UR61, URZ, !UP0 ;  /* 0x0000003f3d3d7287 */ /* 0x000fe2000c000000 */
[----:B------:R-:W-:Y:S11]  /*af80*/  BSSY B1, `(.L_x_225) ;  /* 0x000003d000017945 */ /* 0x000ff60003800000 */
[----:B------:R-:W-:Y:S01]  /*af90*/  USEL UR12, UR8, URZ, !UP0 ;  /* 0x0000003f080c7287 */ /* 0x000fe2000c000000 */
[----:B------:R-:W-:Y:S11]  /*afa0*/  @P0 BRA `(.L_x_226) ;  /* 0x0000000000e80947 */ /* 0x000ff60003800000 */
[----:B------:R-:W0:Y:S01]  /*afb0*/  S2R R2, SR_TID.X ;  /* 0x0000000000027919 */ /* 0x000e220000002100 */
[----:B------:R-:W1:Y:S01]  /*afc0*/  LDC R9, c[0x0][0xbe8] ;  /* 0x0002fa00ff097b82 */ /* 0x000e620000000800 */
[----:B------:R-:W-:-:S13]  /*afd0*/  R2UR UR8, R212 ;  /* 0x00000000d40872ca */ /* 0x000fda00000e0000 */
[----:B------:R-:W-:-:S04]  /*afe0*/  IMAD.U32 R3, RZ, RZ, UR8 ;  /* 0x00000008ff037e24 */ /* 0x000fc8000f8e00ff */
[----:B0-----:R-:W-:Y:S02]  /*aff0*/  IMAD R2, R3, 0x80, R2 ;  /* 0x0000008003027824 */ /* 0x001fe400078e0202 */
[----:B-1---5:R-:W-:Y:S02]  /*b000*/  IMAD R3, R0, R9, RZ ;  /* 0x0000000900037224 */ /* 0x022fe400078e02ff */
[----:B------:R-:W-:-:S05]  /*b010*/  VIADD R4, R2, 0xffffff80 ;  /* 0xffffff8002047836 */ /* 0x000fca0000000000 */
[----:B------:R-:W-:-:S13]  /*b020*/  ISETP.GE.AND P0, PT, R4, R3, PT ;  /* 0x000000030400720c */ /* 0x000fda0003f06270 */
[----:B------:R-:W-:Y:S05]  /*b030*/  @P0 BRA `(.L_x_226) ;  /* 0x0000000000c40947 */ /* 0x000fea0003800000 */
[----:B------:R-:W-:Y:S01]  /*b040*/  ISETP.NE.AND P0, PT, R9, 0x1, PT ;  /* 0x000000010900780c */ /* 0x000fe20003f05270 */
[----:B------:R-:W-:Y:S01]  /*b050*/  UMOV UR18, 0x9b8 ;  /* 0x000009b800127882 */ /* 0x000fe20000000000 */
[----:B------:R-:W-:Y:S01]  /*b060*/  R2UR UR9, R18 ;  /* 0x00000000120972ca */ /* 0x000fe200000e0000 */
[----:B------:R-:W-:Y:S01]  /*b070*/  IMAD.MOV.U32 R5, RZ, RZ, R4 ;  /* 0x000000ffff057224 */ /* 0x000fe200078e0004 */
[----:B------:R-:W-:Y:S02]  /*b080*/  R2UR UR8, R23 ;  /* 0x00000000170872ca */ /* 0x000fe400000e0000 */
[----:B------:R-:W-:-:S07]  /*b090*/  R2UR UR19, R211 ;  /* 0x00000000d31372ca */ /* 0x000fce00000e0000 */
[----:B------:R-:W0:Y:S02]  /*b0a0*/  @P0 LDC R3, c[0x0][0xbec] ;  /* 0x0002fb00ff030b82 */ /* 0x000e240000000800 */
[----:B------:R-:W-:-:S04]  /*b0b0*/  UISETP.GT.AND UP0, UPT, UR9, 0x1, UPT ;  /* 0x000000010900788c */ /* 0x000fc8000bf04270 */
[----:B------:R-:W-:Y:S02]  /*b0c0*/  USEL UR18, UR18, 0x978, UP0 ;  /* 0x0000097812127887 */ /* 0x000fe40008000000 */
[----:B------:R-:W1:Y:S01]  /*b0d0*/  @P0 LDC R7, c[0x0][0xbf0] ;  /* 0x0002fc00ff070b82 */ /* 0x000e620000000800 */
[----:B------:R-:W-:-:S09]  /*b0e0*/  USEL UR13, UR8, URZ, UP0 ;  /* 0x0000003f080d7287 */ /* 0x000fd20008000000 */
[----:B------:R-:W-:Y:S01]  /*b0f0*/  ULDC.64 UR8, c[0x0][UR18+0x218] ;  /* 0x0000860012087abb */ /* 0x000fe20008000a00 */
[----:B------:R-:W-:Y:S01]  /*b100*/  ULDC.64 UR14, c[0x0][UR18+0x220] ;  /* 0x00008800120e7abb */ /* 0x000fe20008000a00 */
[----:B------:R-:W-:Y:S01]  /*b110*/  ULDC.64 UR16, c[0x0][UR18+0x228] ;  /* 0x00008a0012107abb */ /* 0x000fe20008000a00 */
[----:B------:R-:W-:Y:S02]  /*b120*/  UIMAD.WIDE.U32 UR10, UR8, UR19, URZ ;  /* 0x00000013080a72a5 */ /* 0x000fe4000f8e003f */
[----:B------:R-:W-:Y:S01]  /*b130*/  UIMAD UR19, UR9, UR19, URZ ;  /* 0x00000013091372a4 */ /* 0x000fe2000f8e023f */
[----:B0-----:R-:W-:Y:S01]  /*b140*/  @P0 IMAD.HI.U32 R2, R4, R3, RZ ;  /* 0x0000000304020227 */ /* 0x001fe200078e00ff */
[----:B------:R-:W-:Y:S02]  /*b150*/  UIMAD UR15, UR15, UR61, URZ ;  /* 0x0000003d0f0f72a4 */ /* 0x000fe4000f8e023f */
[----:B------:R-:W-:Y:S02]  /*b160*/  UIMAD.WIDE.U32 UR22, UR16, UR13, URZ ;  /* 0x0000000d101672a5 */ /* 0x000fe4000f8e003f */
[----:B------:R-:W-:-:S02]  /*b170*/  UIMAD.WIDE.U32 UR8, UR14, UR61, URZ ;  /* 0x0000003d0e0872a5 */ /* 0x000fc4000f8e003f */
[----:B------:R-:W-:Y:S01]  /*b180*/  UIMAD UR13, UR17, UR13, URZ ;  /* 0x0000000d110d72a4 */ /* 0x000fe2000f8e023f */
[----:B-1----:R-:W-:Y:S01]  /*b190*/  @P0 SHF.R.U32.HI R5, RZ, R7, R2 ;  /* 0x00000007ff050219 */ /* 0x002fe20000011602 */
[----:B------:R-:W-:Y:S01]  /*b1a0*/  UIMAD UR15, UR14, UR12, UR15 ;  /* 0x0000000c0e0f72a4 */ /* 0x000fe2000f8e020f */
[----:B------:R-:W-:Y:S01]  /*b1b0*/  IMAD.U32 R2, RZ, RZ, UR22 ;  /* 0x00000016ff027e24 */ /* 0x000fe2000f8e00ff */
[----:B------:R-:W-:Y:S01]  /*b1c0*/  UIADD3 UR10, UP1, UP2, UR8, UR10, UR4 ;  /* 0x0000000a080a7290 */ /* 0x000fe2000fa3e004 */
[----:B------:R-:W-:Y:S01]  /*b1d0*/  IMAD.U32 R3, RZ, RZ, UR23 ;  /* 0x00000017ff037e24 */ /* 0x000fe2000f8e00ff */
[----:B------:R-:W-:Y:S01]  /*b1e0*/  UIADD3 UR19, UR11, UR19, URZ ;  /* 0x000000130b137290 */ /* 0x000fe2000fffe03f */
[--C-:B------:R-:W-:Y:S01]  /*b1f0*/  IMAD.MOV R7, RZ, RZ, -R5.reuse ;  /* 0x000000ffff077224 */ /* 0x100fe200078e0a05 */
[----:B------:R-:W-:Y:S02]  /*b200*/  UIADD3 UR13, UR23, UR13, URZ ;  /* 0x0000000d170d7290 */ /* 0x000fe4000fffe03f */
[----:B------:R-:W-:Y:S01]  /*b210*/  UIADD3 UR15, UR9, UR15, URZ ;  /* 0x0000000f090f7290 */ /* 0x000fe2000fffe03f */
[----:B------:R-:W-:Y:S01]  /*b220*/  IADD3 R2, P0, P1, R5, UR10, R2 ;  /* 0x0000000a05027c10 */ /* 0x000fe2000f91e002 */
[----:B------:R-:W-:Y:S01]  /*b230*/  IMAD R7, R9, R7, R4 ;  /* 0x0000000709077224 */ /* 0x000fe200078e0204 */
[----:B------:R-:W-:Y:S01]  /*b240*/  SHF.R.S32.HI R5, RZ, 0x1f, R5 ;  /* 0x0000001fff057819 */ /* 0x000fe20000011405 */
[----:B------:R-:W-:Y:S01]  /*b250*/  UIADD3.X UR10, UR15, UR19, UR20, UP1, UP2 ;  /* 0x000000130f0a7290 */ /* 0x000fe20008fe4414 */
[----:B------:R-:W-:Y:S01]  /*b260*/  MOV R6, UR13 ;  /* 0x0000000d00067c02 */ /* 0x000fe20008000f00 */
[----:B------:R-:W-:Y:S01]  /*b270*/  ULDC.64 UR8, c[0x0][UR18+0x210] ;  /* 0x0000840012087abb */ /* 0x000fe20008000a00 */
[----:B------:R-:W-:Y:S01]  /*b280*/  SHF.R.S32.HI R4, RZ, 0x1f, R7 ;  /* 0x0000001fff047819 */ /* 0x000fe20000011407 */
[----:B------:R-:W-:-:S02]  /*b290*/  IMAD R9, R7, UR9, RZ ;  /* 0x0000000907097c24 */ /* 0x000fc4000f8e02ff */
[----:B------:R-:W-:Y:S01]  /*b2a0*/  IADD3.X R3, R5, UR10, R6, P0, P1 ;  /* 0x0000000a05037c10 */ /* 0x000fe200087e2406 */
[----:B------:R-:W-:Y:S01]  /*b2b0*/  ULDC.64 UR10, c[0x0][0xba8] ;  /* 0x0002ea00000a7ab9 */ /* 0x000fe20000000a00 */
[----:B------:R-:W-:Y:S01]  /*b2c0*/  IMAD R9, R4, UR8, R9 ;  /* 0x0000000804097c24 */ /* 0x000fe2000f8e0209 */
[----:B------:R-:W-:Y:S01]  /*b2d0*/  @!UP0 ULDC UR10, c[0x0][0xb50] ;  /* 0x0002d400000a8ab9 */ /* 0x000fe20000000800 */
[----:B------:R-:W-:Y:S01]  /*b2e0*/  @!UP0 ULDC UR11, c[0x0][0xb54] ;  /* 0x0002d500000b8ab9 */ /* 0x000fe20000000800 */
[----:B------:R-:W-:-:S04]  /*b2f0*/  IMAD.WIDE.U32 R2, R7, UR8, R2 ;  /* 0x0000000807027c25 */ /* 0x000fc8000f8e0002 */
[----:B------:R-:W-:Y:S01]  /*b300*/  IMAD.IADD R3, R3, 0x1, R9 ;  /* 0x0000000103037824 */ /* 0x000fe200078e0209 */
[----:B------:R-:W-:-:S04]  /*b310*/  LEA R4, P0, R2, UR10, 0x2 ;  /* 0x0000000a02047c11 */ /* 0x000fc8000f8010ff */
[----:B------:R-:W-:Y:S01]  /*b320*/  LEA.HI.X R5, R2, UR11, R3, 0x2, P0 ;  /* 0x0000000b02057c11 */ /* 0x000fe200080f1403 */
[----:B------:R-:W-:-:S05]  /*b330*/  IMAD.MOV.U32 R3, RZ, RZ, -0x800000 ;  /* 0xff800000ff037424 */ /* 0x000fca00078e00ff */
[----:B------:R0:W-:Y:S03]  /*b340*/  STG.E desc[UR36][R4.64], R3 ;  /* 0x0000000304007986 */ /* 0x0001e6000c101924 */
.L_x_226:
[----:B------:R-:W-:Y:S05]  /*b350*/  BSYNC B1 ;  /* 0x0000000000017941 */ /* 0x000fea0003800000 */
.L_x_225:
[----:B------:R-:W-:-:S13]  /*b360*/  R2UR UR8, R18 ;  /* 0x00000000120872ca */ /* 0x000fda00000e0000 */
[----:B------:R-:W-:-:S06]  /*b370*/  UISETP.GT.AND UP0, UPT, UR8, 0x1, UPT ;  /* 0x000000010800788c */ /* 0x000fcc000bf04270 */
[----:B------:R-:W-:-:S13]  /*b380*/  PLOP3.LUT P0, PT, PT, PT, UP0, 0x80, 0x0 ;  /* 0x000000000000781c */ /* 0x000fda0003f0f008 */
[----:B------:R-:W-:Y:S05]  /*b390*/  @P0 BRA `(.L_x_221) ;  /* 0x00000008000c0947 */ /* 0x000fea0003800000 */
[----:B------:R-:W1:Y:S01]  /*b3a0*/  LDC R11, c[0x0][0xbe8] ;  /* 0x0002fa00ff0b7b82 */ /* 0x000e620000000800 */
[----:B------:R-:W-:Y:S01]  /*b3b0*/  R2UR UR13, R212 ;  /* 0x00000000d40d72ca */ /* 0x000fe200000e0000 */
[----:B------:R-:W-:Y:S01]  /*b3c0*/  ULDC.64 UR14, c[0x0][0xaa0] ;  /* 0x0002a800000e7ab9 */ /* 0x000fe20000000a00 */
[----:B------:R-:W-:Y:S01]  /*b3d0*/  R2UR UR16, R211 ;  /* 0x00000000d31072ca */ /* 0x000fe200000e0000 */
[----:B------:R-:W-:Y:S01]  /*b3e0*/  UIMAD UR10, UR20, UR14, URZ ;  /* 0x0000000e140a72a4 */ /* 0x000fe2000f8e023f */
[----:B------:R-:W-:Y:S01]  /*b3f0*/  IMAD R2, R16, 0x20, R213 ;  /* 0x0000002010027824 */ /* 0x000fe200078e02d5 */
[----:B------:R-:W-:Y:S01]  /*b400*/  UIMAD.WIDE.U32 UR8, UR4, UR14, URZ ;  /* 0x0000000e040872a5 */ /* 0x000fe2000f8e003f */
[----:B------:R-:W-:Y:S01]  /*b410*/  BSSY B1, `(.L_x_227) ;  /* 0x0000045000017945 */ /* 0x000fe20003800000 */
[----:B------:R-:W-:-:S04]  /*b420*/  UIMAD UR10, UR4, UR15, UR10 ;  /* 0x0000000f040a72a4 */ /* 0x000fc8000f8e020a */
[----:B------:R-:W-:Y:S02]  /*b430*/  UIADD3 UR9, UR9, UR10, URZ ;  /* 0x0000000a09097290 */ /* 0x000fe4000fffe03f */
[----:B0-----:R-:W-:Y:S01]  /*b440*/  IMAD.U32 R5, RZ, RZ, UR13 ;  /* 0x0000000dff057e24 */ /* 0x001fe2000f8e00ff */
[----:B------:R-:W-:Y:S01]  /*b450*/  ULDC.64 UR10, c[0x0][0xae8] ;  /* 0x0002ba00000a7ab9 */ /* 0x000fe20000000a00 */
[----:B------:R-:W-:Y:S01]  /*b460*/  IMAD.U32 R8, RZ, RZ, UR13 ;  /* 0x0000000dff087e24 */ /* 0x000fe2000f8e00ff */
[----:B------:R-:W-:Y:S01]  /*b470*/  UIMAD.WIDE.U32 UR8, UR16, UR10, UR8 ;  /* 0x0000000a100872a5 */ /* 0x000fe2000f8e0008 */
[----:B------:R-:W-:Y:S02]  /*b480*/  IMAD R6, R5, 0x80, R2 ;  /* 0x0000008005067824 */ /* 0x000fe400078e0202 */
[----:B------:R-:W-:Y:S01]  /*b490*/  IMAD R8, R8, 0x80, R213 ;  /* 0x0000008008087824 */ /* 0x000fe200078e02d5 */
[----:B------:R-:W-:Y:S01]  /*b4a0*/  UIMAD UR9, UR16, UR11, UR9 ;  /* 0x0000000b100972a4 */ /* 0x000fe2000f8e0209 */
[----:B------:R-:W-:Y:S01]  /*b4b0*/  IMAD.MOV.U32 R5, RZ, RZ, R6 ;  /* 0x000000ffff057224 */ /* 0x000fe200078e0006 */
[----:B-1----:R-:W-:Y:S01]  /*b4c0*/  ISETP.NE.AND P0, PT, R11, 0x1, PT ;  /* 0x000000010b00780c */ /* 0x002fe20003f05270 */
[----:B------:R-:W-:-:S02]  /*b4d0*/  ULDC.64 UR10, c[0x0][0xaf0] ;  /* 0x0002bc00000a7ab9 */ /* 0x000fc40000000a00 */
[----:B------:R-:W-:Y:S02]  /*b4e0*/  UIMAD UR12, UR12, UR10, URZ ;  /* 0x0000000a0c0c72a4 */ /* 0x000fe4000f8e023f */
[----:B------:R-:W-:Y:S02]  /*b4f0*/  UIMAD.WIDE.U32 UR8, UR61, UR10, UR8 ;  /* 0x0000000a3d0872a5 */ /* 0x000fe4000f8e0008 */
[----:B------:R-:W-:-:S03]  /*b500*/  UIMAD UR4, UR61, UR11, UR12 ;  /* 0x0000000b3d0472a4 */ /* 0x000fc6000f8e020c */
[----:B------:R-:W-:Y:S01]  /*b510*/  ULDC.64 UR10, c[0x0][0xae0] ;  /* 0x0002b800000a7ab9 */ /* 0x000fe20000000a00 */
[----:B------:R-:W-:Y:S02]  /*b520*/  UIADD3 UR4, UR9, UR4, URZ ;  /* 0x0000000409047290 */ /* 0x000fe4000fffe03f */
[----:B------:R-:W0:Y:S08]  /*b530*/  @P0 LDC R3, c[0x0][0xbec] ;  /* 0x0002fb00ff030b82 */ /* 0x000e300000000800 */
[----:B------:R-:W1:Y:S01]  /*b540*/  @P0 LDC R7, c[0x0][0xbf0] ;  /* 0x0002fc00ff070b82 */ /* 0x000e620000000800 */
[----:B0-----:R-:W-:Y:S01]  /*b550*/  @P0 IMAD.HI.U32 R2, R6, R3, RZ ;  /* 0x0000000306020227 */ /* 0x001fe200078e00ff */
[----:B------:R-:W-:-:S03]  /*b560*/  MOV R3, UR9 ;  /* 0x0000000900037c02 */ /* 0x000fc60008000f00 */
[----:B------:R-:W-:Y:S01]  /*b570*/  IMAD.U32 R3, RZ, RZ, UR4 ;  /* 0x00000004ff037e24 */ /* 0x000fe2000f8e00ff */
[----:B-1----:R-:W-:-:S04]  /*b580*/  @P0 SHF.R.U32.HI R5, RZ, R7, R2 ;  /* 0x00000007ff050219 */ /* 0x002fc80000011602 */
[--C-:B------:R-:W-:Y:S01]  /*b590*/  SHF.R.S32.HI R2, RZ, 0x1f, R5.reuse ;  /* 0x0000001fff027819 */ /* 0x100fe20000011405 */
[----:B------:R-:W-:-:S04]  /*b5a0*/  IMAD.MOV R7, RZ, RZ, -R5 ;  /* 0x000000ffff077224 */ /* 0x000fc800078e0a05 */
[----:B------:R-:W-:Y:S02]  /*b5b0*/  IMAD R4, R2, UR10, RZ ;  /* 0x0000000a02047c24 */ /* 0x000fe4000f8e02ff */
[----:B------:R-:W-:Y:S02]  /*b5c0*/  IMAD R7, R11, R7, R6 ;  /* 0x000000070b077224 */ /* 0x000fe400078e0206 */
[----:B------:R-:W-:Y:S01]  /*b5d0*/  IMAD.U32 R2, RZ, RZ, UR8 ;  /* 0x00000008ff027e24 */ /* 0x000fe2000f8e00ff */
[----:B------:R-:W-:Y:S01]  /*b5e0*/  ULDC.64 UR8, c[0x0][0xad8] ;  /* 0x0002b60000087ab9 */ /* 0x000fe20000000a00 */
[C---:B------:R-:W-:Y:S01]  /*b5f0*/  IMAD R9, R5.reuse, UR11, R4 ;  /* 0x0000000b05097c24 */ /* 0x040fe2000f8e0204 */
[----:B------:R-:W-:Y:S01]  /*b600*/  SHF.R.S32.HI R4, RZ, 0x1f, R7 ;  /* 0x0000001fff047819 */ /* 0x000fe20000011407 */
[----:B------:R-:W-:-:S04]  /*b610*/  IMAD.WIDE.U32 R2, R5, UR10, R2 ;  /* 0x0000000a05027c25 */ /* 0x000fc8000f8e0002 */
[----:B------:R-:W-:Y:S02]  /*b620*/  IMAD.IADD R3, R3, 0x1, R9 ;  /* 0x0000000103037824 */ /* 0x000fe400078e0209 */
[----:B------:R-:W-:Y:S02]  /*b630*/  IMAD R6, R4, UR8, RZ ;  /* 0x0000000804067c24 */ /* 0x000fe4000f8e02ff */
[----:B-----5:R-:W-:Y:S02]  /*b640*/  IMAD R11, R0, R11, RZ ;  /* 0x0000000b000b7224 */ /* 0x020fe400078e02ff */
[C---:B------:R-:W-:Y:S02]  /*b650*/  VIADD R4, R8.reuse, 0x40 ;  /* 0x0000004008047836 */ /* 0x040fe40000000000 */
[C---:B------:R-:W-:Y:S01]  /*b660*/  IMAD R5, R7.reuse, UR9, R6 ;  /* 0x0000000907057c24 */ /* 0x040fe2000f8e0206 */
[-C--:B------:R-:W-:Y:S01]  /*b670*/  ISETP.GE.AND P2, PT, R8, R11.reuse, PT ;  /* 0x0000000b0800720c */ /* 0x080fe20003f46270 */
[----:B------:R-:W-:Y:S01]  /*b680*/  IMAD.WIDE.U32 R2, R7, UR8, R2 ;  /* 0x0000000807027c25 */ /* 0x000fe2000f8e0002 */
[----:B------:R-:W-:Y:S01]  /*b690*/  ULDC.64 UR8, c[0x0][0xa80] ;  /* 0x0002a00000087ab9 */ /* 0x000fe20000000a00 */
[----:B------:R-:W-:-:S02]  /*b6a0*/  ISETP.GE.AND P1, PT, R4, R11, PT ;  /* 0x0000000b0400720c */ /* 0x000fc40003f26270 */
[----:B------:R-:W-:Y:S01]  /*b6b0*/  IMAD.IADD R3, R3, 0x1, R5 ;  /* 0x0000000103037824 */ /* 0x000fe200078e0205 */
[----:B------:R-:W-:Y:S01]  /*b6c0*/  LEA R4, P3, R2, UR8, 0x1 ;  /* 0x0000000802047c11 */ /* 0x000fe2000f8608ff */
[----:B------:R-:W-:Y:S02]  /*b6d0*/  VIADD R0, R8, 0x20 ;  /* 0x0000002008007836 */ /* 0x000fe40000000000 */
[----:B------:R-:W-:Y:S01]  /*b6e0*/  IMAD.SHL.U32 R7, R16, 0x8, RZ ;  /* 0x0000000810077824 */ /* 0x000fe200078e00ff */
[----:B------:R-:W-:Y:S02]  /*b6f0*/  LEA.HI.X R5, R2, UR9, R3, 0x1, P3 ;  /* 0x0000000902057c11 */ /* 0x000fe400098f0c03 */
[----:B------:R-:W-:Y:S01]  /*b700*/  ISETP.GE.AND P0, PT, R0, R11, PT ;  /* 0x0000000b0000720c */ /* 0x000fe20003f06270 */
[C---:B------:R-:W-:Y:S01]  /*b710*/  VIADD R13, R7.reuse, 0x40 ;  /* 0x00000040070d7836 */ /* 0x040fe20000000000 */
[----:B------:R-:W-:Y:S01]  /*b720*/  IADD3 R9, R7, 0x80, RZ ;  /* 0x0000008007097810 */ /* 0x000fe20007ffe0ff */
[----:B------:R0:W1:Y:S01]  /*b730*/  SHFL.IDX PT, R2, R4, RZ, 0x181f ;  /* 0x00181fff04027589 */ /* 0x00006200000e0000 */
[----:B------:R-:W-:-:S02]  /*b740*/  SHF.R.S32.HI R10, RZ, 0x1f, R7 ;  /* 0x0000001fff0a7819 */ /* 0x000fc40000011407 */
[----:B------:R-:W-:Y:S01]  /*b750*/  SHF.R.S32.HI R6, RZ, 0x1f, R9 ;  /* 0x0000001fff067819 */ /* 0x000fe20000011409 */
[----:B------:R0:W2:Y:S01]  /*b760*/  SHFL.IDX PT, R0, R5, RZ, 0x181f ;  /* 0x00181fff05007589 */ /* 0x0000a200000e0000 */
        /* <DEDUP_REMOVED lines=11> */
[----:B------:R3:W-:Y:S01]  /*b820*/  @!P4 ST.E.128 desc[UR36][R14.64], RZ ;  /* 0x000000ff0e00c985 */ /* 0x0007e2000c101d24 */
[----:B------:R-:W-:-:S03]  /*b830*/  @!P2 LEA.HI.X R3, R9, R0, R6, 0x1, P6 ;  /* 0x000000000903a211 */ /* 0x000fc600030f0c06 */
[----:B------:R3:W-:Y:S04]  /*b840*/  @!P3 ST.E.128 desc[UR36][R20.64], RZ ;  /* 0x000000ff1400b985 */ /* 0x0007e8000c101d24 */
[----:B------:R3:W-:Y:S02]  /*b850*/  @!P2 ST.E.128 desc[UR36][R2.64], RZ ;  /* 0x000000ff0200a985 */ /* 0x0007e4000c101d24 */
.L_x_228:
[----:B------:R-:W-:Y:S05]  /*b860*/  BSYNC B1 ;  /* 0x0000000000017941 */ /* 0x000fea0003800000 */
.L_x_227:
[----:B--2---:R2:W4:Y:S01]  /*b870*/  SHFL.IDX PT, R0, R5, 0x1, 0x181f ;  /* 0x00381f0005007f89 */ /* 0x00452200000e0000 */
[----:B------:R-:W-:Y:S03]  /*b880*/  BSSY B1, `(.L_x_229) ;  /* 0x0000010000017945 */ /* 0x000fe60003800000 */
[----:B-1-3--:R2:W1:Y:S01]  /*b890*/  SHFL.IDX PT, R2, R4, 0x1, 0x181f ;  /* 0x00381f0004027f89 */ /* 0x00a46200000e0000 */
[----:B------:R-:W-:Y:S05]  /*b8a0*/  @P0 BRA `(.L_x_230) ;  /* 0x0000000000340947 */ /* 0x000fea0003800000 */
[----:B------:R-:W-:Y:S02]  /*b8b0*/  ULDC UR4, c[0x0][0xac8] ;  /* 0x0002b20000047ab9 */ /* 0x000fe40000000800 */
[----:B------:R-:W-:Y:S02]  /*b8c0*/  ISETP.GE.AND P4, PT, R7, UR4, PT ;  /* 0x0000000407007c0c */ /* 0x000fe4000bf86270 */
[----:B------:R-:W-:Y:S02]  /*b8d0*/  ISETP.GE.AND P5, PT, R13, UR4, PT ;  /* 0x000000040d007c0c */ /* 0x000fe4000bfa6270 */
[----:B------:R-:W-:-:S09]  /*b8e0*/  ISETP.GE.AND P6, PT, R9, UR4, PT ;  /* 0x0000000409007c0c */ /* 0x000fd2000bfc6270 */
[-C--:B-1----:R-:W-:Y:S02]  /*b8f0*/  @!P4 LEA R14, P0, R7, R2.reuse, 0x1 ;  /* 0x00000002070ec211 */ /* 0x082fe400078008ff */
[-C--:B------:R-:W-:Y:S02]  /*b900*/  @!P5 LEA R20, P2, R13, R2.reuse, 0x1 ;  /* 0x000000020d14d211 */ /* 0x080fe400078408ff */
[----:B------:R-:W-:Y:S02]  /*b910*/  @!P6 LEA R2, P3, R9, R2, 0x1 ;  /* 0x000000020902e211 */ /* 0x000fe400078608ff */
[-C--:B----4-:R-:W-:Y:S02]  /*b920*/  @!P4 LEA.HI.X R15, R7, R0.reuse, R10, 0x1, P0 ;  /* 0x00000000070fc211 */ /* 0x090fe400000f0c0a */
[-C--:B------:R-:W-:Y:S02]  /*b930*/  @!P5 LEA.HI.X R21, R13, R0.reuse, R12, 0x1, P2 ;  /* 0x000000000d15d211 */ /* 0x080fe400010f0c0c */
[----:B------:R-:W-:Y:S01]  /*b940*/  @!P6 LEA.HI.X R3, R9, R0, R6, 0x1, P3 ;  /* 0x000000000903e211 */ /* 0x000fe200018f0c06 */
[----:B------:R3:W-:Y:S04]  /*b950*/  @!P4 ST.E.128 desc[UR36][R14.64], RZ ;  /* 0x000000ff0e00c985 */ /* 0x0007e8000c101d24 */
[----:B------:R3:W-:Y:S04]  /*b960*/  @!P5 ST.E.128 desc[UR36][R20.64], RZ ;  /* 0x000000ff1400d985 */ /* 0x0007e8000c101d24 */
[----:B------:R3:W-:Y:S02]  /*b970*/  @!P6 ST.E.128 desc[UR36][R2.64], RZ ;  /* 0x000000ff0200e985 */ /* 0x0007e4000c101d24 */
.L_x_230:
[----:B------:R-:W-:Y:S05]  /*b980*/  BSYNC B1 ;  /* 0x0000000000017941 */ /* 0x000fea0003800000 */
.L_x_229:
[----:B----4-:R4:W0:Y:S01]  /*b990*/  SHFL.IDX PT, R0, R5, 0x2, 0x181f ;  /* 0x00581f0005007f89 */ /* 0x01082200000e0000 */
        /* <DEDUP_REMOVED lines=10> */
[-C--:B0-----:R-:W-:Y:S02]  /*ba40*/  @!P3 LEA.HI.X R15, R7, R0.reuse, R10, 0x1, P0 ;  /* 0x00000000070fb211 */ /* 0x081fe400000f0c0a */
[-C--:B------:R-:W-:Y:S02]  /*ba50*/  @!P4 LEA.HI.X R21, R13, R0.reuse, R12, 0x1, P1 ;  /* 0x000000000d15c211 */ /* 0x080fe400008f0c0c */
[----:B------:R-:W-:Y:S01]  /*ba60*/  @!P5 LEA.HI.X R3, R9, R0, R6, 0x1, P2 ;  /* 0x000000000903d211 */ /* 0x000fe200010f0c06 */
[----:B------:R3:W-:Y:S04]  /*ba70*/  @!P3 ST.E.128 desc[UR36][R14.64], RZ ;  /* 0x000000ff0e00b985 */ /* 0x0007e8000c101d24 */
[----:B------:R3:W-:Y:S04]  /*ba80*/  @!P4 ST.E.128 desc[UR36][R20.64], RZ ;  /* 0x000000ff1400c985 */ /* 0x0007e8000c101d24 */
[----:B------:R3:W-:Y:S02]  /*ba90*/  @!P5 ST.E.128 desc[UR36][R2.64], RZ ;  /* 0x000000ff0200d985 */ /* 0x0007e4000c101d24 */
.L_x_232:
[----:B------:R-:W-:Y:S05]  /*baa0*/  BSYNC B1 ;  /* 0x0000000000017941 */ /* 0x000fea0003800000 */
.L_x_231:
[----:B0-----:R-:W-:Y:S01]  /*bab0*/  VIADD R0, R8, 0x60 ;  /* 0x0000006008007836 */ /* 0x001fe20000000000 */
[----:B--2-4-:R-:W0:Y:S04]  /*bac0*/  SHFL.IDX PT, R5, R5, 0x3, 0x181f ;  /* 0x00781f0005057f89 */ /* 0x014e2800000e0000 */
[----:B------:R-:W-:Y:S01]  /*bad0*/  ISETP.GE.AND P0, PT, R0, R11, PT ;  /* 0x0000000b0000720c */ /* 0x000fe20003f06270 */
[----:B-1-3--:R1:W2:-:S12]  /*bae0*/  SHFL.IDX PT, R2, R4, 0x3, 0x181f ;  /* 0x00781f0004027f89 */ /* 0x00a29800000e0000 */
[----:B-1----:R-:W-:Y:S05]  /*baf0*/  @P0 BRA `(.L_x_221) ;  /* 0x0000000000340947 */ /* 0x002fea0003800000 */
[----:B------:R-:W-:Y:S02]  /*bb00*/  ULDC UR4, c[0x0][0xac8] ;  /* 0x0002b20000047ab9 */ /* 0x000fe40000000800 */
[----:B------:R-:W-:Y:S02]  /*bb10*/  ISETP.GE.AND P3, PT, R7, UR4, PT ;  /* 0x0000000407007c0c */ /* 0x000fe4000bf66270 */
[----:B------:R-:W-:Y:S02]  /*bb20*/  ISETP.GE.AND P4, PT, R13, UR4, PT ;  /* 0x000000040d007c0c */ /* 0x000fe4000bf86270 */
[----:B------:R-:W-:-:S09]  /*bb30*/  ISETP.GE.AND P5, PT, R9, UR4, PT ;  /* 0x0000000409007c0c */ /* 0x000fd2000bfa6270 */
[-C--:B--2---:R-:W-:Y:S02]  /*bb40*/  @!P3 LEA R14, P0, R7, R2.reuse, 0x1 ;  /* 0x00000002070eb211 */ /* 0x084fe400078008ff */
        /* <DEDUP_REMOVED lines=8> */
.L_x_221:
[----:B------:R-:W-:Y:S05]  /*bbd0*/  BSYNC B0 ;  /* 0x0000000000007941 */ /* 0x000fea0003800000 */
.L_x_211:
[----:B------:R-:W-:Y:S02]  /*bbe0*/  ULDC UR4, c[0x0][0xc3c] ;  /* 0x00030f0000047ab9 */ /* 0x000fe40000000800 */
[----:B------:R-:W-:-:S06]  /*bbf0*/  UISETP.GE.AND UP0, UPT, UR7, UR4, UPT ;  /* 0x000000040700728c */ /* 0x000fcc000bf06270 */
[----:B------:R-:W-:-:S13]  /*bc00*/  PLOP3.LUT P0, PT, PT, PT, UP0, 0x80, 0x0 ;  /* 0x000000000000781c */ /* 0x000fda0003f0f008 */
[----:B------:R-:W-:Y:S05]  /*bc10*/  @!P0 BRA `(.L_x_233) ;  /* 0xffffff5000f48947 */ /* 0x000fea000383ffff */
[----:B------:R-:W-:Y:S05]  /*bc20*/  EXIT ;  /* 0x000000000000794d */ /* 0x000fea0003800000 */
.L_x_182:
[----:B------:R-:W-:-:S08]  /*bc30*/  NOP ;  /* 0x0000000000007918 */ /* 0x000fd00000000000 */
[----:B0-----:R-:W0:-:S00]  /*bc40*/  USETMAXREG.DEALLOC.CTAPOOL 0x28 ;  /* 0x00000028000079c8 */ /* 0x001e0000080e0500 */
[----:B0-----:R-:W-:Y:S01]  /*bc50*/  LOP3.LUT R2, R2, 0x3, RZ, 0xc0, !PT ;  /* 0x0000000302027812 */ /* 0x001fe200078ec0ff */
[----:B------:R-:W-:Y:S01]  /*bc60*/  IMAD.MOV.U32 R6, RZ, RZ, RZ ;  /* 0x000000ffff067224 */ /* 0x000fe200078e00ff */
[----:B------:R-:W-:-:S04]  /*bc70*/  LOP3.LUT R23, R23, 0xffffff7f, RZ, 0xc0, !PT ;  /* 0xffffff7f17177812 */ /* 0x000fc800078ec0ff */
[----:B------:R-:W0:Y:S02]  /*bc80*/  SHFL.IDX PT, R2, R2, RZ, 0x1f ;  /* 0x00001fff02027589 */ /* 0x000e2400000e0000 */
[----:B0-----:R-:W-:-:S13]  /*bc90*/  ISETP.NE.AND P0, PT, R2, RZ, PT ;  /* 0x000000ff0200720c */ /* 0x001fda0003f05270 */
[----:B------:R-:W-:Y:S01]  /*bca0*/  @P0 LOP3.LUT R23, R23, 0x80, RZ, 0xfc, !PT ;  /* 0x0000008017170812 */ /* 0x000fe200078efcff */
[----:B------:R-:W-:Y:S06]  /*bcb0*/  @!P0 BRA `(.L_x_234) ;  /* 0x00000000001c8947 */ /* 0x000fec0003800000 */
[----:B------:R-:W0:Y:S08]  /*bcc0*/  S2UR UR5, SR_CgaCtaId ;  /* 0x00000000000579c3 */ /* 0x000e300000008800 */
[----:B------:R-:W-:Y:S06]  /*bcd0*/  BAR.SYNC.DEFER_BLOCKING 0x5, 0x180 ;  /* 0x0146000000007b1d */ /* 0x000fec0000010000 */
[----:B------:R-:W-:-:S02]  /*bce0*/  UMOV UR4, 0x400 ;  /* 0x0000040000047882 */ /* 0x000fc40000000000 */
[----:B0-----:R-:W-:-:S09]  /*bcf0*/  ULEA UR4, UR5, UR4, 0x18 ;  /* 0x0000000405047291 */ /* 0x001fd2000f8ec03f */
[----:B------:R-:W0:Y:S01]  /*bd00*/  LDS.128 R16, [UR4+0x308d0] ;  /* 0x0308d004ff107984 */ /* 0x000e220008000c00 */
[----:B------:R-:W-:Y:S06]  /*bd10*/  BAR.ARV 0x4, 0x180 ;  /* 0x0106000000007b1d */ /* 0x000fec0000002000 */
[----:B------:R-:W-:Y:S05]  /*bd20*/  BRA `(.L_x_235) ;  /* 0x0000000800947947 */ /* 0x000fea0003800000 */
.L_x_234:
[----:B------:R-:W-:Y:S01]  /*bd30*/  LOP3.LUT R7, R0, 0x1f, RZ, 0xc0, !PT ;  /* 0x0000001f00077812 */ /* 0x000fe200078ec0ff */
[----:B------:R-:W-:Y:S01]  /*bd40*/  ULDC UR4, c[0x0][0xc3c] ;  /* 0x00030f0000047ab9 */ /* 0x000fe20000000800 */
[----:B------:R-:W-:Y:S01]  /*bd50*/  IMAD.MOV.U32 R9, RZ, RZ, RZ ;  /* 0x000000ffff097224 */ /* 0x000fe200078e00ff */
[----:B------:R-:W0:Y:S01]  /*bd60*/  S2UR UR6, SR_CTAID.X ;  /* 0x00000000000679c3 */ /* 0x000e220000002500 */
[----:B------:R-:W-:Y:S01]  /*bd70*/  ISETP.NE.AND P0, PT, R7, 0x1f, PT ;  /* 0x0000001f0700780c */ /* 0x000fe20003f05270 */
[----:B------:R-:W-:-:S03]  /*bd80*/  ULDC UR5, c[0x0][0xc38] ;  /* 0x00030e0000057ab9 */ /* 0x000fc60000000800 */
[----:B------:R-:W-:-:S13]  /*bd90*/  ISETP.GE.OR P1, PT, R7, UR4, !P0 ;  /* 0x0000000407007c0c */ /* 0x000fda000c726670 */
[----:B------:R-:W1:Y:S08]  /*bda0*/  @!P1 LDC.64 R4, c[0x0][0xc80] ;  /* 0x00032000ff049b82 */ /* 0x000e700000000a00 */
[----:B------:R-:W2:Y:S01]  /*bdb0*/  @!P1 LDC.64 R2, c[0x0][0xc78] ;  /* 0x00031e00ff029b82 */ /* 0x000ea20000000a00 */
[----:B-1----:R-:W-:-:S05]  /*bdc0*/  @!P1 IMAD.WIDE.U32 R4, R7, 0x4, R4 ;  /* 0x0000000407049825 */ /* 0x002fca00078e0004 */
[----:B------:R-:W3:Y:S01]  /*bdd0*/  @!P1 LDG.E R6, desc[UR36][R4.64] ;  /* 0x0000002404069981 */ /* 0x000ee2000c1e1900 */
[----:B--2---:R-:W-:-:S05]  /*bde0*/  @!P1 IMAD.WIDE.U32 R2, R7, 0x4, R2 ;  /* 0x0000000407029825 */ /* 0x004fca00078e0002 */
[----:B------:R-:W3:Y:S01]  /*bdf0*/  @!P1 LDG.E R9, desc[UR36][R2.64] ;  /* 0x0000002402099981 */ /* 0x000ee2000c1e1900 */
[C---:B------:R-:W-:Y:S02]  /*be00*/  ISETP.NE.AND P1, PT, R7.reuse, RZ, PT ;  /* 0x000000ff0700720c */ /* 0x040fe40003f25270 */
[C---:B------:R-:W-:Y:S02]  /*be10*/  ISETP.GE.U32.AND P2, PT, R7.reuse, 0x2, PT ;  /* 0x000000020700780c */ /* 0x040fe40003f46070 */
[C---:B------:R-:W-:Y:S02]  /*be20*/  ISETP.GE.U32.AND P3, PT, R7.reuse, 0x4, PT ;  /* 0x000000040700780c */ /* 0x040fe40003f66070 */
[C---:B------:R-:W-:Y:S02]  /*be30*/  ISETP.GE.U32.AND P4, PT, R7.reuse, 0x8, PT ;  /* 0x000000080700780c */ /* 0x040fe40003f86070 */
[----:B------:R-:W-:Y:S01]  /*be40*/  ISETP.GE.U32.AND P5, PT, R7, 0x10, PT ;  /* 0x000000100700780c */ /* 0x000fe20003fa6070 */
[----:B------:R-:W-:Y:S01]  /*be50*/  UMOV UR4, URZ ;  /* 0x0000003f00047c82 */ /* 0x000fe20008000000 */
[----:B---3--:R-:W-:-:S05]  /*be60*/  IMAD R8, R6, R9, RZ ;  /* 0x0000000906087224 */ /* 0x008fca00078e02ff */
[----:B------:R-:W1:Y:S02]  /*be70*/  SHFL.UP PT, R10, R8, 0x1, RZ ;  /* 0x04200000080a7989 */ /* 0x000e6400000e00ff */
[----:B-1----:R-:W-:-:S05]  /*be80*/  SEL R11, R10, RZ, P1 ;  /* 0x000000ff0a0b7207 */ /* 0x002fca0000800000 */
[----:B------:R-:W-:-:S05]  /*be90*/  IMAD.IADD R11, R8, 0x1, R11 ;  /* 0x00000001080b7824 */ /* 0x000fca00078e020b */
        /* <DEDUP_REMOVED lines=10> */
[----:B-1----:R-:W-:-:S04]  /*bf40*/  SEL R5, R4, RZ, P5 ;  /* 0x000000ff04057207 */ /* 0x002fc80002800000 */
[----:B------:R-:W-:-:S05]  /*bf50*/  IADD3 R5, R2, R5, RZ ;  /* 0x0000000502057210 */ /* 0x000fca0007ffe0ff */
[----:B------:R-:W1:Y:S02]  /*bf60*/  SHFL.IDX PT, R8, R5, 0x1f, 0x1f ;  /* 0x03e01f0005087f89 */ /* 0x000e6400000e0000 */
[----:B-1----:R-:W-:-:S05]  /*bf70*/  IMAD R8, R8, UR5, RZ ;  /* 0x0000000508087c24 */ /* 0x002fca000f8e02ff */
[----:B0-----:R-:W-:Y:S01]  /*bf80*/  ISETP.GT.AND P6, PT, R8, UR6, PT ;  /* 0x0000000608007c0c */ /* 0x001fe2000bfc4270 */
[----:B------:R-:W-:-:S12]  /*bf90*/  IMAD.MOV.U32 R3, RZ, RZ, R8 ;  /* 0x000000ffff037224 */ /* 0x000fd800078e0008 */
[----:B------:R-:W-:Y:S05]  /*bfa0*/  @P6 BRA `(.L_x_236) ;  /* 0x0000000000986947 */ /* 0x000fea0003800000 */
[----:B------:R-:W-:Y:S01]  /*bfb0*/  IMAD.MOV.U32 R8, RZ, RZ, R3 ;  /* 0x000000ffff087224 */ /* 0x000fe200078e0003 */
[----:B------:R-:W-:Y:S01]  /*bfc0*/  UMOV UR4, URZ ;  /* 0x0000003f00047c82 */ /* 0x000fe20008000000 */
[----:B------:R-:W-:-:S05]  /*bfd0*/  ULDC UR5, c[0x0][0xc38] ;  /* 0x00030e0000057ab9 */ /* 0x000fca0000000800 */
.L_x_238:
[----:B------:R-:W0:Y:S01]  /*bfe0*/  LDC R2, c[0x0][0xc3c] ;  /* 0x00030f00ff027b82 */ /* 0x000e220000000800 */
[----:B------:R-:W-:-:S06]  /*bff0*/  UIADD3 UR4, UR4, 0x1f, URZ ;  /* 0x0000001f04047890 */ /* 0x000fcc000fffe03f */
[----:B0-----:R-:W-:-:S13]  /*c000*/  ISETP.LE.AND P6, PT, R2, UR4, PT ;  /* 0x0000000402007c0c */ /* 0x001fda000bfc3270 */
[----:B------:R-:W-:Y:S05]  /*c010*/  @P6 BRA `(.L_x_237) ;  /* 0x0000000400ac6947 */ /* 0x000fea0003800000 */
[----:B------:R-:W-:Y:S02]  /*c020*/  VIADD R9, R7, UR4 ;  /* 0x0000000407097c36 */ /* 0x000fe40008000000 */
[----:B------:R-:W-:-:S03]  /*c030*/  IMAD.MOV.U32 R6, RZ, RZ, RZ ;  /* 0x000000ffff067224 */ /* 0x000fc600078e00ff */
[----:B------:R-:W-:-:S13]  /*c040*/  ISETP.GE.OR P6, PT, R9, R2, !P0 ;  /* 0x000000020900720c */ /* 0x000fda00047c6670 */
[----:B------:R-:W0:Y:S08]  /*c050*/  @!P6 LDC.64 R4, c[0x0][0xc80] ;  /* 0x00032000ff04eb82 */ /* 0x000e300000000a00 */
[----:B------:R-:W1:Y:S01]  /*c060*/  @!P6 LDC.64 R2, c[0x0][0xc78] ;  /* 0x00031e00ff02eb82 */ /* 0x000e620000000a00 */
[----:B0-----:R-:W-:-:S05]  /*c070*/  @!P6 IMAD.WIDE R4, R9, 0x4, R4 ;  /* 0x000000040904e825 */ /* 0x001fca00078e0204 */
[----:B------:R-:W2:Y:S01]  /*c080*/  @!P6 LDG.E R6, desc[UR36][R4.64] ;  /* 0x000000240406e981 */ /* 0x000ea2000c1e1900 */
[----:B-1----:R-:W-:-:S04]  /*c090*/  @!P6 IMAD.WIDE R2, R9, 0x4, R2 ;  /* 0x000000040902e825 */ /* 0x002fc800078e0202 */
[----:B------:R-:W-:-:S06]  /*c0a0*/  IMAD.MOV.U32 R9, RZ, RZ, RZ ;  /* 0x000000ffff097224 */ /* 0x000fcc00078e00ff */
[----:B------:R-:W2:Y:S02]  /*c0b0*/  @!P6 LDG.E R9, desc[UR36][R2.64] ;  /* 0x000000240209e981 */ /* 0x000ea4000c1e1900 */
[----:B--2---:R-:W-:-:S05]  /*c0c0*/  IMAD R13, R6, R9, RZ ;  /* 0x00000009060d7224 */ /* 0x004fca00078e02ff */
[----:B------:R-:W0:Y:S02]  /*c0d0*/  SHFL.UP PT, R10, R13, 0x1, RZ ;  /* 0x042000000d0a7989 */ /* 0x000e2400000e00ff */
[----:B0-----:R-:W-:-:S05]  /*c0e0*/  SEL R10, R10, RZ, P1 ;  /* 0x000000ff0a0a7207 */ /* 0x001fca0000800000 */
[----:B------:R-:W-:-:S05]  /*c0f0*/  IMAD.IADD R10, R13, 0x1, R10 ;  /* 0x000000010d0a7824 */ /* 0x000fca00078e020a */
[----:B------:R-:W0:Y:S02]  /*c100*/  SHFL.UP PT, R11, R10, 0x2, RZ ;  /* 0x044000000a0b7989 */ /* 0x000e2400000e00ff */
[----:B0-----:R-:W-:-:S05]  /*c110*/  SEL R11, R11, RZ, P2 ;  /* 0x000000ff0b0b7207 */ /* 0x001fca0001000000 */
[----:B------:R-:W-:-:S05]  /*c120*/  IMAD.IADD R11, R10, 0x1, R11 ;  /* 0x000000010a0b7824 */ /* 0x000fca00078e020b */
[----:B------:R-:W0:Y:S02]  /*c130*/  SHFL.UP PT, R12, R11, 0x4, RZ ;  /* 0x048000000b0c7989 */ /* 0x000e2400000e00ff */
[----:B0-----:R-:W-:-:S05]  /*c140*/  SEL R12, R12, RZ, P3 ;  /* 0x000000ff0c0c7207 */ /* 0x001fca0001800000 */
[----:B------:R-:W-:-:S05]  /*c150*/  IMAD.IADD R12, R11, 0x1, R12 ;  /* 0x000000010b0c7824 */ /* 0x000fca00078e020c */
[----:B------:R-:W0:Y:S02]  /*c160*/  SHFL.UP PT, R2, R12, 0x8, RZ ;  /* 0x050000000c027989 */ /* 0x000e2400000e00ff */
[----:B0-----:R-:W-:-:S04]  /*c170*/  SEL R3, R2, RZ, P4 ;  /* 0x000000ff02037207 */ /* 0x001fc80002000000 */
[----:B------:R-:W-:-:S05]  /*c180*/  IADD3 R3, R12, R3, RZ ;  /* 0x000000030c037210 */ /* 0x000fca0007ffe0ff */
[----:B------:R-:W0:Y:S02]  /*c190*/  SHFL.UP PT, R2, R3, 0x10, RZ ;  /* 0x0600000003027989 */ /* 0x000e2400000e00ff */
[----:B0-----:R-:W-:-:S05]  /*c1a0*/  SEL R2, R2, RZ, P5 ;  /* 0x000000ff02027207 */ /* 0x001fca0002800000 */
[----:B------:R-:W-:-:S05]  /*c1b0*/  IMAD.IADD R5, R3, 0x1, R2 ;  /* 0x0000000103057824 */ /* 0x000fca00078e0202 */
[----:B------:R-:W0:Y:S02]  /*c1c0*/  SHFL.IDX PT, R2, R5, 0x1f, 0x1f ;  /* 0x03e01f0005027f89 */ /* 0x000e2400000e0000 */
[----:B0-----:R-:W-:-:S04]  /*c1d0*/  IMAD R3, R2, UR5, RZ ;  /* 0x0000000502037c24 */ /* 0x001fc8000f8e02ff */
[----:B------:R-:W-:-:S05]  /*c1e0*/  IMAD.IADD R8, R3, 0x1, R8 ;  /* 0x0000000103087824 */ /* 0x000fca00078e0208 */
[----:B------:R-:W-:-:S13]  /*c1f0*/  ISETP.GT.AND P6, PT, R8, UR6, PT ;  /* 0x0000000608007c0c */ /* 0x000fda000bfc4270 */
[----:B------:R-:W-:Y:S05]  /*c200*/  @!P6 BRA `(.L_x_238) ;  /* 0xfffffffc0074e947 */ /* 0x000fea000383ffff */
.L_x_236:
[----:B------:R-:W-:Y:S02]  /*c210*/  IMAD.IADD R11, R8, 0x1, -R3 ;  /* 0x00000001080b7824 */ /* 0x000fe400078e0a03 */
[----:B------:R-:W-:Y:S02]  /*c220*/  IMAD.MOV.U32 R16, RZ, RZ, RZ ;  /* 0x000000ffff107224 */ /* 0x000fe400078e00ff */
[----:B------:R-:W-:-:S05]  /*c230*/  IMAD R2, R5, UR5, R11 ;  /* 0x0000000505027c24 */ /* 0x000fca000f8e020b */
[----:B------:R-:W-:-:S13]  /*c240*/  ISETP.GT.AND P0, PT, R2, UR6, PT ;  /* 0x0000000602007c0c */ /* 0x000fda000bf04270 */
[----:B------:R-:W-:-:S04]  /*c250*/  VOTE.ANY R8, PT, !P0 ;  /* 0x0000000000087806 */ /* 0x000fc800040e0100 */
[----:B------:R-:W0:Y:S01]  /*c260*/  POPC R19, R8 ;  /* 0x0000000800137309 */ /* 0x000e220000000000 */
[----:B------:R-:W-:Y:S01]  /*c270*/  ISETP.NE.AND P0, PT, R8, RZ, PT ;  /* 0x000000ff0800720c */ /* 0x000fe20003f05270 */
[----:B0-----:R-:W0:Y:S04]  /*c280*/  SHFL.IDX PT, R6, R6, R19, 0x1f ;  /* 0x00001f1306067589 */ /* 0x001e2800000e0000 */
[----:B------:R1:W2:Y:S01]  /*c290*/  SHFL.IDX PT, R9, R9, R19, 0x1f ;  /* 0x00001f1309097589 */ /* 0x0002a200000e0000 */
[----:B0-----:R-:W-:-:S04]  /*c2a0*/  IABS R4, R6 ;  /* 0x0000000600047213 */ /* 0x001fc80000000000 */
[----:B------:R-:W0:Y:S08]  /*c2b0*/  I2F.RP R10, R4 ;  /* 0x00000004000a7306 */ /* 0x000e300000209400 */
[----:B0-----:R-:W0:Y:S02]  /*c2c0*/  MUFU.RCP R10, R10 ;  /* 0x0000000a000a7308 */ /* 0x001e240000001000 */
[----:B0-----:R-:W-:-:S06]  /*c2d0*/  VIADD R2, R10, 0xffffffe ;  /* 0x0ffffffe0a027836 */ /* 0x001fcc0000000000 */
[----:B------:R-:W0:Y:S02]  /*c2e0*/  F2I.FTZ.U32.TRUNC.NTZ R3, R2 ;  /* 0x0000000200037305 */ /* 0x000e24000021f000 */
[----:B0-----:R-:W-:Y:S01]  /*c2f0*/  IMAD.MOV R12, RZ, RZ, -R3 ;  /* 0x000000ffff0c7224 */ /* 0x001fe200078e0a03 */
[----:B-12---:R-:W-:Y:S06]  /*c300*/  @!P0 BRA `(.L_x_239) ;  /* 0x0000000000088947 */ /* 0x006fec0003800000 */
[----:B------:R-:W-:-:S06]  /*c310*/  VIADD R16, R19, 0xffffffff ;  /* 0xffffffff13107836 */ /* 0x000fcc0000000000 */
[----:B------:R0:W1:Y:S02]  /*c320*/  SHFL.IDX PT, R16, R5, R16, 0x1f ;  /* 0x00001f1005107589 */ /* 0x00006400000e0000 */
.L_x_239:
[----:B-1----:R-:W-:Y:S01]  /*c330*/  IMAD R16, R16, UR5, R11 ;  /* 0x0000000510107c24 */ /* 0x002fe2000f8e020b */
[----:B------:R-:W-:Y:S01]  /*c340*/  MOV R2, RZ ;  /* 0x000000ff00027202 */ /* 0x000fe20000000f00 */
[----:B------:R-:W-:Y:S01]  /*c350*/  IMAD.MOV.U32 R11, RZ, RZ, R12 ;  /* 0x000000ffff0b7224 */ /* 0x000fe200078e000c */
[----:B0-----:R-:W-:Y:S01]  /*c360*/  IABS R5, R9 ;  /* 0x0000000900057213 */ /* 0x001fe20000000000 */
[----:B------:R-:W-:Y:S01]  /*c370*/  VIADD R19, R19, UR4 ;  /* 0x0000000413137c36 */ /* 0x000fe20008000000 */
[----:B------:R-:W-:Y:S01]  /*c380*/  IADD3 R17, -R16, UR6, RZ ;  /* 0x0000000610117c10 */ /* 0x000fe2000fffe1ff */
[----:B------:R-:W-:Y:S01]  /*c390*/  IMAD R11, R11, R4, RZ ;  /* 0x000000040b0b7224 */ /* 0x000fe200078e02ff */
[----:B------:R-:W-:Y:S01]  /*c3a0*/  IABS R12, R6 ;  /* 0x00000006000c7213 */ /* 0x000fe20000000000 */
[----:B------:R-:W0:Y:S01]  /*c3b0*/  I2F.RP R8, R5 ;  /* 0x0000000500087306 */ /* 0x000e220000209400 */
[----:B------:R-:W-:Y:S01]  /*c3c0*/  IABS R10, R17 ;  /* 0x00000011000a7213 */ /* 0x000fe20000000000 */
[----:B------:R-:W-:-:S04]  /*c3d0*/  IMAD.HI.U32 R2, R3, R11, R2 ;  /* 0x0000000b03027227 */ /* 0x000fc800078e0002 */
[----:B------:R-:W-:Y:S02]  /*c3e0*/  IMAD.MOV R12, RZ, RZ, -R12 ;  /* 0x000000ffff0c7224 */ /* 0x000fe400078e0a0c */
[----:B------:R-:W-:Y:S02]  /*c3f0*/  IMAD.MOV.U32 R3, RZ, RZ, R10 ;  /* 0x000000ffff037224 */ /* 0x000fe400078e000a */
[----:B------:R-:W-:Y:S02]  /*c400*/  IMAD.MOV.U32 R10, RZ, RZ, R12 ;  /* 0x000000ffff0a7224 */ /* 0x000fe400078e000c */
[----:B------:R-:W-:Y:S01]  /*c410*/  IMAD.HI.U32 R2, R2, R3, RZ ;  /* 0x0000000302027227 */ /* 0x000fe200078e00ff */
[----:B0-----:R-:W0:Y:S03]  /*c420*/  MUFU.RCP R8, R8 ;  /* 0x0000000800087308 */ /* 0x001e260000001000 */
[----:B------:R-:W-:-:S05]  /*c430*/  IMAD R3, R2, R10, R3 ;  /* 0x0000000a02037224 */ /* 0x000fca00078e0203 */
[----:B------:R-:W-:Y:S01]  /*c440*/  ISETP.GT.U32.AND P1, PT, R4, R3, PT ;  /* 0x000000030400720c */ /* 0x000fe20003f24070 */
[----:B0-----:R-:W-:-:S12]  /*c450*/  VIADD R10, R8, 0xffffffe ;  /* 0x0ffffffe080a7836 */ /* 0x001fd80000000000 */
[----:B------:R-:W-:Y:S02]  /*c460*/  @!P1 IMAD.IADD R3, R3, 0x1, -R4 ;  /* 0x0000000103039824 */ /* 0x000fe400078e0a04 */
[----:B------:R-:W-:Y:S01]  /*c470*/  @!P1 VIADD R2, R2, 0x1 ;  /* 0x0000000102029836 */ /* 0x000fe20000000000 */
[----:B------:R-:W-:Y:S02]  /*c480*/  ISETP.NE.AND P1, PT, R6, RZ, PT ;  /* 0x000000ff0600720c */ /* 0x000fe40003f25270 */
[----:B------:R-:W-:Y:S02]  /*c490*/  ISETP.GE.U32.AND P0, PT, R3, R4, PT ;  /* 0x000000040300720c */ /* 0x000fe40003f06070 */
[----:B------:R0:W1:Y:S01]  /*c4a0*/  F2I.FTZ.U32.TRUNC.NTZ R3, R10 ;  /* 0x0000000a00037305 */ /* 0x000062000021f000 */
[----:B------:R-:W-:-:S04]  /*c4b0*/  LOP3.LUT R4, R17, R6, RZ, 0x3c, !PT ;  /* 0x0000000611047212 */ /* 0x000fc800078e3cff */
[----:B------:R-:W-:Y:S02]  /*c4c0*/  ISETP.GE.AND P2, PT, R4, RZ, PT ;  /* 0x000000ff0400720c */ /* 0x000fe40003f46270 */
[----:B0-----:R-:W-:-:S04]  /*c4d0*/  IABS R10, R9 ;  /* 0x00000009000a7213 */ /* 0x001fc80000000000 */
[----:B------:R-:W-:Y:S02]  /*c4e0*/  @P0 VIADD R2, R2, 0x1 ;  /* 0x0000000102020836 */ /* 0x000fe40000000000 */
[----:B------:R-:W-:Y:S02]  /*c4f0*/  IMAD.MOV R10, RZ, RZ, -R10 ;  /* 0x000000ffff0a7224 */ /* 0x000fe400078e0a0a */
[----:B------:R-:W-:Y:S01]  /*c500*/  IMAD.MOV.U32 R8, RZ, RZ, R2 ;  /* 0x000000ffff087224 */ /* 0x000fe200078e0002 */
[----:B-1----:R-:W-:-:S03]  /*c510*/  IADD3 R2, RZ, -R3, RZ ;  /* 0x80000003ff027210 */ /* 0x002fc60007ffe0ff */
[----:B------:R-:W-:Y:S01]  /*c520*/  @!P2 IMAD.MOV R8, RZ, RZ, -R8 ;  /* 0x000000ffff08a224 */ /* 0x000fe200078e0a08 */
[----:B------:R-:W-:Y:S01]  /*c530*/  @!P1 LOP3.LUT R8, RZ, R6, RZ, 0x33, !PT ;  /* 0x00000006ff089212 */ /* 0x000fe200078e33ff */
[----:B------:R-:W-:Y:S02]  /*c540*/  IMAD R11, R2, R5, RZ ;  /* 0x00000005020b7224 */ /* 0x000fe400078e02ff */
[----:B------:R-:W-:Y:S01]  /*c550*/  IMAD.MOV.U32 R2, RZ, RZ, RZ ;  /* 0x000000ffff027224 */ /* 0x000fe200078e00ff */
[-C--:B------:R-:W-:Y:S01]  /*c560*/  IABS R4, R8.reuse ;  /* 0x0000000800047213 */ /* 0x080fe20000000000 */
[----:B------:R-:W-:Y:S02]  /*c570*/  IMAD R6, R6, R8, RZ ;  /* 0x0000000806067224 */ /* 0x000fe400078e02ff */
[----:B------:R-:W-:-:S04]  /*c580*/  IMAD.HI.U32 R2, R3, R11, R2 ;  /* 0x0000000b03027227 */ /* 0x000fc800078e0002 */
[----:B------:R-:W-:Y:S02]  /*c590*/  IMAD.MOV.U32 R3, RZ, RZ, R4 ;  /* 0x000000ffff037224 */ /* 0x000fe400078e0004 */
[----:B------:R-:W-:Y:S02]  /*c5a0*/  IMAD.MOV.U32 R4, RZ, RZ, R10 ;  /* 0x000000ffff047224 */ /* 0x000fe400078e000a */
[----:B------:R-:W-:-:S04]  /*c5b0*/  IMAD.HI.U32 R2, R2, R3, RZ ;  /* 0x0000000302027227 */ /* 0x000fc800078e00ff */
[----:B------:R-:W-:Y:S01]  /*c5c0*/  IMAD R4, R2, R4, R3 ;  /* 0x0000000402047224 */ /* 0x000fe200078e0203 */
[----:B------:R-:W-:Y:S01]  /*c5d0*/  LOP3.LUT R3, R8, R9, RZ, 0x3c, !PT ;  /* 0x0000000908037212 */ /* 0x000fe200078e3cff */
[----:B------:R-:W-:-:S03]  /*c5e0*/  IMAD.IADD R17, R17, 0x1, -R6 ;  /* 0x0000000111117824 */ /* 0x000fc600078e0a06 */
[----:B------:R-:W-:Y:S02]  /*c5f0*/  ISETP.GT.U32.AND P1, PT, R5, R4, PT ;  /* 0x000000040500720c */ /* 0x000fe40003f24070 */
[----:B------:R-:W-:-:S11]  /*c600*/  ISETP.GE.AND P2, PT, R3, RZ, PT ;  /* 0x000000ff0300720c */ /* 0x000fd60003f46270 */
[----:B------:R-:W-:Y:S02]  /*c610*/  @!P1 IMAD.IADD R4, R4, 0x1, -R5 ;  /* 0x0000000104049824 */ /* 0x000fe400078e0a05 */
[----:B------:R-:W-:Y:S01]  /*c620*/  @!P1 VIADD R2, R2, 0x1 ;  /* 0x0000000102029836 */ /* 0x000fe20000000000 */
[----:B------:R-:W-:Y:S02]  /*c630*/  ISETP.NE.AND P1, PT, R9, RZ, PT ;  /* 0x000000ff0900720c */ /* 0x000fe40003f25270 */
[----:B------:R-:W-:-:S13]  /*c640*/  ISETP.GE.U32.AND P0, PT, R4, R5, PT ;  /* 0x000000050400720c */ /* 0x000fda0003f06070 */
[----:B------:R-:W-:-:S05]  /*c650*/  @P0 VIADD R2, R2, 0x1 ;  /* 0x0000000102020836 */ /* 0x000fca0000000000 */
[----:B------:R-:W-:Y:S02]  /*c660*/  @!P2 IADD3 R2, -R2, RZ, RZ ;  /* 0x000000ff0202a210 */ /* 0x000fe40007ffe1ff */
[----:B------:R-:W-:-:S05]  /*c670*/  @!P1 LOP3.LUT R2, RZ, R9, RZ, 0x33, !PT ;  /* 0x00000009ff029212 */ /* 0x000fca00078e33ff */
[----:B------:R-:W-:-:S04]  /*c680*/  IMAD.MOV R18, RZ, RZ, -R2 ;  /* 0x000000ffff127224 */ /* 0x000fc800078e0a02 */
[C---:B------:R-:W-:Y:S02]  /*c690*/  IMAD R18, R9.reuse, R18, R8 ;  /* 0x0000001209127224 */ /* 0x040fe400078e0208 */
[----:B------:R-:W-:-:S04]  /*c6a0*/  IMAD R9, R9, 0x1000000, R2 ;  /* 0x0100000009097824 */ /* 0x000fc800078e0202 */
[----:B------:R-:W-:Y:S01]  /*c6b0*/  IMAD R18, R18, 0x10000, R9 ;  /* 0x0001000012127824 */ /* 0x000fe200078e0209 */
[----:B------:R-:W-:Y:S06]  /*c6c0*/  BRA `(.L_x_240) ;  /* 0x0000000000147947 */ /* 0x000fec0003800000 */
.L_x_237:
[----:B------:R-:W-:Y:S01]  /*c6d0*/  ULDC UR4, c[0x0][0xc3c] ;  /* 0x00030f0000047ab9 */ /* 0x000fe20000000800 */
[----:B------:R-:W-:Y:S01]  /*c6e0*/  IMAD.MOV.U32 R17, RZ, RZ, RZ ;  /* 0x000000ffff117224 */ /* 0x000fe200078e00ff */
[----:B------:R-:W-:Y:S01]  /*c6f0*/  MOV R19, UR4 ;  /* 0x0000000400137c02 */ /* 0x000fe20008000f00 */
[----:B------:R-:W-:Y:S02]  /*c700*/  IMAD.U32 R16, RZ, RZ, UR6 ;  /* 0x00000006ff107e24 */ /* 0x000fe4000f8e00ff */
[----:B------:R-:W-:-:S07]  /*c710*/  IMAD.MOV.U32 R18, RZ, RZ, RZ ;  /* 0x000000ffff127224 */ /* 0x000fce00078e00ff */
.L_x_240:
[----:B------:R-:W-:-:S13]  /*c720*/  ISETP.NE.AND P0, PT, R7, RZ, PT ;  /* 0x000000ff0700720c */ /* 0x000fda0003f05270 */
[----:B------:R-:W0:Y:S01]  /*c730*/  @!P0 S2R R3, SR_CgaCtaId ;  /* 0x0000000000038919 */ /* 0x000e220000008800 */
[----:B------:R-:W-:-:S04]  /*c740*/  @!P0 MOV R2, 0x400 ;  /* 0x0000040000028802 */ /* 0x000fc80000000f00 */
[----:B0-----:R-:W-:-:S05]  /*c750*/  @!P0 LEA R2, R3, R2, 0x18 ;  /* 0x0000000203028211 */ /* 0x001fca00078ec0ff */
[----:B------:R1:W-:Y:S01]  /*c760*/  @!P0 STS.128 [R2+0x308d0], R16 ;  /* 0x0308d01002008388 */ /* 0x0003e20000000c00 */
[----:B------:R-:W-:Y:S06]  /*c770*/  BAR.ARV 0x5, 0x180 ;  /* 0x0146000000007b1d */ /* 0x000fec0000002000 */
.L_x_235:
[----:B------:R2:W-:Y:S01]  /*c780*/  STL [R1+0x20], RZ ;  /* 0x000020ff01007387 */ /* 0x0005e20000100800 */
[----:B------:R-:W-:Y:S01]  /*c790*/  ULDC UR4, c[0x0][0xc3c] ;  /* 0x00030f0000047ab9 */ /* 0x000fe20000000800 */
[----:B------:R-:W-:Y:S01]  /*c7a0*/  IMAD.MOV.U32 R28, RZ, RZ, 0x1 ;  /* 0x00000001ff1c7424 */ /* 0x000fe200078e00ff */
[----:B0-----:R-:W-:Y:S01]  /*c7b0*/  ISETP.GE.AND P0, PT, R19, UR4, PT ;  /* 0x0000000413007c0c */ /* 0x001fe2000bf06270 */
[----:B------:R-:W-:-:S12]  /*c7c0*/  IMAD.MOV.U32 R27, RZ, RZ, RZ ;  /* 0x000000ffff1b7224 */ /* 0x000fd800078e00ff */
[----:B--2---:R-:W-:Y:S05]  /*c7d0*/  @P0 BRA `(.L_x_241) ;  /* 0x0000004800c40947 */ /* 0x004fea0003800000 */
[----:B-1----:R-:W2:Y:S01]  /*c7e0*/  LDL R2, [R1+0x2c] ;  /* 0x00002c0001027983 */ /* 0x002ea20000100800 */
[----:B------:R-:W0:Y:S01]  /*c7f0*/  S2UR UR5, SR_CgaCtaId ;  /* 0x00000000000579c3 */ /* 0x000e220000008800 */
[----:B------:R-:W-:Y:S01]  /*c800*/  IMAD.SHL.U32 R31, R0, 0x8, RZ ;  /* 0x00000008001f7824 */ /* 0x000fe200078e00ff */
[----:B------:R-:W-:Y:S01]  /*c810*/  BSSY B8, `(.L_x_241) ;  /* 0x00004ad000087945 */ /* 0x000fe20003800000 */
[----:B------:R1:W-:Y:S01]  /*c820*/  STL [R1+0x20], RZ ;  /* 0x000020ff01007387 */ /* 0x0003e20000100800 */
[----:B------:R-:W-:Y:S01]  /*c830*/  IMAD.MOV.U32 R28, RZ, RZ, 0x1 ;  /* 0x00000001ff1c7424 */ /* 0x000fe200078e00ff */
[----:B------:R-:W-:Y:S01]  /*c840*/  ULDC UR39, c[0x0][0xc] ;  /* 0x0000030000277ab9 */ /* 0x000fe20000000800 */
[----:B------:R-:W-:Y:S01]  /*c850*/  LOP3.LUT R3, R31, 0x1f8, RZ, 0xc0, !PT ;  /* 0x000001f81f037812 */ /* 0x000fe200078ec0ff */
[----:B------:R-:W-:-:S03]  /*c860*/  IMAD.MOV.U32 R27, RZ, RZ, RZ ;  /* 0x000000ffff1b7224 */ /* 0x000fc600078e00ff */
[----:B------:R-:W-:-:S04]  /*c870*/  LOP3.LUT R34, R3, 0x38, R0, 0x78, !PT ;  /* 0x0000003803227812 */ /* 0x000fc800078e7800 */
[----:B------:R-:W-:Y:S02]  /*c880*/  LOP3.LUT R34, R34, 0x200, R31, 0xf8, !PT ;  /* 0x0000020022227812 */ /* 0x000fe400078ef81f */
[----:B------:R-:W-:-:S04]  /*c890*/  LOP3.LUT R31, R31, 0x38, RZ, 0xc0, !PT ;  /* 0x000000381f1f7812 */ /* 0x000fc800078ec0ff */
[C---:B------:R-:W-:Y:S02]  /*c8a0*/  LOP3.LUT R33, R31.reuse, 0x40, RZ, 0xfc, !PT ;  /* 0x000000401f217812 */ /* 0x040fe400078efcff */
[----:B------:R-:W-:Y:S02]  /*c8b0*/  LOP3.LUT R32, R31, 0x80, RZ, 0xfc, !PT ;  /* 0x000000801f207812 */ /* 0x000fe400078efcff */
[----:B--2---:R-:W-:Y:S02]  /*c8c0*/  R2UR UR4, R2 ;  /* 0x00000000020472ca */ /* 0x004fe400000e0000 */
[C---:B------:R-:W-:Y:S01]  /*c8d0*/  LOP3.LUT R2, R0.reuse, 0x7f, RZ, 0xc0, !PT ;  /* 0x0000007f00027812 */ /* 0x040fe200078ec0ff */
[----:B------:R-:W-:-:S03]  /*c8e0*/  IMAD.SHL.U32 R0, R0, 0x10, RZ ;  /* 0x0000001000007824 */ /* 0x000fc600078e00ff */
[----:B------:R-:W-:-:S04]  /*c8f0*/  SHF.R.U32.HI R2, RZ, 0x3, R2 ;  /* 0x00000003ff027819 */ /* 0x000fc80000011602 */
[----:B------:R-:W-:-:S03]  /*c900*/  LOP3.LUT R0, R2, 0x70, R0, 0xf8, !PT ;  /* 0x0000007002007812 */ /* 0x000fc600078ef800 */
[----:B------:R-:W-:-:S03]  /*c910*/  ULOP3.LUT UR38, UR4, 0x2, URZ, 0xfc, !UPT ;  /* 0x0000000204267892 */ /* 0x000fc6000f8efc3f */
[----:B------:R-:W-:Y:S02]  /*c920*/  UMOV UR4, 0x400 ;  /* 0x0000040000047882 */ /* 0x000fe40000000000 */
[----:B0-----:R-:W-:-:S06]  /*c930*/  ULEA UR4, UR5, UR4, 0x18 ;  /* 0x0000000405047291 */ /* 0x001fcc000f8ec03f */
[----:B------:R-:W-:-:S04]  /*c940*/  IMAD.U32 R22, RZ, RZ, UR4 ;  /* 0x00000004ff167e24 */ /* 0x000fc8000f8e00ff */
[----:B-1----:R-:W-:-:S07]  /*c950*/  IMAD R36, R34, 0x2, R22 ;  /* 0x0000000222247824 */ /* 0x002fce00078e0216 */
.L_x_304:
[----:B0-----:R-:W0:Y:S02]  /*c960*/  LDC.64 R2, c[0x0][0xc88] ;  /* 0x00032200ff027b82 */ /* 0x001e240000000a00 */
[----:B0-----:R-:W-:-:S05]  /*c970*/  IMAD.WIDE R2, R19, 0x4, R2 ;  /* 0x0000000413027825 */ /* 0x001fca00078e0202 */
[----:B--2---:R-:W2:Y:S01]  /*c980*/  LDG.E R29, desc[UR36][R2.64] ;  /* 0x00000024021d7981 */ /* 0x004ea2000c1e1900 */
[----:B------:R-:W-:Y:S05]  /*c990*/  YIELD ;  /* 0x0000000000007946 */ /* 0x000fea0003800000 */
[----:B------:R-:W-:Y:S01]  /*c9a0*/  ULDC.64 UR4, c[0x0][0xa28] ;  /* 0x00028a0000047ab9 */ /* 0x000fe20000000a00 */
[----:B------:R-:W-:Y:S01]  /*c9b0*/  MOV R6, RZ ;  /* 0x000000ff00067202 */ /* 0x000fe20000000f00 */
[----:B------:R-:W-:Y:S01]  /*c9c0*/  ULDC.64 UR6, c[0x0][0xa18] ;  /* 0x0002860000067ab9 */ /* 0x000fe20000000a00 */
[----:B------:R-:W-:-:S04]  /*c9d0*/  ISETP.NE.U32.AND P0, PT, RZ, UR4, PT ;  /* 0x00000004ff007c0c */ /* 0x000fc8000bf05070 */
[----:B------:R-:W-:Y:S01]  /*c9e0*/  ISETP.NE.AND.EX P0, PT, RZ, UR5, PT, P0 ;  /* 0x00000005ff007c0c */ /* 0x000fe2000bf05300 */
[----:B------:R-:W-:Y:S01]  /*c9f0*/  IMAD.MOV.U32 R35, RZ, RZ, RZ ;  /* 0x000000ffff237224 */ /* 0x000fe200078e00ff */
[----:B--2---:R-:W-:-:S11]  /*ca00*/  SHF.R.S32.HI R0, RZ, 0x1f, R29 ;  /* 0x0000001fff007819 */ /* 0x004fd6000001141d */
[C---:B------:R-:W-:Y:S01]  /*ca10*/  @P0 LEA R2, P1, R29.reuse, UR4, 0x2 ;  /* 0x000000041d020c11 */ /* 0x040fe2000f8210ff */
[C---:B------:R-:W-:Y:S01]  /*ca20*/  IMAD.SHL.U32 R24, R29.reuse, 0x4, RZ ;  /* 0x000000041d187824 */ /* 0x040fe200078e00ff */
[C-C-:B------:R-:W-:Y:S01]  /*ca30*/  SHF.L.U64.HI R25, R29.reuse, 0x2, R0.reuse ;  /* 0x000000021d197819 */ /* 0x140fe20000010200 */
[----:B------:R0:W-:Y:S01]  /*ca40*/  STL [R1+0x10], R0 ;  /* 0x0000100001007387 */ /* 0x0001e20000100800 */
[----:B------:R-:W-:Y:S01]  /*ca50*/  @P0 LEA.HI.X R3, R29, UR5, R0, 0x2, P1 ;  /* 0x000000051d030c11 */ /* 0x000fe200088f1400 */
[----:B------:R-:W-:-:S04]  /*ca60*/  ULDC.64 UR4, c[0x0][0xa00] ;  /* 0x0002800000047ab9 */ /* 0x000fc80000000a00 */
[----:B------:R1:W2:Y:S01]  /*ca70*/  @P0 LDG.E R6, desc[UR36][R2.64] ;  /* 0x0000002402060981 */ /* 0x0002a2000c1e1900 */
[----:B------:R-:W-:Y:S02]  /*ca80*/  ISETP.NE.U32.AND P0, PT, RZ, UR4, PT ;  /* 0x00000004ff007c0c */ /* 0x000fe4000bf05070 */
[----:B------:R-:W-:Y:S02]  /*ca90*/  LOP3.LUT R23, R23, 0xffffffbf, RZ, 0xc0, !PT ;  /* 0xffffffbf17177812 */ /* 0x000fe400078ec0ff */
[----:B------:R-:W-:Y:S02]  /*caa0*/  ISETP.NE.AND.EX P2, PT, RZ, UR5, PT, P0 ;  /* 0x00000005ff007c0c */ /* 0x000fe4000bf45300 */
[----:B------:R-:W-:Y:S02]  /*cab0*/  ISETP.NE.U32.AND P0, PT, RZ, UR6, PT ;  /* 0x00000006ff007c0c */ /* 0x000fe4000bf05070 */
[----:B-1----:R-:W-:Y:S02]  /*cac0*/  IADD3 R2, P1, R24, UR4, RZ ;  /* 0x0000000418027c10 */ /* 0x002fe4000ff3e0ff */
[----:B------:R-:W-:-:S02]  /*cad0*/  ISETP.NE.AND.EX P0, PT, RZ, UR7, PT, P0 ;  /* 0x00000007ff007c0c */ /* 0x000fc4000bf05300 */
[----:B------:R-:W-:Y:S01]  /*cae0*/  IADD3.X R3, R25, UR5, RZ, P1, !PT ;  /* 0x0000000519037c10 */ /* 0x000fe20008ffe4ff */
[----:B------:R-:W-:-:S04]  /*caf0*/  ULDC.64 UR4, c[0x0][0x418] ;  /* 0x0001060000047ab9 */ /* 0x000fc80000000a00 */
[----:B------:R-:W-:Y:S01]  /*cb00*/  @P2 LOP3.LUT R23, R23, 0x40, RZ, 0xfc, !PT ;  /* 0x0000004017172812 */ /* 0x000fe200078efcff */
[----:B------:R1:W5:Y:S05]  /*cb10*/  @P2 LDG.E R35, desc[UR36][R2.64] ;  /* 0x0000002402232981 */ /* 0x00036a000c1e1900 */
[----:B------:R-:W-:-:S04]  /*cb20*/  @P0 IADD3 R4, P1, R24, UR6, RZ ;  /* 0x0000000618040c10 */ /* 0x000fc8000ff3e0ff */
[----:B------:R-:W-:-:S05]  /*cb30*/  @P0 IADD3.X R5, R25, UR7, RZ, P1, !PT ;  /* 0x0000000719050c10 */ /* 0x000fca0008ffe4ff */
[----:B0-----:R-:W3:Y:S01]  /*cb40*/  @P0 LDG.E R0, desc[UR36][R4.64] ;  /* 0x0000002404000981 */ /* 0x001ee2000c1e1900 */
[----:B------:R-:W-:-:S03]  /*cb50*/  UISETP.NE.U32.AND UP0, UPT, UR4, URZ, UPT ;  /* 0x0000003f0400728c */ /* 0x000fc6000bf05070 */
[----:B------:R-:W-:Y:S01]  /*cb60*/  ULDC UR4, c[0x0][0x424] ;  /* 0x0001090000047ab9 */ /* 0x000fe20000000800 */
[----:B------:R-:W-:-:S03]  /*cb70*/  UISETP.NE.AND.EX UP0, UPT, UR5, URZ, UPT, UP0 ;  /* 0x0000003f0500728c */ /* 0x000fc6000bf05300 */
[----:B------:R-:W-:Y:S01]  /*cb80*/  ULDC UR5, c[0x0][0x2f0] ;  /* 0x0000bc0000057ab9 */ /* 0x000fe20000000800 */
[----:B------:R-:W-:-:S04]  /*cb90*/  USEL UR4, UR4, 0x1, UP0 ;  /* 0x0000000104047887 */ /* 0x000fc80008000000 */
[----:B------:R-:W-:-:S06]  /*cba0*/  UIMAD UR4, UR4, UR5, URZ ;  /* 0x00000005040472a4 */ /* 0x000fcc000f8e023f */
[----:B------:R-:W-:Y:S01]  /*cbb0*/  IMAD.U32 R37, RZ, RZ, UR4 ;  /* 0x00000004ff257e24 */ /* 0x000fe2000f8e00ff */
[----:B--2---:R1:W-:Y:S04]  /*cbc0*/  STL [R1+0x4], R6 ;  /* 0x0000040601007387 */ /* 0x0043e80000100800 */
[----:B---3--:R1:W-:Y:S01]  /*cbd0*/  @P0 STL [R1+0x18], R0 ;  /* 0x0000180001000387 */ /* 0x0083e20000100800 */
[----:B------:R-:W-:Y:S05]  /*cbe0*/  @P0 BRA `(.L_x_242) ;  /* 0x0000000000200947 */ /* 0x000fea0003800000 */
[----:B------:R-:W-:Y:S02]  /*cbf0*/  ULDC UR4, c[0x0][0x288] ;  /* 0x0000a20000047ab9 */ /* 0x000fe40000000800 */
[----:B-1----:R-:W-:-:S05]  /*cc00*/  IMAD.U32 R0, RZ, RZ, UR4 ;  /* 0x00000004ff007e24 */ /* 0x002fca000f8e00ff */
[----:B------:R0:W-:Y:S01]  /*cc10*/  STL [R1+0x18], R0 ;  /* 0x0000180001007387 */ /* 0x0001e20000100800 */
[----:B------:R-:W-:Y:S05]  /*cc20*/  @!P2 BRA `(.L_x_242) ;  /* 0x000000000010a947 */ /* 0x000fea0003800000 */
[----:B------:R-:W2:Y:S04]  /*cc30*/  LDG.E R5, desc[UR36][R2.64] ;  /* 0x0000002402057981 */ /* 0x000ea8000c1e1900 */
[----:B0-----:R-:W2:Y:S02]  /*cc40*/  LDG.E R0, desc[UR36][R2.64+0x4] ;  /* 0x0000042402007981 */ /* 0x001ea4000c1e1900 */
[----:B--2---:R-:W-:-:S05]  /*cc50*/  IMAD.IADD R0, R0, 0x1, -R5 ;  /* 0x0000000100007824 */ /* 0x004fca00078e0a05 */
[----:B------:R2:W-:Y:S02]  /*cc60*/  STL [R1+0x18], R0 ;  /* 0x0000180001007387 */ /* 0x0005e40000100800 */
.L_x_242:
[----:B------:R-:W-:Y:S01]  /*cc70*/  ULDC.64 UR4, c[0x0][0xa20] ;  /* 0x0002880000047ab9 */ /* 0x000fe20000000a00 */
[----:B------:R-:W-:Y:S01]  /*cc80*/  IMAD.MOV.U32 R30, RZ, RZ, R29 ;  /* 0x000000ffff1e7224 */ /* 0x000fe200078e001d */
[----:B------:R-:W-:-:S04]  /*cc90*/  ISETP.NE.U32.AND P0, PT, RZ, UR4, PT ;  /* 0x00000004ff007c0c */ /* 0x000fc8000bf05070 */
[----:B------:R-:W-:-:S13]  /*cca0*/  ISETP.NE.AND.EX P0, PT, RZ, UR5, PT, P0 ;  /* 0x00000005ff007c0c */ /* 0x000fda000bf05300 */
[----:B------:R-:W-:Y:S05]  /*ccb0*/  @!P0 BRA `(.L_x_243) ;  /* 0x0000000000108947 */ /* 0x000fea0003800000 */
[----:B-1----:R-:W-:-:S04]  /*ccc0*/  IADD3 R2, P0, R24, UR4, RZ ;  /* 0x0000000418027c10 */ /* 0x002fc8000ff1e0ff */
[----:B------:R-:W-:-:S05]  /*ccd0*/  IADD3.X R3, R25, UR5, RZ, P0, !PT ;  /* 0x0000000519037c10 */ /* 0x000fca00087fe4ff */
[----:B------:R1:W5:Y:S01]  /*cce0*/  LDG.E R37, desc[UR36][R2.64] ;  /* 0x0000002402257981 */ /* 0x000362000c1e1900 */
[----:B------:R-:W-:Y:S05]  /*ccf0*/  BRA `(.L_x_244) ;  /* 0x0000000000247947 */ /* 0x000fea0003800000 */
.L_x_243:
[----:B------:R-:W-:Y:S02]  /*cd00*/  ULDC.64 UR4, c[0x0][0xa08] ;  /* 0x0002820000047ab9 */ /* 0x000fe40000000a00 */
[----:B------:R-:W-:-:S04]  /*cd10*/  ISETP.NE.U32.AND P0, PT, RZ, UR4, PT ;  /* 0x00000004ff007c0c */ /* 0x000fc8000bf05070 */
[----:B------:R-:W-:-:S13]  /*cd20*/  ISETP.NE.AND.EX P0, PT, RZ, UR5, PT, P0 ;  /* 0x00000005ff007c0c */ /* 0x000fda000bf05300 */
[----:B------:R-:W-:Y:S05]  /*cd30*/  @!P0 BRA `(.L_x_244) ;  /* 0x0000000000148947 */ /* 0x000fea0003800000 */
[----:B-1----:R-:W1:Y:S02]  /*cd40*/  LDC.64 R2, c[0x0][0xa08] ;  /* 0x00028200ff027b82 */ /* 0x002e640000000a00 */
[----:B-1----:R-:W-:-:S05]  /*cd50*/  IMAD.WIDE R2, R30, 0x4, R2 ;  /* 0x000000041e027825 */ /* 0x002fca00078e0202 */
[----:B------:R-:W3:Y:S04]  /*cd60*/  LDG.E R37, desc[UR36][R2.64] ;  /* 0x0000002402257981 */ /* 0x000ee8000c1e1900 */
[----:B0-2---:R-:W3:Y:S02]  /*cd70*/  LDG.E R0, desc[UR36][R2.64+0x4] ;  /* 0x0000042402007981 */ /* 0x005ee4000c1e1900 */
[----:B---3--:R-:W-:-:S07]  /*cd80*/  IMAD.IADD R37, R0, 0x1, -R37 ;  /* 0x0000000100257824 */ /* 0x008fce00078e0a25 */
.L_x_244:
[----:B-----5:R-:W-:Y:S01]  /*cd90*/  IMAD.IADD R37, R37, 0x1, -R6 ;  /* 0x0000000125257824 */ /* 0x020fe200078e0a06 */
[----:B012---:R-:W-:Y:S01]  /*cda0*/  LOP3.LUT R0, R18, 0xff000000, RZ, 0xc0, !PT ;  /* 0xff00000012007812 */ /* 0x007fe200078ec0ff */
[----:B------:R-:W-:Y:S03]  /*cdb0*/  BSSY B0, `(.L_x_245) ;  /* 0x0000029000007945 */ /* 0x000fe60003800000 */
[C---:B------:R-:W-:Y:S02]  /*cdc0*/  IADD3 R2, R37.reuse, 0x5f, RZ ;  /* 0x0000005f25027810 */ /* 0x040fe40007ffe0ff */
[----:B------:R-:W-:Y:S02]  /*cdd0*/  ISETP.GE.AND P0, PT, R37, 0x1, PT ;  /* 0x000000012500780c */ /* 0x000fe40003f06270 */
[----:B------:R-:W-:Y:S01]  /*cde0*/  SHF.R.U32.HI R3, RZ, 0x8, R0 ;  /* 0x00000008ff037819 */ /* 0x000fe20000011600 */
[----:B------:R-:W-:Y:S01]  /*cdf0*/  IMAD.HI R2, R2, 0x2aaaaaab, RZ ;  /* 0x2aaaaaab02027827 */ /* 0x000fe200078e02ff */
[----:B------:R-:W-:-:S04]  /*ce00*/  LOP3.LUT R0, R18, 0xff0000, RZ, 0xc0, !PT ;  /* 0x00ff000012007812 */ /* 0x000fc800078ec0ff */
[----:B------:R-:W-:Y:S02]  /*ce10*/  LEA.HI R5, R0, R3, RZ, 0x10 ;  /* 0x0000000300057211 */ /* 0x000fe400078f80ff */
[----:B------:R-:W-:Y:S02]  /*ce20*/  SHF.R.U32.HI R3, RZ, 0x1f, R2 ;  /* 0x0000001fff037819 */ /* 0x000fe40000011602 */
[----:B------:R-:W-:Y:S02]  /*ce30*/  LOP3.LUT R4, R5, 0xff, RZ, 0xc0, !PT ;  /* 0x000000ff05047812 */ /* 0x000fe400078ec0ff */
[----:B------:R-:W-:Y:S01]  /*ce40*/  LEA.HI.SX32 R0, R2, R3, 0x1c ;  /* 0x0000000302007211 */ /* 0x000fe200078fe2ff */
[----:B------:R-:W-:Y:S01]  /*ce50*/  IMAD.MOV.U32 R3, RZ, RZ, RZ ;  /* 0x000000ffff037224 */ /* 0x000fe200078e00ff */
[----:B------:R-:W-:Y:S06]  /*ce60*/  @!P0 BRA `(.L_x_246) ;  /* 0x0000000000748947 */ /* 0x000fec0003800000 */
[----:B------:R-:W-:-:S04]  /*ce70*/  SHF.R.U32.HI R5, RZ, 0x10, R5 ;  /* 0x00000010ff057819 */ /* 0x000fc80000011605 */
[----:B------:R-:W-:-:S13]  /*ce80*/  ISETP.NE.AND P0, PT, R5, RZ, PT ;  /* 0x000000ff0500720c */ /* 0x000fda0003f05270 */
[----:B------:R-:W0:Y:S02]  /*ce90*/  @!P0 LDC R5, c[0x0][0x9f0] ;  /* 0x00027c00ff058b82 */ /* 0x000e240000000800 */
[-C--:B0-----:R-:W-:Y:S02]  /*cea0*/  IABS R6, R5.reuse ;  /* 0x0000000500067213 */ /* 0x081fe40000000000 */
[----:B------:R-:W-:Y:S02]  /*ceb0*/  IADD3 R8, R5, -0x1, R0 ;  /* 0xffffffff05087810 */ /* 0x000fe40007ffe000 */
[----:B------:R-:W0:Y:S02]  /*cec0*/  I2F.RP R7, R6 ;  /* 0x0000000600077306 */ /* 0x000e240000209400 */
[----:B------:R-:W-:-:S04]  /*ced0*/  LOP3.LUT R2, R8, R5, RZ, 0x3c, !PT ;  /* 0x0000000508027212 */ /* 0x000fc800078e3cff */
[----:B------:R-:W-:Y:S01]  /*cee0*/  ISETP.GE.AND P2, PT, R2, RZ, PT ;  /* 0x000000ff0200720c */ /* 0x000fe20003f46270 */
[----:B------:R-:W-:Y:S01]  /*cef0*/  IMAD.MOV.U32 R2, RZ, RZ, RZ ;  /* 0x000000ffff027224 */ /* 0x000fe200078e00ff */
[----:B0-----:R-:W0:Y:S02]  /*cf00*/  MUFU.RCP R7, R7 ;  /* 0x0000000700077308 */ /* 0x001e240000001000 */
[----:B0-----:R-:W-:Y:S01]  /*cf10*/  VIADD R3, R7, 0xffffffe ;  /* 0x0ffffffe07037836 */ /* 0x001fe20000000000 */
[----:B------:R-:W-:-:S05]  /*cf20*/  IABS R7, R5 ;  /* 0x0000000500077213 */ /* 0x000fca0000000000 */
[----:B------:R-:W0:Y:S01]  /*cf30*/  F2I.FTZ.U32.TRUNC.NTZ R3, R3 ;  /* 0x0000000300037305 */ /* 0x000e22000021f000 */
[----:B------:R-:W-:Y:S02]  /*cf40*/  IMAD.MOV R7, RZ, RZ, -R7 ;  /* 0x000000ffff077224 */ /* 0x000fe400078e0a07 */
[----:B0-----:R-:W-:-:S04]  /*cf50*/  IMAD.MOV R9, RZ, RZ, -R3 ;  /* 0x000000ffff097224 */ /* 0x001fc800078e0a03 */
[----:B------:R-:W-:-:S04]  /*cf60*/  IMAD R9, R9, R6, RZ ;  /* 0x0000000609097224 */ /* 0x000fc800078e02ff */
[----:B------:R-:W-:Y:S01]  /*cf70*/  IMAD.HI.U32 R2, R3, R9, R2 ;  /* 0x0000000903027227 */ /* 0x000fe200078e0002 */
[----:B------:R-:W-:-:S05]  /*cf80*/  IABS R3, R8 ;  /* 0x0000000800037213 */ /* 0x000fca0000000000 */
[----:B------:R-:W-:-:S04]  /*cf90*/  IMAD.HI.U32 R2, R2, R3, RZ ;  /* 0x0000000302027227 */ /* 0x000fc800078e00ff */
[----:B------:R-:W-:-:S05]  /*cfa0*/  IMAD R3, R2, R7, R3 ;  /* 0x0000000702037224 */ /* 0x000fca00078e0203 */
[----:B------:R-:W-:-:S13]  /*cfb0*/  ISETP.GT.U32.AND P1, PT, R6, R3, PT ;  /* 0x000000030600720c */ /* 0x000fda0003f24070 */
[----:B------:R-:W-:Y:S02]  /*cfc0*/  @!P1 IMAD.IADD R3, R3, 0x1, -R6 ;  /* 0x0000000103039824 */ /* 0x000fe400078e0a06 */
[----:B------:R-:W-:Y:S01]  /*cfd0*/  @!P1 VIADD R2, R2, 0x1 ;  /* 0x0000000102029836 */ /* 0x000fe20000000000 */
[----:B------:R-:W-:Y:S02]  /*cfe0*/  ISETP.NE.AND P1, PT, R5, RZ, PT ;  /* 0x000000ff0500720c */ /* 0x000fe40003f25270 */
[----:B------:R-:W-:-:S13]  /*cff0*/  ISETP.GE.U32.AND P0, PT, R3, R6, PT ;  /* 0x000000060300720c */ /* 0x000fda0003f06070 */
[----:B------:R-:W-:-:S05]  /*d000*/  @P0 VIADD R2, R2, 0x1 ;  /* 0x0000000102020836 */ /* 0x000fca0000000000 */
[----:B------:R-:W-:Y:S02]  /*d010*/  @!P2 IADD3 R2, -R2, RZ, RZ ;  /* 0x000000ff0202a210 */ /* 0x000fe40007ffe1ff */
[----:B------:R-:W-:-:S05]  /*d020*/  @!P1 LOP3.LUT R2, RZ, R5, RZ, 0x33, !PT ;  /* 0x00000005ff029212 */ /* 0x000fca00078e33ff */
[----:B------:R-:W-:-:S07]  /*d030*/  IMAD.MOV.U32 R3, RZ, RZ, R2 ;  /* 0x000000ffff037224 */ /* 0x000fce00078e0002 */
.L_x_246:
[----:B------:R-:W-:Y:S05]  /*d040*/  BSYNC B0 ;  /* 0x0000000000007941 */ /* 0x000fea0003800000 */
.L_x_245:
[-C--:B------:R-:W-:Y:S01]  /*d050*/  IMAD R2, R4, R3.reuse, RZ ;  /* 0x0000000304027224 */ /* 0x080fe200078e02ff */
[----:B------:R-:W-:Y:S04]  /*d060*/  BSSY B7, `(.L_x_247) ;  /* 0x0000365000077945 */ /* 0x000fe80003800000 */
[----:B------:R-:W-:Y:S01]  /*d070*/  VIADDMNMX R0, R2, R3, R0, PT ;  /* 0x0000000302007246 */ /* 0x000fe20003800100 */
[----:B------:R0:W-:Y:S03]  /*d080*/  STL [R1], R2 ;  /* 0x0000000201007387 */ /* 0x0001e60000100800 */
[----:B------:R-:W-:Y:S01]  /*d090*/  ISETP.GT.AND P0, PT, R0, R2, PT ;  /* 0x000000020000720c */ /* 0x000fe20003f04270 */
[----:B------:R0:W-:-:S12]  /*d0a0*/  STL [R1+0x1c], R0 ;  /* 0x00001c0001007387 */ /* 0x0001d80000100800 */
[----:B0-----:R-:W-:Y:S05]  /*d0b0*/  @P0 BRA `(.L_x_248) ;  /* 0x0000000000440947 */ /* 0x001fea0003800000 */
[----:B------:R-:W0:Y:S02]  /*d0c0*/  S2R R2, SR_TID.X ;  /* 0x0000000000027919 */ /* 0x000e240000002100 */
[----:B0-----:R-:W-:-:S04]  /*d0d0*/  LOP3.LUT R2, R2, 0x7f, RZ, 0xc0, !PT ;  /* 0x0000007f02027812 */ /* 0x001fc800078ec0ff */
[----:B------:R-:W-:-:S13]  /*d0e0*/  ISETP.NE.AND P0, PT, R2, RZ, PT ;  /* 0x000000ff0200720c */ /* 0x000fda0003f05270 */
[----:B------:R-:W-:Y:S05]  /*d0f0*/  @P0 BRA `(.L_x_249) ;  /* 0x00000034006c0947 */ /* 0x000fea0003800000 */
[----:B------:R-:W0:Y:S01]  /*d100*/  S2R R7, SR_LANEID ;  /* 0x0000000000077919 */ /* 0x000e220000000000 */
[----:B------:R-:W-:Y:S01]  /*d110*/  VOTEU.ANY UR4, UPT, PT ;  /* 0x0000000000047886 */ /* 0x000fe200038e0100 */
[----:B------:R-:W1:Y:S01]  /*d120*/  LDC.64 R2, c[0x0][0xc60] ;  /* 0x00031800ff027b82 */ /* 0x000e620000000a00 */
[----:B------:R-:W0:Y:S08]  /*d130*/  FLO.U32 R0, UR4 ;  /* 0x0000000400007d00 */ /* 0x000e3000080e0000 */
[----:B------:R-:W1:Y:S01]  /*d140*/  POPC R5, UR4 ;  /* 0x0000000400057d09 */ /* 0x000e620008000000 */
[----:B0-----:R-:W-:-:S13]  /*d150*/  ISETP.EQ.U32.AND P0, PT, R0, R7, PT ;  /* 0x000000070000720c */ /* 0x001fda0003f02070 */
[----:B-1----:R-:W2:Y:S01]  /*d160*/  @P0 ATOMG.E.ADD.STRONG.GPU PT, R3, desc[UR36][R2.64], R5 ;  /* 0x00000005020309a8 */ /* 0x002ea200081ee1e4 */
[----:B------:R-:W0:Y:S02]  /*d170*/  S2R R4, SR_LTMASK ;  /* 0x0000000000047919 */ /* 0x000e240000003900 */
[----:B0-----:R-:W-:-:S04]  /*d180*/  LOP3.LUT R4, R4, UR4, RZ, 0xc0, !PT ;  /* 0x0000000404047c12 */ /* 0x001fc8000f8ec0ff */
[----:B------:R-:W0:Y:S01]  /*d190*/  POPC R7, R4 ;  /* 0x0000000400077309 */ /* 0x000e220000000000 */
[----:B--2---:R-:W0:Y:S02]  /*d1a0*/  SHFL.IDX PT, R0, R3, R0, 0x1f ;  /* 0x00001f0003007589 */ /* 0x004e2400000e0000 */
[----:B0-----:R-:W-:Y:S01]  /*d1b0*/  IADD3 R16, R0, UR39, R7 ;  /* 0x0000002700107c10 */ /* 0x001fe2000fffe007 */
[----:B------:R-:W-:Y:S06]  /*d1c0*/  BRA `(.L_x_249) ;  /* 0x0000003400387947 */ /* 0x000fec0003800000 */
.L_x_248:
[----:B------:R-:W-:Y:S01]  /*d1d0*/  VIADD R0, R22, 0x1e400 ;  /* 0x0001e40016007836 */ /* 0x000fe20000000000 */
[----:B------:R-:W-:Y:S04]  /*d1e0*/  BSSY B6, `(.L_x_250) ;  /* 0x0000013000067945 */ /* 0x000fe80003800000 */
[----:B------:R-:W-:-:S13]  /*d1f0*/  LOP3.LUT P0, RZ, R0, 0x3ff, RZ, 0xc0, !PT ;  /* 0x000003ff00ff7812 */ /* 0x000fda000780c0ff */
[----:B------:R-:W-:Y:S05]  /*d200*/  @!P0 BRA `(.L_x_251) ;  /* 0x0000000000408947 */ /* 0x000fea0003800000 */
[----:B------:R-:W-:Y:S01]  /*d210*/  MOV R2, 0x0 ;  /* 0x0000000000027802 */ /* 0x000fe20000000f00 */
[----:B------:R-:W-:Y:S01]  /*d220*/  ULDC.64 UR6, c[0x4][0x88] ;  /* 0x0100220000067ab9 */ /* 0x000fe20000000a00 */
[----:B------:R-:W-:Y:S01]  /*d230*/  ULDC.64 UR8, c[0x4][0x90] ;  /* 0x0100240000087ab9 */ /* 0x000fe20000000a00 */
[----:B------:R-:W-:Y:S01]  /*d240*/  ULDC.64 UR4, c[0x4][0x8] ;  /* 0x0100020000047ab9 */ /* 0x000fe20000000a00 */
[----:B------:R-:W-:Y:S01]  /*d250*/  IMAD.U32 R4, RZ, RZ, UR6 ;  /* 0x00000006ff047e24 */ /* 0x000fe2000f8e00ff */
[----:B------:R-:W-:Y:S01]  /*d260*/  MOV R8, 0x70 ;  /* 0x0000007000087802 */ /* 0x000fe20000000f00 */
[----:B------:R-:W0:Y:S01]  /*d270*/  LDC.64 R2, c[0x4][R2] ;  /* 0x0100000002027b82 */ /* 0x000e220000000a00 */
[----:B------:R-:W-:Y:S02]  /*d280*/  IMAD.U32 R5, RZ, RZ, UR7 ;  /* 0x00000007ff057e24 */ /* 0x000fe4000f8e00ff */
[----:B------:R-:W-:Y:S02]  /*d290*/  IMAD.U32 R6, RZ, RZ, UR8 ;  /* 0x00000008ff067e24 */ /* 0x000fe4000f8e00ff */
[----:B------:R-:W-:-:S02]  /*d2a0*/  IMAD.U32 R7, RZ, RZ, UR9 ;  /* 0x00000009ff077e24 */ /* 0x000fc4000f8e00ff */
[----:B------:R-:W-:Y:S02]  /*d2b0*/  IMAD.U32 R10, RZ, RZ, UR4 ;  /* 0x00000004ff0a7e24 */ /* 0x000fe4000f8e00ff */
[----:B------:R-:W-:Y:S02]  /*d2c0*/  IMAD.U32 R11, RZ, RZ, UR5 ;  /* 0x00000005ff0b7e24 */ /* 0x000fe4000f8e00ff */
[----:B------:R-:W-:Y:S02]  /*d2d0*/  IMAD.MOV.U32 R12, RZ, RZ, 0x1 ;  /* 0x00000001ff0c7424 */ /* 0x000fe400078e00ff */
[----:B------:R-:W-:-:S07]  /*d2e0*/  IMAD.MOV.U32 R13, RZ, RZ, RZ ;  /* 0x000000ffff0d7224 */ /* 0x000fce00078e00ff */
[----:B------:R-:W-:-:S07]  /*d2f0*/  LEPC R20, `(.L_x_251) ;  /* 0x000000001014794e */ /* 0x000fce0000000000 */
[----:B0-----:R-:W-:Y:S05]  /*d300*/  CALL.ABS.NOINC R2 ;  /* 0x0000000002007343 */ /* 0x001fea0003c00000 */
.L_x_251:
[----:B------:R-:W-:Y:S05]  /*d310*/  BSYNC B6 ;  /* 0x0000000000067941 */ /* 0x000fea0003800000 */
.L_x_250:
        /* <DEDUP_REMOVED lines=8> */
[----:B------:R0:W1:Y:S01]  /*d3a0*/  LDC.64 R2, c[0x4][R26] ;  /* 0x010000001a027b82 */ /* 0x0000620000000a00 */
[----:B------:R-:W-:Y:S01]  /*d3b0*/  IMAD.U32 R4, RZ, RZ, UR6 ;  /* 0x00000006ff047e24 */ /* 0x000fe2000f8e00ff */
[----:B------:R-:W-:Y:S01]  /*d3c0*/  MOV R11, UR5 ;  /* 0x00000005000b7c02 */ /* 0x000fe20008000f00 */
[----:B------:R-:W-:Y:S02]  /*d3d0*/  IMAD.U32 R5, RZ, RZ, UR7 ;  /* 0x00000007ff057e24 */ /* 0x000fe4000f8e00ff */
        /* <DEDUP_REMOVED lines=8> */
.L_x_254:
[----:B------:R0:W1:Y:S01]  /*d460*/  LDC.64 R2, c[0x4][R26] ;  /* 0x010000001a027b82 */ /* 0x0000620000000a00 */
[----:B------:R-:W-:Y:S01]  /*d470*/  ULDC.64 UR6, c[0x4][0x88] ;  /* 0x0100220000067ab9 */ /* 0x000fe20000000a00 */
[----:B------:R-:W-:Y:S01]  /*d480*/  ULDC.64 UR8, c[0x4][0x90] ;  /* 0x0100240000087ab9 */ /* 0x000fe20000000a00 */
[----:B------:R-:W-:Y:S01]  /*d490*/  ULDC.64 UR4, c[0x4][0x18] ;  /* 0x0100060000047ab9 */ /* 0x000fe20000000a00 */
        /* <DEDUP_REMOVED lines=11> */
.L_x_253:
[----:B------:R-:W-:Y:S05]  /*d550*/  BSYNC B6 ;  /* 0x0000000000067941 */ /* 0x000fea0003800000 */
.L_x_252:
[----:B------:R-:W2:Y:S01]  /*d560*/  LDL R21, [R1+0x1c] ;  /* 0x00001c0001157983 */ /* 0x000ea20000100800 */
[----:B------:R-:W-:Y:S01]  /*d570*/  ULDC.64 UR4, c[0x0][0x9f8] ;  /* 0x00027e0000047ab9 */ /* 0x000fe20000000a00 */
[----:B------:R-:W0:Y:S02]  /*d580*/  LDC R6, c[0x0][0x430] ;  /* 0x00010c00ff067b82 */ /* 0x000e240000000800 */
[----:B------:R-:W3:Y:S01]  /*d590*/  LDL R2, [R1+0x4] ;  /* 0x0000040001027983 */ /* 0x000ee20000100800 */
[----:B------:R-:W-:-:S04]  /*d5a0*/  ISETP.NE.U32.AND P0, PT, RZ, UR4, PT ;  /* 0x00000004ff007c0c */ /* 0x000fc8000bf05070 */
[----:B------:R-:W-:-:S13]  /*d5b0*/  ISETP.NE.AND.EX P0, PT, RZ, UR5, PT, P0 ;  /* 0x00000005ff007c0c */ /* 0x000fda000bf05300 */
[----:B------:R-:W-:Y:S01]  /*d5c0*/  @P0 IADD3 R24, P1, R24, UR4, RZ ;  /* 0x0000000418180c10 */ /* 0x000fe2000ff3e0ff */
[----:B------:R-:W1:Y:S01]  /*d5d0*/  S2R R20, SR_TID.X ;  /* 0x0000000000147919 */ /* 0x000e620000002100 */
[----:B------:R-:W-:Y:S01]  /*d5e0*/  LOP3.LUT R23, R23, 0xffffffdf, RZ, 0xc0, !PT ;  /* 0xffffffdf17177812 */ /* 0x000fe200078ec0ff */
[----:B------:R-:W-:Y:S01]  /*d5f0*/  ULDC UR4, c[0x0][0x2f4] ;  /* 0x0000bd0000047ab9 */ /* 0x000fe20000000800 */
[----:B------:R-:W-:-:S05]  /*d600*/  @P0 IADD3.X R25, R25, UR5, RZ, P1, !PT ;  /* 0x0000000519190c10 */ /* 0x000fca0008ffe4ff */
[----:B------:R2:W4:Y:S01]  /*d610*/  @P0 LDG.E R30, desc[UR36][R24.64] ;  /* 0x00000024181e0981 */ /* 0x000522000c1e1900 */
[----:B0-----:R-:W-:-:S13]  /*d620*/  ISETP.NE.AND P2, PT, R6, 0x1, PT ;  /* 0x000000010600780c */ /* 0x001fda0003f45270 */
[----:B------:R-:W0:Y:S01]  /*d630*/  @P2 LDC R3, c[0x0][0x434] ;  /* 0x00010d00ff032b82 */ /* 0x000e220000000800 */
[----:B------:R-:W-:-:S07]  /*d640*/  @P2 LOP3.LUT R23, R23, 0x20, RZ, 0xfc, !PT ;  /* 0x0000002017172812 */ /* 0x000fce00078efcff */
[----:B------:R-:W0:Y:S01]  /*d650*/  @P2 LDC R5, c[0x0][0x438] ;  /* 0x00010e00ff052b82 */ /* 0x000e220000000800 */
[----:B-1----:R-:W-:-:S04]  /*d660*/  LOP3.LUT R20, R20, 0x7f, RZ, 0xc0, !PT ;  /* 0x0000007f14147812 */ /* 0x002fc800078ec0ff */
[----:B------:R-:W-:Y:S02]  /*d670*/  SHF.R.U32.HI R26, RZ, 0x3, R20 ;  /* 0x00000003ff1a7819 */ /* 0x000fe40000011614 */
[----:B------:R-:W1:Y:S02]  /*d680*/  S2R R20, SR_TID.X ;  /* 0x0000000000147919 */ /* 0x000e640000002100 */
[----:B-1----:R-:W-:-:S05]  /*d690*/  IMAD.SHL.U32 R20, R20, 0x10, RZ ;  /* 0x0000001014147824 */ /* 0x002fca00078e00ff */
[----:B------:R-:W-:Y:S02]  /*d6a0*/  LOP3.LUT R20, R26, 0x70, R20, 0xf8, !PT ;  /* 0x000000701a147812 */ /* 0x000fe400078ef814 */
[----:B------:R-:W-:Y:S02]  /*d6b0*/  ISETP.GE.AND P3, PT, R31, UR4, PT ;  /* 0x000000041f007c0c */ /* 0x000fe4000bf66270 */
[----:B------:R-:W-:Y:S01]  /*d6c0*/  LOP3.LUT R23, R23, 0xffffffef, RZ, 0xc0, !PT ;  /* 0xffffffef17177812 */ /* 0x000fe200078ec0ff */
[----:B------:R-:W-:Y:S01]  /*d6d0*/  UMOV UR5, 0xffffffff ;  /* 0xffffffff00057882 */ /* 0x000fe20000000000 */
[----:B------:R-:W-:Y:S01]  /*d6e0*/  LOP3.LUT R26, R18, 0xffff, RZ, 0xc0, !PT ;  /* 0x0000ffff121a7812 */ /* 0x000fe200078ec0ff */
[----:B--2---:R-:W-:-:S04]  /*d6f0*/  VIADD R25, R21, 0xffffffff ;  /* 0xffffffff15197836 */ /* 0x004fc80000000000 */
[----:B------:R-:W-:-:S05]  /*d700*/  IMAD R0, R25, 0x60, R20 ;  /* 0x0000006019007824 */ /* 0x000fca00078e0214 */
[C---:B------:R-:W-:Y:S01]  /*d710*/  ISETP.GE.AND P0, PT, R0.reuse, R37, PT ;  /* 0x000000250000720c */ /* 0x040fe20003f06270 */
[----:B---3--:R-:W-:-:S03]  /*d720*/  IMAD.IADD R0, R0, 0x1, R2 ;  /* 0x0000000100007824 */ /* 0x008fc600078e0202 */
[----:B------:R-:W-:Y:S01]  /*d730*/  ISETP.GT.U32.OR P0, PT, R20, 0x5f, P0 ;  /* 0x0000005f1400780c */ /* 0x000fe20000704470 */
[----:B0-----:R-:W-:-:S04]  /*d740*/  @P2 IMAD.HI.U32 R2, R0, R3, RZ ;  /* 0x0000000300022227 */ /* 0x001fc800078e00ff */
[----:B------:R-:W-:Y:S01]  /*d750*/  IMAD.MOV.U32 R4, RZ, RZ, R0 ;  /* 0x000000ffff047224 */ /* 0x000fe200078e0000 */
[----:B------:R-:W-:-:S05]  /*d760*/  @P2 SHF.R.U32.HI R4, RZ, R5, R2 ;  /* 0x00000005ff042219 */ /* 0x000fca0000011602 */
[----:B------:R-:W-:Y:S02]  /*d770*/  IMAD.MOV R5, RZ, RZ, -R4 ;  /* 0x000000ffff057224 */ /* 0x000fe400078e0a04 */
[----:B------:R-:W0:Y:S02]  /*d780*/  @!P0 LDC.64 R2, c[0x0][0x428] ;  /* 0x00010a00ff028b82 */ /* 0x000e240000000a00 */
[----:B------:R-:W-:Y:S01]  /*d790*/  IMAD R0, R6, R5, R0 ;  /* 0x0000000506007224 */ /* 0x000fe200078e0200 */
[----:B------:R-:W-:Y:S02]  /*d7a0*/  @!P0 SHF.R.S32.HI R5, RZ, 0x1f, R4 ;  /* 0x0000001fff058819 */ /* 0x000fe40000011404 */
[----:B----4-:R-:W-:-:S05]  /*d7b0*/  SHF.R.S32.HI R6, RZ, 0x1f, R30 ;  /* 0x0000001fff067819 */ /* 0x010fca000001141e */
[----:B------:R0:W-:Y:S02]  /*d7c0*/  STL [R1+0x8], R6 ;  /* 0x0000080601007387 */ /* 0x0001e40000100800 */
[-C--:B0-----:R-:W-:Y:S02]  /*d7d0*/  @!P0 IMAD R6, R6, R2.reuse, RZ ;  /* 0x0000000206068224 */ /* 0x081fe400078e02ff */
[----:B------:R-:W-:-:S04]  /*d7e0*/  @!P0 IMAD.WIDE.U32 R4, R30, R2, R4 ;  /* 0x000000021e048225 */ /* 0x000fc800078e0004 */
[----:B------:R-:W-:Y:S02]  /*d7f0*/  @!P0 IMAD R6, R30, R3, R6 ;  /* 0x000000031e068224 */ /* 0x000fe400078e0206 */
[----:B------:R-:W0:Y:S03]  /*d800*/  @!P0 LDC.64 R2, c[0x0][0x418] ;  /* 0x00010600ff028b82 */ /* 0x000e260000000a00 */
[----:B------:R-:W-:Y:S01]  /*d810*/  @!P0 IADD3 R6, R5, R6, RZ ;  /* 0x0000000605068210 */ /* 0x000fe20007ffe0ff */
[----:B------:R-:W-:-:S05]  /*d820*/  IMAD.U32 R5, RZ, RZ, UR38 ;  /* 0x00000026ff057e24 */ /* 0x000fca000f8e00ff */
[----:B------:R-:W-:-:S13]  /*d830*/  ISETP.NE.AND P2, PT, R5, 0x3, PT ;  /* 0x000000030500780c */ /* 0x000fda0003f45270 */
[----:B------:R-:W-:Y:S02]  /*d840*/  @P2 LOP3.LUT R23, R23, 0x10, RZ, 0xfc, !PT ;  /* 0x0000001017172812 */ /* 0x000fe400078efcff */
[C---:B0-----:R-:W-:Y:S02]  /*d850*/  @!P0 LEA R2, P1, R4.reuse, R2, 0x2 ;  /* 0x0000000204028211 */ /* 0x041fe400078210ff */
[----:B------:R-:W-:Y:S02]  /*d860*/  LOP3.LUT R23, R23, 0xfffffffb, RZ, 0xc0, !PT ;  /* 0xfffffffb17177812 */ /* 0x000fe400078ec0ff */
[----:B------:R-:W-:Y:S01]  /*d870*/  @!P0 LEA.HI.X R3, R4, R3, R6, 0x2, P1 ;  /* 0x0000000304038211 */ /* 0x000fe200008f1406 */
[----:B------:R-:W-:Y:S01]  /*d880*/  IMAD.MOV.U32 R4, RZ, RZ, RZ ;  /* 0x000000ffff047224 */ /* 0x000fe200078e00ff */
[----:B------:R-:W-:Y:S02]  /*d890*/  ISETP.GE.AND P1, PT, R33, UR4, PT ;  /* 0x0000000421007c0c */ /* 0x000fe4000bf26270 */
[----:B------:R-:W-:-:S03]  /*d8a0*/  @P3 LOP3.LUT R23, R23, 0x4, RZ, 0xfc, !PT ;  /* 0x0000000417173812 */ /* 0x000fc600078efcff */
[----:B------:R0:W5:Y:S01]  /*d8b0*/  @!P0 LDG.E R4, desc[UR36][R2.64] ;  /* 0x0000002402048981 */ /* 0x000162000c1e1900 */
[----:B------:R-:W-:Y:S02]  /*d8c0*/  ISETP.GE.AND P0, PT, R32, UR4, PT ;  /* 0x0000000420007c0c */ /* 0x000fe4000bf06270 */
[----:B------:R-:W-:-:S04]  /*d8d0*/  LOP3.LUT R23, R23, 0xfffffffe, RZ, 0xc0, !PT ;  /* 0xfffffffe17177812 */ /* 0x000fc800078ec0ff */
[----:B------:R-:W-:-:S04]  /*d8e0*/  LOP3.LUT R23, R23, 0xfffffffd, RZ, 0xc0, !PT ;  /* 0xfffffffd17177812 */ /* 0x000fc800078ec0ff */
[----:B------:R-:W-:-:S04]  /*d8f0*/  @P1 LOP3.LUT R23, R23, 0x2, RZ, 0xfc, !PT ;  /* 0x0000000217171812 */ /* 0x000fc800078efcff */
[----:B------:R-:W-:Y:S01]  /*d900*/  @P0 LOP3.LUT R23, R23, 0x1, RZ, 0xfc, !PT ;  /* 0x0000000117170812 */ /* 0x000fe200078efcff */
[----:B0-----:R-:W-:Y:S06]  /*d910*/  BRA.DIV UR5, `(.L_x_255) ;  /* 0x0000003e05d07947 */ /* 0x001fec000b800000 */
.L_x_321:
[----:B------:R-:W-:Y:S02]  /*d920*/  ISETP.GT.U32.AND P0, PT, R20, 0x5f, PT ;  /* 0x0000005f1400780c */ /* 0x000fe40003f04070 */
[----:B------:R-:W-:-:S11]  /*d930*/  LOP3.LUT R23, R23, 0xfffffff7, RZ, 0xc0, !PT ;  /* 0xfffffff717177812 */ /* 0x000fd600078ec0ff */
[----:B------:R-:W-:Y:S01]  /*d940*/  @P0 LOP3.LUT R23, R23, 0x8, RZ, 0xfc, !PT ;  /* 0x0000000817170812 */ /* 0x000fe200078efcff */
[----:B------:R-:W-:Y:S06]  /*d950*/  @!P2 BRA `(.L_x_256) ;  /* 0x000000000004a947 */ /* 0x000fec0003800000 */
[----:B------:R-:W-:Y:S01]  /*d960*/  BPT.TRAP 0x1 ;  /* 0x000000040000795c */ /* 0x000fe20000300000 */
.L_x_256:
[----:B------:R-:W-:Y:S01]  /*d970*/  SHF.R.S32.HI R5, RZ, 0x1f, R0 ;  /* 0x0000001fff057819 */ /* 0x000fe20000011400 */
[----:B------:R-:W-:Y:S01]  /*d980*/  ULDC.64 UR4, c[0x0][0x328] ;  /* 0x0000ca0000047ab9 */ /* 0x000fe20000000a00 */
[----:B------:R-:W-:Y:S01]  /*d990*/  ULDC.64 UR6, c[0x0][0x318] ;  /* 0x0000c60000067ab9 */ /* 0x000fe20000000a00 */
[----:B------:R-:W-:Y:S02]  /*d9a0*/  BSSY B0, `(.L_x_257) ;  /* 0x0000014000007945 */ /* 0x000fe40003800000 */
[----:B------:R-:W-:-:S04]  /*d9b0*/  IMAD R3, R5, UR4, RZ ;  /* 0x0000000405037c24 */ /* 0x000fc8000f8e02ff */
[C---:B------:R-:W-:Y:S02]  /*d9c0*/  IMAD R6, R0.reuse, UR5, R3 ;  /* 0x0000000500067c24 */ /* 0x040fe4000f8e0203 */
[----:B------:R-:W-:Y:S01]  /*d9d0*/  IMAD.WIDE.U32 R2, R0, UR4, RZ ;  /* 0x0000000400027c25 */ /* 0x000fe2000f8e00ff */
[----:B------:R-:W-:-:S03]  /*d9e0*/  ULDC.64 UR4, c[0x0][0x338] ;  /* 0x0000ce0000047ab9 */ /* 0x000fc60000000a00 */
[----:B------:R-:W-:Y:S01]  /*d9f0*/  IMAD.IADD R3, R3, 0x1, R6 ;  /* 0x0000000103037824 */ /* 0x000fe200078e0206 */
[----:B-----5:R-:W-:Y:S01]  /*da00*/  SHF.R.S32.HI R6, RZ, 0x1f, R4 ;  /* 0x0000001fff067819 */ /* 0x020fe20000011404 */
[----:B------:R-:W-:-:S04]  /*da10*/  IMAD.WIDE.U32 R2, R4, UR4, R2 ;  /* 0x0000000404027c25 */ /* 0x000fc8000f8e0002 */
[----:B------:R-:W-:-:S04]  /*da20*/  IMAD R7, R6, UR4, RZ ;  /* 0x0000000406077c24 */ /* 0x000fc8000f8e02ff */
[----:B------:R-:W-:Y:S01]  /*da30*/  IMAD R7, R4, UR5, R7 ;  /* 0x0000000504077c24 */ /* 0x000fe2000f8e0207 */
[----:B------:R-:W-:-:S03]  /*da40*/  ULDC.64 UR4, c[0x0][0x330] ;  /* 0x0000cc0000047ab9 */ /* 0x000fc60000000a00 */
[----:B------:R-:W-:Y:S02]  /*da50*/  IMAD.IADD R3, R3, 0x1, R7 ;  /* 0x0000000103037824 */ /* 0x000fe400078e0207 */
[----:B------:R-:W-:Y:S02]  /*da60*/  IMAD R7, R27, 0x8, R22 ;  /* 0x000000081b077824 */ /* 0x000fe400078e0216 */
[----:B------:R-:W-:-:S04]  /*da70*/  IMAD.WIDE.U32 R2, R26, UR4, R2 ;  /* 0x000000041a027c25 */ /* 0x000fc8000f8e0002 */
[----:B------:R-:W-:Y:S01]  /*da80*/  IMAD R24, R26, UR5, R3 ;  /* 0x000000051a187c24 */ /* 0x000fe2000f8e0203 */
[----:B------:R-:W-:-:S04]  /*da90*/  LEA R18, P0, R2, UR6, 0x1 ;  /* 0x0000000602127c11 */ /* 0x000fc8000f8008ff */
[----:B------:R-:W-:Y:S02]  /*daa0*/  LEA.HI.X R24, R2, UR7, R24, 0x1, P0 ;  /* 0x0000000702187c11 */ /* 0x000fe400080f0c18 */
[----:B------:R-:W-:-:S06]  /*dab0*/  SHF.L.U32 R2, R28, 0x1f, RZ ;  /* 0x0000001f1c027819 */ /* 0x000fcc00000006ff */
[----:B------:R-:W0:Y:S02]  /*dac0*/  SYNCS.PHASECHK.TRANS64.TRYWAIT P0, [R7+URZ+0x30840], R2 ;  /* 0x03084002070075a7 */ /* 0x000e24000800017f */
[----:B0-----:R-:W-:Y:S05]  /*dad0*/  @!P0 BRA `(.L_x_258) ;  /* 0x0000003c00948947 */ /* 0x001fea0003800000 */
.L_x_322:
[----:B------:R-:W-:Y:S05]  /*dae0*/  BSYNC B0 ;  /* 0x0000000000007941 */ /* 0x000fea0003800000 */
.L_x_257:
[----:B------:R-:W1:Y:S01]  /*daf0*/  S2R R8, SR_TID.X ;  /* 0x0000000000087919 */ /* 0x000e620000002100 */
[----:B------:R-:W-:Y:S01]  /*db00*/  ULDC.64 UR4, c[0x0][0x300] ;  /* 0x0000c00000047ab9 */ /* 0x000fe20000000a00 */
[----:B------:R-:W-:Y:S01]  /*db10*/  ULDC.64 UR6, c[0x0][0x2e8] ;  /* 0x0000ba0000067ab9 */ /* 0x000fe20000000a00 */
[----:B------:R-:W-:Y:S01]  /*db20*/  IMAD R5, R5, UR4, RZ ;  /* 0x0000000405057c24 */ /* 0x000fe2000f8e02ff */
[C---:B------:R-:W-:Y:S01]  /*db30*/  LOP3.LUT P4, RZ, R23.reuse, 0x4, RZ, 0xc0, !PT ;  /* 0x0000000417ff7812 */ /* 0x040fe2000788c0ff */
[C---:B0-----:R-:W-:Y:S01]  /*db40*/  IMAD.WIDE.U32 R2, R0.reuse, UR4, RZ ;  /* 0x0000000400027c25 */ /* 0x041fe2000f8e00ff */
[C---:B------:R-:W-:Y:S02]  /*db50*/  LOP3.LUT P3, RZ, R23.reuse, 0x2, RZ, 0xc0, !PT ;  /* 0x0000000217ff7812 */ /* 0x040fe4000786c0ff */
[----:B------:R-:W-:Y:S01]  /*db60*/  LOP3.LUT P2, RZ, R23, 0x1, RZ, 0xc0, !PT ;  /* 0x0000000117ff7812 */ /* 0x000fe2000784c0ff */
[----:B------:R-:W-:Y:S01]  /*db70*/  IMAD R5, R0, UR5, R5 ;  /* 0x0000000500057c24 */ /* 0x000fe2000f8e0205 */
[----:B------:R-:W-:-:S02]  /*db80*/  ULDC.64 UR4, c[0x0][0x310] ;  /* 0x0000c40000047ab9 */ /* 0x000fc40000000a00 */
[----:B------:R-:W-:Y:S02]  /*db90*/  IMAD R6, R6, UR4, RZ ;  /* 0x0000000406067c24 */ /* 0x000fe4000f8e02ff */
[----:B------:R-:W-:Y:S02]  /*dba0*/  IMAD.IADD R3, R3, 0x1, R5 ;  /* 0x0000000103037824 */ /* 0x000fe400078e0205 */
[C---:B------:R-:W-:Y:S02]  /*dbb0*/  IMAD R6, R4.reuse, UR5, R6 ;  /* 0x0000000504067c24 */ /* 0x040fe4000f8e0206 */
[----:B------:R-:W-:Y:S01]  /*dbc0*/  IMAD.WIDE.U32 R2, R4, UR4, R2 ;  /* 0x0000000404027c25 */ /* 0x000fe2000f8e0002 */
[----:B------:R-:W-:-:S03]  /*dbd0*/  ULDC.64 UR4, c[0x0][0x308] ;  /* 0x0000c20000047ab9 */ /* 0x000fc60000000a00 */
[----:B------:R-:W-:Y:S02]  /*dbe0*/  IMAD.IADD R3, R3, 0x1, R6 ;  /* 0x0000000103037824 */ /* 0x000fe400078e0206 */
[----:B------:R-:W-:Y:S02]  /*dbf0*/  IMAD R6, R25, -0x60, R37 ;  /* 0xffffffa019067824 */ /* 0x000fe400078e0225 */
[----:B------:R-:W-:Y:S01]  /*dc00*/  IMAD.WIDE.U32 R2, R26, UR4, R2 ;  /* 0x000000041a027c25 */ /* 0x000fe2000f8e0002 */
[----:B------:R-:W-:-:S03]  /*dc10*/  UMOV UR4, 0xffffffff ;  /* 0xffffffff00047882 */ /* 0x000fc60000000000 */
[----:B------:R-:W-:Y:S01]  /*dc20*/  IMAD R0, R26, UR5, R3 ;  /* 0x000000051a007c24 */ /* 0x000fe2000f8e0203 */
[----:B------:R-:W-:Y:S01]  /*dc30*/  LEA R4, P0, R2, UR6, 0x1 ;  /* 0x0000000602047c11 */ /* 0x000fe2000f8008ff */
[----:B------:R-:W-:Y:S01]  /*dc40*/  IMAD R5, R27, 0x4800, R34 ;  /* 0x000048001b057824 */ /* 0x000fe200078e0222 */
[----:B-1----:R-:W-:Y:S02]  /*dc50*/  LOP3.LUT R8, R8, 0x7f, RZ, 0xc0, !PT ;  /* 0x0000007f08087812 */ /* 0x002fe400078ec0ff */
[----:B------:R-:W-:Y:S02]  /*dc60*/  LEA.HI.X R0, R2, UR7, R0, 0x1, P0 ;  /* 0x0000000702007c11 */ /* 0x000fe400080f0c00 */
[----:B------:R-:W-:-:S05]  /*dc70*/  SHF.R.U32.HI R8, RZ, 0x3, R8 ;  /* 0x00000003ff087819 */ /* 0x000fca0000011608 */
[----:B------:R-:W-:-:S05]  /*dc80*/  IMAD.IADD R6, R6, 0x1, -R8 ;  /* 0x0000000106067824 */ /* 0x000fca00078e0a08 */
[----:B------:R-:W-:Y:S01]  /*dc90*/  ISETP.GE.AND P0, PT, R6, 0x1, PT ;  /* 0x000000010600780c */ /* 0x000fe20003f06270 */
[----:B------:R-:W-:-:S12]  /*dca0*/  BRA.DIV UR4, `(.L_x_259) ;  /* 0x0000003e04347947 */ /* 0x000fd8000b800000 */
[----:B------:R-:W0:Y:S01]  /*dcb0*/  SHFL.IDX PT, R3, R4, RZ, 0x181f ;  /* 0x00181fff04037589 */ /* 0x000e2200000e0000 */
[----:B------:R-:W-:-:S03]  /*dcc0*/  @P0 IMAD R8, R5, 0x2, R22 ;  /* 0x0000000205080824 */ /* 0x000fc600078e0216 */
[----:B------:R-:W1:Y:S01]  /*dcd0*/  SHFL.IDX PT, R2, R0, RZ, 0x181f ;  /* 0x00181fff00027589 */ /* 0x000e6200000e0000 */
[----:B0-----:R-:W-:-:S04]  /*dce0*/  @P0 LEA R3, P1, R31, R3, 0x1 ;  /* 0x000000031f030211 */ /* 0x001fc800078208ff */
[----:B-1----:R-:W-:Y:S02]  /*dcf0*/  @P0 IADD3.X R2, RZ, R2, RZ, P1, !PT ;  /* 0x00000002ff020210 */ /* 0x002fe40000ffe4ff */
[----:B------:R-:W-:Y:S02]  /*dd00*/  ISETP.GE.AND P1, PT, R6, 0x11, PT ;  /* 0x000000110600780c */ /* 0x000fe40003f26270 */
[----:B------:R-:W-:-:S04]  /*dd10*/  @P0 LOP3.LUT R3, R3, R2, RZ, 0x3c, !PT ;  /* 0x0000000203030212 */ /* 0x000fc800078e3cff */
[----:B------:R-:W-:-:S04]  /*dd20*/  @P0 LOP3.LUT R2, R3, R2, RZ, 0x3c, !PT ;  /* 0x0000000203020212 */ /* 0x000fc800078e3cff */
[----:B------:R-:W-:-:S05]  /*dd30*/  @P0 LOP3.LUT R3, R3, R2, RZ, 0x3c, !PT ;  /* 0x0000000203030212 */ /* 0x000fca00078e3cff */
[----:B------:R-:W-:Y:S01]  /*dd40*/  @!PT LDS RZ, [RZ] ;  /* 0x00000000fffff984 */ /* 0x000fe20000000800 */
[----:B------:R-:W-:Y:S04]  /*dd50*/  @P0 LDGSTS.E.BYPASS.LTC128B.128 [R8+0x1e400], desc[UR36][R2.64], !P4 ;  /* 0x1e40000002080fae */ /* 0x000fe8000e101d64 */
[----:B------:R-:W-:Y:S04]  /*dd60*/  @P0 LDGSTS.E.BYPASS.LTC128B.128 [R8+0x21400], desc[UR36][R2.64+0x80], !P3 ;  /* 0x2140008002080fae */ /* 0x000fe8000d901d64 */
[----:B------:R0:W-:Y:S04]  /*dd70*/  @P0 LDGSTS.E.BYPASS.LTC128B.128 [R8+0x24400], desc[UR36][R2.64+0x100], !P2 ;  /* 0x2440010002080fae */ /* 0x0001e8000d101d64 */
[----:B0-----:R-:W0:Y:S01]  /*dd80*/  SHFL.IDX PT, R3, R4, 0x1, 0x181f ;  /* 0x00381f0004037f89 */ /* 0x001e2200000e0000 */
[----:B------:R-:W-:-:S03]  /*dd90*/  @P1 IMAD R8, R5, 0x2, R22 ;  /* 0x0000000205081824 */ /* 0x000fc600078e0216 */
[----:B------:R-:W1:Y:S01]  /*dda0*/  SHFL.IDX PT, R2, R0, 0x1, 0x181f ;  /* 0x00381f0000027f89 */ /* 0x000e6200000e0000 */
[----:B0-----:R-:W-:-:S05]  /*ddb0*/  @P1 LEA R3, P0, R31, R3, 0x1 ;  /* 0x000000031f031211 */ /* 0x001fca00078008ff */
[----:B-1----:R-:W-:-:S05]  /*ddc0*/  @P1 IMAD.X R2, RZ, RZ, R2, P0 ;  /* 0x000000ffff021224 */ /* 0x002fca00000e0602 */
[----:B------:R-:W-:-:S04]  /*ddd0*/  @P1 LOP3.LUT R3, R3, R2, RZ, 0x3c, !PT ;  /* 0x0000000203031212 */ /* 0x000fc800078e3cff */
[----:B------:R-:W-:-:S04]  /*dde0*/  @P1 LOP3.LUT R2, R3, R2, RZ, 0x3c, !PT ;  /* 0x0000000203021212 */ /* 0x000fc800078e3cff */
[----:B------:R-:W-:-:S05]  /*ddf0*/  @P1 LOP3.LUT R3, R3, R2, RZ, 0x3c, !PT ;  /* 0x0000000203031212 */ /* 0x000fca00078e3cff */
[----:B------:R-:W-:Y:S04]  /*de00*/  @P1 LDGSTS.E.BYPASS.LTC128B.128 [R8+0x1ec00], desc[UR36][R2.64], !P4 ;  /* 0x1ec0000002081fae */ /* 0x000fe8000e101d64 */
[----:B------:R-:W-:Y:S04]  /*de10*/  @P1 LDGSTS.E.BYPASS.LTC128B.128 [R8+0x21c00], desc[UR36][R2.64+0x80], !P3 ;  /* 0x21c0008002081fae */ /* 0x000fe8000d901d64 */
[----:B------:R0:W-:Y:S01]  /*de20*/  @P1 LDGSTS.E.BYPASS.LTC128B.128 [R8+0x24c00], desc[UR36][R2.64+0x100], !P2 ;  /* 0x24c0010002081fae */ /* 0x0001e2000d101d64 */
[----:B------:R-:W-:-:S03]  /*de30*/  ISETP.GE.AND P1, PT, R6, 0x21, PT ;  /* 0x000000210600780c */ /* 0x000fc60003f26270 */
[----:B0-----:R-:W0:Y:S10]  /*de40*/  SHFL.IDX PT, R3, R4, 0x2, 0x181f ;  /* 0x00581f0004037f89 */ /* 0x001e3400000e0000 */
[----:B------:R-:W-:Y:S01]  /*de50*/  @P1 IMAD R8, R5, 0x2, R22 ;  /* 0x0000000205081824 */ /* 0x000fe200078e0216 */
        /* <DEDUP_REMOVED lines=23> */
[----:B------:R-:W-:Y:S01]  /*dfd0*/  @P1 LEA R8, R5, R22, 0x1 ;  /* 0x0000001605081211 */ /* 0x000fe200078e08ff */
[----:B------:R-:W1:Y:S04]  /*dfe0*/  SHFL.IDX PT, R2, R0, 0x4, 0x181f ;  /* 0x00981f0000027f89 */ /* 0x000e6800000e0000 */
[----:B------:R-:W2:Y:S01]  /*dff0*/  SHFL.IDX PT, R0, R0, 0x5, 0x181f ;  /* 0x00b81f0000007f89 */ /* 0x000ea200000e0000 */
[----:B0-----:R-:W-:-:S05]  /*e000*/  @P1 LEA R3, P0, R31, R3, 0x1 ;  /* 0x000000031f031211 */ /* 0x001fca00078008ff */
[----:B-1----:R-:W-:-:S05]  /*e010*/  @P1 IMAD.X R2, RZ, RZ, R2, P0 ;  /* 0x000000ffff021224 */ /* 0x002fca00000e0602 */
[----:B------:R-:W-:-:S04]  /*e020*/  @P1 LOP3.LUT R3, R3, R2, RZ, 0x3c, !PT ;  /* 0x0000000203031212 */ /* 0x000fc800078e3cff */
[----:B------:R-:W-:-:S04]  /*e030*/  @P1 LOP3.LUT R2, R3, R2, RZ, 0x3c, !PT ;  /* 0x0000000203021212 */ /* 0x000fc800078e3cff */
[----:B------:R-:W-:-:S05]  /*e040*/  @P1 LOP3.LUT R3, R3, R2, RZ, 0x3c, !PT ;  /* 0x0000000203031212 */ /* 0x000fca00078e3cff */
[----:B------:R-:W-:Y:S04]  /*e050*/  @P1 LDGSTS.E.BYPASS.LTC128B.128 [R8+0x20400], desc[UR36][R2.64], !P4 ;  /* 0x2040000002081fae */ /* 0x000fe8000e101d64 */
[----:B------:R-:W-:Y:S04]  /*e060*/  @P1 LDGSTS.E.BYPASS.LTC128B.128 [R8+0x23400], desc[UR36][R2.64+0x80], !P3 ;  /* 0x2340008002081fae */ /* 0x000fe8000d901d64 */
[----:B------:R0:W-:Y:S04]  /*e070*/  @P1 LDGSTS.E.BYPASS.LTC128B.128 [R8+0x26400], desc[UR36][R2.64+0x100], !P2 ;  /* 0x2640010002081fae */ /* 0x0001e8000d101d64 */
[----:B0-2---:R0:W1:Y:S02]  /*e080*/  SHFL.IDX PT, R2, R4, 0x5, 0x181f ;  /* 0x00b81f0004027f89 */ /* 0x00506400000e0000 */
.L_x_336:
[----:B------:R-:W-:-:S13]  /*e090*/  ISETP.GE.AND P0, PT, R6, 0x51, PT ;  /* 0x000000510600780c */ /* 0x000fda0003f06270 */
[----:B-1----:R-:W-:Y:S01]  /*e0a0*/  @P0 LEA R2, P1, R31, R2, 0x1 ;  /* 0x000000021f020211 */ /* 0x002fe200078208ff */
[----:B------:R-:W-:-:S04]  /*e0b0*/  @P0 IMAD R5, R5, 0x2, R22 ;  /* 0x0000000205050824 */ /* 0x000fc800078e0216 */
[----:B------:R-:W-:-:S05]  /*e0c0*/  @P0 IMAD.X R3, RZ, RZ, R0, P1 ;  /* 0x000000ffff030224 */ /* 0x000fca00008e0600 */
[----:B------:R-:W-:Y:S01]  /*e0d0*/  @!PT LDS RZ, [RZ] ;  /* 0x00000000fffff984 */ /* 0x000fe20000000800 */
[----:B------:R-:W-:Y:S01]  /*e0e0*/  @!PT LDS RZ, [RZ] ;  /* 0x00000000fffff984 */ /* 0x000fe20000000800 */
[----:B------:R-:W-:Y:S01]  /*e0f0*/  @!PT LDS RZ, [RZ] ;  /* 0x00000000fffff984 */ /* 0x000fe20000000800 */
[----:B------:R1:W-:Y:S04]  /*e100*/  @P0 LDGSTS.E.BYPASS.LTC128B.128 [R5+0x20c00], desc[UR36][R2.64], !P4 ;  /* 0x20c0000002050fae */ /* 0x0003e8000e101d64 */
[----:B------:R1:W-:Y:S04]  /*e110*/  @P0 LDGSTS.E.BYPASS.LTC128B.128 [R5+0x23c00], desc[UR36][R2.64+0x80], !P3 ;  /* 0x23c0008002050fae */ /* 0x0003e8000d901d64 */
[----:B------:R1:W-:Y:S01]  /*e120*/  @P0 LDGSTS.E.BYPASS.LTC128B.128 [R5+0x26c00], desc[UR36][R2.64+0x100], !P2 ;  /* 0x26c0010002050fae */ /* 0x0003e2000d101d64 */
[----:B------:R-:W-:Y:S01]  /*e130*/  PLOP3.LUT P0, PT, PT, PT, PT, 0x80, 0x0 ;  /* 0x000000000000781c */ /* 0x000fe20003f0f070 */
[----:B------:R-:W-:-:S12]  /*e140*/  NOP ;  /* 0x0000000000007918 */ /* 0x000fd80000000000 */
.L_x_260:
        /* <DEDUP_REMOVED lines=10> */
.L_x_261:
[----:B------:R2:W5:Y:S01]  /*e1f0*/  LDL.LU R0, [R1+0x10] ;  /* 0x0000100001007983 */ /* 0x0005620000300800 */
[----:B------:R-:W-:Y:S01]  /*e200*/  LOP3.LUT P0, RZ, R23, 0x40, RZ, 0xc0, !PT ;  /* 0x0000004017ff7812 */ /* 0x000fe2000780c0ff */
[----:B------:R2:W-:-:S12]  /*e210*/  SYNCS.ARRIVE.TRANS64.A1T0 RZ, [R7+URZ+0x30830], RZ ;  /* 0x030830ff07ff79a7 */ /* 0x0005d8000810003f */
[----:B------:R-:W-:Y:S05]  /*e220*/  WARPSYNC.ALL ;  /* 0x0000000000007948 */ /* 0x000fea0003800000 */
[----:B------:R-:W-:Y:S01]  /*e230*/  ULDC.64 UR4, c[0x0][0x298] ;  /* 0x0000a60000047ab9 */ /* 0x000fe20000000a00 */
[----:B------:R-:W-:Y:S01]  /*e240*/  SEL R29, R29, RZ, !P0 ;  /* 0x000000ff1d1d7207 */ /* 0x000fe20004000000 */
[----:B01----:R-:W-:Y:S01]  /*e250*/  IMAD.WIDE.U32 R4, R35, UR4, RZ ;  /* 0x0000000423047c25 */ /* 0x003fe2000f8e00ff */
[----:B------:R-:W-:Y:S01]  /*e260*/  BSSY B6, `(.L_x_262) ;  /* 0x000001c000067945 */ /* 0x000fe20003800000 */
[----:B------:R-:W-:Y:S01]  /*e270*/  BAR.SYNC.DEFER_BLOCKING 0x8, 0x180 ;  /* 0x0206000000007b1d */ /* 0x000fe20000010000 */
[----:B-----5:R-:W-:-:S02]  /*e280*/  SEL R2, R0, RZ, !P0 ;  /* 0x000000ff00027207 */ /* 0x020fc40004000000 */
[----:B------:R-:W-:-:S03]  /*e290*/  SHF.R.S32.HI R0, RZ, 0x1f, R35 ;  /* 0x0000001fff007819 */ /* 0x000fc60000011423 */
[----:B------:R0:W-:Y:S02]  /*e2a0*/  STL [R1+0x24], R2 ;  /* 0x0000240201007387 */ /* 0x0001e40000100800 */
[----:B------:R-:W-:Y:S02]  /*e2b0*/  IMAD R0, R0, UR4, RZ ;  /* 0x0000000400007c24 */ /* 0x000fe4000f8e02ff */
[----:B------:R1:W-:Y:S02]  /*e2c0*/  STL.64 [R1+0x10], R4 ;  /* 0x0000100401007387 */ /* 0x0003e40000100a00 */
[----:B------:R-:W-:Y:S02]  /*e2d0*/  IMAD R0, R35, UR5, R0 ;  /* 0x0000000523007c24 */ /* 0x000fe4000f8e0200 */
[----:B0-----:R-:W-:Y:S02]  /*e2e0*/  VIADD R2, R22, 0x12400 ;  /* 0x0001240016027836 */ /* 0x001fe40000000000 */
[----:B------:R-:W-:-:S03]  /*e2f0*/  IMAD.IADD R35, R5, 0x1, R0 ;  /* 0x0000000105237824 */ /* 0x000fc600078e0200 */
[----:B------:R-:W-:-:S13]  /*e300*/  LOP3.LUT P0, RZ, R2, 0x3ff, RZ, 0xc0, !PT ;  /* 0x000003ff02ff7812 */ /* 0x000fda000780c0ff */
[----:B-1----:R-:W-:Y:S05]  /*e310*/  @!P0 BRA `(.L_x_263) ;  /* 0x0000000000408947 */ /* 0x002fea0003800000 */
[----:B------:R-:W-:Y:S01]  /*e320*/  MOV R2, 0x0 ;  /* 0x0000000000027802 */ /* 0x000fe20000000f00 */
[----:B------:R-:W-:Y:S01]  /*e330*/  ULDC.64 UR6, c[0x4][0x88] ;  /* 0x0100220000067ab9 */ /* 0x000fe20000000a00 */
[----:B------:R-:W-:Y:S01]  /*e340*/  ULDC.64 UR8, c[0x4][0x90] ;  /* 0x0100240000087ab9 */ /* 0x000fe20000000a00 */
[----:B------:R-:W-:Y:S01]  /*e350*/  ULDC.64 UR4, c[0x4][0x20] ;  /* 0x0100080000047ab9 */ /* 0x000fe20000000a00 */
[----:B------:R-:W-:Y:S01]  /*e360*/  IMAD.U32 R4, RZ, RZ, UR6 ;  /* 0x00000006ff047e24 */ /* 0x000fe2000f8e00ff */
[----:B------:R-:W-:Y:S01]  /*e370*/  MOV R10, UR4 ;  /* 0x00000004000a7c02 */ /* 0x000fe20008000f00 */
[----:B------:R-:W0:Y:S01]  /*e380*/  LDC.64 R2, c[0x4][R2] ;  /* 0x0100000002027b82 */ /* 0x000e220000000a00 */
[----:B------:R-:W-:Y:S02]  /*e390*/  IMAD.U32 R5, RZ, RZ, UR7 ;  /* 0x00000007ff057e24 */ /* 0x000fe4000f8e00ff */
[----:B------:R-:W-:Y:S02]  /*e3a0*/  IMAD.U32 R6, RZ, RZ, UR8 ;  /* 0x00000008ff067e24 */ /* 0x000fe4000f8e00ff */
[----:B--2---:R-:W-:-:S02]  /*e3b0*/  IMAD.U32 R7, RZ, RZ, UR9 ;  /* 0x00000009ff077e24 */ /* 0x004fc4000f8e00ff */
[----:B------:R-:W-:Y:S02]  /*e3c0*/  IMAD.U32 R11, RZ, RZ, UR5 ;  /* 0x00000005ff0b7e24 */ /* 0x000fe4000f8e00ff */
[----:B------:R-:W-:Y:S02]  /*e3d0*/  IMAD.MOV.U32 R8, RZ, RZ, 0x70 ;  /* 0x00000070ff087424 */ /* 0x000fe400078e00ff */
[----:B------:R-:W-:Y:S02]  /*e3e0*/  IMAD.MOV.U32 R12, RZ, RZ, 0x1 ;  /* 0x00000001ff0c7424 */ /* 0x000fe400078e00ff */
[----:B------:R-:W-:-:S07]  /*e3f0*/  IMAD.MOV.U32 R13, RZ, RZ, RZ ;  /* 0x000000ffff0d7224 */ /* 0x000fce00078e00ff */
[----:B------:R-:W-:-:S07]  /*e400*/  LEPC R20, `(.L_x_263) ;  /* 0x000000001014794e */ /* 0x000fce0000000000 */
[----:B0-----:R-:W-:Y:S05]  /*e410*/  CALL.ABS.NOINC R2 ;  /* 0x0000000002007343 */ /* 0x001fea0003c00000 */
.L_x_263:
[----:B------:R-:W-:Y:S05]  /*e420*/  BSYNC B6 ;  /* 0x0000000000067941 */ /* 0x000fea0003800000 */
.L_x_262:
[----:B------:R-:W3:Y:S01]  /*e430*/  LDL.LU.64 R2, [R1+0x10] ;  /* 0x0000100001027983 */ /* 0x000ee20000300a00 */
[----:B------:R-:W-:Y:S01]  /*e440*/  ULDC.64 UR6, c[0x0][0x2e0] ;  /* 0x0000b80000067ab9 */ /* 0x000fe20000000a00 */
[----:B------:R-:W0:Y:S01]  /*e450*/  LDC R6, c[0x0][0x448] ;  /* 0x00011200ff067b82 */ /* 0x000e220000000800 */
[----:B------:R-:W-:Y:S01]  /*e460*/  ULDC.64 UR4, c[0x0][0x2d8] ;  /* 0x0000b60000047ab9 */ /* 0x000fe20000000a00 */
[----:B------:R-:W4:Y:S01]  /*e470*/  LDL.LU R20, [R1+0x24] ;  /* 0x0000240001147983 */ /* 0x000f220000300800 */
[----:B------:R-:W-:-:S03]  /*e480*/  IMAD.SHL.U32 R4, R17, 0x80, RZ ;  /* 0x0000008011047824 */ /* 0x000fc600078e00ff */
[----:B------:R1:W5:Y:S01]  /*e490*/  LDL R17, [R1+0x18] ;  /* 0x0000180001117983 */ /* 0x0003620000100800 */
[----:B0-----:R-:W-:-:S13]  /*e4a0*/  ISETP.NE.AND P0, PT, R6, 0x1, PT ;  /* 0x000000010600780c */ /* 0x001fda0003f05270 */
[----:B------:R-:W0:Y:S08]  /*e4b0*/  @P0 LDC R0, c[0x0][0x44c] ;  /* 0x00011300ff000b82 */ /* 0x000e300000000800 */
[----:B------:R-:W1:Y:S01]  /*e4c0*/  @P0 LDC R8, c[0x0][0x450] ;  /* 0x00011400ff080b82 */ /* 0x000e620000000800 */
[----:B---3--:R-:W-:Y:S02]  /*e4d0*/  IMAD.MOV.U32 R3, RZ, RZ, R35 ;  /* 0x000000ffff037224 */ /* 0x008fe400078e0023 */
[----:B----4-:R-:W-:-:S02]  /*e4e0*/  IMAD R5, R20, UR6, RZ ;  /* 0x0000000614057c24 */ /* 0x010fc4000f8e02ff */
[----:B------:R-:W3:Y:S01]  /*e4f0*/  S2R R20, SR_TID.X ;  /* 0x0000000000147919 */ /* 0x000ee20000002100 */
[----:B------:R-:W-:-:S04]  /*e500*/  IMAD.WIDE.U32 R2, R26, UR4, R2 ;  /* 0x000000041a027c25 */ /* 0x000fc8000f8e0002 */
[----:B------:R-:W-:Y:S01]  /*e510*/  IMAD R3, R26, UR5, R3 ;  /* 0x000000051a037c24 */ /* 0x000fe2000f8e0203 */
[----:B------:R-:W-:Y:S01]  /*e520*/  ULDC.64 UR4, c[0x0][0x2d0] ;  /* 0x0000b40000047ab9 */ /* 0x000fe20000000a00 */
[C---:B------:R-:W-:Y:S02]  /*e530*/  IMAD R5, R29.reuse, UR7, R5 ;  /* 0x000000071d057c24 */ /* 0x040fe4000f8e0205 */
[----:B------:R-:W-:Y:S01]  /*e540*/  IMAD.WIDE.U32 R2, R29, UR6, R2 ;  /* 0x000000061d027c25 */ /* 0x000fe2000f8e0002 */
[----:B---3--:R-:W-:-:S04]  /*e550*/  LOP3.LUT R20, R20, 0x7f, RZ, 0xc0, !PT ;  /* 0x0000007f14147812 */ /* 0x008fc800078ec0ff */
[----:B------:R-:W-:Y:S02]  /*e560*/  SHF.R.U32.HI R21, RZ, 0x3, R20 ;  /* 0x00000003ff157819 */ /* 0x000fe40000011614 */
[----:B------:R-:W3:Y:S01]  /*e570*/  S2R R20, SR_TID.X ;  /* 0x0000000000147919 */ /* 0x000ee20000002100 */
[----:B------:R-:W-:Y:S01]  /*e580*/  IADD3 R3, R3, R5, RZ ;  /* 0x0000000503037210 */ /* 0x000fe20007ffe0ff */
[----:B---3--:R-:W-:-:S05]  /*e590*/  IMAD.SHL.U32 R20, R20, 0x10, RZ ;  /* 0x0000001014147824 */ /* 0x008fca00078e00ff */
[----:B------:R-:W-:-:S04]  /*e5a0*/  LOP3.LUT R20, R21, 0x70, R20, 0xf8, !PT ;  /* 0x0000007015147812 */ /* 0x000fc800078ef814 */
[----:B--2---:R-:W-:-:S05]  /*e5b0*/  LOP3.LUT R7, R20, R4, RZ, 0xfc, !PT ;  /* 0x0000000414077212 */ /* 0x004fca00078efcff */
[----:B0-----:R-:W-:-:S04]  /*e5c0*/  @P0 IMAD.HI.U32 R9, R7, R0, RZ ;  /* 0x0000000007090227 */ /* 0x001fc800078e00ff */
[----:B------:R-:W-:Y:S01]  /*e5d0*/  IMAD.MOV.U32 R0, RZ, RZ, R7 ;  /* 0x000000ffff007224 */ /* 0x000fe200078e0007 */
[----:B-1----:R-:W-:Y:S01]  /*e5e0*/  @P0 SHF.R.U32.HI R0, RZ, R8, R9 ;  /* 0x00000008ff000219 */ /* 0x002fe20000011609 */
[----:B------:R-:W0:Y:S04]  /*e5f0*/  S2R R20, SR_TID.X ;  /* 0x0000000000147919 */ /* 0x000e280000002100 */
[----:B------:R-:W-:-:S04]  /*e600*/  IMAD.MOV R5, RZ, RZ, -R0 ;  /* 0x000000ffff057224 */ /* 0x000fc800078e0a00 */
[----:B------:R-:W-:Y:S01]  /*e610*/  IMAD R5, R6, R5, R7 ;  /* 0x0000000506057224 */ /* 0x000fe200078e0207 */
[----:B------:R-:W-:Y:S01]  /*e620*/  SHF.R.S32.HI R7, RZ, 0x1f, R0 ;  /* 0x0000001fff077819 */ /* 0x000fe20000011400 */
[----:B------:R-:W-:-:S04]  /*e630*/  IMAD.WIDE.U32 R2, R0, UR4, R2 ;  /* 0x0000000400027c25 */ /* 0x000fc8000f8e0002 */
[----:B------:R-:W-:-:S04]  /*e640*/  IMAD R7, R7, UR4, RZ ;  /* 0x0000000407077c24 */ /* 0x000fc8000f8e02ff */
[----:B------:R-:W-:Y:S01]  /*e650*/  IMAD R7, R0, UR5, R7 ;  /* 0x0000000500077c24 */ /* 0x000fe2000f8e0207 */
[----:B------:R-:W-:Y:S01]  /*e660*/  SHF.R.S32.HI R0, RZ, 0x1f, R5 ;  /* 0x0000001fff007819 */ /* 0x000fe20000011405 */
[----:B------:R-:W-:Y:S02]  /*e670*/  ULDC.64 UR4, c[0x0][0x2c8] ;  /* 0x0000b20000047ab9 */ /* 0x000fe40000000a00 */
[----:B------:R-:W-:Y:S02]  /*e680*/  IMAD.IADD R3, R3, 0x1, R7 ;  /* 0x0000000103037824 */ /* 0x000fe400078e0207 */
[----:B------:R-:W-:Y:S02]  /*e690*/  IMAD R0, R0, UR4, RZ ;  /* 0x0000000400007c24 */ /* 0x000fe4000f8e02ff */
[----:B------:R-:W-:-:S04]  /*e6a0*/  IMAD.WIDE.U32 R2, R5, UR4, R2 ;  /* 0x0000000405027c25 */ /* 0x000fc8000f8e0002 */
[----:B------:R-:W-:Y:S01]  /*e6b0*/  IMAD R0, R5, UR5, R0 ;  /* 0x0000000505007c24 */ /* 0x000fe2000f8e0200 */
[----:B------:R-:W-:-:S03]  /*e6c0*/  ULDC.64 UR4, c[0x0][0x280] ;  /* 0x0000a00000047ab9 */ /* 0x000fc60000000a00 */
[----:B------:R-:W-:Y:S01]  /*e6d0*/  IMAD.IADD R5, R3, 0x1, R0 ;  /* 0x0000000103057824 */ /* 0x000fe200078e0200 */
[----:B------:R-:W-:Y:S01]  /*e6e0*/  LEA R0, P0, R2, UR4, 0x1 ;  /* 0x0000000402007c11 */ /* 0x000fe2000f8008ff */
[----:B------:R-:W-:Y:S01]  /*e6f0*/  ULDC UR4, c[0x0][0x2b8] ;  /* 0x0000ae0000047ab9 */ /* 0x000fe20000000800 */
[----:B0-----:R-:W-:Y:S02]  /*e700*/  LOP3.LUT R20, R20, 0x7f, RZ, 0xc0, !PT ;  /* 0x0000007f14147812 */ /* 0x001fe400078ec0ff */
[----:B------:R-:W-:Y:S01]  /*e710*/  LEA.HI.X R5, R2, UR5, R5, 0x1, P0 ;  /* 0x0000000502057c11 */ /* 0x000fe200080f0c05 */
[----:B------:R-:W-:Y:S01]  /*e720*/  UMOV UR5, 0xffffffff ;  /* 0xffffffff00057882 */ /* 0x000fe20000000000 */
[----:B------:R-:W-:Y:S02]  /*e730*/  ISETP.GE.AND P3, PT, R31, UR4, PT ;  /* 0x000000041f007c0c */ /* 0x000fe4000bf66270 */
[----:B------:R-:W-:Y:S02]  /*e740*/  ISETP.GE.AND P2, PT, R33, UR4, PT ;  /* 0x0000000421007c0c */ /* 0x000fe4000bf46270 */
[----:B------:R-:W-:-:S02]  /*e750*/  ISETP.GE.AND P0, PT, R32, UR4, PT ;  /* 0x0000000420007c0c */ /* 0x000fc4000bf06270 */
[----:B------:R-:W-:Y:S01]  /*e760*/  SHF.R.U32.HI R10, RZ, 0x3, R20 ;  /* 0x00000003ff0a7819 */ /* 0x000fe20000011614 */
[----:B------:R-:W-:Y:S10]  /*e770*/  BRA.DIV UR5, `(.L_x_264) ;  /* 0x0000003a05a87947 */ /* 0x000ff4000b800000 */
[----:B------:R-:W0:Y:S01]  /*e780*/  SHFL.IDX PT, R14, R0, RZ, 0x181f ;  /* 0x00181fff000e7589 */ /* 0x000e2200000e0000 */
[----:B-----5:R-:W-:Y:S02]  /*e790*/  IMAD R6, R17, R6, RZ ;  /* 0x0000000611067224 */ /* 0x020fe400078e02ff */
[----:B------:R-:W-:Y:S01]  /*e7a0*/  IMAD.IADD R4, R10, 0x1, R4 ;  /* 0x000000010a047824 */ /* 0x000fe200078e0204 */
[----:B------:R-:W1:Y:S03]  /*e7b0*/  SHFL.IDX PT, R2, R5, RZ, 0x181f ;  /* 0x00181fff05027589 */ /* 0x000e6600000e0000 */
[C---:B------:R-:W-:Y:S01]  /*e7c0*/  VIADD R7, R4.reuse, 0x10 ;  /* 0x0000001004077836 */ /* 0x040fe20000000000 */
[----:B------:R-:W-:-:S13]  /*e7d0*/  ISETP.GE.AND P1, PT, R4, R6, PT ;  /* 0x000000060400720c */ /* 0x000fda0003f26270 */
[----:B0-----:R-:W-:-:S05]  /*e7e0*/  @!P1 LEA R14, P4, R31, R14, 0x1 ;  /* 0x0000000e1f0e9211 */ /* 0x001fca00078808ff */
[----:B-1----:R-:W-:Y:S02]  /*e7f0*/  @!P1 IMAD.X R3, RZ, RZ, R2, P4 ;  /* 0x000000ffff039224 */ /* 0x002fe400020e0602 */
[----:B------:R-:W-:Y:S02]  /*e800*/  @!P1 IMAD.MOV.U32 R2, RZ, RZ, R14 ;  /* 0x000000ffff029224 */ /* 0x000fe400078e000e */
[----:B------:R-:W0:Y:S04]  /*e810*/  SHFL.IDX PT, R14, R0, 0x1, 0x181f ;  /* 0x00381f00000e7f89 */ /* 0x000e2800000e0000 */
[----:B------:R-:W-:Y:S04]  /*e820*/  @!P1 LDGSTS.E.BYPASS.LTC128B.128 [R36+0x12400], desc[UR36][R2.64], !P3 ;  /* 0x1240000002249fae */ /* 0x000fe8000d901d64 */
[----:B------:R-:W-:Y:S04]  /*e830*/  @!P1 LDGSTS.E.BYPASS.LTC128B.128 [R36+0x16400], desc[UR36][R2.64+0x80], !P2 ;  /* 0x1640008002249fae */ /* 0x000fe8000d101d64 */
[----:B------:R1:W-:Y:S01]  /*e840*/  @!P1 LDGSTS.E.BYPASS.LTC128B.128 [R36+0x1a400], desc[UR36][R2.64+0x100], !P0 ;  /* 0x1a40010002249fae */ /* 0x0003e2000c101d64 */
[----:B------:R-:W-:-:S03]  /*e850*/  ISETP.GE.AND P1, PT, R7, R6, PT ;  /* 0x000000060700720c */ /* 0x000fc60003f26270 */
[----:B-1----:R-:W1:Y:S10]  /*e860*/  SHFL.IDX PT, R2, R5, 0x1, 0x181f ;  /* 0x00381f0005027f89 */ /* 0x002e7400000e0000 */
[----:B0-----:R-:W-:-:S05]  /*e870*/  @!P1 LEA R14, P4, R31, R14, 0x1 ;  /* 0x0000000e1f0e9211 */ /* 0x001fca00078808ff */
[----:B-1----:R-:W-:Y:S01]  /*e880*/  @!P1 IMAD.X R7, RZ, RZ, R2, P4 ;  /* 0x000000ffff079224 */ /* 0x002fe200020e0602 */
[----:B------:R-:W-:Y:S02]  /*e890*/  @!P1 MOV R2, R14 ;  /* 0x0000000e00029202 */ /* 0x000fe40000000f00 */
[----:B------:R-:W0:Y:S01]  /*e8a0*/  SHFL.IDX PT, R14, R0, 0x2, 0x181f ;  /* 0x00581f00000e7f89 */ /* 0x000e2200000e0000 */
[----:B------:R-:W-:Y:S02]  /*e8b0*/  @!P1 IMAD.MOV.U32 R3, RZ, RZ, R7 ;  /* 0x000000ffff039224 */ /* 0x000fe400078e0007 */
[----:B------:R-:W-:-:S03]  /*e8c0*/  VIADD R7, R4, 0x20 ;  /* 0x0000002004077836 */ /* 0x000fc60000000000 */
[----:B------:R-:W-:Y:S04]  /*e8d0*/  @!P1 LDGSTS.E.BYPASS.LTC128B.128 [R36+0x12c00], desc[UR36][R2.64], !P3 ;  /* 0x12c0000002249fae */ /* 0x000fe8000d901d64 */
[----:B------:R-:W-:Y:S04]  /*e8e0*/  @!P1 LDGSTS.E.BYPASS.LTC128B.128 [R36+0x16c00], desc[UR36][R2.64+0x80], !P2 ;  /* 0x16c0008002249fae */ /* 0x000fe8000d101d64 */
[----:B------:R1:W-:Y:S01]  /*e8f0*/  @!P1 LDGSTS.E.BYPASS.LTC128B.128 [R36+0x1ac00], desc[UR36][R2.64+0x100], !P0 ;  /* 0x1ac0010002249fae */ /* 0x0003e2000c101d64 */
[----:B------:R-:W-:-:S03]  /*e900*/  ISETP.GE.AND P1, PT, R7, R6, PT ;  /* 0x000000060700720c */ /* 0x000fc60003f26270 */
[----:B-1----:R-:W1:Y:S10]  /*e910*/  SHFL.IDX PT, R2, R5, 0x2, 0x181f ;  /* 0x00581f0005027f89 */ /* 0x002e7400000e0000 */
[----:B0-----:R-:W-:-:S05]  /*e920*/  @!P1 LEA R14, P4, R31, R14, 0x1 ;  /* 0x0000000e1f0e9211 */ /* 0x001fca00078808ff */
[----:B-1----:R-:W-:Y:S02]  /*e930*/  @!P1 IMAD.X R7, RZ, RZ, R2, P4 ;  /* 0x000000ffff079224 */ /* 0x002fe400020e0602 */
[----:B------:R-:W-:Y:S02]  /*e940*/  @!P1 IMAD.MOV.U32 R2, RZ, RZ, R14 ;  /* 0x000000ffff029224 */ /* 0x000fe400078e000e */
[----:B------:R-:W-:Y:S01]  /*e950*/  @!P1 IMAD.MOV.U32 R3, RZ, RZ, R7 ;  /* 0x000000ffff039224 */ /* 0x000fe200078e0007 */
[----:B------:R-:W0:Y:S01]  /*e960*/  SHFL.IDX PT, R14, R0, 0x3, 0x181f ;  /* 0x00781f00000e7f89 */ /* 0x000e2200000e0000 */
        /* <DEDUP_REMOVED lines=9> */
[----:B------:R-:W0:Y:S01]  /*ea00*/  SHFL.IDX PT, R14, R0, 0x4, 0x181f ;  /* 0x00981f00000e7f89 */ /* 0x000e2200000e0000 */
[----:B------:R-:W-:Y:S01]  /*ea10*/  @!P1 MOV R3, R7 ;  /* 0x0000000700039202 */ /* 0x000fe20000000f00 */
[----:B------:R-:W-:-:S04]  /*ea20*/  VIADD R7, R4, 0x40 ;  /* 0x0000004004077836 */ /* 0x000fc80000000000 */
        /* <DEDUP_REMOVED lines=21> */
[----:B------:R-:W-:-:S03]  /*eb80*/  IADD3 R7, R4, 0x60, RZ ;  /* 0x0000006004077810 */ /* 0x000fc60007ffe0ff */
[----:B------:R-:W-:Y:S04]  /*eb90*/  @!P1 LDGSTS.E.BYPASS.LTC128B.128 [R36+0x14c00], desc[UR36][R2.64], !P3 ;  /* 0x14c0000002249fae */ /* 0x000fe8000d901d64 */
[----:B------:R-:W-:Y:S04]  /*eba0*/  @!P1 LDGSTS.E.BYPASS.LTC128B.128 [R36+0x18c00], desc[UR36][R2.64+0x80], !P2 ;  /* 0x18c0008002249fae */ /* 0x000fe8000d101d64 */
[----:B------:R1:W-:Y:S01]  /*ebb0*/  @!P1 LDGSTS.E.BYPASS.LTC128B.128 [R36+0x1cc00], desc[UR36][R2.64+0x100], !P0 ;  /* 0x1cc0010002249fae */ /* 0x0003e2000c101d64 */
[----:B------:R-:W-:-:S03]  /*ebc0*/  ISETP.GE.AND P1, PT, R7, R6, PT ;  /* 0x000000060700720c */ /* 0x000fc60003f26270 */
[----:B-1----:R-:W1:Y:S10]  /*ebd0*/  SHFL.IDX PT, R2, R5, 0x6, 0x181f ;  /* 0x00d81f0005027f89 */ /* 0x002e7400000e0000 */
[----:B0-----:R-:W-:Y:S01]  /*ebe0*/  @!P1 LEA R14, P4, R31, R14, 0x1 ;  /* 0x0000000e1f0e9211 */ /* 0x001fe200078808ff */
[----:B------:R-:W0:Y:S04]  /*ebf0*/  SHFL.IDX PT, R5, R5, 0x7, 0x181f ;  /* 0x00f81f0005057f89 */ /* 0x000e2800000e0000 */
[----:B-1----:R-:W-:-:S02]  /*ec00*/  @!P1 IMAD.X R7, RZ, RZ, R2, P4 ;  /* 0x000000ffff079224 */ /* 0x002fc400020e0602 */
[----:B------:R-:W-:Y:S02]  /*ec10*/  @!P1 IMAD.MOV.U32 R2, RZ, RZ, R14 ;  /* 0x000000ffff029224 */ /* 0x000fe400078e000e */
[----:B------:R-:W-:Y:S01]  /*ec20*/  @!P1 IMAD.MOV.U32 R3, RZ, RZ, R7 ;  /* 0x000000ffff039224 */ /* 0x000fe200078e0007 */
[----:B------:R1:W2:Y:S04]  /*ec30*/  SHFL.IDX PT, R14, R0, 0x7, 0x181f ;  /* 0x00f81f00000e7f89 */ /* 0x0002a800000e0000 */
[----:B------:R1:W-:Y:S04]  /*ec40*/  @!P1 LDGSTS.E.BYPASS.LTC128B.128 [R36+0x15400], desc[UR36][R2.64], !P3 ;  /* 0x1540000002249fae */ /* 0x0003e8000d901d64 */
[----:B------:R1:W-:Y:S04]  /*ec50*/  @!P1 LDGSTS.E.BYPASS.LTC128B.128 [R36+0x19400], desc[UR36][R2.64+0x80], !P2 ;  /* 0x1940008002249fae */ /* 0x0003e8000d101d64 */
[----:B0-----:R1:W-:Y:S02]  /*ec60*/  @!P1 LDGSTS.E.BYPASS.LTC128B.128 [R36+0x1d400], desc[UR36][R2.64+0x100], !P0 ;  /* 0x1d40010002249fae */ /* 0x0013e4000c101d64 */
.L_x_353:
[----:B-1----:R-:W-:Y:S01]  /*ec70*/  VIADD R3, R4, 0x70 ;  /* 0x0000007004037836 */ /* 0x002fe20000000000 */
[----:B------:R-:W-:Y:S04]  /*ec80*/  BSSY B0, `(.L_x_265) ;  /* 0x000000b000007945 */ /* 0x000fe80003800000 */
[----:B------:R-:W-:-:S13]  /*ec90*/  ISETP.GE.AND P1, PT, R3, R6, PT ;  /* 0x000000060300720c */ /* 0x000fda0003f26270 */
[----:B------:R-:W-:Y:S05]  /*eca0*/  @P1 BRA `(.L_x_266) ;  /* 0x0000000000201947 */ /* 0x000fea0003800000 */
[----:B--2---:R-:W-:-:S05]  /*ecb0*/  LEA R2, P1, R31, R14, 0x1 ;  /* 0x0000000e1f027211 */ /* 0x004fca00078208ff */
[----:B------:R-:W-:-:S05]  /*ecc0*/  IMAD.X R3, RZ, RZ, R5, P1 ;  /* 0x000000ffff037224 */ /* 0x000fca00008e0605 */
[----:B------:R-:W-:Y:S01]  /*ecd0*/  @!PT LDS RZ, [RZ] ;  /* 0x00000000fffff984 */ /* 0x000fe20000000800 */
[----:B------:R-:W-:Y:S01]  /*ece0*/  @!PT LDS RZ, [RZ] ;  /* 0x00000000fffff984 */ /* 0x000fe20000000800 */
[----:B------:R-:W-:Y:S01]  /*ecf0*/  @!PT LDS RZ, [RZ] ;  /* 0x00000000fffff984 */ /* 0x000fe20000000800 */
[----:B------:R0:W-:Y:S04]  /*ed00*/  LDGSTS.E.BYPASS.LTC128B.128 [R36+0x15c00], desc[UR36][R2.64], !P3 ;  /* 0x15c0000002247fae */ /* 0x0001e8000d901d64 */
[----:B------:R0:W-:Y:S04]  /*ed10*/  LDGSTS.E.BYPASS.LTC128B.128 [R36+0x19c00], desc[UR36][R2.64+0x80], !P2 ;  /* 0x19c0008002247fae */ /* 0x0001e8000d101d64 */
[----:B------:R0:W-:Y:S02]  /*ed20*/  LDGSTS.E.BYPASS.LTC128B.128 [R36+0x1dc00], desc[UR36][R2.64+0x100], !P0 ;  /* 0x1dc0010002247fae */ /* 0x0001e4000c101d64 */
.L_x_266:
[----:B------:R-:W-:Y:S05]  /*ed30*/  BSYNC B0 ;  /* 0x0000000000007941 */ /* 0x000fea0003800000 */
.L_x_265:
[----:B------:R-:W-:Y:S01]  /*ed40*/  NOP ;  /* 0x0000000000007918 */ /* 0x000fe20000000000 */
[----:B------:R-:W-:-:S13]  /*ed50*/  PLOP3.LUT P0, PT, PT, PT, PT, 0x80, 0x0 ;  /* 0x000000000000781c */ /* 0x000fda0003f0f070 */
.L_x_267:
[----:B------:R-:W-:Y:S02]  /*ed60*/  PLOP3.LUT P1, PT, P1, P0, PT, 0xa2, 0x0 ;  /* 0x000000000000781c */ /* 0x000fe40000f21472 */
[----:B------:R-:W-:-:S08]  /*ed70*/  @P0 R2UR P1, UR4, R22 ;  /* 0x00000000160402ca */ /* 0x000fd00000020000 */
[----:B------:R-:W-:-:S05]  /*ed80*/  @P0 PLOP3.LUT P0, PT, P1, PT, PT, 0x80, 0x0 ;  /* 0x000000000000081c */ /* 0x000fca0000f0f070 */
[----:B------:R-:W-:Y:S01]  /*ed90*/  @!P1 SYNCS.ARRIVE.TRANS64.RED.A0T1 RZ, [UR4+0x30800], RZ ;  /* 0x030800ffffff99a7 */ /* 0x000fe20008200404 */
[----:B------:R-:W-:Y:S07]  /*eda0*/  @!P1 ARRIVES.LDGSTSBAR.64.TRANSCNT [UR4+0x30800] ;  /* 0x03080000ff0099b0 */ /* 0x000fee0008000a84 */
[----:B------:R-:W-:Y:S05]  /*edb0*/  @P0 BRA.U.ANY `(.L_x_267) ;  /* 0xfffffffd00e80947 */ /* 0x000fea000393ffff */
[----:B0-----:R-:W3:Y:S04]  /*edc0*/  LDL.LU R3, [R1+0x20] ;  /* 0x0000200001037983 */ /* 0x001ee80000300800 */
[----:B------:R-:W4:Y:S01]  /*edd0*/  LDL.LU R2, [R1+0x1c] ;  /* 0x00001c0001027983 */ /* 0x000f220000300800 */
[----:B---3--:R-:W-:Y:S02]  /*ede0*/  VIADD R3, R3, 0x1 ;  /* 0x0000000103037836 */ /* 0x008fe40000000000 */
[----:B----4-:R-:W-:-:S03]  /*edf0*/  VIADD R8, R2, 0xfffffffe ;  /* 0xfffffffe02087836 */ /* 0x010fc60000000000 */
[----:B------:R-:W-:Y:S01]  /*ee00*/  LEA.HI R0, R3, R3, RZ, 0x1 ;  /* 0x0000000303007211 */ /* 0x000fe200078f08ff */
[----:B------:R0:W-:Y:S03]  /*ee10*/  STL [R1+0x20], R3 ;  /* 0x0000200301007387 */ /* 0x0001e60000100800 */
[----:B------:R-:W-:-:S05]  /*ee20*/  LOP3.LUT R0, R0, 0xfffffffe, RZ, 0xc0, !PT ;  /* 0xfffffffe00007812 */ /* 0x000fca00078ec0ff */
[----:B------:R-:W-:-:S05]  /*ee30*/  IMAD.IADD R0, R3, 0x1, -R0 ;  /* 0x0000000103007824 */ /* 0x000fca00078e0a00 */
[----:B0-----:R-:W-:Y:S01]  /*ee40*/  SHF.L.U32 R3, R0, 0x1f, RZ ;  /* 0x0000001f00037819 */ /* 0x001fe200000006ff */
[----:B------:R-:W-:Y:S01]  /*ee50*/  NOP ;  /* 0x0000000000007918 */ /* 0x000fe20000000000 */
[----:B------:R0:W-:Y:S01]  /*ee60*/  SYNCS.ARRIVE.TRANS64.A1T0 RZ, [R22+URZ+0x30800], RZ ;  /* 0x030800ff16ff79a7 */ /* 0x0001e2000810003f */
[----:B------:R-:W-:Y:S01]  /*ee70*/  BSSY B0, `(.L_x_268) ;  /* 0x0000003000007945 */ /* 0x000fe20003800000 */
[----:B------:R-:W1:Y:S03]  /*ee80*/  SYNCS.PHASECHK.TRANS64.TRYWAIT P0, [R22+URZ+0x30820], R3 ;  /* 0x03082003160075a7 */ /* 0x000e66000800017f */
[----:B01----:R-:W-:Y:S05]  /*ee90*/  @!P0 BRA `(.L_x_269) ;  /* 0x0000003c007c8947 */ /* 0x003fea0003800000 */
.L_x_354:
[----:B------:R-:W-:Y:S05]  /*eea0*/  BSYNC B0 ;  /* 0x0000000000007941 */ /* 0x000fea0003800000 */
.L_x_268:
[----:B------:R-:W3:Y:S01]  /*eeb0*/  LDL R0, [R1] ;  /* 0x0000000001007983 */ /* 0x000ee20000100800 */
[----:B------:R-:W-:Y:S01]  /*eec0*/  BSSY B0, `(.L_x_270) ;  /* 0x0000104000007945 */ /* 0x000fe20003800000 */
[----:B---3--:R-:W-:-:S13]  /*eed0*/  ISETP.GE.AND P0, PT, R8, R0, PT ;  /* 0x000000000800720c */ /* 0x008fda0003f06270 */
[----:B------:R-:W-:Y:S05]  /*eee0*/  @!P0 BRA `(.L_x_271) ;  /* 0x0000001000048947 */ /* 0x000fea0003800000 */
[----:B------:R-:W-:Y:S01]  /*eef0*/  ULDC UR4, c[0x0][0x2f4] ;  /* 0x0000bd0000047ab9 */ /* 0x000fe20000000800 */
[----:B------:R-:W-:Y:S01]  /*ef00*/  MOV R17, R28 ;  /* 0x0000001c00117202 */ /* 0x000fe20000000f00 */
[----:B------:R-:W-:Y:S01]  /*ef10*/  IMAD.MOV.U32 R10, RZ, RZ, R27 ;  /* 0x000000ffff0a7224 */ /* 0x000fe200078e001b */
[----:B------:R-:W-:Y:S01]  /*ef20*/  ISETP.GE.AND P3, PT, R31, UR4, PT ;  /* 0x000000041f007c0c */ /* 0x000fe2000bf66270 */
[----:B------:R-:W-:Y:S01]  /*ef30*/  IMAD.MOV.U32 R29, RZ, RZ, R25 ;  /* 0x000000ffff1d7224 */ /* 0x000fe200078e0019 */
[----:B------:R-:W-:Y:S02]  /*ef40*/  ISETP.GE.AND P2, PT, R33, UR4, PT ;  /* 0x0000000421007c0c */ /* 0x000fe4000bf46270 */
[----:B------:R-:W-:-:S13]  /*ef50*/  ISETP.GE.AND P1, PT, R32, UR4, PT ;  /* 0x0000000420007c0c */ /* 0x000fda000bf26270 */
.L_x_284:
[----:B------:R-:W3:Y:S04]  /*ef60*/  LDL R5, [R1+0x4] ;  /* 0x0000040001057983 */ /* 0x000ee80000100800 */
[----:B------:R-:W4:Y:S01]  /*ef70*/  LDL R12, [R1+0x8] ;  /* 0x00000800010c7983 */ /* 0x000f220000100800 */
[----:B------:R-:W1:Y:S01]  /*ef80*/  S2R R0, SR_TID.X ;  /* 0x0000000000007919 */ /* 0x000e620000002100 */
[----:B------:R-:W2:Y:S01]  /*ef90*/  S2R R4, SR_TID.X ;  /* 0x0000000000047919 */ /* 0x000ea20000002100 */
[----:B-1----:R-:W-:-:S04]  /*efa0*/  LOP3.LUT R0, R0, 0x7f, RZ, 0xc0, !PT ;  /* 0x0000007f00007812 */ /* 0x002fc800078ec0ff */
[----:B0-----:R-:W-:Y:S02]  /*efb0*/  SHF.R.U32.HI R3, RZ, 0x3, R0 ;  /* 0x00000003ff037819 */ /* 0x001fe40000011600 */
[----:B------:R-:W0:Y:S01]  /*efc0*/  LDC R0, c[0x0][0x430] ;  /* 0x00010c00ff007b82 */ /* 0x000e220000000800 */
[----:B--2---:R-:W-:-:S05]  /*efd0*/  IMAD.SHL.U32 R4, R4, 0x10, RZ ;  /* 0x0000001004047824 */ /* 0x004fca00078e00ff */
[----:B------:R-:W-:-:S04]  /*efe0*/  LOP3.LUT R4, R3, 0x70, R4, 0xf8, !PT ;  /* 0x0000007003047812 */ /* 0x000fc800078ef804 */
[----:B------:R-:W-:-:S13]  /*eff0*/  ISETP.GT.U32.AND P5, PT, R4, 0x5f, PT ;  /* 0x0000005f0400780c */ /* 0x000fda0003fa4070 */
[----:B------:R-:W4:Y:S01]  /*f000*/  @!P5 LDC.64 R6, c[0x0][0x428] ;  /* 0x00010a00ff06db82 */ /* 0x000f220000000a00 */
[----:B0-----:R-:W-:-:S13]  /*f010*/  ISETP.NE.AND P0, PT, R0, 0x1, PT ;  /* 0x000000010000780c */ /* 0x001fda0003f05270 */
[----:B------:R-:W0:Y:S08]  /*f020*/  @P0 LDC R0, c[0x0][0x434] ;  /* 0x00010d00ff000b82 */ /* 0x000e300000000800 */
[----:B------:R-:W1:Y:S01]  /*f030*/  @P0 LDC R3, c[0x0][0x438] ;  /* 0x00010e00ff030b82 */ /* 0x000e620000000800 */
[----:B---3--:R-:W-:-:S04]  /*f040*/  IMAD R9, R8, 0x60, R5 ;  /* 0x0000006008097824 */ /* 0x008fc800078e0205 */
[----:B------:R-:W-:-:S03]  /*f050*/  IMAD.IADD R9, R4, 0x1, R9 ;  /* 0x0000000104097824 */ /* 0x000fc600078e0209 */
[----:B------:R-:W2:Y:S01]  /*f060*/  @!P5 LDC.64 R4, c[0x0][0x418] ;  /* 0x00010600ff04db82 */ /* 0x000ea20000000a00 */
[----:B0-----:R-:W-:-:S04]  /*f070*/  @P0 IMAD.HI.U32 R0, R9, R0, RZ ;  /* 0x0000000009000227 */ /* 0x001fc800078e00ff */
[----:B------:R-:W-:Y:S01]  /*f080*/  IMAD.MOV.U32 R11, RZ, RZ, R9 ;  /* 0x000000ffff0b7224 */ /* 0x000fe200078e0009 */
[----:B-1----:R-:W-:Y:S01]  /*f090*/  @P0 SHF.R.U32.HI R11, RZ, R3, R0 ;  /* 0x00000003ff0b0219 */ /* 0x002fe20000011600 */
[----:B----4-:R-:W-:-:S03]  /*f0a0*/  @!P5 IMAD R0, R12, R6, RZ ;  /* 0x000000060c00d224 */ /* 0x010fc600078e02ff */
[--C-:B------:R-:W-:Y:S01]  /*f0b0*/  @!P5 SHF.R.S32.HI R3, RZ, 0x1f, R11.reuse ;  /* 0x0000001fff03d819 */ /* 0x100fe2000001140b */
[----:B------:R-:W-:Y:S02]  /*f0c0*/  @!P5 IMAD.MOV.U32 R2, RZ, RZ, R11 ;  /* 0x000000ffff02d224 */ /* 0x000fe400078e000b */
[C---:B------:R-:W-:Y:S02]  /*f0d0*/  @!P5 IMAD R7, R30.reuse, R7, R0 ;  /* 0x000000071e07d224 */ /* 0x040fe400078e0200 */
[----:B------:R-:W-:-:S04]  /*f0e0*/  @!P5 IMAD.WIDE.U32 R2, R30, R6, R2 ;  /* 0x000000061e02d225 */ /* 0x000fc800078e0002 */
[----:B------:R-:W-:Y:S01]  /*f0f0*/  @!P5 IMAD.IADD R7, R7, 0x1, R3 ;  /* 0x000000010707d824 */ /* 0x000fe200078e0203 */
[----:B------:R-:W-:Y:S02]  /*f100*/  MOV R0, RZ ;  /* 0x000000ff00007202 */ /* 0x000fe40000000f00 */
[----:B--2---:R-:W-:-:S04]  /*f110*/  @!P5 LEA R4, P0, R2, R4, 0x2 ;  /* 0x000000040204d211 */ /* 0x004fc800078010ff */
[----:B------:R-:W-:-:S05]  /*f120*/  @!P5 LEA.HI.X R5, R2, R5, R7, 0x2, P0 ;  /* 0x000000050205d211 */ /* 0x000fca00000f1407 */
[----:B------:R0:W5:Y:S01]  /*f130*/  @!P5 LDG.E R0, desc[UR36][R4.64] ;  /* 0x000000240400d981 */ /* 0x000162000c1e1900 */
[----:B------:R-:W-:Y:S01]  /*f140*/  LOP3.LUT P4, RZ, R23, 0x10, RZ, 0xc0, !PT ;  /* 0x0000001017ff7812 */ /* 0x000fe2000788c0ff */
[----:B------:R-:W-:Y:S01]  /*f150*/  VIADD R27, R10, 0x1 ;  /* 0x000000010a1b7836 */ /* 0x000fe20000000000 */
[----:B------:R-:W-:Y:S05]  /*f160*/  YIELD ;  /* 0x0000000000007946 */ /* 0x000fea0003800000 */
[----:B------:R-:W-:Y:S01]  /*f170*/  ISETP.NE.AND P0, PT, R27, 0x2, PT ;  /* 0x000000021b00780c */ /* 0x000fe20003f05270 */
[----:B------:R-:W-:Y:S01]  /*f180*/  IMAD.MOV R2, RZ, RZ, -R11 ;  /* 0x000000ffff027224 */ /* 0x000fe200078e0a0b */
[----:B------:R-:W-:-:S02]  /*f190*/  ULDC UR4, c[0x0][0x430] ;  /* 0x00010c0000047ab9 */ /* 0x000fc40000000800 */
[----:B------:R-:W-:Y:S01]  /*f1a0*/  SEL R28, RZ, 0x1, P0 ;  /* 0x00000001ff1c7807 */ /* 0x000fe20000000000 */
[----:B------:R-:W-:Y:S01]  /*f1b0*/  IMAD R9, R2, UR4, R9 ;  /* 0x0000000402097c24 */ /* 0x000fe2000f8e0209 */
[----:B------:R-:W-:Y:S01]  /*f1c0*/  SEL R27, R27, RZ, P0 ;  /* 0x000000ff1b1b7207 */ /* 0x000fe20000000000 */
[----:B------:R-:W-:Y:S01]  /*f1d0*/  IMAD.MOV.U32 R25, RZ, RZ, R8 ;  /* 0x000000ffff197224 */ /* 0x000fe200078e0008 */
[----:B------:R-:W-:Y:S01]  /*f1e0*/  LOP3.LUT R28, R17, R28, RZ, 0x3c, !PT ;  /* 0x0000001c111c7212 */ /* 0x000fe200078e3cff */
[----:B0-----:R-:W-:Y:S06]  /*f1f0*/  @!P4 BRA `(.L_x_272) ;  /* 0x000000000004c947 */ /* 0x001fec0003800000 */
[----:B------:R-:W-:Y:S01]  /*f200*/  BPT.TRAP 0x1 ;  /* 0x000000040000795c */ /* 0x000fe20000300000 */
.L_x_272:
[----:B------:R-:W-:Y:S01]  /*f210*/  IMAD R6, R27, 0x8, R22 ;  /* 0x000000081b067824 */ /* 0x000fe200078e0216 */
[----:B------:R-:W-:Y:S01]  /*f220*/  SHF.L.U32 R3, R28, 0x1f, RZ ;  /* 0x0000001f1c037819 */ /* 0x000fe200000006ff */
[----:B------:R-:W-:Y:S03]  /*f230*/  BSSY B1, `(.L_x_273) ;  /* 0x0000003000017945 */ /* 0x000fe60003800000 */
[----:B------:R-:W0:Y:S02]  /*f240*/  SYNCS.PHASECHK.TRANS64.TRYWAIT P0, [R6+URZ+0x30840], R3 ;  /* 0x03084003060075a7 */ /* 0x000e24000800017f */
[----:B0-----:R-:W-:Y:S05]  /*f250*/  @!P0 BRA `(.L_x_274) ;  /* 0x0000003800a08947 */ /* 0x001fea0003800000 */
.L_x_355:
[----:B------:R-:W-:Y:S05]  /*f260*/  BSYNC B1 ;  /* 0x0000000000017941 */ /* 0x000fea0003800000 */
.L_x_273:
[----:B------:R-:W-:Y:S01]  /*f270*/  SHF.R.S32.HI R20, RZ, 0x1f, R9 ;  /* 0x0000001fff147819 */ /* 0x000fe20000011409 */
[----:B------:R-:W-:Y:S01]  /*f280*/  ULDC.64 UR4, c[0x0][0x300] ;  /* 0x0000c00000047ab9 */ /* 0x000fe20000000a00 */
[----:B-----5:R-:W-:Y:S01]  /*f290*/  SHF.R.S32.HI R21, RZ, 0x1f, R0 ;  /* 0x0000001fff157819 */ /* 0x020fe20000011400 */
[----:B0-----:R-:W-:Y:S01]  /*f2a0*/  IMAD.WIDE.U32 R2, R9, UR4, RZ ;  /* 0x0000000409027c25 */ /* 0x001fe2000f8e00ff */
[----:B------:R-:W-:Y:S01]  /*f2b0*/  ULDC.64 UR6, c[0x0][0x2e8] ;  /* 0x0000ba0000067ab9 */ /* 0x000fe20000000a00 */
[C---:B------:R-:W-:Y:S02]  /*f2c0*/  LOP3.LUT P5, RZ, R23.reuse, 0x2, RZ, 0xc0, !PT ;  /* 0x0000000217ff7812 */ /* 0x040fe400078ac0ff */
[----:B------:R-:W-:Y:S01]  /*f2d0*/  IMAD R4, R20, UR4, RZ ;  /* 0x0000000414047c24 */ /* 0x000fe2000f8e02ff */
[----:B------:R-:W-:Y:S01]  /*f2e0*/  LOP3.LUT P4, RZ, R23, 0x1, RZ, 0xc0, !PT ;  /* 0x0000000117ff7812 */ /* 0x000fe2000788c0ff */
[----:B------:R-:W-:Y:S02]  /*f2f0*/  IMAD R5, R27, 0x4800, R34 ;  /* 0x000048001b057824 */ /* 0x000fe400078e0222 */
[----:B------:R-:W-:Y:S01]  /*f300*/  IMAD R4, R9, UR5, R4 ;  /* 0x0000000509047c24 */ /* 0x000fe2000f8e0204 */
[----:B------:R-:W-:-:S03]  /*f310*/  ULDC.64 UR4, c[0x0][0x310] ;  /* 0x0000c40000047ab9 */ /* 0x000fc60000000a00 */
[----:B------:R-:W-:Y:S02]  /*f320*/  IMAD.IADD R3, R3, 0x1, R4 ;  /* 0x0000000103037824 */ /* 0x000fe400078e0204 */
[----:B------:R-:W-:Y:S02]  /*f330*/  IMAD R4, R21, UR4, RZ ;  /* 0x0000000415047c24 */ /* 0x000fe4000f8e02ff */
[----:B------:R-:W-:-:S04]  /*f340*/  IMAD.WIDE.U32 R2, R0, UR4, R2 ;  /* 0x0000000400027c25 */ /* 0x000fc8000f8e0002 */
[----:B------:R-:W-:Y:S01]  /*f350*/  IMAD R4, R0, UR5, R4 ;  /* 0x0000000500047c24 */ /* 0x000fe2000f8e0204 */
[----:B------:R-:W-:-:S03]  /*f360*/  ULDC.64 UR4, c[0x0][0x308] ;  /* 0x0000c20000047ab9 */ /* 0x000fc60000000a00 */
[----:B------:R-:W-:Y:S02]  /*f370*/  IMAD.IADD R3, R3, 0x1, R4 ;  /* 0x0000000103037824 */ /* 0x000fe400078e0204 */
[----:B------:R-:W-:Y:S01]  /*f380*/  IMAD.WIDE.U32 R2, R26, UR4, R2 ;  /* 0x000000041a027c25 */ /* 0x000fe2000f8e0002 */
[----:B------:R-:W-:-:S03]  /*f390*/  UMOV UR4, 0xffffffff ;  /* 0xffffffff00047882 */ /* 0x000fc60000000000 */
[----:B------:R-:W-:Y:S01]  /*f3a0*/  IMAD R8, R26, UR5, R3 ;  /* 0x000000051a087c24 */ /* 0x000fe2000f8e0203 */
[----:B------:R-:W-:-:S04]  /*f3b0*/  LEA R7, P0, R2, UR6, 0x1 ;  /* 0x0000000602077c11 */ /* 0x000fc8000f8008ff */
[----:B------:R-:W-:Y:S01]  /*f3c0*/  LEA.HI.X R8, R2, UR7, R8, 0x1, P0 ;  /* 0x0000000702087c11 */ /* 0x000fe200080f0c08 */
[----:B------:R-:W-:Y:S08]  /*f3d0*/  BRA.DIV UR4, `(.L_x_275) ;  /* 0x0000003a04547947 */ /* 0x000ff0000b800000 */
[----:B------:R-:W0:Y:S01]  /*f3e0*/  SHFL.IDX PT, R2, R7, RZ, 0x181f ;  /* 0x00181fff07027589 */ /* 0x000e2200000e0000 */
[----:B------:R-:W-:Y:S01]  /*f3f0*/  IMAD.SHL.U32 R4, R31, 0x2, RZ ;  /* 0x000000021f047824 */ /* 0x000fe200078e00ff */
[----:B------:R-:W-:Y:S01]  /*f400*/  LOP3.LUT P6, RZ, R23, 0x4, RZ, 0xc0, !PT ;  /* 0x0000000417ff7812 */ /* 0x000fe200078cc0ff */
[----:B------:R-:W-:Y:S01]  /*f410*/  IMAD R5, R5, 0x2, R22 ;  /* 0x0000000205057824 */ /* 0x000fe200078e0216 */
[----:B------:R-:W1:Y:S04]  /*f420*/  SHFL.IDX PT, R3, R8, RZ, 0x181f ;  /* 0x00181fff08037589 */ /* 0x000e6800000e0000 */
[----:B------:R-:W-:Y:S01]  /*f430*/  SHFL.IDX PT, R35, R8, 0x2, 0x181f ;  /* 0x00581f0008237f89 */ /* 0x000fe200000e0000 */
[----:B0-----:R-:W-:-:S05]  /*f440*/  IADD3 R2, P0, R2, R4, RZ ;  /* 0x0000000402027210 */ /* 0x001fca0007f1e0ff */
[----:B-1----:R-:W-:-:S05]  /*f450*/  IMAD.X R3, RZ, RZ, R3, P0 ;  /* 0x000000ffff037224 */ /* 0x002fca00000e0603 */
[----:B------:R-:W-:Y:S04]  /*f460*/  LDGSTS.E.BYPASS.LTC128B.128 [R5+0x1e400], desc[UR36][R2.64], !P6 ;  /* 0x1e40000002057fae */ /* 0x000fe8000f101d64 */
[----:B------:R-:W-:Y:S04]  /*f470*/  LDGSTS.E.BYPASS.LTC128B.128 [R5+0x21400], desc[UR36][R2.64+0x80], !P5 ;  /* 0x2140008002057fae */ /* 0x000fe8000e901d64 */
[----:B------:R0:W-:Y:S04]  /*f480*/  LDGSTS.E.BYPASS.LTC128B.128 [R5+0x24400], desc[UR36][R2.64+0x100], !P4 ;  /* 0x2440010002057fae */ /* 0x0001e8000e101d64 */
[----:B0-----:R-:W0:Y:S04]  /*f490*/  SHFL.IDX PT, R2, R7, 0x1, 0x181f ;  /* 0x00381f0007027f89 */ /* 0x001e2800000e0000 */
[----:B------:R-:W1:Y:S01]  /*f4a0*/  SHFL.IDX PT, R3, R8, 0x1, 0x181f ;  /* 0x00381f0008037f89 */ /* 0x000e6200000e0000 */
[----:B0-----:R-:W-:-:S04]  /*f4b0*/  IADD3 R2, P0, R2, R4, RZ ;  /* 0x0000000402027210 */ /* 0x001fc80007f1e0ff */
[----:B-1----:R-:W-:-:S05]  /*f4c0*/  IADD3.X R3, RZ, R3, RZ, P0, !PT ;  /* 0x00000003ff037210 */ /* 0x002fca00007fe4ff */
[----:B------:R-:W-:Y:S04]  /*f4d0*/  LDGSTS.E.BYPASS.LTC128B.128 [R5+0x1ec00], desc[UR36][R2.64], !P6 ;  /* 0x1ec0000002057fae */ /* 0x000fe8000f101d64 */
[----:B------:R-:W-:Y:S04]  /*f4e0*/  LDGSTS.E.BYPASS.LTC128B.128 [R5+0x21c00], desc[UR36][R2.64+0x80], !P5 ;  /* 0x21c0008002057fae */ /* 0x000fe8000e901d64 */
[----:B------:R0:W-:Y:S04]  /*f4f0*/  LDGSTS.E.BYPASS.LTC128B.128 [R5+0x24c00], desc[UR36][R2.64+0x100], !P4 ;  /* 0x24c0010002057fae */ /* 0x0001e8000e101d64 */
[----:B0-----:R-:W0:Y:S02]  /*f500*/  SHFL.IDX PT, R2, R7, 0x2, 0x181f ;  /* 0x00581f0007027f89 */ /* 0x001e2400000e0000 */
[----:B0-----:R-:W-:-:S05]  /*f510*/  IADD3 R2, P0, R2, R4, RZ ;  /* 0x0000000402027210 */ /* 0x001fca0007f1e0ff */
[----:B------:R-:W-:Y:S02]  /*f520*/  IMAD.X R3, RZ, RZ, R35, P0 ;  /* 0x000000ffff037224 */ /* 0x000fe400000e0623 */
[----:B------:R-:W-:Y:S04]  /*f530*/  SHFL.IDX PT, R35, R8, 0x3, 0x181f ;  /* 0x00781f0008237f89 */ /* 0x000fe800000e0000 */
        /* <DEDUP_REMOVED lines=13> */
[----:B------:R0:W1:Y:S04]  /*f610*/  SHFL.IDX PT, R35, R8, 0x5, 0x181f ;  /* 0x00b81f0008237f89 */ /* 0x00006800000e0000 */
[----:B------:R-:W-:Y:S04]  /*f620*/  LDGSTS.E.BYPASS.LTC128B.128 [R5+0x20400], desc[UR36][R2.64], !P6 ;  /* 0x2040000002057fae */ /* 0x000fe8000f101d64 */
[----:B------:R-:W-:Y:S04]  /*f630*/  LDGSTS.E.BYPASS.LTC128B.128 [R5+0x23400], desc[UR36][R2.64+0x80], !P5 ;  /* 0x2340008002057fae */ /* 0x000fe8000e901d64 */
[----:B------:R2:W-:Y:S04]  /*f640*/  LDGSTS.E.BYPASS.LTC128B.128 [R5+0x26400], desc[UR36][R2.64+0x100], !P4 ;  /* 0x2640010002057fae */ /* 0x0005e8000e101d64 */
[----:B-12---:R0:W2:Y:S02]  /*f650*/  SHFL.IDX PT, R2, R7, 0x5, 0x181f ;  /* 0x00b81f0007027f89 */ /* 0x0060a400000e0000 */
.L_x_369:
[----:B------:R-:W-:Y:S02]  /*f660*/  LOP3.LUT P6, RZ, R23, 0x4, RZ, 0xc0, !PT ;  /* 0x0000000417ff7812 */ /* 0x000fe400078cc0ff */
[----:B--2---:R-:W-:-:S05]  /*f670*/  IADD3 R2, P0, R2, R4, RZ ;  /* 0x0000000402027210 */ /* 0x004fca0007f1e0ff */
[----:B------:R-:W-:Y:S01]  /*f680*/  IMAD.X R3, RZ, RZ, R35, P0 ;  /* 0x000000ffff037224 */ /* 0x000fe200000e0623 */
[----:B------:R-:W-:-:S05]  /*f690*/  PLOP3.LUT P0, PT, PT, PT, PT, 0x80, 0x0 ;  /* 0x000000000000781c */ /* 0x000fca0003f0f070 */
[----:B------:R-:W-:Y:S01]  /*f6a0*/  @!PT LDS RZ, [RZ] ;  /* 0x00000000fffff984 */ /* 0x000fe20000000800 */
[----:B------:R-:W-:Y:S01]  /*f6b0*/  @!PT LDS RZ, [RZ] ;  /* 0x00000000fffff984 */ /* 0x000fe20000000800 */
[----:B------:R-:W-:Y:S01]  /*f6c0*/  @!PT LDS RZ, [RZ] ;  /* 0x00000000fffff984 */ /* 0x000fe20000000800 */
[----:B------:R1:W-:Y:S04]  /*f6d0*/  LDGSTS.E.BYPASS.LTC128B.128 [R5+0x20c00], desc[UR36][R2.64], !P6 ;  /* 0x20c0000002057fae */ /* 0x0003e8000f101d64 */
[----:B------:R1:W-:Y:S04]  /*f6e0*/  LDGSTS.E.BYPASS.LTC128B.128 [R5+0x23c00], desc[UR36][R2.64+0x80], !P5 ;  /* 0x23c0008002057fae */ /* 0x0003e8000e901d64 */
[----:B------:R1:W-:Y:S01]  /*f6f0*/  LDGSTS.E.BYPASS.LTC128B.128 [R5+0x26c00], desc[UR36][R2.64+0x100], !P4 ;  /* 0x26c0010002057fae */ /* 0x0003e2000e101d64 */
[----:B------:R-:W-:Y:S01]  /*f700*/  NOP ;  /* 0x0000000000007918 */ /* 0x000fe20000000000 */
.L_x_276:
        /* <DEDUP_REMOVED lines=10> */
.L_x_277:
[----:B------:R2:W-:Y:S01]  /*f7b0*/  SYNCS.ARRIVE.TRANS64.A1T0 RZ, [R6+URZ+0x30830], RZ ;  /* 0x030830ff06ff79a7 */ /* 0x0005e2000810003f */
[----:B------:R-:W-:Y:S05]  /*f7c0*/  @!P5 BRA `(.L_x_278) ;  /* 0x000000000004d947 */ /* 0x000fea0003800000 */
[----:B------:R-:W-:Y:S01]  /*f7d0*/  BPT.TRAP 0x1 ;  /* 0x000000040000795c */ /* 0x000fe20000300000 */
.L_x_278:
[----:B-1----:R-:W-:Y:S01]  /*f7e0*/  SHF.L.U32 R2, R17, 0x1f, RZ ;  /* 0x0000001f11027819 */ /* 0x002fe200000006ff */
[----:B--2---:R-:W-:Y:S01]  /*f7f0*/  IMAD R6, R10, 0x8, R22 ;  /* 0x000000080a067824 */ /* 0x004fe200078e0216 */
[----:B------:R-:W-:Y:S01]  /*f800*/  BSSY B1, `(.L_x_279) ;  /* 0x0000004000017945 */ /* 0x000fe20003800000 */
[----:B0-----:R-:W-:Y:S02]  /*f810*/  IMAD R7, R29, -0x60, R37 ;  /* 0xffffffa01d077824 */ /* 0x001fe400078e0225 */
[----:B------:R-:W0:Y:S02]  /*f820*/  SYNCS.PHASECHK.TRANS64.TRYWAIT P0, [R6+URZ+0x30860], R2 ;  /* 0x03086002060075a7 */ /* 0x000e24000800017f */
[----:B0-----:R-:W-:Y:S05]  /*f830*/  @!P0 BRA `(.L_x_280) ;  /* 0x0000003c001c8947 */ /* 0x001fea0003800000 */
.L_x_370:
[----:B------:R-:W-:Y:S05]  /*f840*/  BSYNC B1 ;  /* 0x0000000000017941 */ /* 0x000fea0003800000 */
.L_x_279:
[----:B------:R-:W1:Y:S01]  /*f850*/  S2R R3, SR_TID.X ;  /* 0x0000000000037919 */ /* 0x000e620000002100 */
[----:B------:R-:W-:Y:S01]  /*f860*/  UMOV UR4, 0xffffffff ;  /* 0xffffffff00047882 */ /* 0x000fe20000000000 */
[----:B------:R-:W-:Y:S01]  /*f870*/  IMAD R5, R10, 0x4800, R34 ;  /* 0x000048000a057824 */ /* 0x000fe200078e0222 */
[----:B-1----:R-:W-:-:S04]  /*f880*/  LOP3.LUT R3, R3, 0x7f, RZ, 0xc0, !PT ;  /* 0x0000007f03037812 */ /* 0x002fc800078ec0ff */
[----:B------:R-:W-:-:S05]  /*f890*/  SHF.R.U32.HI R3, RZ, 0x3, R3 ;  /* 0x00000003ff037819 */ /* 0x000fca0000011603 */
[----:B------:R-:W-:Y:S01]  /*f8a0*/  IMAD.IADD R7, R7, 0x1, -R3 ;  /* 0x0000000107077824 */ /* 0x000fe200078e0a03 */
[----:B------:R-:W-:Y:S06]  /*f8b0*/  BRA.DIV UR4, `(.L_x_281) ;  /* 0x0000003e04107947 */ /* 0x000fec000b800000 */
[----:B0-----:R-:W0:Y:S01]  /*f8c0*/  SHFL.IDX PT, R2, R18, RZ, 0x181f ;  /* 0x00181fff12027589 */ /* 0x001e2200000e0000 */
[----:B------:R-:W-:-:S03]  /*f8d0*/  IMAD R5, R5, 0x2, R22 ;  /* 0x0000000205057824 */ /* 0x000fc600078e0216 */
[----:B------:R-:W1:Y:S04]  /*f8e0*/  SHFL.IDX PT, R3, R24, RZ, 0x181f ;  /* 0x00181fff18037589 */ /* 0x000e6800000e0000 */
[----:B------:R-:W-:Y:S01]  /*f8f0*/  SHFL.IDX PT, R14, R18, 0x5, 0x181f ;  /* 0x00b81f00120e7f89 */ /* 0x000fe200000e0000 */
[----:B0-----:R-:W-:-:S05]  /*f900*/  IADD3 R2, P0, R2, R4, RZ ;  /* 0x0000000402027210 */ /* 0x001fca0007f1e0ff */
[----:B-1----:R-:W-:Y:S01]  /*f910*/  IMAD.X R3, RZ, RZ, R3, P0 ;  /* 0x000000ffff037224 */ /* 0x002fe200000e0603 */
[----:B------:R-:W-:-:S13]  /*f920*/  ISETP.LT.OR P0, PT, R7, 0x1, P3 ;  /* 0x000000010700780c */ /* 0x000fda0001f01670 */
[----:B------:R-:W-:Y:S01]  /*f930*/  LDGSTS.E.BYPASS.LTC128B.128 [R5+0x400], desc[UR36][R2.64], !P0 ;  /* 0x0040000002057fae */ /* 0x000fe2000c101d64 */
[----:B------:R-:W-:-:S13]  /*f940*/  ISETP.LT.OR P0, PT, R7, 0x1, P2 ;  /* 0x000000010700780c */ /* 0x000fda0001701670 */
[----:B------:R-:W-:Y:S01]  /*f950*/  LDGSTS.E.BYPASS.LTC128B.128 [R5+0x3400], desc[UR36][R2.64+0x80], !P0 ;  /* 0x0340008002057fae */ /* 0x000fe2000c101d64 */
[----:B------:R-:W-:-:S13]  /*f960*/  ISETP.LT.OR P0, PT, R7, 0x1, P1 ;  /* 0x000000010700780c */ /* 0x000fda0000f01670 */
[----:B------:R0:W-:Y:S04]  /*f970*/  LDGSTS.E.BYPASS.LTC128B.128 [R5+0x6400], desc[UR36][R2.64+0x100], !P0 ;  /* 0x0640010002057fae */ /* 0x0001e8000c101d64 */
[----:B0-----:R-:W0:Y:S04]  /*f980*/  SHFL.IDX PT, R2, R18, 0x1, 0x181f ;  /* 0x00381f0012027f89 */ /* 0x001e2800000e0000 */
[----:B------:R-:W1:Y:S01]  /*f990*/  SHFL.IDX PT, R3, R24, 0x1, 0x181f ;  /* 0x00381f0018037f89 */ /* 0x000e6200000e0000 */
[----:B0-----:R-:W-:-:S04]  /*f9a0*/  IADD3 R2, P0, R2, R4, RZ ;  /* 0x0000000402027210 */ /* 0x001fc80007f1e0ff */
[----:B-1----:R-:W-:Y:S02]  /*f9b0*/  IADD3.X R3, RZ, R3, RZ, P0, !PT ;  /* 0x00000003ff037210 */ /* 0x002fe400007fe4ff */
        /* <DEDUP_REMOVED lines=27> */
[----:B------:R-:W1:Y:S04]  /*fb70*/  SHFL.IDX PT, R3, R24, 0x4, 0x181f ;  /* 0x00981f0018037f89 */ /* 0x000e6800000e0000 */
[----:B------:R-:W2:Y:S01]  /*fb80*/  SHFL.IDX PT, R24, R24, 0x5, 0x181f ;  /* 0x00b81f0018187f89 */ /* 0x000ea200000e0000 */
[----:B0-----:R-:W-:-:S05]  /*fb90*/  IADD3 R2, P0, R2, R4, RZ ;  /* 0x0000000402027210 */ /* 0x001fca0007f1e0ff */
[----:B-1----:R-:W-:Y:S01]  /*fba0*/  IMAD.X R3, RZ, RZ, R3, P0 ;  /* 0x000000ffff037224 */ /* 0x002fe200000e0603 */
[----:B------:R-:W-:-:S13]  /*fbb0*/  ISETP.LT.OR P0, PT, R7, 0x41, P3 ;  /* 0x000000410700780c */ /* 0x000fda0001f01670 */
[----:B------:R1:W-:Y:S01]  /*fbc0*/  LDGSTS.E.BYPASS.LTC128B.128 [R5+0x2400], desc[UR36][R2.64], !P0 ;  /* 0x0240000002057fae */ /* 0x0003e2000c101d64 */
[----:B------:R-:W-:-:S13]  /*fbd0*/  ISETP.LT.OR P0, PT, R7, 0x41, P2 ;  /* 0x000000410700780c */ /* 0x000fda0001701670 */
[----:B------:R1:W-:Y:S01]  /*fbe0*/  LDGSTS.E.BYPASS.LTC128B.128 [R5+0x5400], desc[UR36][R2.64+0x80], !P0 ;  /* 0x0540008002057fae */ /* 0x0003e2000c101d64 */
[----:B------:R-:W-:-:S13]  /*fbf0*/  ISETP.LT.OR P0, PT, R7, 0x41, P1 ;  /* 0x000000410700780c */ /* 0x000fda0000f01670 */
[----:B--2---:R1:W-:Y:S02]  /*fc00*/  LDGSTS.E.BYPASS.LTC128B.128 [R5+0x8400], desc[UR36][R2.64+0x100], !P0 ;  /* 0x0840010002057fae */ /* 0x0043e4000c101d64 */
.L_x_384:
[----:B01----:R-:W-:Y:S01]  /*fc10*/  IADD3 R2, P0, R14, R4, RZ ;  /* 0x000000040e027210 */ /* 0x003fe20007f1e0ff */
[----:B------:R-:W-:Y:S01]  /*fc20*/  ULDC.64 UR4, c[0x0][0x328] ;  /* 0x0000ca0000047ab9 */ /* 0x000fe20000000a00 */
[----:B------:R-:W-:Y:S01]  /*fc30*/  ULDC.64 UR6, c[0x0][0x318] ;  /* 0x0000c60000067ab9 */ /* 0x000fe20000000a00 */
[----:B------:R-:W-:Y:S02]  /*fc40*/  IMAD R20, R20, UR4, RZ ;  /* 0x0000000414147c24 */ /* 0x000fe4000f8e02ff */
[----:B------:R-:W-:Y:S01]  /*fc50*/  IMAD.X R3, RZ, RZ, R24, P0 ;  /* 0x000000ffff037224 */ /* 0x000fe200000e0618 */
[----:B------:R-:W-:-:S13]  /*fc60*/  ISETP.LT.OR P0, PT, R7, 0x51, P3 ;  /* 0x000000510700780c */ /* 0x000fda0001f01670 */
[----:B------:R-:W-:Y:S01]  /*fc70*/  @!PT LDS RZ, [RZ] ;  /* 0x00000000fffff984 */ /* 0x000fe20000000800 */
[----:B------:R-:W-:Y:S01]  /*fc80*/  @!PT LDS RZ, [RZ] ;  /* 0x00000000fffff984 */ /* 0x000fe20000000800 */
[----:B------:R-:W-:Y:S01]  /*fc90*/  @!PT LDS RZ, [RZ] ;  /* 0x00000000fffff984 */ /* 0x000fe20000000800 */
[----:B------:R-:W-:Y:S01]  /*fca0*/  LDGSTS.E.BYPASS.LTC128B.128 [R5+0x2c00], desc[UR36][R2.64], !P0 ;  /* 0x02c0000002057fae */ /* 0x000fe2000c101d64 */
[----:B------:R-:W-:-:S13]  /*fcb0*/  ISETP.LT.OR P0, PT, R7, 0x51, P2 ;  /* 0x000000510700780c */ /* 0x000fda0001701670 */
[----:B------:R-:W-:Y:S01]  /*fcc0*/  LDGSTS.E.BYPASS.LTC128B.128 [R5+0x5c00], desc[UR36][R2.64+0x80], !P0 ;  /* 0x05c0008002057fae */ /* 0x000fe2000c101d64 */
[----:B------:R-:W-:Y:S01]  /*fcd0*/  ISETP.LT.OR P0, PT, R7, 0x51, P1 ;  /* 0x000000510700780c */ /* 0x000fe20000f01670 */
[----:B------:R-:W-:-:S12]  /*fce0*/  IMAD R7, R9, UR5, R20 ;  /* 0x0000000509077c24 */ /* 0x000fd8000f8e0214 */
[----:B------:R0:W-:Y:S02]  /*fcf0*/  LDGSTS.E.BYPASS.LTC128B.128 [R5+0x8c00], desc[UR36][R2.64+0x100], !P0 ;  /* 0x08c0010002057fae */ /* 0x0001e4000c101d64 */
[----:B0-----:R-:W-:Y:S01]  /*fd00*/  IMAD.WIDE.U32 R2, R9, UR4, RZ ;  /* 0x0000000409027c25 */ /* 0x001fe2000f8e00ff */
[----:B------:R-:W-:-:S03]  /*fd10*/  ULDC.64 UR4, c[0x0][0x338] ;  /* 0x0000ce0000047ab9 */ /* 0x000fc60000000a00 */
[----:B------:R-:W-:Y:S02]  /*fd20*/  IMAD.IADD R3, R3, 0x1, R7 ;  /* 0x0000000103037824 */ /* 0x000fe400078e0207 */
[----:B------:R-:W-:Y:S02]  /*fd30*/  IMAD R21, R21, UR4, RZ ;  /* 0x0000000415157c24 */ /* 0x000fe4000f8e02ff */
[----:B------:R-:W-:-:S04]  /*fd40*/  IMAD.WIDE.U32 R2, R0, UR4, R2 ;  /* 0x0000000400027c25 */ /* 0x000fc8000f8e0002 */
[----:B------:R-:W-:Y:S01]  /*fd50*/  IMAD R21, R0, UR5, R21 ;  /* 0x0000000500157c24 */ /* 0x000fe2000f8e0215 */
[----:B------:R-:W-:Y:S01]  /*fd60*/  ULDC.64 UR4, c[0x0][0x330] ;  /* 0x0000cc0000047ab9 */ /* 0x000fe20000000a00 */
[----:B------:R-:W-:Y:S02]  /*fd70*/  NOP ;  /* 0x0000000000007918 */ /* 0x000fe40000000000 */
[----:B------:R-:W-:Y:S02]  /*fd80*/  IMAD.IADD R3, R3, 0x1, R21 ;  /* 0x0000000103037824 */ /* 0x000fe400078e0215 */
[----:B------:R-:W-:-:S04]  /*fd90*/  IMAD.WIDE.U32 R2, R26, UR4, R2 ;  /* 0x000000041a027c25 */ /* 0x000fc8000f8e0002 */
[----:B------:R-:W-:Y:S01]  /*fda0*/  IMAD R3, R26, UR5, R3 ;  /* 0x000000051a037c24 */ /* 0x000fe2000f8e0203 */
[----:B------:R-:W-:-:S04]  /*fdb0*/  LEA R18, P0, R2, UR6, 0x1 ;  /* 0x0000000602127c11 */ /* 0x000fc8000f8008ff */
[----:B------:R-:W-:Y:S02]  /*fdc0*/  LEA.HI.X R24, R2, UR7, R3, 0x1, P0 ;  /* 0x0000000702187c11 */ /* 0x000fe400080f0c03 */
[----:B------:R-:W-:-:S13]  /*fdd0*/  PLOP3.LUT P0, PT, PT, PT, PT, 0x80, 0x0 ;  /* 0x000000000000781c */ /* 0x000fda0003f0f070 */
.L_x_282:
        /* <DEDUP_REMOVED lines=10> */
.L_x_283:
[----:B------:R-:W2:Y:S01]  /*fe80*/  LDL R0, [R1] ;  /* 0x0000000001007983 */ /* 0x000ea20000100800 */
[----:B------:R1:W-:Y:S01]  /*fe90*/  SYNCS.ARRIVE.TRANS64.A1T0 RZ, [R6+URZ+0x30850], RZ ;  /* 0x030850ff06ff79a7 */ /* 0x0003e2000810003f */
[C---:B------:R-:W-:Y:S01]  /*fea0*/  VIADD R8, R25.reuse, 0xffffffff ;  /* 0xffffffff19087836 */ /* 0x040fe20000000000 */
[----:B------:R-:W-:Y:S01]  /*feb0*/  MOV R10, R27 ;  /* 0x0000001b000a7202 */ /* 0x000fe20000000f00 */
[----:B------:R-:W-:Y:S02]  /*fec0*/  IMAD.MOV.U32 R17, RZ, RZ, R28 ;  /* 0x000000ffff117224 */ /* 0x000fe400078e001c */
[----:B------:R-:W-:Y:S01]  /*fed0*/  IMAD.MOV.U32 R29, RZ, RZ, R25 ;  /* 0x000000ffff1d7224 */ /* 0x000fe200078e0019 */
[----:B--2---:R-:W-:-:S13]  /*fee0*/  ISETP.GT.AND P0, PT, R25, R0, PT ;  /* 0x000000001900720c */ /* 0x004fda0003f04270 */
[----:B-1----:R-:W-:Y:S05]  /*fef0*/  @P0 BRA `(.L_x_284) ;  /* 0xfffffff000180947 */ /* 0x002fea000383ffff */
.L_x_271:
[----:B------:R-:W-:Y:S05]  /*ff00*/  BSYNC B0 ;  /* 0x0000000000007941 */ /* 0x000fea0003800000 */
.L_x_270:
[----:B------:R-:W1:Y:S01]  /*ff10*/  S2R R0, SR_TID.X ;  /* 0x0000000000007919 */ /* 0x000e620000002100 */
[----:B------:R-:W-:Y:S01]  /*ff20*/  BSSY B0, `(.L_x_285) ;  /* 0x0000010000007945 */ /* 0x000fe20003800000 */
[----:B-1----:R-:W-:-:S04]  /*ff30*/  LOP3.LUT R0, R0, 0x7f, RZ, 0xc0, !PT ;  /* 0x0000007f00007812 */ /* 0x002fc800078ec0ff */
[----:B------:R-:W-:-:S13]  /*ff40*/  ISETP.NE.AND P0, PT, R0, RZ, PT ;  /* 0x000000ff0000720c */ /* 0x000fda0003f05270 */
[----:B------:R-:W-:Y:S05]  /*ff50*/  @P0 BRA `(.L_x_286) ;  /* 0x0000000000300947 */ /* 0x000fea0003800000 */
[----:B------:R-:W1:Y:S01]  /*ff60*/  S2R R5, SR_LANEID ;  /* 0x0000000000057919 */ /* 0x000e620000000000 */
[----:B------:R-:W-:Y:S01]  /*ff70*/  VOTEU.ANY UR4, UPT, PT ;  /* 0x0000000000047886 */ /* 0x000fe200038e0100 */
[----:B0-----:R-:W0:Y:S01]  /*ff80*/  LDC.64 R2, c[0x0][0xc60] ;  /* 0x00031800ff027b82 */ /* 0x001e220000000a00 */
[----:B------:R-:W1:Y:S02]  /*ff90*/  FLO.U32 R0, UR4 ;  /* 0x0000000400007d00 */ /* 0x000e6400080e0000 */
[----:B-1----:R-:W-:-:S06]  /*ffa0*/  ISETP.EQ.U32.AND P0, PT, R0, R5, PT ;  /* 0x000000050000720c */ /* 0x002fcc0003f02070 */
[----:B------:R-:W0:Y:S07]  /*ffb0*/  POPC R5, UR4 ;  /* 0x0000000400057d09 */ /* 0x000e2e0008000000 */
[----:B0-----:R-:W3:Y:S01]  /*ffc0*/  @P0 ATOMG.E.ADD.STRONG.GPU PT, R3, desc[UR36][R2.64], R5 ;  /* 0x00000005020309a8 */ /* 0x001ee200081ee1e4 */
[----:B------:R-:W0:Y:S02]  /*ffd0*/  S2R R4, SR_LTMASK ;  /* 0x0000000000047919 */ /* 0x000e240000003900 */
[----:B0-----:R-:W-:-:S04]  /*ffe0*/  LOP3.LUT R4, R4, UR4, RZ, 0xc0, !PT ;  /* 0x0000000404047c12 */ /* 0x001fc8000f8ec0ff */
[----:B------:R-:W0:Y:S01]  /*fff0*/  POPC R7, R4 ;  /* 0x0000000400077309 */ /* 0x000e220000000000 */
[----:B---3--:R-:W0:Y:S02]  /*10000*/  SHFL.IDX PT, R0, R3, R0, 0x1f ;  /* 0x00001f0003007589 */ /* 0x008e2400000e0000 */
[----:B0-----:R-:W-:-:S07]  /*10010*/  IADD3 R16, R0, UR39, R7 ;  /* 0x0000002700107c10 */ /* 0x001fce000fffe007 */
.L_x_286:
[----:B------:R-:W-:Y:S05]  /*10020*/  BSYNC B0 ;  /* 0x0000000000007941 */ /* 0x000fea0003800000 */
.L_x_285:
[----:B------:R-:W-:-:S13]  /*10030*/  LOP3.LUT P0, RZ, R23, 0x10, RZ, 0xc0, !PT ;  /* 0x0000001017ff7812 */ /* 0x000fda000780c0ff */
[----:B------:R-:W-:Y:S05]  /*10040*/  @!P0 BRA `(.L_x_287) ;  /* 0x0000000000048947 */ /* 0x000fea0003800000 */
[----:B------:R-:W-:Y:S01]  /*10050*/  BPT.TRAP 0x1 ;  /* 0x000000040000795c */ /* 0x000fe20000300000 */
.L_x_287:
[----:B------:R-:W-:Y:S01]  /*10060*/  IMAD R0, R27, 0x8, R22 ;  /* 0x000000081b007824 */ /* 0x000fe200078e0216 */
[----:B0-----:R-:W-:Y:S01]  /*10070*/  SHF.L.U32 R3, R28, 0x1f, RZ ;  /* 0x0000001f1c037819 */ /* 0x001fe200000006ff */
[----:B------:R-:W-:Y:S01]  /*10080*/  BSSY B0, `(.L_x_288) ;  /* 0x0000004000007945 */ /* 0x000fe20003800000 */
[----:B------:R-:W-:Y:S02]  /*10090*/  IMAD R6, R25, -0x60, R37 ;  /* 0xffffffa019067824 */ /* 0x000fe400078e0225 */
[----:B------:R-:W0:Y:S02]  /*100a0*/  SYNCS.PHASECHK.TRANS64.TRYWAIT P0, [R0+URZ+0x30860], R3 ;  /* 0x03086003000075a7 */ /* 0x000e24000800017f */
[----:B0-----:R-:W-:Y:S05]  /*100b0*/  @!P0 BRA `(.L_x_289) ;  /* 0x0000003c00208947 */ /* 0x001fea0003800000 */
.L_x_385:
[----:B------:R-:W-:Y:S05]  /*100c0*/  BSYNC B0 ;  /* 0x0000000000007941 */ /* 0x000fea0003800000 */
.L_x_288:
[----:B------:R-:W1:Y:S01]  /*100d0*/  S2R R2, SR_TID.X ;  /* 0x0000000000027919 */ /* 0x000e620000002100 */
[----:B------:R-:W-:Y:S01]  /*100e0*/  UMOV UR4, 0xffffffff ;  /* 0xffffffff00047882 */ /* 0x000fe20000000000 */
[----:B------:R-:W-:Y:S01]  /*100f0*/  IMAD R7, R27, 0x4800, R34 ;  /* 0x000048001b077824 */ /* 0x000fe200078e0222 */
[----:B-1----:R-:W-:-:S04]  /*10100*/  LOP3.LUT R2, R2, 0x7f, RZ, 0xc0, !PT ;  /* 0x0000007f02027812 */ /* 0x002fc800078ec0ff */
[----:B------:R-:W-:-:S05]  /*10110*/  SHF.R.U32.HI R2, RZ, 0x3, R2 ;  /* 0x00000003ff027819 */ /* 0x000fca0000011602 */
[----:B------:R-:W-:Y:S01]  /*10120*/  IMAD.IADD R6, R6, 0x1, -R2 ;  /* 0x0000000106067824 */ /* 0x000fe200078e0a02 */
[----:B------:R-:W-:Y:S06]  /*10130*/  BRA.DIV UR4, `(.L_x_290) ;  /* 0x0000003e04147947 */ /* 0x000fec000b800000 */
[----:B--2---:R-:W1:Y:S01]  /*10140*/  SHFL.IDX PT, R14, R18, RZ, 0x181f ;  /* 0x00181fff120e7589 */ /* 0x004e6200000e0000 */
[----:B------:R-:W-:Y:S01]  /*10150*/  ULDC UR4, c[0x0][0x2f4] ;  /* 0x0000bd0000047ab9 */ /* 0x000fe20000000800 */
[C---:B------:R-:W-:Y:S01]  /*10160*/  IMAD.SHL.U32 R5, R31.reuse, 0x2, RZ ;  /* 0x000000021f057824 */ /* 0x040fe200078e00ff */
[----:B------:R-:W-:Y:S01]  /*10170*/  ISETP.GE.AND P2, PT, R31, UR4, PT ;  /* 0x000000041f007c0c */ /* 0x000fe2000bf46270 */
[----:B0-----:R-:W0:Y:S01]  /*10180*/  SHFL.IDX PT, R3, R24, RZ, 0x181f ;  /* 0x00181fff18037589 */ /* 0x001e2200000e0000 */
[----:B------:R-:W-:Y:S01]  /*10190*/  IMAD R4, R7, 0x2, R22 ;  /* 0x0000000207047824 */ /* 0x000fe200078e0216 */
[----:B------:R-:W-:Y:S02]  /*101a0*/  ISETP.GE.AND P1, PT, R33, UR4, PT ;  /* 0x0000000421007c0c */ /* 0x000fe4000bf26270 */
[C---:B------:R-:W-:Y:S01]  /*101b0*/  ISETP.LT.OR P4, PT, R6.reuse, 0x1, P2 ;  /* 0x000000010600780c */ /* 0x040fe20001781670 */
[----:B------:R-:W-:Y:S01]  /*101c0*/  SHFL.IDX PT, R7, R24, 0x1, 0x181f ;  /* 0x00381f0018077f89 */ /* 0x000fe200000e0000 */
[----:B------:R-:W-:-:S02]  /*101d0*/  ISETP.LT.OR P3, PT, R6, 0x1, P1 ;  /* 0x000000010600780c */ /* 0x000fc40000f61670 */
[----:B-1----:R-:W-:Y:S02]  /*101e0*/  IADD3 R2, P0, R14, R5, RZ ;  /* 0x000000050e027210 */ /* 0x002fe40007f1e0ff */
[----:B------:R-:W1:Y:S03]  /*101f0*/  SHFL.IDX PT, R14, R18, 0x1, 0x181f ;  /* 0x00381f00120e7f89 */ /* 0x000e6600000e0000 */
[----:B0-----:R-:W-:Y:S01]  /*10200*/  IMAD.X R3, RZ, RZ, R3, P0 ;  /* 0x000000ffff037224 */ /* 0x001fe200000e0603 */
[----:B------:R-:W-:-:S04]  /*10210*/  ISETP.GE.AND P0, PT, R32, UR4, PT ;  /* 0x0000000420007c0c */ /* 0x000fc8000bf06270 */
[----:B------:R-:W-:Y:S01]  /*10220*/  LDGSTS.E.BYPASS.LTC128B.128 [R4+0x400], desc[UR36][R2.64], !P4 ;  /* 0x0040000002047fae */ /* 0x000fe2000e101d64 */
[----:B------:R-:W-:-:S03]  /*10230*/  ISETP.LT.OR P4, PT, R6, 0x1, P0 ;  /* 0x000000010600780c */ /* 0x000fc60000781670 */
[----:B------:R-:W-:Y:S10]  /*10240*/  LDGSTS.E.BYPASS.LTC128B.128 [R4+0x3400], desc[UR36][R2.64+0x80], !P3 ;  /* 0x0340008002047fae */ /* 0x000ff4000d901d64 */
[----:B------:R1:W-:Y:S01]  /*10250*/  LDGSTS.E.BYPASS.LTC128B.128 [R4+0x6400], desc[UR36][R2.64+0x100], !P4 ;  /* 0x0640010002047fae */ /* 0x0003e2000e101d64 */
[----:B------:R-:W-:-:S02]  /*10260*/  ISETP.LT.OR P4, PT, R6, 0x11, P2 ;  /* 0x000000110600780c */ /* 0x000fc40001781670 */
[----:B-1----:R-:W-:Y:S02]  /*10270*/  IADD3 R2, P3, R14, R5, RZ ;  /* 0x000000050e027210 */ /* 0x002fe40007f7e0ff */
[----:B------:R-:W0:Y:S03]  /*10280*/  SHFL.IDX PT, R14, R18, 0x2, 0x181f ;  /* 0x00581f00120e7f89 */ /* 0x000e2600000e0000 */
[----:B------:R-:W-:Y:S01]  /*10290*/  IMAD.X R3, RZ, RZ, R7, P3 ;  /* 0x000000ffff037224 */ /* 0x000fe200018e0607 */
[C---:B------:R-:W-:Y:S01]  /*102a0*/  ISETP.LT.OR P3, PT, R6.reuse, 0x11, P1 ;  /* 0x000000110600780c */ /* 0x040fe20000f61670 */
[----:B------:R-:W1:Y:S04]  /*102b0*/  SHFL.IDX PT, R7, R24, 0x2, 0x181f ;  /* 0x00581f0018077f89 */ /* 0x000e6800000e0000 */
[----:B------:R-:W-:Y:S01]  /*102c0*/  LDGSTS.E.BYPASS.LTC128B.128 [R4+0xc00], desc[UR36][R2.64], !P4 ;  /* 0x00c0000002047fae */ /* 0x000fe2000e101d64 */
[----:B------:R-:W-:-:S07]  /*102d0*/  ISETP.LT.OR P4, PT, R6, 0x11, P0 ;  /* 0x000000110600780c */ /* 0x000fce0000781670 */
[----:B------:R-:W-:Y:S06]  /*102e0*/  LDGSTS.E.BYPASS.LTC128B.128 [R4+0x3c00], desc[UR36][R2.64+0x80], !P3 ;  /* 0x03c0008002047fae */ /* 0x000fec000d901d64 */
[----:B------:R0:W-:Y:S01]  /*102f0*/  LDGSTS.E.BYPASS.LTC128B.128 [R4+0x6c00], desc[UR36][R2.64+0x100], !P4 ;  /* 0x06c0010002047fae */ /* 0x0001e2000e101d64 */
[----:B------:R-:W-:Y:S02]  /*10300*/  ISETP.LT.OR P4, PT, R6, 0x21, P2 ;  /* 0x000000210600780c */ /* 0x000fe40001781670 */
[----:B0-----:R-:W-:Y:S02]  /*10310*/  IADD3 R2, P3, R14, R5, RZ ;  /* 0x000000050e027210 */ /* 0x001fe40007f7e0ff */
[----:B------:R-:W0:Y:S03]  /*10320*/  SHFL.IDX PT, R14, R18, 0x3, 0x181f ;  /* 0x00781f00120e7f89 */ /* 0x000e2600000e0000 */
[----:B-1----:R-:W-:Y:S01]  /*10330*/  IMAD.X R3, RZ, RZ, R7, P3 ;  /* 0x000000ffff037224 */ /* 0x002fe200018e0607 */
        /* <DEDUP_REMOVED lines=8> */
[----:B------:R-:W0:Y:S02]  /*103c0*/  SHFL.IDX PT, R14, R18, 0x4, 0x181f ;  /* 0x00981f00120e7f89 */ /* 0x000e2400000e0000 */
[----:B-1----:R-:W-:-:S02]  /*103d0*/  IADD3.X R3, RZ, R7, RZ, P3, !PT ;  /* 0x00000007ff037210 */ /* 0x002fc40001ffe4ff */
[----:B------:R-:W1:Y:S01]  /*103e0*/  SHFL.IDX PT, R7, R24, 0x4, 0x181f ;  /* 0x00981f0018077f89 */ /* 0x000e6200000e0000 */
[----:B------:R-:W-:-:S04]  /*103f0*/  ISETP.LT.OR P3, PT, R6, 0x31, P1 ;  /* 0x000000310600780c */ /* 0x000fc80000f61670 */
[----:B------:R-:W-:Y:S01]  /*10400*/  LDGSTS.E.BYPASS.LTC128B.128 [R4+0x1c00], desc[UR36][R2.64], !P4 ;  /* 0x01c0000002047fae */ /* 0x000fe2000e101d64 */
[----:B------:R-:W-:-:S03]  /*10410*/  ISETP.LT.OR P4, PT, R6, 0x31, P0 ;  /* 0x000000310600780c */ /* 0x000fc60000781670 */
[----:B------:R-:W2:Y:S05]  /*10420*/  SHFL.IDX PT, R24, R24, 0x5, 0x181f ;  /* 0x00b81f0018187f89 */ /* 0x000eaa00000e0000 */
[----:B------:R-:W-:Y:S05]  /*10430*/  LDGSTS.E.BYPASS.LTC128B.128 [R4+0x4c00], desc[UR36][R2.64+0x80], !P3 ;  /* 0x04c0008002047fae */ /* 0x000fea000d901d64 */
[----:B------:R0:W-:Y:S01]  /*10440*/  LDGSTS.E.BYPASS.LTC128B.128 [R4+0x7c00], desc[UR36][R2.64+0x100], !P4 ;  /* 0x07c0010002047fae */ /* 0x0001e2000e101d64 */
[----:B------:R-:W-:-:S02]  /*10450*/  ISETP.LT.OR P4, PT, R6, 0x41, P2 ;  /* 0x000000410600780c */ /* 0x000fc40001781670 */
[----:B0-----:R-:W-:Y:S02]  /*10460*/  IADD3 R2, P3, R14, R5, RZ ;  /* 0x000000050e027210 */ /* 0x001fe40007f7e0ff */
[----:B------:R0:W3:Y:S03]  /*10470*/  SHFL.IDX PT, R14, R18, 0x5, 0x181f ;  /* 0x00b81f00120e7f89 */ /* 0x0000e600000e0000 */
[----:B-1----:R-:W-:Y:S01]  /*10480*/  IMAD.X R3, RZ, RZ, R7, P3 ;  /* 0x000000ffff037224 */ /* 0x002fe200018e0607 */
[----:B------:R-:W-:-:S05]  /*10490*/  ISETP.LT.OR P3, PT, R6, 0x41, P1 ;  /* 0x000000410600780c */ /* 0x000fca0000f61670 */
[----:B------:R0:W-:Y:S01]  /*104a0*/  LDGSTS.E.BYPASS.LTC128B.128 [R4+0x2400], desc[UR36][R2.64], !P4 ;  /* 0x0240000002047fae */ /* 0x0001e2000e101d64 */
[----:B------:R-:W-:-:S07]  /*104b0*/  ISETP.LT.OR P4, PT, R6, 0x41, P0 ;  /* 0x000000410600780c */ /* 0x000fce0000781670 */
[----:B------:R0:W-:Y:S06]  /*104c0*/  LDGSTS.E.BYPASS.LTC128B.128 [R4+0x5400], desc[UR36][R2.64+0x80], !P3 ;  /* 0x0540008002047fae */ /* 0x0001ec000d901d64 */
[----:B--2---:R0:W-:Y:S02]  /*104d0*/  LDGSTS.E.BYPASS.LTC128B.128 [R4+0x8400], desc[UR36][R2.64+0x100], !P4 ;  /* 0x0840010002047fae */ /* 0x0041e4000e101d64 */
.L_x_399:
[C---:B------:R-:W-:Y:S02]  /*104e0*/  ISETP.LT.OR P2, PT, R6.reuse, 0x51, P2 ;  /* 0x000000510600780c */ /* 0x040fe40001741670 */
[C---:B------:R-:W-:Y:S02]  /*104f0*/  ISETP.LT.OR P1, PT, R6.reuse, 0x51, P1 ;  /* 0x000000510600780c */ /* 0x040fe40000f21670 */
[----:B------:R-:W-:Y:S02]  /*10500*/  ISETP.LT.OR P0, PT, R6, 0x51, P0 ;  /* 0x000000510600780c */ /* 0x000fe40000701670 */
[----:B0--3--:R-:W-:-:S05]  /*10510*/  IADD3 R2, P3, R14, R5, RZ ;  /* 0x000000050e027210 */ /* 0x009fca0007f7e0ff */
[----:B------:R-:W-:-:S05]  /*10520*/  IMAD.X R3, RZ, RZ, R24, P3 ;  /* 0x000000ffff037224 */ /* 0x000fca00018e0618 */
        /* <DEDUP_REMOVED lines=8> */
.L_x_291:
        /* <DEDUP_REMOVED lines=10> */
.L_x_292:
[----:B------:R1:W-:Y:S01]  /*10650*/  SYNCS.ARRIVE.TRANS64.A1T0 RZ, [R0+URZ+0x30850], RZ ;  /* 0x030850ff00ff79a7 */ /* 0x0003e2000810003f */
[----:B------:R-:W-:-:S05]  /*10660*/  VIADD R27, R27, 0x1 ;  /* 0x000000011b1b7836 */ /* 0x000fca0000000000 */
[----:B------:R-:W-:-:S04]  /*10670*/  ISETP.NE.AND P0, PT, R27, 0x2, PT ;  /* 0x000000021b00780c */ /* 0x000fc80003f05270 */
[----:B0-----:R-:W-:Y:S02]  /*10680*/  SEL R3, RZ, 0x1, P0 ;  /* 0x00000001ff037807 */ /* 0x001fe40000000000 */
[----:B------:R-:W-:Y:S02]  /*10690*/  SEL R27, R27, RZ, P0 ;  /* 0x000000ff1b1b7207 */ /* 0x000fe40000000000 */
[----:B-1----:R-:W-:-:S07]  /*106a0*/  LOP3.LUT R28, R28, R3, RZ, 0x3c, !PT ;  /* 0x000000031c1c7212 */ /* 0x002fce00078e3cff */
.L_x_249:
[----:B------:R-:W-:Y:S05]  /*106b0*/  BSYNC B7 ;  /* 0x0000000000077941 */ /* 0x000fea0003800000 */
.L_x_247:
[----:B------:R-:W-:-:S13]  /*106c0*/  LOP3.LUT P0, RZ, R23, 0x80, RZ, 0xc0, !PT ;  /* 0x0000008017ff7812 */ /* 0x000fda000780c0ff */
[----:B------:R-:W-:Y:S05]  /*106d0*/  @!P0 BRA `(.L_x_293) ;  /* 0x0000000000248947 */ /* 0x000fea0003800000 */
[----:B------:R-:W-:Y:S05]  /*106e0*/  WARPSYNC.ALL ;  /* 0x0000000000007948 */ /* 0x000fea0003800000 */
[----:B------:R-:W0:Y:S08]  /*106f0*/  S2UR UR5, SR_CgaCtaId ;  /* 0x00000000000579c3 */ /* 0x000e300000008800 */
[----:B------:R-:W-:Y:S06]  /*10700*/  BAR.SYNC.DEFER_BLOCKING 0x5, 0x180 ;  /* 0x0146000000007b1d */ /* 0x000fec0000010000 */
[----:B------:R-:W-:-:S02]  /*10710*/  UMOV UR4, 0x400 ;  /* 0x0000040000047882 */ /* 0x000fc40000000000 */
[----:B0-----:R-:W-:-:S06]  /*10720*/  ULEA UR4, UR5, UR4, 0x18 ;  /* 0x0000000405047291 */ /* 0x001fcc000f8ec03f */
[----:B------:R-:W-:-:S05]  /*10730*/  IMAD.U32 R22, RZ, RZ, UR4 ;  /* 0x00000004ff167e24 */ /* 0x000fca000f8e00ff */
[----:B------:R0:W1:Y:S01]  /*10740*/  LDS.128 R16, [R22+0x308d0] ;  /* 0x0308d00016107984 */ /* 0x0000620000000c00 */
[----:B------:R-:W-:Y:S06]  /*10750*/  BAR.ARV 0x4, 0x180 ;  /* 0x0106000000007b1d */ /* 0x000fec0000002000 */
[----:B------:R-:W-:Y:S05]  /*10760*/  BRA `(.L_x_294) ;  /* 0x0000000800d07947 */ /* 0x000fea0003800000 */
.L_x_293:
[----:B------:R-:W0:Y:S01]  /*10770*/  S2R R9, SR_TID.X ;  /* 0x0000000000097919 */ /* 0x000e220000002100 */
[----:B------:R-:W-:Y:S01]  /*10780*/  UMOV UR4, 0xffffffff ;  /* 0xffffffff00047882 */ /* 0x000fe20000000000 */
[----:B0-----:R-:W-:-:S04]  /*10790*/  LOP3.LUT R9, R9, 0x1f, RZ, 0xc0, !PT ;  /* 0x0000001f09097812 */ /* 0x001fc800078ec0ff */
[----:B------:R-:W-:Y:S01]  /*107a0*/  ISETP.NE.AND P0, PT, R9, 0x1f, PT ;  /* 0x0000001f0900780c */ /* 0x000fe20003f05270 */
[----:B------:R-:W-:-:S12]  /*107b0*/  BRA.DIV UR4, `(.L_x_295) ;  /* 0x0000003e04787947 */ /* 0x000fd8000b800000 */
[----:B------:R-:W-:Y:S01]  /*107c0*/  IMAD.IADD R7, R19, 0x1, R9 ;  /* 0x0000000113077824 */ /* 0x000fe200078e0209 */
[----:B------:R-:W-:-:S04]  /*107d0*/  ULDC UR4, c[0x0][0xc3c] ;  /* 0x00030f0000047ab9 */ /* 0x000fc80000000800 */
[----:B------:R-:W-:-:S13]  /*107e0*/  ISETP.GE.OR P1, PT, R7, UR4, !P0 ;  /* 0x0000000407007c0c */ /* 0x000fda000c726670 */
[----:B------:R-:W0:Y:S08]  /*107f0*/  @!P1 LDC.64 R2, c[0x0][0xc78] ;  /* 0x00031e00ff029b82 */ /* 0x000e300000000a00 */
[----:B------:R-:W1:Y:S01]  /*10800*/  @!P1 LDC.64 R4, c[0x0][0xc80] ;  /* 0x00032000ff049b82 */ /* 0x000e620000000a00 */
[----:B0-----:R-:W-:-:S06]  /*10810*/  @!P1 IMAD.WIDE R2, R7, 0x4, R2 ;  /* 0x0000000407029825 */ /* 0x001fcc00078e0202 */
[----:B------:R-:W2:Y:S01]  /*10820*/  @!P1 LDG.E R2, desc[UR36][R2.64] ;  /* 0x0000002402029981 */ /* 0x000ea2000c1e1900 */
[----:B-1----:R-:W-:-:S06]  /*10830*/  @!P1 IMAD.WIDE R4, R7, 0x4, R4 ;  /* 0x0000000407049825 */ /* 0x002fcc00078e0204 */
[----:B------:R-:W3:Y:S01]  /*10840*/  @!P1 LDG.E R4, desc[UR36][R4.64] ;  /* 0x0000002404049981 */ /* 0x000ee2000c1e1900 */
[----:B------:R-:W-:Y:S02]  /*10850*/  IMAD.MOV.U32 R10, RZ, RZ, RZ ;  /* 0x000000ffff0a7224 */ /* 0x000fe400078e00ff */
[----:B------:R-:W-:Y:S01]  /*10860*/  IMAD.MOV.U32 R7, RZ, RZ, RZ ;  /* 0x000000ffff077224 */ /* 0x000fe200078e00ff */
[C---:B------:R-:W-:Y:S02]  /*10870*/  ISETP.GE.U32.AND P2, PT, R9.reuse, 0x2, PT ;  /* 0x000000020900780c */ /* 0x040fe40003f46070 */
[C---:B------:R-:W-:Y:S02]  /*10880*/  ISETP.GE.U32.AND P3, PT, R9.reuse, 0x4, PT ;  /* 0x000000040900780c */ /* 0x040fe40003f66070 */
[C---:B------:R-:W-:Y:S02]  /*10890*/  ISETP.GE.U32.AND P4, PT, R9.reuse, 0x8, PT ;  /* 0x000000080900780c */ /* 0x040fe40003f86070 */
[----:B------:R-:W-:Y:S01]  /*108a0*/  ISETP.GE.U32.AND P5, PT, R9, 0x10, PT ;  /* 0x000000100900780c */ /* 0x000fe20003fa6070 */
[----:B------:R-:W-:Y:S04]  /*108b0*/  SHFL.IDX PT, R0, R16, RZ, 0x1f ;  /* 0x00001fff10007589 */ /* 0x000fe800000e0000 */
[----:B------:R-:W-:Y:S01]  /*108c0*/  SHFL.IDX PT, R8, R16, 0x1, 0x1f ;  /* 0x00201f0010087f89 */ /* 0x000fe200000e0000 */
[----:B--2---:R-:W-:Y:S01]  /*108d0*/  @!P1 MOV R10, R2 ;  /* 0x00000002000a9202 */ /* 0x004fe20000000f00 */
[----:B---3--:R-:W-:-:S04]  /*108e0*/  @!P1 IMAD.MOV.U32 R7, RZ, RZ, R4 ;  /* 0x000000ffff079224 */ /* 0x008fc800078e0004 */
[----:B------:R-:W-:-:S05]  /*108f0*/  IMAD R13, R10, R7, RZ ;  /* 0x000000070a0d7224 */ /* 0x000fca00078e02ff */
[----:B------:R-:W0:Y:S01]  /*10900*/  SHFL.UP PT, R14, R13, 0x1, RZ ;  /* 0x042000000d0e7989 */ /* 0x000e2200000e00ff */
[----:B------:R-:W-:-:S04]  /*10910*/  ISETP.NE.AND P1, PT, R9, RZ, PT ;  /* 0x000000ff0900720c */ /* 0x000fc80003f25270 */
        /* <DEDUP_REMOVED lines=14> */
[----:B------:R0:W1:Y:S01]  /*10a00*/  SHFL.IDX PT, R14, R2, 0x1f, 0x1f ;  /* 0x03e01f00020e7f89 */ /* 0x00006200000e0000 */
[----:B------:R-:W-:-:S07]  /*10a10*/  IMAD.MOV.U32 R6, RZ, RZ, RZ ;  /* 0x000000ffff067224 */ /* 0x000fce00078e00ff */
.L_x_409:
[----:B------:R-:W-:Y:S02]  /*10a20*/  ULDC UR4, c[0x0][0xc38] ;  /* 0x00030e0000047ab9 */ /* 0x000fe40000000800 */
[----:B------:R-:W-:-:S04]  /*10a30*/  IMAD.U32 R5, RZ, RZ, UR4 ;  /* 0x00000004ff057e24 */ /* 0x000fc8000f8e00ff */
[----:B-1----:R-:W-:-:S04]  /*10a40*/  IMAD R14, R14, R5, RZ ;  /* 0x000000050e0e7224 */ /* 0x002fc800078e02ff */
[----:B------:R-:W-:-:S05]  /*10a50*/  IMAD.IADD R9, R8, 0x1, R14 ;  /* 0x0000000108097824 */ /* 0x000fca00078e020e */
[----:B------:R-:W-:-:S13]  /*10a60*/  ISETP.GT.AND P6, PT, R9, R0, PT ;  /* 0x000000000900720c */ /* 0x000fda0003fc4270 */
[----:B------:R-:W-:Y:S05]  /*10a70*/  @P6 BRA `(.L_x_296) ;  /* 0x0000000000a46947 */ /* 0x000fea0003800000 */
.L_x_299:
[----:B0-----:R-:W0:Y:S01]  /*10a80*/  LDC R2, c[0x0][0xc3c] ;  /* 0x00030f00ff027b82 */ /* 0x001e220000000800 */
[----:B------:R-:W-:-:S04]  /*10a90*/  IADD3 R19, R19, 0x1f, RZ ;  /* 0x0000001f13137810 */ /* 0x000fc80007ffe0ff */
[----:B0-----:R-:W-:-:S13]  /*10aa0*/  ISETP.GE.AND P6, PT, R19, R2, PT ;  /* 0x000000021300720c */ /* 0x001fda0003fc6270 */
[----:B------:R-:W-:Y:S05]  /*10ab0*/  @P6 BRA `(.L_x_297) ;  /* 0x0000000400b86947 */ /* 0x000fea0003800000 */
[----:B------:R-:W0:Y:S01]  /*10ac0*/  S2R R3, SR_TID.X ;  /* 0x0000000000037919 */ /* 0x000e220000002100 */
[----:B------:R-:W-:Y:S01]  /*10ad0*/  IMAD.MOV.U32 R7, RZ, RZ, RZ ;  /* 0x000000ffff077224 */ /* 0x000fe200078e00ff */
[----:B0-----:R-:W-:-:S05]  /*10ae0*/  LOP3.LUT R3, R3, 0x1f, RZ, 0xc0, !PT ;  /* 0x0000001f03037812 */ /* 0x001fca00078ec0ff */
[----:B------:R-:W-:-:S05]  /*10af0*/  IMAD.IADD R11, R19, 0x1, R3 ;  /* 0x00000001130b7824 */ /* 0x000fca00078e0203 */
[----:B------:R-:W-:-:S13]  /*10b00*/  ISETP.GE.OR P6, PT, R11, R2, !P0 ;  /* 0x000000020b00720c */ /* 0x000fda00047c6670 */
[----:B------:R-:W0:Y:S08]  /*10b10*/  @!P6 LDC.64 R2, c[0x0][0xc80] ;  /* 0x00032000ff02eb82 */ /* 0x000e300000000a00 */
[----:B------:R-:W1:Y:S01]  /*10b20*/  @!P6 LDC.64 R4, c[0x0][0xc78] ;  /* 0x00031e00ff04eb82 */ /* 0x000e620000000a00 */
[----:B------:R-:W-:Y:S02]  /*10b30*/  IMAD.MOV.U32 R10, RZ, RZ, RZ ;  /* 0x000000ffff0a7224 */ /* 0x000fe400078e00ff */
[----:B0-----:R-:W-:-:S05]  /*10b40*/  @!P6 IMAD.WIDE R2, R11, 0x4, R2 ;  /* 0x000000040b02e825 */ /* 0x001fca00078e0202 */
[----:B------:R1:W2:Y:S02]  /*10b50*/  @!P6 LDG.E R7, desc[UR36][R2.64] ;  /* 0x000000240207e981 */ /* 0x0002a4000c1e1900 */
[----:B-1----:R-:W-:-:S05]  /*10b60*/  @!P6 IMAD.WIDE R2, R11, 0x4, R4 ;  /* 0x000000040b02e825 */ /* 0x002fca00078e0204 */
[----:B------:R-:W2:Y:S01]  /*10b70*/  @!P6 LDG.E R10, desc[UR36][R2.64] ;  /* 0x00000024020ae981 */ /* 0x000ea2000c1e1900 */
[----:B------:R-:W-:Y:S01]  /*10b80*/  UMOV UR4, 0xffffffff ;  /* 0xffffffff00047882 */ /* 0x000fe20000000000 */
[----:B--2---:R-:W-:Y:S02]  /*10b90*/  IMAD R13, R10, R7, RZ ;  /* 0x000000070a0d7224 */ /* 0x004fe400078e02ff */
[----:B------:R-:W-:Y:S05]  /*10ba0*/  BRA.DIV UR4, `(.L_x_298) ;  /* 0x0000003e04b47947 */ /* 0x000fea000b800000 */
        /* <DEDUP_REMOVED lines=15> */
[----:B------:R0:W1:Y:S02]  /*10ca0*/  SHFL.IDX PT, R14, R2, 0x1f, 0x1f ;  /* 0x03e01f00020e7f89 */ /* 0x00006400000e0000 */
.L_x_417:
[----:B------:R-:W-:Y:S02]  /*10cb0*/  ULDC UR4, c[0x0][0xc38] ;  /* 0x00030e0000047ab9 */ /* 0x000fe40000000800 */
[----:B------:R-:W-:-:S05]  /*10cc0*/  MOV R5, UR4 ;  /* 0x0000000400057c02 */ /* 0x000fca0008000f00 */
[----:B-1----:R-:W-:-:S04]  /*10cd0*/  IMAD R14, R14, R5, RZ ;  /* 0x000000050e0e7224 */ /* 0x002fc800078e02ff */
[----:B------:R-:W-:-:S05]  /*10ce0*/  IMAD.IADD R9, R14, 0x1, R9 ;  /* 0x000000010e097824 */ /* 0x000fca00078e0209 */
[----:B------:R-:W-:-:S13]  /*10cf0*/  ISETP.GT.AND P6, PT, R9, R0, PT ;  /* 0x000000000900720c */ /* 0x000fda0003fc4270 */
[----:B------:R-:W-:Y:S05]  /*10d00*/  @!P6 BRA `(.L_x_299) ;  /* 0xfffffffc005ce947 */ /* 0x000fea000383ffff */
.L_x_296:
[----:B------:R-:W-:Y:S01]  /*10d10*/  IMAD.IADD R9, R9, 0x1, -R14 ;  /* 0x0000000109097824 */ /* 0x000fe200078e0a0e */
[----:B------:R-:W-:-:S03]  /*10d20*/  UMOV UR4, 0xffffffff ;  /* 0xffffffff00047882 */ /* 0x000fc60000000000 */
[----:B------:R-:W-:-:S05]  /*10d30*/  IMAD R3, R2, R5, R9 ;  /* 0x0000000502037224 */ /* 0x000fca00078e0209 */
[----:B------:R-:W-:Y:S01]  /*10d40*/  ISETP.GT.AND P6, PT, R3, R0, PT ;  /* 0x000000000300720c */ /* 0x000fe20003fc4270 */
[----:B------:R-:W-:-:S12]  /*10d50*/  BRA.DIV UR4, `(.L_x_300) ;  /* 0x0000004204007947 */ /* 0x000fd8000b800000 */
[----:B------:R-:W-:-:S04]  /*10d60*/  VOTE.ANY R3, PT, !P6 ;  /* 0x0000000000037806 */ /* 0x000fc800070e0100 */
[----:B------:R-:W1:Y:S02]  /*10d70*/  POPC R4, R3 ;  /* 0x0000000300047309 */ /* 0x000e640000000000 */
[----:B-1----:R1:W2:Y:S04]  /*10d80*/  SHFL.IDX PT, R7, R7, R4, 0x1f ;  /* 0x00001f0407077589 */ /* 0x0022a800000e0000 */
[----:B------:R1:W3:Y:S02]  /*10d90*/  SHFL.IDX PT, R10, R10, R4, 0x1f ;  /* 0x00001f040a0a7589 */ /* 0x0002e400000e0000 */
.L_x_422:
[----:B------:R-:W-:-:S13]  /*10da0*/  ISETP.NE.AND P0, PT, R3, RZ, PT ;  /* 0x000000ff0300720c */ /* 0x000fda0003f05270 */
[----:B------:R-:W-:Y:S05]  /*10db0*/  @!P0 BRA `(.L_x_301) ;  /* 0x0000000000108947 */ /* 0x000fea0003800000 */
[----:B------:R-:W-:Y:S01]  /*10dc0*/  UMOV UR4, 0xffffffff ;  /* 0xffffffff00047882 */ /* 0x000fe20000000000 */
[----:B------:R-:W-:Y:S02]  /*10dd0*/  VIADD R12, R4, 0xffffffff ;  /* 0xffffffff040c7836 */ /* 0x000fe40000000000 */
[----:B------:R-:W-:Y:S05]  /*10de0*/  BRA.DIV UR4, `(.L_x_302) ;  /* 0x0000004204387947 */ /* 0x000fea000b800000 */
[----:B------:R4:W0:Y:S02]  /*10df0*/  SHFL.IDX PT, R6, R2, R12, 0x1f ;  /* 0x00001f0c02067589 */ /* 0x00082400000e0000 */
.L_x_301:
[----:B--2---:R-:W-:Y:S01]  /*10e00*/  IABS R8, R7 ;  /* 0x0000000700087213 */ /* 0x004fe20000000000 */
[----:B0-----:R-:W-:Y:S01]  /*10e10*/  IMAD R16, R6, R5, R9 ;  /* 0x0000000506107224 */ /* 0x001fe200078e0209 */
[----:B---3--:R-:W-:Y:S01]  /*10e20*/  IABS R5, R10 ;  /* 0x0000000a00057213 */ /* 0x008fe20000000000 */
[----:B------:R-:W-:Y:S01]  /*10e30*/  IMAD.IADD R19, R4, 0x1, R19 ;  /* 0x0000000104137824 */ /* 0x000fe200078e0213 */
[----:B------:R-:W0:Y:S01]  /*10e40*/  I2F.RP R11, R8 ;  /* 0x00000008000b7306 */ /* 0x000e220000209400 */
[----:B------:R-:W-:-:S07]  /*10e50*/  IMAD.IADD R0, R0, 0x1, -R16 ;  /* 0x0000000100007824 */ /* 0x000fce00078e0a10 */
[----:B----4-:R-:W2:Y:S08]  /*10e60*/  I2F.RP R12, R5 ;  /* 0x00000005000c7306 */ /* 0x010eb00000209400 */
[----:B0-----:R-:W0:Y:S08]  /*10e70*/  MUFU.RCP R11, R11 ;  /* 0x0000000b000b7308 */ /* 0x001e300000001000 */
[----:B--2---:R-:W-:Y:S01]  /*10e80*/  MUFU.RCP R12, R12 ;  /* 0x0000000c000c7308 */ /* 0x004fe20000001000 */
[----:B0-----:R-:W-:-:S07]  /*10e90*/  VIADD R2, R11, 0xffffffe ;  /* 0x0ffffffe0b027836 */ /* 0x001fce0000000000 */
[----:B------:R0:W2:Y:S02]  /*10ea0*/  F2I.FTZ.U32.TRUNC.NTZ R3, R2 ;  /* 0x0000000200037305 */ /* 0x0000a4000021f000 */
[----:B0-----:R-:W-:Y:S02]  /*10eb0*/  IMAD.MOV.U32 R2, RZ, RZ, RZ ;  /* 0x000000ffff027224 */ /* 0x001fe400078e00ff */
[----:B--2---:R-:W-:-:S04]  /*10ec0*/  IMAD.MOV R9, RZ, RZ, -R3 ;  /* 0x000000ffff097224 */ /* 0x004fc800078e0a03 */
[----:B------:R-:W-:-:S04]  /*10ed0*/  IMAD R9, R9, R8, RZ ;  /* 0x0000000809097224 */ /* 0x000fc800078e02ff */
[----:B------:R-:W-:Y:S01]  /*10ee0*/  IMAD.HI.U32 R3, R3, R9, R2 ;  /* 0x0000000903037227 */ /* 0x000fe200078e0002 */
[----:B------:R-:W-:Y:S02]  /*10ef0*/  IABS R2, R7 ;  /* 0x0000000700027213 */ /* 0x000fe40000000000 */
[----:B------:R-:W-:-:S03]  /*10f00*/  IABS R9, R0 ;  /* 0x0000000000097213 */ /* 0x000fc60000000000 */
[----:B------:R-:W-:Y:S02]  /*10f10*/  IMAD.MOV R2, RZ, RZ, -R2 ;  /* 0x000000ffff027224 */ /* 0x000fe400078e0a02 */
[----:B------:R-:W-:Y:S01]  /*10f20*/  IMAD.HI.U32 R6, R3, R9, RZ ;  /* 0x0000000903067227 */ /* 0x000fe200078e00ff */
[----:B------:R-:W-:-:S03]  /*10f30*/  IADD3 R3, R12, 0xffffffe, RZ ;  /* 0x0ffffffe0c037810 */ /* 0x000fc60007ffe0ff */
[----:B------:R-:W-:-:S03]  /*10f40*/  IMAD R9, R6, R2, R9 ;  /* 0x0000000206097224 */ /* 0x000fc600078e0209 */
[----:B------:R-:W0:Y:S02]  /*10f50*/  F2I.FTZ.U32.TRUNC.NTZ R3, R3 ;  /* 0x0000000300037305 */ /* 0x000e24000021f000 */
[----:B------:R-:W-:-:S13]  /*10f60*/  ISETP.GT.U32.AND P1, PT, R8, R9, PT ;  /* 0x000000090800720c */ /* 0x000fda0003f24070 */
[----:B------:R-:W-:Y:S02]  /*10f70*/  @!P1 IMAD.IADD R9, R9, 0x1, -R8 ;  /* 0x0000000109099824 */ /* 0x000fe400078e0a08 */
[----:B0-----:R-:W-:Y:S02]  /*10f80*/  IMAD.MOV R2, RZ, RZ, -R3 ;  /* 0x000000ffff027224 */ /* 0x001fe400078e0a03 */
[----:B------:R-:W-:Y:S01]  /*10f90*/  @!P1 VIADD R6, R6, 0x1 ;  /* 0x0000000106069836 */ /* 0x000fe20000000000 */
[----:B------:R-:W-:Y:S01]  /*10fa0*/  ISETP.GE.U32.AND P0, PT, R9, R8, PT ;  /* 0x000000080900720c */ /* 0x000fe20003f06070 */
[----:B------:R-:W-:Y:S01]  /*10fb0*/  IMAD R9, R2, R5, RZ ;  /* 0x0000000502097224 */ /* 0x000fe200078e02ff */
[----:B------:R-:W-:Y:S01]  /*10fc0*/  ISETP.NE.AND P1, PT, R7, RZ, PT ;  /* 0x000000ff0700720c */ /* 0x000fe20003f25270 */
[----:B------:R-:W-:-:S04]  /*10fd0*/  IMAD.MOV.U32 R2, RZ, RZ, RZ ;  /* 0x000000ffff027224 */ /* 0x000fc800078e00ff */
[----:B------:R-:W-:Y:S01]  /*10fe0*/  IMAD.HI.U32 R8, R3, R9, R2 ;  /* 0x0000000903087227 */ /* 0x000fe200078e0002 */
[----:B------:R-:W-:-:S04]  /*10ff0*/  LOP3.LUT R2, R0, R7, RZ, 0x3c, !PT ;  /* 0x0000000700027212 */ /* 0x000fc800078e3cff */
[----:B------:R-:W-:Y:S01]  /*11000*/  ISETP.GE.AND P2, PT, R2, RZ, PT ;  /* 0x000000ff0200720c */ /* 0x000fe20003f46270 */
[----:B------:R-:W-:Y:S01]  /*11010*/  @P0 VIADD R6, R6, 0x1 ;  /* 0x0000000106060836 */ /* 0x000fe20000000000 */
[----:B------:R-:W-:-:S05]  /*11020*/  IABS R2, R10 ;  /* 0x0000000a00027213 */ /* 0x000fca0000000000 */
[----:B------:R-:W-:-:S06]  /*11030*/  IMAD.MOV R2, RZ, RZ, -R2 ;  /* 0x000000ffff027224 */ /* 0x000fcc00078e0a02 */
[----:B------:R-:W-:Y:S01]  /*11040*/  @!P2 IMAD.MOV R6, RZ, RZ, -R6 ;  /* 0x000000ffff06a224 */ /* 0x000fe200078e0a06 */
[----:B------:R-:W-:-:S04]  /*11050*/  @!P1 LOP3.LUT R6, RZ, R7, RZ, 0x33, !PT ;  /* 0x00000007ff069212 */ /* 0x000fc800078e33ff */
[-C--:B------:R-:W-:Y:S01]  /*11060*/  IABS R3, R6.reuse ;  /* 0x0000000600037213 */ /* 0x080fe20000000000 */
[----:B------:R-:W-:-:S04]  /*11070*/  IMAD R7, R7, R6, RZ ;  /* 0x0000000607077224 */ /* 0x000fc800078e02ff */
[----:B------:R-:W-:-:S04]  /*11080*/  IMAD.HI.U32 R8, R8, R3, RZ ;  /* 0x0000000308087227 */ /* 0x000fc800078e00ff */
[----:B------:R-:W-:Y:S02]  /*11090*/  IMAD R2, R8, R2, R3 ;  /* 0x0000000208027224 */ /* 0x000fe400078e0203 */
[----:B------:R-:W-:-:S03]  /*110a0*/  IMAD.IADD R17, R0, 0x1, -R7 ;  /* 0x0000000100117824 */ /* 0x000fc600078e0a07 */
[----:B------:R-:W-:-:S13]  /*110b0*/  ISETP.GT.U32.AND P1, PT, R5, R2, PT ;  /* 0x000000020500720c */ /* 0x000fda0003f24070 */
[----:B------:R-:W-:Y:S01]  /*110c0*/  @!P1 IMAD.IADD R2, R2, 0x1, -R5 ;  /* 0x0000000102029824 */ /* 0x000fe200078e0a05 */
[----:B------:R-:W-:Y:S02]  /*110d0*/  @!P1 IADD3 R8, R8, 0x1, RZ ;  /* 0x0000000108089810 */ /* 0x000fe40007ffe0ff */
[----:B------:R-:W-:Y:S02]  /*110e0*/  ISETP.NE.AND P1, PT, R10, RZ, PT ;  /* 0x000000ff0a00720c */ /* 0x000fe40003f25270 */
[----:B------:R-:W-:Y:S02]  /*110f0*/  ISETP.GE.U32.AND P0, PT, R2, R5, PT ;  /* 0x000000050200720c */ /* 0x000fe40003f06070 */
[----:B------:R-:W-:-:S04]  /*11100*/  LOP3.LUT R2, R6, R10, RZ, 0x3c, !PT ;  /* 0x0000000a06027212 */ /* 0x000fc800078e3cff */
[----:B------:R-:W-:-:S07]  /*11110*/  ISETP.GE.AND P2, PT, R2, RZ, PT ;  /* 0x000000ff0200720c */ /* 0x000fce0003f46270 */
[----:B------:R-:W-:-:S06]  /*11120*/  @P0 VIADD R8, R8, 0x1 ;  /* 0x0000000108080836 */ /* 0x000fcc0000000000 */
[----:B------:R-:W-:Y:S01]  /*11130*/  @!P2 IMAD.MOV R8, RZ, RZ, -R8 ;  /* 0x000000ffff08a224 */ /* 0x000fe200078e0a08 */
[----:B------:R-:W-:-:S05]  /*11140*/  @!P1 LOP3.LUT R8, RZ, R10, RZ, 0x33, !PT ;  /* 0x0000000aff089212 */ /* 0x000fca00078e33ff */
[----:B------:R-:W-:-:S04]  /*11150*/  IMAD.MOV R3, RZ, RZ, -R8 ;  /* 0x000000ffff037224 */ /* 0x000fc800078e0a08 */
[C---:B------:R-:W-:Y:S02]  /*11160*/  IMAD R18, R10.reuse, R3, R6 ;  /* 0x000000030a127224 */ /* 0x040fe400078e0206 */
[----:B------:R-:W-:-:S04]  /*11170*/  IMAD R3, R10, 0x1000000, R8 ;  /* 0x010000000a037824 */ /* 0x000fc800078e0208 */
[----:B------:R-:W-:Y:S01]  /*11180*/  IMAD R18, R18, 0x10000, R3 ;  /* 0x0001000012127824 */ /* 0x000fe200078e0203 */
[----:B------:R-:W-:Y:S06]  /*11190*/  BRA `(.L_x_303) ;  /* 0x00000000001c7947 */ /* 0x000fec0003800000 */
.L_x_297:
[----:B------:R-:W-:Y:S01]  /*111a0*/  UMOV UR4, URZ ;  /* 0x0000003f00047c82 */ /* 0x000fe20008000000 */
[----:B------:R-:W-:Y:S01]  /*111b0*/  UMOV UR5, URZ ;  /* 0x0000003f00057c82 */ /* 0x000fe20008000000 */
[----:B------:R-:W-:Y:S01]  /*111c0*/  ULDC UR6, c[0x0][0xc3c] ;  /* 0x00030f0000067ab9 */ /* 0x000fe20000000800 */
[----:B------:R-:W-:Y:S01]  /*111d0*/  IMAD.MOV.U32 R16, RZ, RZ, R0 ;  /* 0x000000ffff107224 */ /* 0x000fe200078e0000 */
[----:B------:R-:W-:Y:S01]  /*111e0*/  MOV R17, UR4 ;  /* 0x0000000400117c02 */ /* 0x000fe20008000f00 */
[----:B------:R-:W-:Y:S02]  /*111f0*/  IMAD.U32 R18, RZ, RZ, UR5 ;  /* 0x00000005ff127e24 */ /* 0x000fe4000f8e00ff */
[----:B------:R-:W-:-:S07]  /*11200*/  IMAD.U32 R19, RZ, RZ, UR6 ;  /* 0x00000006ff137e24 */ /* 0x000fce000f8e00ff */
.L_x_303:
[----:B------:R-:W0:Y:S01]  /*11210*/  S2R R0, SR_TID.X ;  /* 0x0000000000007919 */ /* 0x000e220000002100 */
[----:B------:R-:W-:Y:S05]  /*11220*/  WARPSYNC.ALL ;  /* 0x0000000000007948 */ /* 0x000fea0003800000 */
[----:B------:R-:W-:Y:S01]  /*11230*/  BAR.SYNC.DEFER_BLOCKING 0x4, 0x180 ;  /* 0x0106000000007b1d */ /* 0x000fe20000010000 */
[----:B0-----:R-:W-:-:S04]  /*11240*/  LOP3.LUT R0, R0, 0x1f, RZ, 0xc0, !PT ;  /* 0x0000001f00007812 */ /* 0x001fc800078ec0ff */
[----:B------:R-:W-:-:S13]  /*11250*/  ISETP.NE.AND P0, PT, R0, RZ, PT ;  /* 0x000000ff0000720c */ /* 0x000fda0003f05270 */
[----:B------:R-:W0:Y:S01]  /*11260*/  @!P0 S2R R3, SR_CgaCtaId ;  /* 0x0000000000038919 */ /* 0x000e220000008800 */
[----:B------:R-:W-:-:S04]  /*11270*/  @!P0 MOV R0, 0x400 ;  /* 0x0000040000008802 */ /* 0x000fc80000000f00 */
[----:B0-----:R-:W-:-:S05]  /*11280*/  @!P0 LEA R22, R3, R0, 0x18 ;  /* 0x0000000003168211 */ /* 0x001fca00078ec0ff */
[----:B------:R2:W-:Y:S01]  /*11290*/  @!P0 STS.128 [R22+0x308d0], R16 ;  /* 0x0308d01016008388 */ /* 0x0005e20000000c00 */
[----:B------:R-:W-:Y:S06]  /*112a0*/  BAR.ARV 0x5, 0x180 ;  /* 0x0146000000007b1d */ /* 0x000fec0000002000 */
.L_x_294:
[----:B------:R-:W-:Y:S02]  /*112b0*/  ULDC UR4, c[0x0][0xc3c] ;  /* 0x00030f0000047ab9 */ /* 0x000fe40000000800 */
[----:B-1----:R-:W-:-:S13]  /*112c0*/  ISETP.GE.AND P0, PT, R19, UR4, PT ;  /* 0x0000000413007c0c */ /* 0x002fda000bf06270 */
[----:B------:R-:W-:Y:S05]  /*112d0*/  @!P0 BRA `(.L_x_304) ;  /* 0xffffffb400a08947 */ /* 0x000fea000383ffff */
[----:B------:R-:W-:Y:S05]  /*112e0*/  BSYNC B8 ;  /* 0x0000000000087941 */ /* 0x000fea0003800000 */
.L_x_241:
[----:B------:R-:W3:Y:S01]  /*112f0*/  LDL.LU R0, [R1+0x20] ;  /* 0x0000200001007983 */ /* 0x000ee20000300800 */
[----:B------:R-:W-:Y:S01]  /*11300*/  BSSY B0, `(.L_x_305) ;  /* 0x000000b000007945 */ /* 0x000fe20003800000 */
[----:B------:R-:W4:Y:S01]  /*11310*/  S2R R5, SR_CgaCtaId ;  /* 0x0000000000057919 */ /* 0x000f220000008800 */
[----:B---3--:R-:W-:-:S05]  /*11320*/  VIADD R0, R0, 0x1 ;  /* 0x0000000100007836 */ /* 0x008fca0000000000 */
[----:B-1----:R-:W-:-:S04]  /*11330*/  LEA.HI R2, R0, R0, RZ, 0x1 ;  /* 0x0000000000027211 */ /* 0x002fc800078f08ff */
[----:B------:R-:W-:Y:S02]  /*11340*/  LOP3.LUT R3, R2, 0xfffffffe, RZ, 0xc0, !PT ;  /* 0xfffffffe02037812 */ /* 0x000fe400078ec0ff */
[----:B------:R-:W-:-:S03]  /*11350*/  MOV R2, 0x400 ;  /* 0x0000040000027802 */ /* 0x000fc60000000f00 */
[----:B------:R-:W-:Y:S01]  /*11360*/  IMAD.IADD R0, R0, 0x1, -R3 ;  /* 0x0000000100007824 */ /* 0x000fe200078e0a03 */
[----:B----4-:R-:W-:-:S04]  /*11370*/  LEA R4, R5, R2, 0x18 ;  /* 0x0000000205047211 */ /* 0x010fc800078ec0ff */
[----:B------:R-:W-:-:S04]  /*11380*/  SHF.L.U32 R0, R0, 0x1f, RZ ;  /* 0x0000001f00007819 */ /* 0x000fc800000006ff */
[----:B------:R-:W1:Y:S02]  /*11390*/  SYNCS.PHASECHK.TRANS64.TRYWAIT P0, [R4+URZ+0x30820], R0 ;  /* 0x03082000040075a7 */ /* 0x000e64000800017f */
[----:B-1----:R-:W-:Y:S05]  /*113a0*/  @!P0 BRA `(.L_x_306) ;  /* 0x0000003800f08947 */ /* 0x002fea0003800000 */
.L_x_425:
[----:B------:R-:W-:Y:S05]  /*113b0*/  BSYNC B0 ;  /* 0x0000000000007941 */ /* 0x000fea0003800000 */
.L_x_305:
[----:B------:R-:W-:-:S03]  /*113c0*/  UMOV UR4, 0xffffffff ;  /* 0xffffffff00047882 */ /* 0x000fc60000000000 */
[----:B------:R-:W-:Y:S05]  /*113d0*/  BRA.DIV UR4, `(.L_x_307) ;  /* 0x0000003a04f87947 */ /* 0x000fea000b800000 */
[----:B-1----:R-:W1:Y:S02]  /*113e0*/  S2R R0, SR_TID.X ;  /* 0x0000000000007919 */ /* 0x002e640000002100 */
[----:B-1----:R-:W-:-:S04]  /*113f0*/  SHF.R.U32.HI R0, RZ, 0x5, R0 ;  /* 0x00000005ff007819 */ /* 0x002fc80000011600 */
[----:B------:R-:W-:-:S05]  /*11400*/  LOP3.LUT R0, R0, 0x3, RZ, 0xc0, !PT ;  /* 0x0000000300007812 */ /* 0x000fca00078ec0ff */
[----:B------:R1:W3:Y:S02]  /*11410*/  SHFL.IDX PT, R14, R0, RZ, 0x1f ;  /* 0x00001fff000e7589 */ /* 0x0002e400000e0000 */
.L_x_428:
[----:B---3--:R-:W-:Y:S01]  /*11420*/  ISETP.NE.AND P0, PT, R14, RZ, PT ;  /* 0x000000ff0e00720c */ /* 0x008fe20003f05270 */
[----:B------:R-:W-:-:S12]  /*11430*/  BSSY B0, `(.L_x_308) ;  /* 0x0000026000007945 */ /* 0x000fd80003800000 */
[----:B------:R-:W-:Y:S05]  /*11440*/  @P0 BRA `(.L_x_309) ;  /* 0x0000000000900947 */ /* 0x000fea0003800000 */
[----:B------:R-:W-:-:S03]  /*11450*/  UMOV UR4, 0xffffffff ;  /* 0xffffffff00047882 */ /* 0x000fc60000000000 */
[----:B------:R-:W-:Y:S05]  /*11460*/  BRA.DIV UR4, `(.L_x_310) ;  /* 0x0000003e04087947 */ /* 0x000fea000b800000 */
[----:B------:R-:W-:-:S13]  /*11470*/  ELECT P6, URZ, PT ;  /* 0x00000000003f782f */ /* 0x000fda00038c0000 */
.L_x_431:
[----:B------:R-:W-:Y:S05]  /*11480*/  @!P6 BRA `(.L_x_309) ;  /* 0x000000000080e947 */ /* 0x000fea0003800000 */
[----:B-1----:R-:W3:Y:S02]  /*11490*/  LDL R0, [R1+0x2c] ;  /* 0x00002c0001007983 */ /* 0x002ee40000100800 */
[----:B---3--:R-:W-:-:S13]  /*114a0*/  R2UR UR4, R0 ;  /* 0x00000000000472ca */ /* 0x008fda00000e0000 */
[----:B------:R-:W-:-:S06]  /*114b0*/  ULOP3.LUT UR4, UR4, 0x2, URZ, 0xfc, !UPT ;  /* 0x0000000204047892 */ /* 0x000fcc000f8efc3f */
[----:B------:R-:W-:-:S05]  /*114c0*/  IMAD.U32 R0, RZ, RZ, UR4 ;  /* 0x00000004ff007e24 */ /* 0x000fca000f8e00ff */
[----:B------:R-:W-:-:S13]  /*114d0*/  ISETP.NE.AND P0, PT, R0, 0x3, PT ;  /* 0x000000030000780c */ /* 0x000fda0003f05270 */
[----:B------:R-:W-:Y:S05]  /*114e0*/  @!P0 BRA `(.L_x_311) ;  /* 0x0000000000048947 */ /* 0x000fea0003800000 */
[----:B------:R-:W-:Y:S01]  /*114f0*/  BPT.TRAP 0x1 ;  /* 0x000000040000795c */ /* 0x000fe20000300000 */
.L_x_311:
[C---:B------:R-:W-:Y:S01]  /*11500*/  IMAD R5, R27.reuse, 0x8, R4 ;  /* 0x000000081b057824 */ /* 0x040fe200078e0204 */
[----:B------:R-:W-:Y:S01]  /*11510*/  SHF.L.U32 R0, R28, 0x1f, RZ ;  /* 0x0000001f1c007819 */ /* 0x000fe200000006ff */
[----:B------:R-:W-:-:S03]  /*11520*/  VIADD R27, R27, 0x1 ;  /* 0x000000011b1b7836 */ /* 0x000fc60000000000 */
[----:B------:R-:W1:Y:S02]  /*11530*/  SYNCS.PHASECHK.TRANS64.TRYWAIT P1, [R5+URZ+0x30840], R0 ;  /* 0x03084000050075a7 */ /* 0x000e64000802017f */
[----:B------:R-:W-:-:S04]  /*11540*/  ISETP.NE.AND P2, PT, R27, 0x2, PT ;  /* 0x000000021b00780c */ /* 0x000fc80003f45270 */
[----:B------:R-:W-:Y:S01]  /*11550*/  SEL R3, RZ, 0x1, P2 ;  /* 0x00000001ff037807 */ /* 0x000fe20001000000 */
[----:B-1----:R-:W-:Y:S08]  /*11560*/  @!P1 BRA `(.L_x_312) ;  /* 0x0000003800e89947 */ /* 0x002ff00003800000 */
.L_x_432:
[----:B------:R-:W-:Y:S02]  /*11570*/  SEL R27, R27, RZ, P2 ;  /* 0x000000ff1b1b7207 */ /* 0x000fe40001000000 */
[----:B------:R-:W-:Y:S01]  /*11580*/  LOP3.LUT R2, R28, R3, RZ, 0x3c, !PT ;  /* 0x000000031c027212 */ /* 0x000fe200078e3cff */
[----:B------:R-:W-:Y:S06]  /*11590*/  @!P0 BRA `(.L_x_313) ;  /* 0x0000000000048947 */ /* 0x000fec0003800000 */
[----:B------:R-:W-:Y:S01]  /*115a0*/  BPT.TRAP 0x1 ;  /* 0x000000040000795c */ /* 0x000fe20000300000 */
.L_x_313:
[----:B------:R-:W-:Y:S01]  /*115b0*/  IMAD R27, R27, 0x8, R4 ;  /* 0x000000081b1b7824 */ /* 0x000fe200078e0204 */
[----:B------:R-:W-:-:S04]  /*115c0*/  SHF.L.U32 R2, R2, 0x1f, RZ ;  /* 0x0000001f02027819 */ /* 0x000fc800000006ff */
[----:B------:R-:W3:Y:S02]  /*115d0*/  SYNCS.PHASECHK.TRANS64.TRYWAIT P1, [R27+URZ+0x30840], R2 ;  /* 0x030840021b0075a7 */ /* 0x000ee4000802017f */
[----:B---3--:R-:W-:Y:S05]  /*115e0*/  @!P1 BRA `(.L_x_314) ;  /* 0x0000003800dc9947 */ /* 0x008fea0003800000 */
.L_x_433:
[----:B------:R-:W-:Y:S05]  /*115f0*/  @!P0 BRA `(.L_x_315) ;  /* 0x0000000000048947 */ /* 0x000fea0003800000 */
[----:B------:R-:W-:Y:S01]  /*11600*/  BPT.TRAP 0x1 ;  /* 0x000000040000795c */ /* 0x000fe20000300000 */
.L_x_315:
[----:B------:R-:W4:Y:S02]  /*11610*/  SYNCS.PHASECHK.TRANS64.TRYWAIT P1, [R5+URZ+0x30860], R0 ;  /* 0x03086000050075a7 */ /* 0x000f24000802017f */
[----:B----4-:R-:W-:Y:S05]  /*11620*/  @!P1 BRA `(.L_x_316) ;  /* 0x0000003800e09947 */ /* 0x010fea0003800000 */
.L_x_434:
[----:B------:R-:W-:Y:S05]  /*11630*/  @!P0 BRA `(.L_x_317) ;  /* 0x0000000000048947 */ /* 0x000fea0003800000 */
[----:B------:R-:W-:Y:S01]  /*11640*/  BPT.TRAP 0x1 ;  /* 0x000000040000795c */ /* 0x000fe20000300000 */
.L_x_317:
[----:B------:R0:W0:Y:S02]  /*11650*/  SYNCS.PHASECHK.TRANS64.TRYWAIT P0, [R27+URZ+0x30860], R2 ;  /* 0x030860021b0075a7 */ /* 0x000024000800017f */
[----:B0-----:R-:W-:Y:S05]  /*11660*/  @!P0 NANOSLEEP.SYNCS 0x989680 ;  /* 0x009896800000895d */ /* 0x001fea0003900000 */
[----:B------:R-:W0:Y:S02]  /*11670*/  @!P0 SYNCS.PHASECHK.TRANS64 P0, [R27+URZ+0x30860], R2 ;  /* 0x030860021b0085a7 */ /* 0x000e24000800007f */
[----:B0-----:R-:W-:Y:S05]  /*11680*/  @!P0 BRA `(.L_x_317) ;  /* 0xfffffffc00f08947 */ /* 0x001fea000383ffff */
.L_x_309:
[----:B------:R-:W-:Y:S05]  /*11690*/  BSYNC B0 ;  /* 0x0000000000007941 */ /* 0x000fea0003800000 */
.L_x_308:
[----:B------:R-:W-:Y:S05]  /*116a0*/  EXIT ;  /* 0x000000000000794d */ /* 0x000fea0003800000 */
.L_x_188:
[----:B0-----:R0:W1:Y:S02]  /*116b0*/  SYNCS.PHASECHK.TRANS64.TRYWAIT P1, [R2+URZ+0x30800], R5 ;  /* 0x03080005020075a7 */ /* 0x001064000802017f */
[----:B-1----:R-:W-:Y:S05]  /*116c0*/  @!P1 NANOSLEEP.SYNCS 0x989680 ;  /* 0x009896800000995d */ /* 0x002fea0003900000 */
[----:B------:R-:W1:Y:S02]  /*116d0*/  @!P1 SYNCS.PHASECHK.TRANS64 P1, [R2+URZ+0x30800], R5 ;  /* 0x03080005020095a7 */ /* 0x000e64000802007f */
[----:B-1----:R-:W-:Y:S05]  /*116e0*/  @!P1 BRA `(.L_x_188) ;  /* 0xfffffffc00f09947 */ /* 0x002fea000383ffff */
[----:B------:R-:W-:Y:S05]  /*116f0*/  BRA `(.L_x_318) ;  /* 0xffffff0400b07947 */ /* 0x000fea000383ffff */
.L_x_192:
[----:B-1----:R1:W2:Y:S02]  /*11700*/  SYNCS.PHASECHK.TRANS64.TRYWAIT P1, [R0+URZ+0x30830], R5 ;  /* 0x03083005000075a7 */ /* 0x0022a4000802017f */
[----:B--2---:R-:W-:Y:S05]  /*11710*/  @!P1 NANOSLEEP.SYNCS 0x989680 ;  /* 0x009896800000995d */ /* 0x004fea0003900000 */
[----:B------:R-:W2:Y:S02]  /*11720*/  @!P1 SYNCS.PHASECHK.TRANS64 P1, [R0+URZ+0x30830], R5 ;  /* 0x03083005000095a7 */ /* 0x000ea4000802007f */
[----:B--2---:R-:W-:Y:S05]  /*11730*/  @!P1 BRA `(.L_x_192) ;  /* 0xfffffffc00f09947 */ /* 0x004fea000383ffff */
[----:B------:R-:W-:Y:S05]  /*11740*/  BRA `(.L_x_191) ;  /* 0xffffff0400d07947 */ /* 0x000fea000383ffff */
.L_x_198:
[----:B-1----:R-:W-:-:S04]  /*11750*/  MOV R11, UR9 ;  /* 0x00000009000b7c02 */ /* 0x002fc80008000f00 */
[----:B------:R1:W2:Y:S03]  /*11760*/  SYNCS.PHASECHK.TRANS64.TRYWAIT P1, [R11+URZ+0x30830], R4 ;  /* 0x030830040b0075a7 */ /* 0x0002a6000802017f */
[----:B--2---:R-:W-:Y:S05]  /*11770*/  @!P1 NANOSLEEP.SYNCS 0x989680 ;  /* 0x009896800000995d */ /* 0x004fea0003900000 */
[----:B------:R-:W2:Y:S02]  /*11780*/  @!P1 SYNCS.PHASECHK.TRANS64 P1, [R11+URZ+0x30830], R4 ;  /* 0x030830040b0095a7 */ /* 0x000ea4000802007f */
[----:B--2---:R-:W-:Y:S05]  /*11790*/  @!P1 BRA `(.L_x_198) ;  /* 0xfffffffc00ec9947 */ /* 0x004fea000383ffff */
[----:B------:R-:W-:Y:S05]  /*117a0*/  BRA `(.L_x_197) ;  /* 0xffffff30006c7947 */ /* 0x000fea000383ffff */
.L_x_202:
[----:B01----:R-:W-:-:S04]  /*117b0*/  IMAD.U32 R4, RZ, RZ, UR10 ;  /* 0x0000000aff047e24 */ /* 0x003fc8000f8e00ff */
[----:B------:R0:W1:Y:S03]  /*117c0*/  SYNCS.PHASECHK.TRANS64.TRYWAIT P1, [R4+URZ+0x30850], R0 ;  /* 0x03085000040075a7 */ /* 0x000066000802017f */
[----:B-1----:R-:W-:Y:S05]  /*117d0*/  @!P1 NANOSLEEP.SYNCS 0x989680 ;  /* 0x009896800000995d */ /* 0x002fea0003900000 */
[----:B------:R-:W1:Y:S02]  /*117e0*/  @!P1 SYNCS.PHASECHK.TRANS64 P1, [R4+URZ+0x30850], R0 ;  /* 0x03085000040095a7 */ /* 0x000e64000802007f */
[----:B-1----:R-:W-:Y:S05]  /*117f0*/  @!P1 BRA `(.L_x_202) ;  /* 0xfffffffc00ec9947 */ /* 0x002fea000383ffff */
[----:B------:R-:W-:Y:S05]  /*11800*/  BRA `(.L_x_201) ;  /* 0xffffff3c00307947 */ /* 0x000fea000383ffff */
.L_x_209:
[----:B-1----:R1:W2:Y:S02]  /*11810*/  SYNCS.PHASECHK.TRANS64.TRYWAIT P1, [R13+URZ+0x30850], R0 ;  /* 0x030850000d0075a7 */ /* 0x0022a4000802017f */
[----:B--2---:R-:W-:Y:S05]  /*11820*/  @!P1 NANOSLEEP.SYNCS 0x989680 ;  /* 0x009896800000995d */ /* 0x004fea0003900000 */
[----:B------:R-:W2:Y:S02]  /*11830*/  @!P1 SYNCS.PHASECHK.TRANS64 P1, [R13+URZ+0x30850], R0 ;  /* 0x030850000d0095a7 */ /* 0x000ea4000802007f */
[----:B--2---:R-:W-:Y:S05]  /*11840*/  @!P1 BRA `(.L_x_209) ;  /* 0xfffffffc00f09947 */ /* 0x004fea000383ffff */
[----:B------:R-:W-:Y:S05]  /*11850*/  BRA `(.L_x_208) ;  /* 0xffffff5800e47947 */ /* 0x000fea000383ffff */
.L_x_255:
[----:B------:R-:W0:Y:S01]  /*11860*/  S2R R7, SR_TID.X ;  /* 0x0000000000077919 */ /* 0x000e220000002100 */
[----:B------:R-:W-:Y:S01]  /*11870*/  BSSY B0, `(.L_x_319) ;  /* 0x000000a000007945 */ /* 0x000fe20003800000 */
[----:B------:R-:W-:Y:S02]  /*11880*/  IMAD.MOV.U32 R12, RZ, RZ, RZ ;  /* 0x000000ffff0c7224 */ /* 0x000fe400078e00ff */
[----:B------:R-:W-:Y:S02]  /*11890*/  IMAD.MOV.U32 R11, RZ, RZ, 0x1f ;  /* 0x0000001fff0b7424 */ /* 0x000fe400078e00ff */
[----:B------:R-:W-:Y:S01]  /*118a0*/  IMAD.MOV.U32 R15, RZ, RZ, -0x1 ;  /* 0xffffffffff0f7424 */ /* 0x000fe200078e00ff */
[----:B0-----:R-:W-:-:S04]  /*118b0*/  SHF.R.U32.HI R7, RZ, 0x5, R7 ;  /* 0x00000005ff077819 */ /* 0x001fc80000011607 */
[----:B------:R-:W-:-:S05]  /*118c0*/  LOP3.LUT R7, R7, 0x3, RZ, 0xc0, !PT ;  /* 0x0000000307077812 */ /* 0x000fca00078ec0ff */
[----:B------:R-:W-:-:S07]  /*118d0*/  IMAD.MOV.U32 R13, RZ, RZ, R7 ;  /* 0x000000ffff0d7224 */ /* 0x000fce00078e0007 */
[----:B-----5:R-:W-:Y:S05]  /*118e0*/  WARPSYNC.COLLECTIVE R15, `(.L_x_320) ;  /* 0x000000000f087348 */ /* 0x020fea0003c00000 */
[----:B------:R0:W1:Y:S02]  /*118f0*/  SHFL.IDX P6, R14, R13, R12, R11 ;  /* 0x0000000c0d0e7389 */ /* 0x00006400000c000b */
[----:B01---5:R-:W-:Y:S01]  /*11900*/  ENDCOLLECTIVE ;  /* 0x000000000000791b */ /* 0x023fe20003800000 */
.L_x_320:
[----:B------:R-:W-:Y:S05]  /*11910*/  BSYNC B0 ;  /* 0x0000000000007941 */ /* 0x000fea0003800000 */
.L_x_319:
[----:B------:R-:W-:Y:S05]  /*11920*/  BRA `(.L_x_321) ;  /* 0xffffffbc00fc7947 */ /* 0x000fea000383ffff */
.L_x_258:
[----:B0-----:R0:W1:Y:S02]  /*11930*/  SYNCS.PHASECHK.TRANS64.TRYWAIT P0, [R7+URZ+0x30840], R2 ;  /* 0x03084002070075a7 */ /* 0x001064000800017f */
[----:B-1----:R-:W-:Y:S05]  /*11940*/  @!P0 NANOSLEEP.SYNCS 0x989680 ;  /* 0x009896800000895d */ /* 0x002fea0003900000 */
[----:B------:R-:W1:Y:S02]  /*11950*/  @!P0 SYNCS.PHASECHK.TRANS64 P0, [R7+URZ+0x30840], R2 ;  /* 0x03084002070085a7 */ /* 0x000e64000800007f */
[----:B-1----:R-:W-:Y:S05]  /*11960*/  @!P0 BRA `(.L_x_258) ;  /* 0xfffffffc00f08947 */ /* 0x002fea000383ffff */
[----:B------:R-:W-:Y:S05]  /*11970*/  BRA `(.L_x_322) ;  /* 0xffffffc000587947 */ /* 0x000fea000383ffff */
.L_x_259:
[----:B------:R-:W-:Y:S01]  /*11980*/  BSSY B0, `(.L_x_323) ;  /* 0x0000008000007945 */ /* 0x000fe20003800000 */
[----:B------:R-:W-:Y:S01]  /*11990*/  IMAD.MOV.U32 R13, RZ, RZ, R0 ;  /* 0x000000ffff0d7224 */ /* 0x000fe200078e0000 */
[----:B------:R-:W-:Y:S01]  /*119a0*/  MOV R15, 0xffffffff ;  /* 0xffffffff000f7802 */ /* 0x000fe20000000f00 */
[----:B------:R-:W-:Y:S02]  /*119b0*/  IMAD.MOV.U32 R12, RZ, RZ, RZ ;  /* 0x000000ffff0c7224 */ /* 0x000fe400078e00ff */
[----:B------:R-:W-:-:S07]  /*119c0*/  IMAD.MOV.U32 R11, RZ, RZ, 0x181f ;  /* 0x0000181fff0b7424 */ /* 0x000fce00078e00ff */
[----:B------:R-:W-:Y:S05]  /*119d0*/  WARPSYNC.COLLECTIVE R15, `(.L_x_324) ;  /* 0x000000000f087348 */ /* 0x000fea0003c00000 */
[----:B------:R0:W1:Y:S02]  /*119e0*/  SHFL.IDX P6, R14, R13, R12, R11 ;  /* 0x0000000c0d0e7389 */ /* 0x00006400000c000b */
[----:B01----:R-:W-:Y:S01]  /*119f0*/  ENDCOLLECTIVE ;  /* 0x000000000000791b */ /* 0x003fe20003800000 */
.L_x_324:
[----:B------:R-:W-:Y:S05]  /*11a00*/  BSYNC B0 ;  /* 0x0000000000007941 */ /* 0x000fea0003800000 */
.L_x_323:
[----:B------:R-:W-:Y:S02]  /*11a10*/  IMAD.MOV.U32 R13, RZ, RZ, R4 ;  /* 0x000000ffff0d7224 */ /* 0x000fe400078e0004 */
[----:B------:R-:W-:Y:S02]  /*11a20*/  IMAD.MOV.U32 R12, RZ, RZ, RZ ;  /* 0x000000ffff0c7224 */ /* 0x000fe400078e00ff */
[----:B------:R-:W-:Y:S02]  /*11a30*/  IMAD.MOV.U32 R11, RZ, RZ, 0x181f ;  /* 0x0000181fff0b7424 */ /* 0x000fe400078e00ff */
[----:B------:R-:W-:Y:S02]  /*11a40*/  IMAD.MOV.U32 R15, RZ, RZ, -0x1 ;  /* 0xffffffffff0f7424 */ /* 0x000fe400078e00ff */
[----:B------:R-:W-:Y:S02]  /*11a50*/  IMAD.MOV.U32 R2, RZ, RZ, R14 ;  /* 0x000000ffff027224 */ /* 0x000fe400078e000e */
[----:B------:R-:W-:-:S07]  /*11a60*/  @P0 IMAD R8, R5, 0x2, R22 ;  /* 0x0000000205080824 */ /* 0x000fce00078e0216 */
[----:B------:R-:W-:Y:S05]  /*11a70*/  WARPSYNC.COLLECTIVE R15, `(.L_x_325) ;  /* 0x000000000f087348 */ /* 0x000fea0003c00000 */
[----:B------:R0:W1:Y:S02]  /*11a80*/  SHFL.IDX P6, R14, R13, R12, R11 ;  /* 0x0000000c0d0e7389 */ /* 0x00006400000c000b */
[----:B01----:R-:W-:Y:S01]  /*11a90*/  ENDCOLLECTIVE ;  /* 0x000000000000791b */ /* 0x003fe20003800000 */
.L_x_325:
[----:B------:R-:W-:Y:S01]  /*11aa0*/  MOV R13, R0 ;  /* 0x00000000000d7202 */ /* 0x000fe20000000f00 */
[----:B------:R-:W-:Y:S02]  /*11ab0*/  IMAD.MOV.U32 R12, RZ, RZ, 0x1 ;  /* 0x00000001ff0c7424 */ /* 0x000fe400078e00ff */
[----:B------:R-:W-:-:S07]  /*11ac0*/  IMAD.MOV.U32 R3, RZ, RZ, R14 ;  /* 0x000000ffff037224 */ /* 0x000fce00078e000e */
[----:B------:R-:W-:Y:S05]  /*11ad0*/  WARPSYNC.COLLECTIVE R15, `(.L_x_326) ;  /* 0x000000000f087348 */ /* 0x000fea0003c00000 */
[----:B------:R0:W1:Y:S02]  /*11ae0*/  SHFL.IDX P6, R14, R13, R12, R11 ;  /* 0x0000000c0d0e7389 */ /* 0x00006400000c000b */
[----:B01----:R-:W-:Y:S01]  /*11af0*/  ENDCOLLECTIVE ;  /* 0x000000000000791b */ /* 0x003fe20003800000 */
.L_x_326:
[----:B------:R-:W-:-:S05]  /*11b00*/  @P0 LEA R3, P1, R31, R3, 0x1 ;  /* 0x000000031f030211 */ /* 0x000fca00078208ff */
[----:B------:R-:W-:Y:S01]  /*11b10*/  @P0 IMAD.X R2, RZ, RZ, R2, P1 ;  /* 0x000000ffff020224 */ /* 0x000fe200008e0602 */
[----:B------:R-:W-:-:S04]  /*11b20*/  ISETP.GE.AND P1, PT, R6, 0x11, PT ;  /* 0x000000110600780c */ /* 0x000fc80003f26270 */
[----:B------:R-:W-:Y:S01]  /*11b30*/  @P0 LOP3.LUT R3, R3, R2, RZ, 0x3c, !PT ;  /* 0x0000000203030212 */ /* 0x000fe200078e3cff */
[----:B------:R-:W-:-:S03]  /*11b40*/  IMAD.MOV.U32 R13, RZ, RZ, R4 ;  /* 0x000000ffff0d7224 */ /* 0x000fc600078e0004 */
[----:B------:R-:W-:-:S04]  /*11b50*/  @P0 LOP3.LUT R2, R3, R2, RZ, 0x3c, !PT ;  /* 0x0000000203020212 */ /* 0x000fc800078e3cff */
[----:B------:R-:W-:-:S05]  /*11b60*/  @P0 LOP3.LUT R3, R3, R2, RZ, 0x3c, !PT ;  /* 0x0000000203030212 */ /* 0x000fca00078e3cff */
[----:B------:R-:W-:Y:S01]  /*11b70*/  @!PT LDS RZ, [RZ] ;  /* 0x00000000fffff984 */ /* 0x000fe20000000800 */
[----:B------:R-:W-:Y:S01]  /*11b80*/  @!PT LDS RZ, [RZ] ;  /* 0x00000000fffff984 */ /* 0x000fe20000000800 */
[----:B------:R-:W-:Y:S01]  /*11b90*/  @!PT LDS RZ, [RZ] ;  /* 0x00000000fffff984 */ /* 0x000fe20000000800 */
[----:B------:R-:W-:Y:S04]  /*11ba0*/  @P0 LDGSTS.E.BYPASS.LTC128B.128 [R8+0x1e400], desc[UR36][R2.64], !P4 ;  /* 0x1e40000002080fae */ /* 0x000fe8000e101d64 */
[----:B------:R-:W-:Y:S04]  /*11bb0*/  @P0 LDGSTS.E.BYPASS.LTC128B.128 [R8+0x21400], desc[UR36][R2.64+0x80], !P3 ;  /* 0x2140008002080fae */ /* 0x000fe8000d901d64 */
[----:B------:R0:W-:Y:S02]  /*11bc0*/  @P0 LDGSTS.E.BYPASS.LTC128B.128 [R8+0x24400], desc[UR36][R2.64+0x100], !P2 ;  /* 0x2440010002080fae */ /* 0x0001e4000d101d64 */
[----:B0-----:R-:W-:-:S07]  /*11bd0*/  IMAD.MOV.U32 R2, RZ, RZ, R14 ;  /* 0x000000ffff027224 */ /* 0x001fce00078e000e */
[----:B------:R-:W-:Y:S05]  /*11be0*/  WARPSYNC.COLLECTIVE R15, `(.L_x_327) ;  /* 0x000000000f087348 */ /* 0x000fea0003c00000 */
[----:B------:R0:W1:Y:S02]  /*11bf0*/  SHFL.IDX P6, R14, R13, R12, R11 ;  /* 0x0000000c0d0e7389 */ /* 0x00006400000c000b */
[----:B01----:R-:W-:Y:S01]  /*11c00*/  ENDCOLLECTIVE ;  /* 0x000000000000791b */ /* 0x003fe20003800000 */
.L_x_327:
[----:B------:R-:W-:Y:S02]  /*11c10*/  @P1 IMAD R8, R5, 0x2, R22 ;  /* 0x0000000205081824 */ /* 0x000fe400078e0216 */
[----:B------:R-:W-:Y:S02]  /*11c20*/  IMAD.MOV.U32 R13, RZ, RZ, R0 ;  /* 0x000000ffff0d7224 */ /* 0x000fe400078e0000 */
[----:B------:R-:W-:Y:S02]  /*11c30*/  IMAD.MOV.U32 R12, RZ, RZ, 0x2 ;  /* 0x00000002ff0c7424 */ /* 0x000fe400078e00ff */
[----:B------:R-:W-:-:S07]  /*11c40*/  IMAD.MOV.U32 R3, RZ, RZ, R14 ;  /* 0x000000ffff037224 */ /* 0x000fce00078e000e */
[----:B------:R-:W-:Y:S05]  /*11c50*/  WARPSYNC.COLLECTIVE R15, `(.L_x_328) ;  /* 0x000000000f087348 */ /* 0x000fea0003c00000 */
[----:B------:R0:W1:Y:S02]  /*11c60*/  SHFL.IDX P6, R14, R13, R12, R11 ;  /* 0x0000000c0d0e7389 */ /* 0x00006400000c000b */
[----:B01----:R-:W-:Y:S01]  /*11c70*/  ENDCOLLECTIVE ;  /* 0x000000000000791b */ /* 0x003fe20003800000 */
.L_x_328:
[----:B------:R-:W-:-:S05]  /*11c80*/  @P1 LEA R3, P0, R31, R3, 0x1 ;  /* 0x000000031f031211 */ /* 0x000fca00078008ff */
[----:B------:R-:W-:-:S05]  /*11c90*/  @P1 IMAD.X R2, RZ, RZ, R2, P0 ;  /* 0x000000ffff021224 */ /* 0x000fca00000e0602 */
        /* <DEDUP_REMOVED lines=9> */
[----:B------:R0:W-:Y:S01]  /*11d30*/  @P1 LDGSTS.E.BYPASS.LTC128B.128 [R8+0x24c00], desc[UR36][R2.64+0x100], !P2 ;  /* 0x24c0010002081fae */ /* 0x0001e2000d101d64 */
[----:B------:R-:W-:Y:S02]  /*11d40*/  ISETP.GE.AND P1, PT, R6, 0x21, PT ;  /* 0x000000210600780c */ /* 0x000fe40003f26270 */
[----:B0-----:R-:W-:-:S11]  /*11d50*/  MOV R2, R14 ;  /* 0x0000000e00027202 */ /* 0x001fd60000000f00 */
[----:B------:R-:W-:Y:S05]  /*11d60*/  WARPSYNC.COLLECTIVE R15, `(.L_x_329) ;  /* 0x000000000f087348 */ /* 0x000fea0003c00000 */
[----:B------:R0:W1:Y:S02]  /*11d70*/  SHFL.IDX P6, R14, R13, R12, R11 ;  /* 0x0000000c0d0e7389 */ /* 0x00006400000c000b */
[----:B01----:R-:W-:Y:S01]  /*11d80*/  ENDCOLLECTIVE ;  /* 0x000000000000791b */ /* 0x003fe20003800000 */
.L_x_329:
[----:B------:R-:W-:Y:S02]  /*11d90*/  @P1 IMAD R8, R5, 0x2, R22 ;  /* 0x0000000205081824 */ /* 0x000fe400078e0216 */
[----:B------:R-:W-:Y:S02]  /*11da0*/  IMAD.MOV.U32 R13, RZ, RZ, R0 ;  /* 0x000000ffff0d7224 */ /* 0x000fe400078e0000 */
[----:B------:R-:W-:Y:S02]  /*11db0*/  IMAD.MOV.U32 R12, RZ, RZ, 0x3 ;  /* 0x00000003ff0c7424 */ /* 0x000fe400078e00ff */
[----:B------:R-:W-:-:S07]  /*11dc0*/  IMAD.MOV.U32 R3, RZ, RZ, R14 ;  /* 0x000000ffff037224 */ /* 0x000fce00078e000e */
[----:B------:R-:W-:Y:S05]  /*11dd0*/  WARPSYNC.COLLECTIVE R15, `(.L_x_330) ;  /* 0x000000000f087348 */ /* 0x000fea0003c00000 */
[----:B------:R0:W1:Y:S02]  /*11de0*/  SHFL.IDX P6, R14, R13, R12, R11 ;  /* 0x0000000c0d0e7389 */ /* 0x00006400000c000b */
[----:B01----:R-:W-:Y:S01]  /*11df0*/  ENDCOLLECTIVE ;  /* 0x000000000000791b */ /* 0x003fe20003800000 */
.L_x_330:
        /* <DEDUP_REMOVED lines=12> */
[----:B------:R-:W-:Y:S01]  /*11ec0*/  ISETP.GE.AND P1, PT, R6, 0x31, PT ;  /* 0x000000310600780c */ /* 0x000fe20003f26270 */
[----:B0-----:R-:W-:-:S12]  /*11ed0*/  IMAD.MOV.U32 R2, RZ, RZ, R14 ;  /* 0x000000ffff027224 */ /* 0x001fd800078e000e */
[----:B------:R-:W-:Y:S05]  /*11ee0*/  WARPSYNC.COLLECTIVE R15, `(.L_x_331) ;  /* 0x000000000f087348 */ /* 0x000fea0003c00000 */
[----:B------:R0:W1:Y:S02]  /*11ef0*/  SHFL.IDX P6, R14, R13, R12, R11 ;  /* 0x0000000c0d0e7389 */ /* 0x00006400000c000b */
[----:B01----:R-:W-:Y:S01]  /*11f00*/  ENDCOLLECTIVE ;  /* 0x000000000000791b */ /* 0x003fe20003800000 */
.L_x_331:
[----:B------:R-:W-:Y:S02]  /*11f10*/  @P1 IMAD R8, R5, 0x2, R22 ;  /* 0x0000000205081824 */ /* 0x000fe400078e0216 */
[----:B------:R-:W-:Y:S02]  /*11f20*/  IMAD.MOV.U32 R13, RZ, RZ, R0 ;  /* 0x000000ffff0d7224 */ /* 0x000fe400078e0000 */
[----:B------:R-:W-:Y:S01]  /*11f30*/  IMAD.MOV.U32 R12, RZ, RZ, 0x4 ;  /* 0x00000004ff0c7424 */ /* 0x000fe200078e00ff */
[----:B------:R-:W-:-:S07]  /*11f40*/  MOV R3, R14 ;  /* 0x0000000e00037202 */ /* 0x000fce0000000f00 */
[----:B------:R-:W-:Y:S05]  /*11f50*/  WARPSYNC.COLLECTIVE R15, `(.L_x_332) ;  /* 0x000000000f087348 */ /* 0x000fea0003c00000 */
[----:B------:R0:W1:Y:S02]  /*11f60*/  SHFL.IDX P6, R14, R13, R12, R11 ;  /* 0x0000000c0d0e7389 */ /* 0x00006400000c000b */
[----:B01----:R-:W-:Y:S01]  /*11f70*/  ENDCOLLECTIVE ;  /* 0x000000000000791b */ /* 0x003fe20003800000 */
.L_x_332:
        /* <DEDUP_REMOVED lines=17> */
.L_x_333:
[----:B------:R-:W-:Y:S01]  /*12090*/  @P1 LEA R8, R5, R22, 0x1 ;  /* 0x0000001605081211 */ /* 0x000fe200078e08ff */
[----:B------:R-:W-:Y:S02]  /*120a0*/  IMAD.MOV.U32 R13, RZ, RZ, R0 ;  /* 0x000000ffff0d7224 */ /* 0x000fe400078e0000 */
[----:B------:R-:W-:Y:S02]  /*120b0*/  IMAD.MOV.U32 R12, RZ, RZ, 0x5 ;  /* 0x00000005ff0c7424 */ /* 0x000fe400078e00ff */
[----:B------:R-:W-:-:S07]  /*120c0*/  IMAD.MOV.U32 R3, RZ, RZ, R14 ;  /* 0x000000ffff037224 */ /* 0x000fce00078e000e */
[----:B------:R-:W-:Y:S05]  /*120d0*/  WARPSYNC.COLLECTIVE R15, `(.L_x_334) ;  /* 0x000000000f087348 */ /* 0x000fea0003c00000 */
[----:B------:R0:W1:Y:S02]  /*120e0*/  SHFL.IDX P6, R14, R13, R12, R11 ;  /* 0x0000000c0d0e7389 */ /* 0x00006400000c000b */
[----:B01----:R-:W-:Y:S01]  /*120f0*/  ENDCOLLECTIVE ;  /* 0x000000000000791b */ /* 0x003fe20003800000 */
.L_x_334:
[----:B------:R-:W-:-:S05]  /*12100*/  @P1 LEA R3, P0, R31, R3, 0x1 ;  /* 0x000000031f031211 */ /* 0x000fca00078008ff */
[----:B------:R-:W-:-:S05]  /*12110*/  @P1 IMAD.X R2, RZ, RZ, R2, P0 ;  /* 0x000000ffff021224 */ /* 0x000fca00000e0602 */
[----:B------:R-:W-:Y:S01]  /*12120*/  @P1 LOP3.LUT R3, R3, R2, RZ, 0x3c, !PT ;  /* 0x0000000203031212 */ /* 0x000fe200078e3cff */
[----:B------:R-:W-:-:S03]  /*12130*/  IMAD.MOV.U32 R13, RZ, RZ, R4 ;  /* 0x000000ffff0d7224 */ /* 0x000fc600078e0004 */
[----:B------:R-:W-:-:S04]  /*12140*/  @P1 LOP3.LUT R2, R3, R2, RZ, 0x3c, !PT ;  /* 0x0000000203021212 */ /* 0x000fc800078e3cff */
[----:B------:R-:W-:Y:S01]  /*12150*/  @P1 LOP3.LUT R3, R3, R2, RZ, 0x3c, !PT ;  /* 0x0000000203031212 */ /* 0x000fe200078e3cff */
[----:B------:R-:W-:-:S07]  /*12160*/  IMAD.MOV.U32 R0, RZ, RZ, R14 ;  /* 0x000000ffff007224 */ /* 0x000fce00078e000e */
[----:B------:R-:W-:Y:S05]  /*12170*/  WARPSYNC.COLLECTIVE R15, `(.L_x_335) ;  /* 0x000000000f087348 */ /* 0x000fea0003c00000 */
[----:B------:R0:W1:Y:S02]  /*12180*/  SHFL.IDX P6, R14, R13, R12, R11 ;  /* 0x0000000c0d0e7389 */ /* 0x00006400000c000b */
[----:B01----:R-:W-:Y:S01]  /*12190*/  ENDCOLLECTIVE ;  /* 0x000000000000791b */ /* 0x003fe20003800000 */
.L_x_335:
[----:B------:R-:W-:Y:S01]  /*121a0*/  @!PT LDS RZ, [RZ] ;  /* 0x00000000fffff984 */ /* 0x000fe20000000800 */
[----:B------:R-:W-:Y:S01]  /*121b0*/  @!PT LDS RZ, [RZ] ;  /* 0x00000000fffff984 */ /* 0x000fe20000000800 */
[----:B------:R-:W-:Y:S01]  /*121c0*/  @!PT LDS RZ, [RZ] ;  /* 0x00000000fffff984 */ /* 0x000fe20000000800 */
[----:B------:R-:W-:Y:S04]  /*121d0*/  @P1 LDGSTS.E.BYPASS.LTC128B.128 [R8+0x20400], desc[UR36][R2.64], !P4 ;  /* 0x2040000002081fae */ /* 0x000fe8000e101d64 */
[----:B------:R-:W-:Y:S04]  /*121e0*/  @P1 LDGSTS.E.BYPASS.LTC128B.128 [R8+0x23400], desc[UR36][R2.64+0x80], !P3 ;  /* 0x2340008002081fae */ /* 0x000fe8000d901d64 */
[----:B------:R0:W-:Y:S02]  /*121f0*/  @P1 LDGSTS.E.BYPASS.LTC128B.128 [R8+0x26400], desc[UR36][R2.64+0x100], !P2 ;  /* 0x2640010002081fae */ /* 0x0001e4000d101d64 */
[----:B0-----:R-:W-:Y:S01]  /*12200*/  IMAD.MOV.U32 R2, RZ, RZ, R14 ;  /* 0x000000ffff027224 */ /* 0x001fe200078e000e */
[----:B------:R-:W-:Y:S06]  /*12210*/  BRA `(.L_x_336) ;  /* 0xffffffbc009c7947 */ /* 0x000fec000383ffff */
.L_x_264:
[----:B------:R-:W-:Y:S01]  /*12220*/  IMAD.MOV.U32 R13, RZ, RZ, R5 ;  /* 0x000000ffff0d7224 */ /* 0x000fe200078e0005 */
[----:B------:R-:W-:Y:S01]  /*12230*/  MOV R15, 0xffffffff ;  /* 0xffffffff000f7802 */ /* 0x000fe20000000f00 */
[----:B------:R-:W-:Y:S02]  /*12240*/  IMAD.MOV.U32 R12, RZ, RZ, RZ ;  /* 0x000000ffff0c7224 */ /* 0x000fe400078e00ff */
[----:B------:R-:W-:Y:S02]  /*12250*/  IMAD.MOV.U32 R11, RZ, RZ, 0x181f ;  /* 0x0000181fff0b7424 */ /* 0x000fe400078e00ff */
[----:B-----5:R-:W-:Y:S02]  /*12260*/  IMAD R6, R17, R6, RZ ;  /* 0x0000000611067224 */ /* 0x020fe400078e02ff */
[----:B------:R-:W-:-:S07]  /*12270*/  IMAD.IADD R4, R10, 0x1, R4 ;  /* 0x000000010a047824 */ /* 0x000fce00078e0204 */
[----:B------:R-:W-:Y:S05]  /*12280*/  WARPSYNC.COLLECTIVE R15, `(.L_x_337) ;  /* 0x000000000f087348 */ /* 0x000fea0003c00000 */
[----:B------:R0:W1:Y:S02]  /*12290*/  SHFL.IDX P6, R14, R13, R12, R11 ;  /* 0x0000000c0d0e7389 */ /* 0x00006400000c000b */
[----:B01----:R-:W-:Y:S01]  /*122a0*/  ENDCOLLECTIVE ;  /* 0x000000000000791b */ /* 0x003fe20003800000 */
.L_x_337:
[C---:B------:R-:W-:Y:S01]  /*122b0*/  VIADD R7, R4.reuse, 0x10 ;  /* 0x0000001004077836 */ /* 0x040fe20000000000 */
[----:B------:R-:W-:Y:S01]  /*122c0*/  ISETP.GE.AND P1, PT, R4, R6, PT ;  /* 0x000000060400720c */ /* 0x000fe20003f26270 */
[----:B------:R-:W-:Y:S02]  /*122d0*/  IMAD.MOV.U32 R13, RZ, RZ, R0 ;  /* 0x000000ffff0d7224 */ /* 0x000fe400078e0000 */
[----:B------:R-:W-:-:S10]  /*122e0*/  IMAD.MOV.U32 R2, RZ, RZ, R14 ;  /* 0x000000ffff027224 */ /* 0x000fd400078e000e */
[----:B------:R-:W-:Y:S05]  /*122f0*/  WARPSYNC.COLLECTIVE R15, `(.L_x_338) ;  /* 0x000000000f087348 */ /* 0x000fea0003c00000 */
[----:B------:R0:W1:Y:S02]  /*12300*/  SHFL.IDX P6, R14, R13, R12, R11 ;  /* 0x0000000c0d0e7389 */ /* 0x00006400000c000b */
[----:B01----:R-:W-:Y:S01]  /*12310*/  ENDCOLLECTIVE ;  /* 0x000000000000791b */ /* 0x003fe20003800000 */
.L_x_338:
[----:B------:R-:W-:Y:S02]  /*12320*/  IMAD.MOV.U32 R13, RZ, RZ, R5 ;  /* 0x000000ffff0d7224 */ /* 0x000fe400078e0005 */
[----:B------:R-:W-:Y:S01]  /*12330*/  IMAD.MOV.U32 R12, RZ, RZ, 0x1 ;  /* 0x00000001ff0c7424 */ /* 0x000fe200078e00ff */
[----:B------:R-:W-:-:S05]  /*12340*/  @!P1 LEA R14, P4, R31, R14, 0x1 ;  /* 0x0000000e1f0e9211 */ /* 0x000fca00078808ff */
[----:B------:R-:W-:Y:S02]  /*12350*/  @!P1 IMAD.X R3, RZ, RZ, R2, P4 ;  /* 0x000000ffff039224 */ /* 0x000fe400020e0602 */
[----:B------:R-:W-:-:S07]  /*12360*/  @!P1 IMAD.MOV.U32 R2, RZ, RZ, R14 ;  /* 0x000000ffff029224 */ /* 0x000fce00078e000e */
[----:B------:R-:W-:Y:S05]  /*12370*/  WARPSYNC.COLLECTIVE R15, `(.L_x_339) ;  /* 0x000000000f087348 */ /* 0x000fea0003c00000 */
[----:B------:R0:W1:Y:S02]  /*12380*/  SHFL.IDX P6, R14, R13, R12, R11 ;  /* 0x0000000c0d0e7389 */ /* 0x00006400000c000b */
[----:B01----:R-:W-:Y:S01]  /*12390*/  ENDCOLLECTIVE ;  /* 0x000000000000791b */ /* 0x003fe20003800000 */
.L_x_339:
[----:B------:R-:W-:Y:S01]  /*123a0*/  @!PT LDS RZ, [RZ] ;  /* 0x00000000fffff984 */ /* 0x000fe20000000800 */
[----:B------:R-:W-:Y:S01]  /*123b0*/  @!PT LDS RZ, [RZ] ;  /* 0x00000000fffff984 */ /* 0x000fe20000000800 */
[----:B------:R-:W-:Y:S01]  /*123c0*/  @!PT LDS RZ, [RZ] ;  /* 0x00000000fffff984 */ /* 0x000fe20000000800 */
[----:B------:R-:W-:Y:S04]  /*123d0*/  @!P1 LDGSTS.E.BYPASS.LTC128B.128 [R36+0x12400], desc[UR36][R2.64], !P3 ;  /* 0x1240000002249fae */ /* 0x000fe8000d901d64 */
[----:B------:R-:W-:Y:S04]  /*123e0*/  @!P1 LDGSTS.E.BYPASS.LTC128B.128 [R36+0x16400], desc[UR36][R2.64+0x80], !P2 ;  /* 0x1640008002249fae */ /* 0x000fe8000d101d64 */
[----:B------:R0:W-:Y:S01]  /*123f0*/  @!P1 LDGSTS.E.BYPASS.LTC128B.128 [R36+0x1a400], desc[UR36][R2.64+0x100], !P0 ;  /* 0x1a40010002249fae */ /* 0x0001e2000c101d64 */
[----:B------:R-:W-:Y:S01]  /*12400*/  ISETP.GE.AND P1, PT, R7, R6, PT ;  /* 0x000000060700720c */ /* 0x000fe20003f26270 */
[----:B------:R-:W-:Y:S01]  /*12410*/  IMAD.MOV.U32 R13, RZ, RZ, R0 ;  /* 0x000000ffff0d7224 */ /* 0x000fe200078e0000 */
[----:B0-----:R-:W-:-:S11]  /*12420*/  MOV R2, R14 ;  /* 0x0000000e00027202 */ /* 0x001fd60000000f00 */
[----:B------:R-:W-:Y:S05]  /*12430*/  WARPSYNC.COLLECTIVE R15, `(.L_x_340) ;  /* 0x000000000f087348 */ /* 0x000fea0003c00000 */
[----:B------:R0:W1:Y:S02]  /*12440*/  SHFL.IDX P6, R14, R13, R12, R11 ;  /* 0x0000000c0d0e7389 */ /* 0x00006400000c000b */
[----:B01----:R-:W-:Y:S01]  /*12450*/  ENDCOLLECTIVE ;  /* 0x000000000000791b */ /* 0x003fe20003800000 */
.L_x_340:
        /* <DEDUP_REMOVED lines=8> */
.L_x_341:
[----:B------:R-:W-:Y:S02]  /*124e0*/  @!P1 IMAD.MOV.U32 R3, RZ, RZ, R7 ;  /* 0x000000ffff039224 */ /* 0x000fe400078e0007 */
[----:B------:R-:W-:-:S03]  /*124f0*/  VIADD R7, R4, 0x20 ;  /* 0x0000002004077836 */ /* 0x000fc60000000000 */
[----:B------:R-:W-:Y:S01]  /*12500*/  @!PT LDS RZ, [RZ] ;  /* 0x00000000fffff984 */ /* 0x000fe20000000800 */
[----:B------:R-:W-:Y:S01]  /*12510*/  @!PT LDS RZ, [RZ] ;  /* 0x00000000fffff984 */ /* 0x000fe20000000800 */
[----:B------:R-:W-:Y:S01]  /*12520*/  @!PT LDS RZ, [RZ] ;  /* 0x00000000fffff984 */ /* 0x000fe20000000800 */
[----:B------:R-:W-:Y:S04]  /*12530*/  @!P1 LDGSTS.E.BYPASS.LTC128B.128 [R36+0x12c00], desc[UR36][R2.64], !P3 ;  /* 0x12c0000002249fae */ /* 0x000fe8000d901d64 */
[----:B------:R-:W-:Y:S01]  /*12540*/  @!P1 LDGSTS.E.BYPASS.LTC128B.128 [R36+0x16c00], desc[UR36][R2.64+0x80], !P2 ;  /* 0x16c0008002249fae */ /* 0x000fe2000d101d64 */
[----:B------:R-:W-:-:S03]  /*12550*/  MOV R13, R0 ;  /* 0x00000000000d7202 */ /* 0x000fc60000000f00 */
[----:B------:R0:W-:Y:S01]  /*12560*/  @!P1 LDGSTS.E.BYPASS.LTC128B.128 [R36+0x1ac00], desc[UR36][R2.64+0x100], !P0 ;  /* 0x1ac0010002249fae */ /* 0x0001e2000c101d64 */
[----:B------:R-:W-:Y:S01]  /*12570*/  ISETP.GE.AND P1, PT, R7, R6, PT ;  /* 0x000000060700720c */ /* 0x000fe20003f26270 */
[----:B0-----:R-:W-:-:S12]  /*12580*/  IMAD.MOV.U32 R2, RZ, RZ, R14 ;  /* 0x000000ffff027224 */ /* 0x001fd800078e000e */
[----:B------:R-:W-:Y:S05]  /*12590*/  WARPSYNC.COLLECTIVE R15, `(.L_x_342) ;  /* 0x000000000f087348 */ /* 0x000fea0003c00000 */
[----:B------:R0:W1:Y:S02]  /*125a0*/  SHFL.IDX P6, R14, R13, R12, R11 ;  /* 0x0000000c0d0e7389 */ /* 0x00006400000c000b */
[----:B01----:R-:W-:Y:S01]  /*125b0*/  ENDCOLLECTIVE ;  /* 0x000000000000791b */ /* 0x003fe20003800000 */
.L_x_342:
        /* <DEDUP_REMOVED lines=8> */
.L_x_343:
[----:B------:R-:W-:Y:S02]  /*12640*/  @!P1 IMAD.MOV.U32 R3, RZ, RZ, R7 ;  /* 0x000000ffff039224 */ /* 0x000fe400078e0007 */
[----:B------:R-:W-:-:S03]  /*12650*/  VIADD R7, R4, 0x30 ;  /* 0x0000003004077836 */ /* 0x000fc60000000000 */
[----:B------:R-:W-:Y:S01]  /*12660*/  @!PT LDS RZ, [RZ] ;  /* 0x00000000fffff984 */ /* 0x000fe20000000800 */
[----:B------:R-:W-:Y:S01]  /*12670*/  @!PT LDS RZ, [RZ] ;  /* 0x00000000fffff984 */ /* 0x000fe20000000800 */
[----:B------:R-:W-:Y:S01]  /*12680*/  @!PT LDS RZ, [RZ] ;  /* 0x00000000fffff984 */ /* 0x000fe20000000800 */
[----:B------:R-:W-:Y:S04]  /*12690*/  @!P1 LDGSTS.E.BYPASS.LTC128B.128 [R36+0x13400], desc[UR36][R2.64], !P3 ;  /* 0x1340000002249fae */ /* 0x000fe8000d901d64 */
[----:B------:R-:W-:Y:S01]  /*126a0*/  @!P1 LDGSTS.E.BYPASS.LTC128B.128 [R36+0x17400], desc[UR36][R2.64+0x80], !P2 ;  /* 0x1740008002249fae */ /* 0x000fe2000d101d64 */
[----:B------:R-:W-:-:S03]  /*126b0*/  IMAD.MOV.U32 R13, RZ, RZ, R0 ;  /* 0x000000ffff0d7224 */ /* 0x000fc600078e0000 */
[----:B------:R0:W-:Y:S01]  /*126c0*/  @!P1 LDGSTS.E.BYPASS.LTC128B.128 [R36+0x1b400], desc[UR36][R2.64+0x100], !P0 ;  /* 0x1b40010002249fae */ /* 0x0001e2000c101d64 */
[----:B------:R-:W-:Y:S01]  /*126d0*/  ISETP.GE.AND P1, PT, R7, R6, PT ;  /* 0x000000060700720c */ /* 0x000fe20003f26270 */
[----:B0-----:R-:W-:-:S12]  /*126e0*/  IMAD.MOV.U32 R2, RZ, RZ, R14 ;  /* 0x000000ffff027224 */ /* 0x001fd800078e000e */
[----:B------:R-:W-:Y:S05]  /*126f0*/  WARPSYNC.COLLECTIVE R15, `(.L_x_344) ;  /* 0x000000000f087348 */ /* 0x000fea0003c00000 */
[----:B------:R0:W1:Y:S02]  /*12700*/  SHFL.IDX P6, R14, R13, R12, R11 ;  /* 0x0000000c0d0e7389 */ /* 0x00006400000c000b */
[----:B01----:R-:W-:Y:S01]  /*12710*/  ENDCOLLECTIVE ;  /* 0x000000000000791b */ /* 0x003fe20003800000 */
.L_x_344:
[----:B------:R-:W-:Y:S02]  /*12720*/  IMAD.MOV.U32 R13, RZ, RZ, R5 ;  /* 0x000000ffff0d7224 */ /* 0x000fe400078e0005 */
[----:B------:R-:W-:Y:S01]  /*12730*/  IMAD.MOV.U32 R12, RZ, RZ, 0x4 ;  /* 0x00000004ff0c7424 */ /* 0x000fe200078e00ff */
[----:B------:R-:W-:-:S04]  /*12740*/  @!P1 LEA R14, P4, R31, R14, 0x1 ;  /* 0x0000000e1f0e9211 */ /* 0x000fc800078808ff */
[----:B------:R-:W-:Y:S01]  /*12750*/  @!P1 IADD3.X R7, RZ, R2, RZ, P4, !PT ;  /* 0x00000002ff079210 */ /* 0x000fe200027fe4ff */
[----:B------:R-:W-:-:S08]  /*12760*/  @!P1 IMAD.MOV.U32 R2, RZ, RZ, R14 ;  /* 0x000000ffff029224 */ /* 0x000fd000078e000e */
[----:B------:R-:W-:Y:S05]  /*12770*/  WARPSYNC.COLLECTIVE R15, `(.L_x_345) ;  /* 0x000000000f087348 */ /* 0x000fea0003c00000 */
[----:B------:R0:W1:Y:S02]  /*12780*/  SHFL.IDX P6, R14, R13, R12, R11 ;  /* 0x0000000c0d0e7389 */ /* 0x00006400000c000b */
[----:B01----:R-:W-:Y:S01]  /*12790*/  ENDCOLLECTIVE ;  /* 0x000000000000791b */ /* 0x003fe20003800000 */
.L_x_345:
        /* <DEDUP_REMOVED lines=14> */
.L_x_346:
[----:B------:R-:W-:Y:S02]  /*12880*/  IMAD.MOV.U32 R13, RZ, RZ, R5 ;  /* 0x000000ffff0d7224 */ /* 0x000fe400078e0005 */
[----:B------:R-:W-:Y:S01]  /*12890*/  IMAD.MOV.U32 R12, RZ, RZ, 0x5 ;  /* 0x00000005ff0c7424 */ /* 0x000fe200078e00ff */
[----:B------:R-:W-:-:S05]  /*128a0*/  @!P1 LEA R14, P4, R31, R14, 0x1 ;  /* 0x0000000e1f0e9211 */ /* 0x000fca00078808ff */
[----:B------:R-:W-:Y:S01]  /*128b0*/  @!P1 IMAD.X R7, RZ, RZ, R2, P4 ;  /* 0x000000ffff079224 */ /* 0x000fe200020e0602 */
[----:B------:R-:W-:-:S07]  /*128c0*/  @!P1 MOV R2, R14 ;  /* 0x0000000e00029202 */ /* 0x000fce0000000f00 */
[----:B------:R-:W-:Y:S05]  /*128d0*/  WARPSYNC.COLLECTIVE R15, `(.L_x_347) ;  /* 0x000000000f087348 */ /* 0x000fea0003c00000 */
[----:B------:R0:W1:Y:S02]  /*128e0*/  SHFL.IDX P6, R14, R13, R12, R11 ;  /* 0x0000000c0d0e7389 */ /* 0x00006400000c000b */
[----:B01----:R-:W-:Y:S01]  /*128f0*/  ENDCOLLECTIVE ;  /* 0x000000000000791b */ /* 0x003fe20003800000 */
.L_x_347:
        /* <DEDUP_REMOVED lines=14> */
.L_x_348:
        /* <DEDUP_REMOVED lines=8> */
.L_x_349:
[----:B------:R-:W-:Y:S01]  /*12a60*/  @!P1 MOV R3, R7 ;  /* 0x0000000700039202 */ /* 0x000fe20000000f00 */
[----:B------:R-:W-:-:S04]  /*12a70*/  VIADD R7, R4, 0x60 ;  /* 0x0000006004077836 */ /* 0x000fc80000000000 */
        /* <DEDUP_REMOVED lines=12> */
.L_x_350:
[----:B------:R-:W-:Y:S01]  /*12b40*/  MOV R13, R5 ;  /* 0x00000005000d7202 */ /* 0x000fe20000000f00 */
[----:B------:R-:W-:Y:S01]  /*12b50*/  IMAD.MOV.U32 R12, RZ, RZ, 0x7 ;  /* 0x00000007ff0c7424 */ /* 0x000fe200078e00ff */
[----:B------:R-:W-:-:S05]  /*12b60*/  @!P1 LEA R14, P4, R31, R14, 0x1 ;  /* 0x0000000e1f0e9211 */ /* 0x000fca00078808ff */
[----:B------:R-:W-:Y:S02]  /*12b70*/  @!P1 IMAD.X R7, RZ, RZ, R2, P4 ;  /* 0x000000ffff079224 */ /* 0x000fe400020e0602 */
[----:B------:R-:W-:-:S07]  /*12b80*/  @!P1 IMAD.MOV.U32 R2, RZ, RZ, R14 ;  /* 0x000000ffff029224 */ /* 0x000fce00078e000e */
[----:B------:R-:W-:Y:S05]  /*12b90*/  WARPSYNC.COLLECTIVE R15, `(.L_x_351) ;  /* 0x000000000f087348 */ /* 0x000fea0003c00000 */
[----:B------:R0:W1:Y:S02]  /*12ba0*/  SHFL.IDX P6, R14, R13, R12, R11 ;  /* 0x0000000c0d0e7389 */ /* 0x00006400000c000b */
[----:B01----:R-:W-:Y:S01]  /*12bb0*/  ENDCOLLECTIVE ;  /* 0x000000000000791b */ /* 0x003fe20003800000 */
.L_x_351:
[----:B------:R-:W-:-:S05]  /*12bc0*/  @!P1 IMAD.MOV.U32 R3, RZ, RZ, R7 ;  /* 0x000000ffff039224 */ /* 0x000fca00078e0007 */
[----:B------:R-:W-:Y:S01]  /*12bd0*/  @!PT LDS RZ, [RZ] ;  /* 0x00000000fffff984 */ /* 0x000fe20000000800 */
[----:B------:R-:W-:Y:S01]  /*12be0*/  @!PT LDS RZ, [RZ] ;  /* 0x00000000fffff984 */ /* 0x000fe20000000800 */
[----:B------:R-:W-:Y:S01]  /*12bf0*/  @!PT LDS RZ, [RZ] ;  /* 0x00000000fffff984 */ /* 0x000fe20000000800 */
[----:B------:R0:W-:Y:S04]  /*12c00*/  @!P1 LDGSTS.E.BYPASS.LTC128B.128 [R36+0x15400], desc[UR36][R2.64], !P3 ;  /* 0x1540000002249fae */ /* 0x0001e8000d901d64 */
[----:B------:R0:W-:Y:S01]  /*12c10*/  @!P1 LDGSTS.E.BYPASS.LTC128B.128 [R36+0x19400], desc[UR36][R2.64+0x80], !P2 ;  /* 0x1940008002249fae */ /* 0x0001e2000d101d64 */
[----:B------:R-:W-:-:S03]  /*12c20*/  IMAD.MOV.U32 R13, RZ, RZ, R0 ;  /* 0x000000ffff0d7224 */ /* 0x000fc600078e0000 */
[----:B------:R0:W-:Y:S01]  /*12c30*/  @!P1 LDGSTS.E.BYPASS.LTC128B.128 [R36+0x1d400], desc[UR36][R2.64+0x100], !P0 ;  /* 0x1d40010002249fae */ /* 0x0001e2000c101d64 */
[----:B------:R-:W-:-:S07]  /*12c40*/  IMAD.MOV.U32 R5, RZ, RZ, R14 ;  /* 0x000000ffff057224 */ /* 0x000fce00078e000e */
[----:B0-----:R-:W-:Y:S05]  /*12c50*/  WARPSYNC.COLLECTIVE R15, `(.L_x_352) ;  /* 0x000000000f087348 */ /* 0x001fea0003c00000 */
[----:B------:R1:W2:Y:S02]  /*12c60*/  SHFL.IDX P6, R14, R13, R12, R11 ;  /* 0x0000000c0d0e7389 */ /* 0x0002a400000c000b */
[----:B012---:R-:W-:Y:S01]  /*12c70*/  ENDCOLLECTIVE ;  /* 0x000000000000791b */ /* 0x007fe20003800000 */
.L_x_352:
[----:B------:R-:W-:Y:S05]  /*12c80*/  BRA `(.L_x_353) ;  /* 0xffffffbc00f87947 */ /* 0x000fea000383ffff */
.L_x_269:
[----:B0-----:R0:W1:Y:S02]  /*12c90*/  SYNCS.PHASECHK.TRANS64.TRYWAIT P0, [R22+URZ+0x30820], R3 ;  /* 0x03082003160075a7 */ /* 0x001064000800017f */
[----:B-1----:R-:W-:Y:S05]  /*12ca0*/  @!P0 NANOSLEEP.SYNCS 0x989680 ;  /* 0x009896800000895d */ /* 0x002fea0003900000 */
[----:B------:R-:W1:Y:S02]  /*12cb0*/  @!P0 SYNCS.PHASECHK.TRANS64 P0, [R22+URZ+0x30820], R3 ;  /* 0x03082003160085a7 */ /* 0x000e64000800007f */
[----:B-1----:R-:W-:Y:S05]  /*12cc0*/  @!P0 BRA `(.L_x_269) ;  /* 0xfffffffc00f08947 */ /* 0x002fea000383ffff */
[----:B------:R-:W-:Y:S05]  /*12cd0*/  BRA `(.L_x_354) ;  /* 0xffffffc000707947 */ /* 0x000fea000383ffff */
.L_x_274:
[----:B0-----:R0:W1:Y:S02]  /*12ce0*/  SYNCS.PHASECHK.TRANS64.TRYWAIT P0, [R6+URZ+0x30840], R3 ;  /* 0x03084003060075a7 */ /* 0x001064000800017f */
[----:B-1----:R-:W-:Y:S05]  /*12cf0*/  @!P0 NANOSLEEP.SYNCS 0x989680 ;  /* 0x009896800000895d */ /* 0x002fea0003900000 */
[----:B------:R-:W1:Y:S02]  /*12d00*/  @!P0 SYNCS.PHASECHK.TRANS64 P0, [R6+URZ+0x30840], R3 ;  /* 0x03084003060085a7 */ /* 0x000e64000800007f */
[----:B-1----:R-:W-:Y:S05]  /*12d10*/  @!P0 BRA `(.L_x_274) ;  /* 0xfffffffc00f08947 */ /* 0x002fea000383ffff */
[----:B------:R-:W-:Y:S05]  /*12d20*/  BRA `(.L_x_355) ;  /* 0xffffffc4004c7947 */ /* 0x000fea000383ffff */
.L_x_275:
[----:B------:R-:W-:Y:S01]  /*12d30*/  BSSY B1, `(.L_x_356) ;  /* 0x0000008000017945 */ /* 0x000fe20003800000 */
[----:B------:R-:W-:Y:S02]  /*12d40*/  IMAD.MOV.U32 R13, RZ, RZ, R8 ;  /* 0x000000ffff0d7224 */ /* 0x000fe400078e0008 */
[----:B------:R-:W-:Y:S02]  /*12d50*/  IMAD.MOV.U32 R12, RZ, RZ, RZ ;  /* 0x000000ffff0c7224 */ /* 0x000fe400078e00ff */
[----:B------:R-:W-:Y:S02]  /*12d60*/  IMAD.MOV.U32 R11, RZ, RZ, 0x181f ;  /* 0x0000181fff0b7424 */ /* 0x000fe400078e00ff */
[----:B------:R-:W-:-:S07]  /*12d70*/  IMAD.MOV.U32 R15, RZ, RZ, -0x1 ;  /* 0xffffffffff0f7424 */ /* 0x000fce00078e00ff */
[----:B------:R-:W-:Y:S05]  /*12d80*/  WARPSYNC.COLLECTIVE R15, `(.L_x_357) ;  /* 0x000000000f087348 */ /* 0x000fea0003c00000 */
[----:B------:R0:W1:Y:S02]  /*12d90*/  SHFL.IDX P6, R14, R13, R12, R11 ;  /* 0x0000000c0d0e7389 */ /* 0x00006400000c000b */
[----:B01----:R-:W-:Y:S01]  /*12da0*/  ENDCOLLECTIVE ;  /* 0x000000000000791b */ /* 0x003fe20003800000 */
.L_x_357:
[----:B------:R-:W-:Y:S05]  /*12db0*/  BSYNC B1 ;  /* 0x0000000000017941 */ /* 0x000fea0003800000 */
.L_x_356:
[----:B------:R-:W-:Y:S01]  /*12dc0*/  MOV R13, R7 ;  /* 0x00000007000d7202 */ /* 0x000fe20000000f00 */
[----:B------:R-:W-:Y:S01]  /*12dd0*/  IMAD.MOV.U32 R12, RZ, RZ, RZ ;  /* 0x000000ffff0c7224 */ /* 0x000fe200078e00ff */
[----:B------:R-:W-:Y:S01]  /*12de0*/  LOP3.LUT R23, R23, 0xfffffeff, RZ, 0xc0, !PT ;  /* 0xfffffeff17177812 */ /* 0x000fe200078ec0ff */
[----:B------:R-:W-:Y:S02]  /*12df0*/  IMAD.MOV.U32 R11, RZ, RZ, 0x181f ;  /* 0x0000181fff0b7424 */ /* 0x000fe400078e00ff */
[----:B------:R-:W-:Y:S01]  /*12e00*/  IMAD.MOV.U32 R15, RZ, RZ, -0x1 ;  /* 0xffffffffff0f7424 */ /* 0x000fe200078e00ff */
[----:B------:R-:W-:Y:S01]  /*12e10*/  @P1 LOP3.LUT R23, R23, 0x100, RZ, 0xfc, !PT ;  /* 0x0000010017171812 */ /* 0x000fe200078efcff */
[----:B------:R-:W-:Y:S02]  /*12e20*/  IMAD.MOV.U32 R3, RZ, RZ, R14 ;  /* 0x000000ffff037224 */ /* 0x000fe400078e000e */
[----:B------:R-:W-:-:S07]  /*12e30*/  IMAD.SHL.U32 R4, R31, 0x2, RZ ;  /* 0x000000021f047824 */ /* 0x000fce00078e00ff */
[----:B------:R-:W-:Y:S05]  /*12e40*/  WARPSYNC.COLLECTIVE R15, `(.L_x_358) ;  /* 0x000000000f087348 */ /* 0x000fea0003c00000 */
[----:B------:R0:W1:Y:S02]  /*12e50*/  SHFL.IDX P6, R14, R13, R12, R11 ;  /* 0x0000000c0d0e7389 */ /* 0x00006400000c000b */
[----:B01----:R-:W-:Y:S01]  /*12e60*/  ENDCOLLECTIVE ;  /* 0x000000000000791b */ /* 0x003fe20003800000 */
.L_x_358:
[----:B------:R-:W-:Y:S01]  /*12e70*/  LOP3.LUT P1, RZ, R23, 0x4, RZ, 0xc0, !PT ;  /* 0x0000000417ff7812 */ /* 0x000fe2000782c0ff */
[----:B------:R-:W-:Y:S02]  /*12e80*/  IMAD R5, R5, 0x2, R22 ;  /* 0x0000000205057824 */ /* 0x000fe400078e0216 */
[----:B------:R-:W-:Y:S01]  /*12e90*/  IMAD.MOV.U32 R13, RZ, RZ, R8 ;  /* 0x000000ffff0d7224 */ /* 0x000fe200078e0008 */
[----:B------:R-:W-:Y:S01]  /*12ea0*/  MOV R12, 0x1 ;  /* 0x00000001000c7802 */ /* 0x000fe20000000f00 */
[----:B------:R-:W-:-:S08]  /*12eb0*/  IMAD.MOV.U32 R2, RZ, RZ, R14 ;  /* 0x000000ffff027224 */ /* 0x000fd000078e000e */
[----:B------:R-:W-:Y:S05]  /*12ec0*/  WARPSYNC.COLLECTIVE R15, `(.L_x_359) ;  /* 0x000000000f087348 */ /* 0x000fea0003c00000 */
[----:B------:R0:W1:Y:S02]  /*12ed0*/  SHFL.IDX P6, R14, R13, R12, R11 ;  /* 0x0000000c0d0e7389 */ /* 0x00006400000c000b */
[----:B01----:R-:W-:Y:S01]  /*12ee0*/  ENDCOLLECTIVE ;  /* 0x000000000000791b */ /* 0x003fe20003800000 */
.L_x_359:
[----:B------:R-:W-:-:S05]  /*12ef0*/  IADD3 R2, P0, R2, R4, RZ ;  /* 0x0000000402027210 */ /* 0x000fca0007f1e0ff */
[----:B------:R-:W-:-:S05]  /*12f00*/  IMAD.X R3, RZ, RZ, R3, P0 ;  /* 0x000000ffff037224 */ /* 0x000fca00000e0603 */
[----:B------:R-:W-:Y:S01]  /*12f10*/  @!PT LDS RZ, [RZ] ;  /* 0x00000000fffff984 */ /* 0x000fe20000000800 */
[----:B------:R-:W-:Y:S01]  /*12f20*/  @!PT LDS RZ, [RZ] ;  /* 0x00000000fffff984 */ /* 0x000fe20000000800 */
[----:B------:R-:W-:Y:S01]  /*12f30*/  @!PT LDS RZ, [RZ] ;  /* 0x00000000fffff984 */ /* 0x000fe20000000800 */
[----:B------:R-:W-:Y:S01]  /*12f40*/  LDGSTS.E.BYPASS.LTC128B.128 [R5+0x1e400], desc[UR36][R2.64], !P1 ;  /* 0x1e40000002057fae */ /* 0x000fe2000c901d64 */
[----:B------:R-:W-:-:S03]  /*12f50*/  IMAD.MOV.U32 R13, RZ, RZ, R7 ;  /* 0x000000ffff0d7224 */ /* 0x000fc600078e0007 */
[----:B------:R-:W-:Y:S04]  /*12f60*/  LDGSTS.E.BYPASS.LTC128B.128 [R5+0x21400], desc[UR36][R2.64+0x80], !P5 ;  /* 0x2140008002057fae */ /* 0x000fe8000e901d64 */
[----:B------:R0:W-:Y:S02]  /*12f70*/  LDGSTS.E.BYPASS.LTC128B.128 [R5+0x24400], desc[UR36][R2.64+0x100], !P4 ;  /* 0x2440010002057fae */ /* 0x0001e4000e101d64 */
[----:B0-----:R-:W-:-:S07]  /*12f80*/  IMAD.MOV.U32 R3, RZ, RZ, R14 ;  /* 0x000000ffff037224 */ /* 0x001fce00078e000e */
[----:B------:R-:W-:Y:S05]  /*12f90*/  WARPSYNC.COLLECTIVE R15, `(.L_x_360) ;  /* 0x000000000f087348 */ /* 0x000fea0003c00000 */
[----:B------:R0:W1:Y:S02]  /*12fa0*/  SHFL.IDX P6, R14, R13, R12, R11 ;  /* 0x0000000c0d0e7389 */ /* 0x00006400000c000b */
[----:B01----:R-:W-:Y:S01]  /*12fb0*/  ENDCOLLECTIVE ;  /* 0x000000000000791b */ /* 0x003fe20003800000 */
.L_x_360:
[----:B------:R-:W-:Y:S02]  /*12fc0*/  IMAD.MOV.U32 R13, RZ, RZ, R8 ;  /* 0x000000ffff0d7224 */ /* 0x000fe400078e0008 */
[----:B------:R-:W-:Y:S02]  /*12fd0*/  IMAD.MOV.U32 R12, RZ, RZ, 0x2 ;  /* 0x00000002ff0c7424 */ /* 0x000fe400078e00ff */
[----:B------:R-:W-:-:S07]  /*12fe0*/  IMAD.MOV.U32 R2, RZ, RZ, R14 ;  /* 0x000000ffff027224 */ /* 0x000fce00078e000e */
[----:B------:R-:W-:Y:S05]  /*12ff0*/  WARPSYNC.COLLECTIVE R15, `(.L_x_361) ;  /* 0x000000000f087348 */ /* 0x000fea0003c00000 */
[----:B------:R0:W1:Y:S02]  /*13000*/  SHFL.IDX P6, R14, R13, R12, R11 ;  /* 0x0000000c0d0e7389 */ /* 0x00006400000c000b */
[----:B01----:R-:W-:Y:S01]  /*13010*/  ENDCOLLECTIVE ;  /* 0x000000000000791b */ /* 0x003fe20003800000 */
.L_x_361:
[----:B------:R-:W-:-:S05]  /*13020*/  IADD3 R2, P0, R2, R4, RZ ;  /* 0x0000000402027210 */ /* 0x000fca0007f1e0ff */
[----:B------:R-:W-:-:S05]  /*13030*/  IMAD.X R3, RZ, RZ, R3, P0 ;  /* 0x000000ffff037224 */ /* 0x000fca00000e0603 */
[----:B------:R-:W-:Y:S01]  /*13040*/  @!PT LDS RZ, [RZ] ;  /* 0x00000000fffff984 */ /* 0x000fe20000000800 */
[----:B------:R-:W-:Y:S01]  /*13050*/  @!PT LDS RZ, [RZ] ;  /* 0x00000000fffff984 */ /* 0x000fe20000000800 */
[----:B------:R-:W-:Y:S01]  /*13060*/  @!PT LDS RZ, [RZ] ;  /* 0x00000000fffff984 */ /* 0x000fe20000000800 */
[----:B------:R0:W-:Y:S01]  /*13070*/  LDGSTS.E.BYPASS.LTC128B.128 [R5+0x1ec00], desc[UR36][R2.64], !P1 ;  /* 0x1ec0000002057fae */ /* 0x0001e2000c901d64 */
[----:B------:R-:W-:-:S03]  /*13080*/  IMAD.MOV.U32 R13, RZ, RZ, R7 ;  /* 0x000000ffff0d7224 */ /* 0x000fc600078e0007 */
[----:B------:R0:W-:Y:S04]  /*13090*/  LDGSTS.E.BYPASS.LTC128B.128 [R5+0x21c00], desc[UR36][R2.64+0x80], !P5 ;  /* 0x21c0008002057fae */ /* 0x0001e8000e901d64 */
[----:B------:R0:W-:Y:S01]  /*130a0*/  LDGSTS.E.BYPASS.LTC128B.128 [R5+0x24c00], desc[UR36][R2.64+0x100], !P4 ;  /* 0x24c0010002057fae */ /* 0x0001e2000e101d64 */
[----:B------:R-:W-:-:S07]  /*130b0*/  IMAD.MOV.U32 R35, RZ, RZ, R14 ;  /* 0x000000ffff237224 */ /* 0x000fce00078e000e */
[----:B0-----:R-:W-:Y:S05]  /*130c0*/  WARPSYNC.COLLECTIVE R15, `(.L_x_362) ;  /* 0x000000000f087348 */ /* 0x001fea0003c00000 */
[----:B------:R1:W2:Y:S02]  /*130d0*/  SHFL.IDX P6, R14, R13, R12, R11 ;  /* 0x0000000c0d0e7389 */ /* 0x0002a400000c000b */
[----:B012---:R-:W-:Y:S01]  /*130e0*/  ENDCOLLECTIVE ;  /* 0x000000000000791b */ /* 0x007fe20003800000 */
.L_x_362:
[----:B------:R-:W-:Y:S02]  /*130f0*/  IMAD.MOV.U32 R13, RZ, RZ, R8 ;  /* 0x000000ffff0d7224 */ /* 0x000fe400078e0008 */
[----:B------:R-:W-:Y:S01]  /*13100*/  IMAD.MOV.U32 R12, RZ, RZ, 0x3 ;  /* 0x00000003ff0c7424 */ /* 0x000fe200078e00ff */
[----:B------:R-:W-:-:S07]  /*13110*/  MOV R2, R14 ;  /* 0x0000000e00027202 */ /* 0x000fce0000000f00 */
[----:B------:R-:W-:Y:S05]  /*13120*/  WARPSYNC.COLLECTIVE R15, `(.L_x_363) ;  /* 0x000000000f087348 */ /* 0x000fea0003c00000 */
[----:B------:R0:W1:Y:S02]  /*13130*/  SHFL.IDX P6, R14, R13, R12, R11 ;  /* 0x0000000c0d0e7389 */ /* 0x00006400000c000b */
[----:B01----:R-:W-:Y:S01]  /*13140*/  ENDCOLLECTIVE ;  /* 0x000000000000791b */ /* 0x003fe20003800000 */
.L_x_363:
        /* <DEDUP_REMOVED lines=13> */
.L_x_364:
[----:B------:R-:W-:Y:S01]  /*13220*/  IMAD.MOV.U32 R13, RZ, RZ, R8 ;  /* 0x000000ffff0d7224 */ /* 0x000fe200078e0008 */
[----:B------:R-:W-:Y:S01]  /*13230*/  MOV R12, 0x4 ;  /* 0x00000004000c7802 */ /* 0x000fe20000000f00 */
[----:B------:R-:W-:-:S07]  /*13240*/  IMAD.MOV.U32 R2, RZ, RZ, R14 ;  /* 0x000000ffff027224 */ /* 0x000fce00078e000e */
[----:B------:R-:W-:Y:S05]  /*13250*/  WARPSYNC.COLLECTIVE R15, `(.L_x_365) ;  /* 0x000000000f087348 */ /* 0x000fea0003c00000 */
[----:B------:R0:W1:Y:S02]  /*13260*/  SHFL.IDX P6, R14, R13, R12, R11 ;  /* 0x0000000c0d0e7389 */ /* 0x00006400000c000b */
[----:B01----:R-:W-:Y:S01]  /*13270*/  ENDCOLLECTIVE ;  /* 0x000000000000791b */ /* 0x003fe20003800000 */
.L_x_365:
        /* <DEDUP_REMOVED lines=13> */
.L_x_366:
[----:B------:R-:W-:Y:S02]  /*13350*/  IMAD.MOV.U32 R13, RZ, RZ, R8 ;  /* 0x000000ffff0d7224 */ /* 0x000fe400078e0008 */
[----:B------:R-:W-:Y:S02]  /*13360*/  IMAD.MOV.U32 R12, RZ, RZ, 0x5 ;  /* 0x00000005ff0c7424 */ /* 0x000fe400078e00ff */
[----:B------:R-:W-:-:S07]  /*13370*/  IMAD.MOV.U32 R2, RZ, RZ, R14 ;  /* 0x000000ffff027224 */ /* 0x000fce00078e000e */
[----:B------:R-:W-:Y:S05]  /*13380*/  WARPSYNC.COLLECTIVE R15, `(.L_x_367) ;  /* 0x000000000f087348 */ /* 0x000fea0003c00000 */
[----:B------:R0:W1:Y:S02]  /*13390*/  SHFL.IDX P6, R14, R13, R12, R11 ;  /* 0x0000000c0d0e7389 */ /* 0x00006400000c000b */
[----:B01----:R-:W-:Y:S01]  /*133a0*/  ENDCOLLECTIVE ;  /* 0x000000000000791b */ /* 0x003fe20003800000 */
.L_x_367:
[----:B------:R-:W-:-:S05]  /*133b0*/  IADD3 R2, P0, R2, R4, RZ ;  /* 0x0000000402027210 */ /* 0x000fca0007f1e0ff */
[----:B------:R-:W-:-:S05]  /*133c0*/  IMAD.X R3, RZ, RZ, R35, P0 ;  /* 0x000000ffff037224 */ /* 0x000fca00000e0623 */
[----:B------:R-:W-:Y:S01]  /*133d0*/  @!PT LDS RZ, [RZ] ;  /* 0x00000000fffff984 */ /* 0x000fe20000000800 */
[----:B------:R-:W-:Y:S01]  /*133e0*/  @!PT LDS RZ, [RZ] ;  /* 0x00000000fffff984 */ /* 0x000fe20000000800 */
[----:B------:R-:W-:Y:S01]  /*133f0*/  @!PT LDS RZ, [RZ] ;  /* 0x00000000fffff984 */ /* 0x000fe20000000800 */
[----:B------:R0:W-:Y:S01]  /*13400*/  LDGSTS.E.BYPASS.LTC128B.128 [R5+0x20400], desc[UR36][R2.64], !P1 ;  /* 0x2040000002057fae */ /* 0x0001e2000c901d64 */
[----:B------:R-:W-:Y:S01]  /*13410*/  IMAD.MOV.U32 R13, RZ, RZ, R7 ;  /* 0x000000ffff0d7224 */ /* 0x000fe200078e0007 */
[----:B------:R-:W-:Y:S02]  /*13420*/  LOP3.LUT P1, RZ, R23, 0x100, RZ, 0xc0, !PT ;  /* 0x0000010017ff7812 */ /* 0x000fe4000782c0ff */
[----:B------:R0:W-:Y:S04]  /*13430*/  LDGSTS.E.BYPASS.LTC128B.128 [R5+0x23400], desc[UR36][R2.64+0x80], !P5 ;  /* 0x2340008002057fae */ /* 0x0001e8000e901d64 */
[----:B------:R0:W-:Y:S01]  /*13440*/  LDGSTS.E.BYPASS.LTC128B.128 [R5+0x26400], desc[UR36][R2.64+0x100], !P4 ;  /* 0x2640010002057fae */ /* 0x0001e2000e101d64 */
[----:B------:R-:W-:-:S07]  /*13450*/  IMAD.MOV.U32 R35, RZ, RZ, R14 ;  /* 0x000000ffff237224 */ /* 0x000fce00078e000e */
[----:B0-----:R-:W-:Y:S05]  /*13460*/  WARPSYNC.COLLECTIVE R15, `(.L_x_368) ;  /* 0x000000000f087348 */ /* 0x001fea0003c00000 */
[----:B------:R1:W2:Y:S02]  /*13470*/  SHFL.IDX P6, R14, R13, R12, R11 ;  /* 0x0000000c0d0e7389 */ /* 0x0002a400000c000b */
[----:B012---:R-:W-:Y:S01]  /*13480*/  ENDCOLLECTIVE ;  /* 0x000000000000791b */ /* 0x007fe20003800000 */
.L_x_368:
[----:B------:R-:W-:Y:S01]  /*13490*/  MOV R2, R14 ;  /* 0x0000000e00027202 */ /* 0x000fe20000000f00 */
[----:B------:R-:W-:Y:S06]  /*134a0*/  BRA `(.L_x_369) ;  /* 0xffffffc0006c7947 */ /* 0x000fec000383ffff */
.L_x_280:
[----:B0-----:R0:W1:Y:S02]  /*134b0*/  SYNCS.PHASECHK.TRANS64.TRYWAIT P0, [R6+URZ+0x30860], R2 ;  /* 0x03086002060075a7 */ /* 0x001064000800017f */
[----:B-1----:R-:W-:Y:S05]  /*134c0*/  @!P0 NANOSLEEP.SYNCS 0x989680 ;  /* 0x009896800000895d */ /* 0x002fea0003900000 */
[----:B------:R-:W1:Y:S02]  /*134d0*/  @!P0 SYNCS.PHASECHK.TRANS64 P0, [R6+URZ+0x30860], R2 ;  /* 0x03086002060085a7 */ /* 0x000e64000800007f */
[----:B-1----:R-:W-:Y:S05]  /*134e0*/  @!P0 BRA `(.L_x_280) ;  /* 0xfffffffc00f08947 */ /* 0x002fea000383ffff */
[----:B------:R-:W-:Y:S05]  /*134f0*/  BRA `(.L_x_370) ;  /* 0xffffffc000d07947 */ /* 0x000fea000383ffff */
.L_x_281:
[----:B------:R-:W-:Y:S01]  /*13500*/  BSSY B1, `(.L_x_371) ;  /* 0x0000008000017945 */ /* 0x000fe20003800000 */
[----:B------:R-:W-:Y:S02]  /*13510*/  IMAD.MOV.U32 R13, RZ, RZ, R24 ;  /* 0x000000ffff0d7224 */ /* 0x000fe400078e0018 */
[----:B------:R-:W-:Y:S02]  /*13520*/  IMAD.MOV.U32 R12, RZ, RZ, RZ ;  /* 0x000000ffff0c7224 */ /* 0x000fe400078e00ff */
[----:B------:R-:W-:Y:S02]  /*13530*/  IMAD.MOV.U32 R11, RZ, RZ, 0x181f ;  /* 0x0000181fff0b7424 */ /* 0x000fe400078e00ff */
[----:B------:R-:W-:-:S07]  /*13540*/  IMAD.MOV.U32 R15, RZ, RZ, -0x1 ;  /* 0xffffffffff0f7424 */ /* 0x000fce00078e00ff */
[----:B0-----:R-:W-:Y:S05]  /*13550*/  WARPSYNC.COLLECTIVE R15, `(.L_x_372) ;  /* 0x000000000f087348 */ /* 0x001fea0003c00000 */
[----:B------:R1:W2:Y:S02]  /*13560*/  SHFL.IDX P6, R14, R13, R12, R11 ;  /* 0x0000000c0d0e7389 */ /* 0x0002a400000c000b */
[----:B012---:R-:W-:Y:S01]  /*13570*/  ENDCOLLECTIVE ;  /* 0x000000000000791b */ /* 0x007fe20003800000 */
.L_x_372:
[----:B------:R-:W-:Y:S05]  /*13580*/  BSYNC B1 ;  /* 0x0000000000017941 */ /* 0x000fea0003800000 */
.L_x_371:
[----:B------:R-:W-:Y:S01]  /*13590*/  IMAD.MOV.U32 R13, RZ, RZ, R18 ;  /* 0x000000ffff0d7224 */ /* 0x000fe200078e0012 */
[----:B------:R-:W-:Y:S01]  /*135a0*/  MOV R15, 0xffffffff ;  /* 0xffffffff000f7802 */ /* 0x000fe20000000f00 */
[----:B------:R-:W-:Y:S02]  /*135b0*/  IMAD.MOV.U32 R12, RZ, RZ, RZ ;  /* 0x000000ffff0c7224 */ /* 0x000fe400078e00ff */
[----:B------:R-:W-:Y:S02]  /*135c0*/  IMAD.MOV.U32 R11, RZ, RZ, 0x181f ;  /* 0x0000181fff0b7424 */ /* 0x000fe400078e00ff */
[----:B------:R-:W-:Y:S02]  /*135d0*/  IMAD.MOV.U32 R3, RZ, RZ, R14 ;  /* 0x000000ffff037224 */ /* 0x000fe400078e000e */
[----:B------:R-:W-:-:S07]  /*135e0*/  IMAD R5, R5, 0x2, R22 ;  /* 0x0000000205057824 */ /* 0x000fce00078e0216 */
[----:B------:R-:W-:Y:S05]  /*135f0*/  WARPSYNC.COLLECTIVE R15, `(.L_x_373) ;  /* 0x000000000f087348 */ /* 0x000fea0003c00000 */
[----:B------:R0:W1:Y:S02]  /*13600*/  SHFL.IDX P6, R14, R13, R12, R11 ;  /* 0x0000000c0d0e7389 */ /* 0x00006400000c000b */
[----:B01----:R-:W-:Y:S01]  /*13610*/  ENDCOLLECTIVE ;  /* 0x000000000000791b */ /* 0x003fe20003800000 */
.L_x_373:
[----:B------:R-:W-:Y:S02]  /*13620*/  IMAD.MOV.U32 R13, RZ, RZ, R24 ;  /* 0x000000ffff0d7224 */ /* 0x000fe400078e0018 */
[----:B------:R-:W-:Y:S02]  /*13630*/  IMAD.MOV.U32 R12, RZ, RZ, 0x1 ;  /* 0x00000001ff0c7424 */ /* 0x000fe400078e00ff */
[----:B------:R-:W-:-:S07]  /*13640*/  IMAD.MOV.U32 R2, RZ, RZ, R14 ;  /* 0x000000ffff027224 */ /* 0x000fce00078e000e */
[----:B------:R-:W-:Y:S05]  /*13650*/  WARPSYNC.COLLECTIVE R15, `(.L_x_374) ;  /* 0x000000000f087348 */ /* 0x000fea0003c00000 */
[----:B------:R0:W1:Y:S02]  /*13660*/  SHFL.IDX P6, R14, R13, R12, R11 ;  /* 0x0000000c0d0e7389 */ /* 0x00006400000c000b */
[----:B01----:R-:W-:Y:S01]  /*13670*/  ENDCOLLECTIVE ;  /* 0x000000000000791b */ /* 0x003fe20003800000 */
.L_x_374:
[----:B------:R-:W-:-:S05]  /*13680*/  IADD3 R2, P0, R2, R4, RZ ;  /* 0x0000000402027210 */ /* 0x000fca0007f1e0ff */
[----:B------:R-:W-:Y:S01]  /*13690*/  IMAD.X R3, RZ, RZ, R3, P0 ;  /* 0x000000ffff037224 */ /* 0x000fe200000e0603 */
[----:B------:R-:W-:Y:S01]  /*136a0*/  ISETP.LT.OR P0, PT, R7, 0x1, P3 ;  /* 0x000000010700780c */ /* 0x000fe20001f01670 */
[----:B------:R-:W-:-:S12]  /*136b0*/  IMAD.MOV.U32 R13, RZ, RZ, R18 ;  /* 0x000000ffff0d7224 */ /* 0x000fd800078e0012 */
[----:B------:R-:W-:Y:S01]  /*136c0*/  @!PT LDS RZ, [RZ] ;  /* 0x00000000fffff984 */ /* 0x000fe20000000800 */
[----:B------:R-:W-:Y:S01]  /*136d0*/  @!PT LDS RZ, [RZ] ;  /* 0x00000000fffff984 */ /* 0x000fe20000000800 */
[----:B------:R-:W-:Y:S01]  /*136e0*/  @!PT LDS RZ, [RZ] ;  /* 0x00000000fffff984 */ /* 0x000fe20000000800 */
[----:B------:R-:W-:Y:S01]  /*136f0*/  LDGSTS.E.BYPASS.LTC128B.128 [R5+0x400], desc[UR36][R2.64], !P0 ;  /* 0x0040000002057fae */ /* 0x000fe2000c101d64 */
[----:B------:R-:W-:-:S13]  /*13700*/  ISETP.LT.OR P0, PT, R7, 0x1, P2 ;  /* 0x000000010700780c */ /* 0x000fda0001701670 */
[----:B------:R-:W-:Y:S01]  /*13710*/  LDGSTS.E.BYPASS.LTC128B.128 [R5+0x3400], desc[UR36][R2.64+0x80], !P0 ;  /* 0x0340008002057fae */ /* 0x000fe2000c101d64 */
[----:B------:R-:W-:-:S13]  /*13720*/  ISETP.LT.OR P0, PT, R7, 0x1, P1 ;  /* 0x000000010700780c */ /* 0x000fda0000f01670 */
[----:B------:R0:W-:Y:S02]  /*13730*/  LDGSTS.E.BYPASS.LTC128B.128 [R5+0x6400], desc[UR36][R2.64+0x100], !P0 ;  /* 0x0640010002057fae */ /* 0x0001e4000c101d64 */
[----:B0-----:R-:W-:-:S07]  /*13740*/  IMAD.MOV.U32 R3, RZ, RZ, R14 ;  /* 0x000000ffff037224 */ /* 0x001fce00078e000e */
[----:B------:R-:W-:Y:S05]  /*13750*/  WARPSYNC.COLLECTIVE R15, `(.L_x_375) ;  /* 0x000000000f087348 */ /* 0x000fea0003c00000 */
[----:B------:R0:W1:Y:S02]  /*13760*/  SHFL.IDX P6, R14, R13, R12, R11 ;  /* 0x0000000c0d0e7389 */ /* 0x00006400000c000b */
[----:B01----:R-:W-:Y:S01]  /*13770*/  ENDCOLLECTIVE ;  /* 0x000000000000791b */ /* 0x003fe20003800000 */
.L_x_375:
[----:B------:R-:W-:Y:S02]  /*13780*/  IMAD.MOV.U32 R13, RZ, RZ, R24 ;  /* 0x000000ffff0d7224 */ /* 0x000fe400078e0018 */
[----:B------:R-:W-:Y:S02]  /*13790*/  IMAD.MOV.U32 R12, RZ, RZ, 0x2 ;  /* 0x00000002ff0c7424 */ /* 0x000fe400078e00ff */
[----:B------:R-:W-:-:S07]  /*137a0*/  IMAD.MOV.U32 R2, RZ, RZ, R14 ;  /* 0x000000ffff027224 */ /* 0x000fce00078e000e */
[----:B------:R-:W-:Y:S05]  /*137b0*/  WARPSYNC.COLLECTIVE R15, `(.L_x_376) ;  /* 0x000000000f087348 */ /* 0x000fea0003c00000 */
[----:B------:R0:W1:Y:S02]  /*137c0*/  SHFL.IDX P6, R14, R13, R12, R11 ;  /* 0x0000000c0d0e7389 */ /* 0x00006400000c000b */
[----:B01----:R-:W-:Y:S01]  /*137d0*/  ENDCOLLECTIVE ;  /* 0x000000000000791b */ /* 0x003fe20003800000 */
.L_x_376:
[----:B------:R-:W-:-:S04]  /*137e0*/  IADD3 R2, P0, R2, R4, RZ ;  /* 0x0000000402027210 */ /* 0x000fc80007f1e0ff */
[----:B------:R-:W-:Y:S02]  /*137f0*/  IADD3.X R3, RZ, R3, RZ, P0, !PT ;  /* 0x00000003ff037210 */ /* 0x000fe400007fe4ff */
        /* <DEDUP_REMOVED lines=14> */
.L_x_377:
[----:B------:R-:W-:Y:S02]  /*138e0*/  IMAD.MOV.U32 R13, RZ, RZ, R24 ;  /* 0x000000ffff0d7224 */ /* 0x000fe400078e0018 */
[----:B------:R-:W-:Y:S02]  /*138f0*/  IMAD.MOV.U32 R12, RZ, RZ, 0x3 ;  /* 0x00000003ff0c7424 */ /* 0x000fe400078e00ff */
[----:B------:R-:W-:-:S07]  /*13900*/  IMAD.MOV.U32 R2, RZ, RZ, R14 ;  /* 0x000000ffff027224 */ /* 0x000fce00078e000e */
[----:B------:R-:W-:Y:S05]  /*13910*/  WARPSYNC.COLLECTIVE R15, `(.L_x_378) ;  /* 0x000000000f087348 */ /* 0x000fea0003c00000 */
[----:B------:R0:W1:Y:S02]  /*13920*/  SHFL.IDX P6, R14, R13, R12, R11 ;  /* 0x0000000c0d0e7389 */ /* 0x00006400000c000b */
[----:B01----:R-:W-:Y:S01]  /*13930*/  ENDCOLLECTIVE ;  /* 0x000000000000791b */ /* 0x003fe20003800000 */
.L_x_378:
        /* <DEDUP_REMOVED lines=12> */
[----:B0-----:R-:W-:-:S07]  /*13a00*/  MOV R3, R14 ;  /* 0x0000000e00037202 */ /* 0x001fce0000000f00 */
[----:B------:R-:W-:Y:S05]  /*13a10*/  WARPSYNC.COLLECTIVE R15, `(.L_x_379) ;  /* 0x000000000f087348 */ /* 0x000fea0003c00000 */
[----:B------:R0:W1:Y:S02]  /*13a20*/  SHFL.IDX P6, R14, R13, R12, R11 ;  /* 0x0000000c0d0e7389 */ /* 0x00006400000c000b */
[----:B01----:R-:W-:Y:S01]  /*13a30*/  ENDCOLLECTIVE ;  /* 0x000000000000791b */ /* 0x003fe20003800000 */
.L_x_379:
[----:B------:R-:W-:Y:S02]  /*13a40*/  IMAD.MOV.U32 R13, RZ, RZ, R24 ;  /* 0x000000ffff0d7224 */ /* 0x000fe400078e0018 */
[----:B------:R-:W-:Y:S02]  /*13a50*/  IMAD.MOV.U32 R12, RZ, RZ, 0x4 ;  /* 0x00000004ff0c7424 */ /* 0x000fe400078e00ff */
[----:B------:R-:W-:-:S07]  /*13a60*/  IMAD.MOV.U32 R2, RZ, RZ, R14 ;  /* 0x000000ffff027224 */ /* 0x000fce00078e000e */
[----:B------:R-:W-:Y:S05]  /*13a70*/  WARPSYNC.COLLECTIVE R15, `(.L_x_380) ;  /* 0x000000000f087348 */ /* 0x000fea0003c00000 */
[----:B------:R0:W1:Y:S02]  /*13a80*/  SHFL.IDX P6, R14, R13, R12, R11 ;  /* 0x0000000c0d0e7389 */ /* 0x00006400000c000b */
[----:B01----:R-:W-:Y:S01]  /*13a90*/  ENDCOLLECTIVE ;  /* 0x000000000000791b */ /* 0x003fe20003800000 */
.L_x_380:
        /* <DEDUP_REMOVED lines=16> */
.L_x_381:
[----:B------:R-:W-:Y:S02]  /*13ba0*/  IMAD.MOV.U32 R13, RZ, RZ, R24 ;  /* 0x000000ffff0d7224 */ /* 0x000fe400078e0018 */
[----:B------:R-:W-:Y:S01]  /*13bb0*/  IMAD.MOV.U32 R12, RZ, RZ, 0x5 ;  /* 0x00000005ff0c7424 */ /* 0x000fe200078e00ff */
[----:B------:R-:W-:-:S07]  /*13bc0*/  MOV R2, R14 ;  /* 0x0000000e00027202 */ /* 0x000fce0000000f00 */
[----:B------:R-:W-:Y:S05]  /*13bd0*/  WARPSYNC.COLLECTIVE R15, `(.L_x_382) ;  /* 0x000000000f087348 */ /* 0x000fea0003c00000 */
[----:B------:R0:W1:Y:S02]  /*13be0*/  SHFL.IDX P6, R14, R13, R12, R11 ;  /* 0x0000000c0d0e7389 */ /* 0x00006400000c000b */
[----:B01----:R-:W-:Y:S01]  /*13bf0*/  ENDCOLLECTIVE ;  /* 0x000000000000791b */ /* 0x003fe20003800000 */
.L_x_382:
[----:B------:R-:W-:-:S05]  /*13c00*/  IADD3 R2, P0, R2, R4, RZ ;  /* 0x0000000402027210 */ /* 0x000fca0007f1e0ff */
[----:B------:R-:W-:Y:S01]  /*13c10*/  IMAD.X R3, RZ, RZ, R3, P0 ;  /* 0x000000ffff037224 */ /* 0x000fe200000e0603 */
[----:B------:R-:W-:Y:S01]  /*13c20*/  ISETP.LT.OR P0, PT, R7, 0x41, P3 ;  /* 0x000000410700780c */ /* 0x000fe20001f01670 */
[----:B------:R-:W-:-:S12]  /*13c30*/  IMAD.MOV.U32 R13, RZ, RZ, R18 ;  /* 0x000000ffff0d7224 */ /* 0x000fd800078e0012 */
        /* <DEDUP_REMOVED lines=9> */
.L_x_383:
[----:B------:R-:W-:Y:S01]  /*13cd0*/  @!PT LDS RZ, [RZ] ;  /* 0x00000000fffff984 */ /* 0x000fe20000000800 */
[----:B------:R-:W-:Y:S01]  /*13ce0*/  @!PT LDS RZ, [RZ] ;  /* 0x00000000fffff984 */ /* 0x000fe20000000800 */
[----:B------:R-:W-:Y:S01]  /*13cf0*/  @!PT LDS RZ, [RZ] ;  /* 0x00000000fffff984 */ /* 0x000fe20000000800 */
[----:B------:R0:W-:Y:S01]  /*13d00*/  LDGSTS.E.BYPASS.LTC128B.128 [R5+0x5400], desc[UR36][R2.64+0x80], !P0 ;  /* 0x0540008002057fae */ /* 0x0001e2000c101d64 */
[----:B------:R-:W-:-:S13]  /*13d10*/  ISETP.LT.OR P0, PT, R7, 0x41, P1 ;  /* 0x000000410700780c */ /* 0x000fda0000f01670 */
[----:B------:R0:W-:Y:S01]  /*13d20*/  LDGSTS.E.BYPASS.LTC128B.128 [R5+0x8400], desc[UR36][R2.64+0x100], !P0 ;  /* 0x0840010002057fae */ /* 0x0001e2000c101d64 */
[----:B------:R-:W-:Y:S05]  /*13d30*/  BRA `(.L_x_384) ;  /* 0xffffffbc00b47947 */ /* 0x000fea000383ffff */
.L_x_289:
[----:B0-----:R0:W1:Y:S02]  /*13d40*/  SYNCS.PHASECHK.TRANS64.TRYWAIT P0, [R0+URZ+0x30860], R3 ;  /* 0x03086003000075a7 */ /* 0x001064000800017f */
[----:B-1----:R-:W-:Y:S05]  /*13d50*/  @!P0 NANOSLEEP.SYNCS 0x989680 ;  /* 0x009896800000895d */ /* 0x002fea0003900000 */
[----:B------:R-:W1:Y:S02]  /*13d60*/  @!P0 SYNCS.PHASECHK.TRANS64 P0, [R0+URZ+0x30860], R3 ;  /* 0x03086003000085a7 */ /* 0x000e64000800007f */
[----:B-1----:R-:W-:Y:S05]  /*13d70*/  @!P0 BRA `(.L_x_289) ;  /* 0xfffffffc00f08947 */ /* 0x002fea000383ffff */
[----:B------:R-:W-:Y:S05]  /*13d80*/  BRA `(.L_x_385) ;  /* 0xffffffc000cc7947 */ /* 0x000fea000383ffff */
.L_x_290:
[----:B------:R-:W-:Y:S01]  /*13d90*/  BSSY B0, `(.L_x_386) ;  /* 0x0000008000007945 */ /* 0x000fe20003800000 */
[----:B------:R-:W-:Y:S01]  /*13da0*/  IMAD.MOV.U32 R13, RZ, RZ, R24 ;  /* 0x000000ffff0d7224 */ /* 0x000fe200078e0018 */
[----:B------:R-:W-:Y:S01]  /*13db0*/  MOV R11, 0x181f ;  /* 0x0000181f000b7802 */ /* 0x000fe20000000f00 */
[----:B------:R-:W-:Y:S02]  /*13dc0*/  IMAD.MOV.U32 R12, RZ, RZ, RZ ;  /* 0x000000ffff0c7224 */ /* 0x000fe400078e00ff */
[----:B------:R-:W-:-:S07]  /*13dd0*/  IMAD.MOV.U32 R15, RZ, RZ, -0x1 ;  /* 0xffffffffff0f7424 */ /* 0x000fce00078e00ff */
[----:B0-2---:R-:W-:Y:S05]  /*13de0*/  WARPSYNC.COLLECTIVE R15, `(.L_x_387) ;  /* 0x000000000f087348 */ /* 0x005fea0003c00000 */
[----:B--2---:R1:W2:Y:S02]  /*13df0*/  SHFL.IDX P6, R14, R13, R12, R11 ;  /* 0x0000000c0d0e7389 */ /* 0x0042a400000c000b */
[----:B012---:R-:W-:Y:S01]  /*13e00*/  ENDCOLLECTIVE ;  /* 0x000000000000791b */ /* 0x007fe20003800000 */
.L_x_387:
[----:B------:R-:W-:Y:S05]  /*13e10*/  BSYNC B0 ;  /* 0x0000000000007941 */ /* 0x000fea0003800000 */
.L_x_386:
[----:B------:R-:W-:Y:S02]  /*13e20*/  IMAD.MOV.U32 R13, RZ, RZ, R18 ;  /* 0x000000ffff0d7224 */ /* 0x000fe400078e0012 */
[----:B------:R-:W-:Y:S02]  /*13e30*/  IMAD.MOV.U32 R12, RZ, RZ, RZ ;  /* 0x000000ffff0c7224 */ /* 0x000fe400078e00ff */
[----:B------:R-:W-:Y:S02]  /*13e40*/  IMAD.MOV.U32 R11, RZ, RZ, 0x181f ;  /* 0x0000181fff0b7424 */ /* 0x000fe400078e00ff */
[----:B------:R-:W-:Y:S02]  /*13e50*/  IMAD.MOV.U32 R15, RZ, RZ, -0x1 ;  /* 0xffffffffff0f7424 */ /* 0x000fe400078e00ff */
[----:B------:R-:W-:Y:S02]  /*13e60*/  IMAD.MOV.U32 R3, RZ, RZ, R14 ;  /* 0x000000ffff037224 */ /* 0x000fe400078e000e */
[----:B------:R-:W-:-:S07]  /*13e70*/  IMAD.SHL.U32 R5, R31, 0x2, RZ ;  /* 0x000000021f057824 */ /* 0x000fce00078e00ff */
[----:B------:R-:W-:Y:S05]  /*13e80*/  WARPSYNC.COLLECTIVE R15, `(.L_x_388) ;  /* 0x000000000f087348 */ /* 0x000fea0003c00000 */
[----:B------:R0:W1:Y:S02]  /*13e90*/  SHFL.IDX P6, R14, R13, R12, R11 ;  /* 0x0000000c0d0e7389 */ /* 0x00006400000c000b */
[----:B01----:R-:W-:Y:S01]  /*13ea0*/  ENDCOLLECTIVE ;  /* 0x000000000000791b */ /* 0x003fe20003800000 */
.L_x_388:
[----:B------:R-:W-:Y:S01]  /*13eb0*/  ULDC UR4, c[0x0][0x2f4] ;  /* 0x0000bd0000047ab9 */ /* 0x000fe20000000800 */
[----:B------:R-:W-:Y:S01]  /*13ec0*/  IMAD R4, R7, 0x2, R22 ;  /* 0x0000000207047824 */ /* 0x000fe200078e0216 */
[----:B------:R-:W-:Y:S02]  /*13ed0*/  ISETP.GE.AND P2, PT, R31, UR4, PT ;  /* 0x000000041f007c0c */ /* 0x000fe4000bf46270 */
[----:B------:R-:W-:Y:S02]  /*13ee0*/  ISETP.GE.AND P1, PT, R33, UR4, PT ;  /* 0x0000000421007c0c */ /* 0x000fe4000bf26270 */
[C---:B------:R-:W-:Y:S02]  /*13ef0*/  ISETP.LT.OR P3, PT, R6.reuse, 0x1, P2 ;  /* 0x000000010600780c */ /* 0x040fe40001761670 */
[----:B------:R-:W-:Y:S01]  /*13f00*/  ISETP.LT.OR P4, PT, R6, 0x1, P1 ;  /* 0x000000010600780c */ /* 0x000fe20000f81670 */
[----:B------:R-:W-:Y:S02]  /*13f10*/  IMAD.MOV.U32 R13, RZ, RZ, R24 ;  /* 0x000000ffff0d7224 */ /* 0x000fe400078e0018 */
[----:B------:R-:W-:Y:S01]  /*13f20*/  IMAD.MOV.U32 R12, RZ, RZ, 0x1 ;  /* 0x00000001ff0c7424 */ /* 0x000fe200078e00ff */
[----:B------:R-:W-:-:S04]  /*13f30*/  IADD3 R2, P0, R14, R5, RZ ;  /* 0x000000050e027210 */ /* 0x000fc80007f1e0ff */
[----:B------:R-:W-:Y:S02]  /*13f40*/  IADD3.X R3, RZ, R3, RZ, P0, !PT ;  /* 0x00000003ff037210 */ /* 0x000fe400007fe4ff */
[----:B------:R-:W-:-:S13]  /*13f50*/  ISETP.GE.AND P0, PT, R32, UR4, PT ;  /* 0x0000000420007c0c */ /* 0x000fda000bf06270 */
[----:B------:R-:W-:Y:S05]  /*13f60*/  WARPSYNC.COLLECTIVE R15, `(.L_x_389) ;  /* 0x000000000f087348 */ /* 0x000fea0003c00000 */
[----:B------:R0:W1:Y:S02]  /*13f70*/  SHFL.IDX P6, R14, R13, R12, R11 ;  /* 0x0000000c0d0e7389 */ /* 0x00006400000c000b */
[----:B01----:R-:W-:Y:S01]  /*13f80*/  ENDCOLLECTIVE ;  /* 0x000000000000791b */ /* 0x003fe20003800000 */
.L_x_389:
[----:B------:R-:W-:Y:S01]  /*13f90*/  @!PT LDS RZ, [RZ] ;  /* 0x00000000fffff984 */ /* 0x000fe20000000800 */
[----:B------:R-:W-:Y:S01]  /*13fa0*/  @!PT LDS RZ, [RZ] ;  /* 0x00000000fffff984 */ /* 0x000fe20000000800 */
[----:B------:R-:W-:Y:S01]  /*13fb0*/  @!PT LDS RZ, [RZ] ;  /* 0x00000000fffff984 */ /* 0x000fe20000000800 */
[----:B------:R0:W-:Y:S01]  /*13fc0*/  LDGSTS.E.BYPASS.LTC128B.128 [R4+0x400], desc[UR36][R2.64], !P3 ;  /* 0x0040000002047fae */ /* 0x0001e2000d901d64 */
[----:B------:R-:W-:-:S03]  /*13fd0*/  ISETP.LT.OR P3, PT, R6, 0x1, P0 ;  /* 0x000000010600780c */ /* 0x000fc60000761670 */
[----:B------:R0:W-:Y:S01]  /*13fe0*/  LDGSTS.E.BYPASS.LTC128B.128 [R4+0x3400], desc[UR36][R2.64+0x80], !P4 ;  /* 0x0340008002047fae */ /* 0x0001e2000e101d64 */
[----:B------:R-:W-:-:S09]  /*13ff0*/  IMAD.MOV.U32 R13, RZ, RZ, R18 ;  /* 0x000000ffff0d7224 */ /* 0x000fd200078e0012 */
[----:B------:R0:W-:Y:S01]  /*14000*/  LDGSTS.E.BYPASS.LTC128B.128 [R4+0x6400], desc[UR36][R2.64+0x100], !P3 ;  /* 0x0640010002047fae */ /* 0x0001e2000d901d64 */
[----:B------:R-:W-:Y:S01]  /*14010*/  ISETP.LT.OR P3, PT, R6, 0x11, P2 ;  /* 0x000000110600780c */ /* 0x000fe20001761670 */
[----:B------:R-:W-:-:S12]  /*14020*/  IMAD.MOV.U32 R7, RZ, RZ, R14 ;  /* 0x000000ffff077224 */ /* 0x000fd800078e000e */
[----:B0-----:R-:W-:Y:S05]  /*14030*/  WARPSYNC.COLLECTIVE R15, `(.L_x_390) ;  /* 0x000000000f087348 */ /* 0x001fea0003c00000 */
[----:B------:R1:W2:Y:S02]  /*14040*/  SHFL.IDX P6, R14, R13, R12, R11 ;  /* 0x0000000c0d0e7389 */ /* 0x0002a400000c000b */
[----:B012---:R-:W-:Y:S01]  /*14050*/  ENDCOLLECTIVE ;  /* 0x000000000000791b */ /* 0x007fe20003800000 */
.L_x_390:
[----:B------:R-:W-:Y:S01]  /*14060*/  IMAD.MOV.U32 R13, RZ, RZ, R24 ;  /* 0x000000ffff0d7224 */ /* 0x000fe200078e0018 */
[----:B------:R-:W-:Y:S02]  /*14070*/  MOV R12, 0x2 ;  /* 0x00000002000c7802 */ /* 0x000fe40000000f00 */
[----:B------:R-:W-:-:S13]  /*14080*/  IADD3 R2, P4, R14, R5, RZ ;  /* 0x000000050e027210 */ /* 0x000fda0007f9e0ff */
[----:B------:R-:W-:Y:S05]  /*14090*/  WARPSYNC.COLLECTIVE R15, `(.L_x_391) ;  /* 0x000000000f087348 */ /* 0x000fea0003c00000 */
[----:B------:R0:W1:Y:S02]  /*140a0*/  SHFL.IDX P6, R14, R13, R12, R11 ;  /* 0x0000000c0d0e7389 */ /* 0x00006400000c000b */
[----:B01----:R-:W-:Y:S01]  /*140b0*/  ENDCOLLECTIVE ;  /* 0x000000000000791b */ /* 0x003fe20003800000 */
.L_x_391:
[----:B------:R-:W-:Y:S01]  /*140c0*/  IMAD.X R3, RZ, RZ, R7, P4 ;  /* 0x000000ffff037224 */ /* 0x000fe200020e0607 */
[----:B------:R-:W-:-:S04]  /*140d0*/  ISETP.LT.OR P4, PT, R6, 0x11, P1 ;  /* 0x000000110600780c */ /* 0x000fc80000f81670 */
[----:B------:R-:W-:Y:S01]  /*140e0*/  @!PT LDS RZ, [RZ] ;  /* 0x00000000fffff984 */ /* 0x000fe20000000800 */
[----:B------:R-:W-:Y:S01]  /*140f0*/  @!PT LDS RZ, [RZ] ;  /* 0x00000000fffff984 */ /* 0x000fe20000000800 */
[----:B------:R-:W-:Y:S01]  /*14100*/  @!PT LDS RZ, [RZ] ;  /* 0x00000000fffff984 */ /* 0x000fe20000000800 */
[----:B------:R0:W-:Y:S01]  /*14110*/  LDGSTS.E.BYPASS.LTC128B.128 [R4+0xc00], desc[UR36][R2.64], !P3 ;  /* 0x00c0000002047fae */ /* 0x0001e2000d901d64 */
[----:B------:R-:W-:Y:S01]  /*14120*/  ISETP.LT.OR P3, PT, R6, 0x11, P0 ;  /* 0x000000110600780c */ /* 0x000fe20000761670 */
[----:B------:R-:W-:-:S07]  /*14130*/  IMAD.MOV.U32 R13, RZ, RZ, R18 ;  /* 0x000000ffff0d7224 */ /* 0x000fce00078e0012 */
[----:B------:R0:W-:Y:S05]  /*14140*/  LDGSTS.E.BYPASS.LTC128B.128 [R4+0x3c00], desc[UR36][R2.64+0x80], !P4 ;  /* 0x03c0008002047fae */ /* 0x0001ea000e101d64 */
[----:B------:R0:W-:Y:S01]  /*14150*/  LDGSTS.E.BYPASS.LTC128B.128 [R4+0x6c00], desc[UR36][R2.64+0x100], !P3 ;  /* 0x06c0010002047fae */ /* 0x0001e2000d901d64 */
[----:B------:R-:W-:Y:S01]  /*14160*/  ISETP.LT.OR P3, PT, R6, 0x21, P2 ;  /* 0x000000210600780c */ /* 0x000fe20001761670 */
[----:B------:R-:W-:-:S12]  /*14170*/  IMAD.MOV.U32 R7, RZ, RZ, R14 ;  /* 0x000000ffff077224 */ /* 0x000fd800078e000e */
[----:B0-----:R-:W-:Y:S05]  /*14180*/  WARPSYNC.COLLECTIVE R15, `(.L_x_392) ;  /* 0x000000000f087348 */ /* 0x001fea0003c00000 */
[----:B------:R1:W2:Y:S02]  /*14190*/  SHFL.IDX P6, R14, R13, R12, R11 ;  /* 0x0000000c0d0e7389 */ /* 0x0002a400000c000b */
[----:B012---:R-:W-:Y:S01]  /*141a0*/  ENDCOLLECTIVE ;  /* 0x000000000000791b */ /* 0x007fe20003800000 */
.L_x_392:
[----:B------:R-:W-:Y:S02]  /*141b0*/  IMAD.MOV.U32 R13, RZ, RZ, R24 ;  /* 0x000000ffff0d7224 */ /* 0x000fe400078e0018 */
[----:B------:R-:W-:Y:S01]  /*141c0*/  IMAD.MOV.U32 R12, RZ, RZ, 0x3 ;  /* 0x00000003ff0c7424 */ /* 0x000fe200078e00ff */
[----:B------:R-:W-:-:S13]  /*141d0*/  IADD3 R2, P4, R14, R5, RZ ;  /* 0x000000050e027210 */ /* 0x000fda0007f9e0ff */
[----:B------:R-:W-:Y:S05]  /*141e0*/  WARPSYNC.COLLECTIVE R15, `(.L_x_393) ;  /* 0x000000000f087348 */ /* 0x000fea0003c00000 */
[----:B------:R0:W1:Y:S02]  /*141f0*/  SHFL.IDX P6, R14, R13, R12, R11 ;  /* 0x0000000c0d0e7389 */ /* 0x00006400000c000b */
[----:B01----:R-:W-:Y:S01]  /*14200*/  ENDCOLLECTIVE ;  /* 0x000000000000791b */ /* 0x003fe20003800000 */
.L_x_393:
        /* <DEDUP_REMOVED lines=15> */
.L_x_394:
[----:B------:R-:W-:Y:S02]  /*14300*/  IMAD.MOV.U32 R13, RZ, RZ, R24 ;  /* 0x000000ffff0d7224 */ /* 0x000fe400078e0018 */
[----:B------:R-:W-:Y:S01]  /*14310*/  IMAD.MOV.U32 R12, RZ, RZ, 0x4 ;  /* 0x00000004ff0c7424 */ /* 0x000fe200078e00ff */
[----:B------:R-:W-:-:S13]  /*14320*/  IADD3 R2, P4, R14, R5, RZ ;  /* 0x000000050e027210 */ /* 0x000fda0007f9e0ff */
[----:B------:R-:W-:Y:S05]  /*14330*/  WARPSYNC.COLLECTIVE R15, `(.L_x_395) ;  /* 0x000000000f087348 */ /* 0x000fea0003c00000 */
[----:B------:R0:W1:Y:S02]  /*14340*/  SHFL.IDX P6, R14, R13, R12, R11 ;  /* 0x0000000c0d0e7389 */ /* 0x00006400000c000b */
[----:B01----:R-:W-:Y:S01]  /*14350*/  ENDCOLLECTIVE ;  /* 0x000000000000791b */ /* 0x003fe20003800000 */
.L_x_395:
[----:B------:R-:W-:Y:S02]  /*14360*/  IADD3.X R3, RZ, R7, RZ, P4, !PT ;  /* 0x00000007ff037210 */ /* 0x000fe400027fe4ff */
[----:B------:R-:W-:-:S03]  /*14370*/  ISETP.LT.OR P4, PT, R6, 0x31, P1 ;  /* 0x000000310600780c */ /* 0x000fc60000f81670 */
[----:B------:R-:W-:Y:S01]  /*14380*/  @!PT LDS RZ, [RZ] ;  /* 0x00000000fffff984 */ /* 0x000fe20000000800 */
[----:B------:R-:W-:Y:S01]  /*14390*/  @!PT LDS RZ, [RZ] ;  /* 0x00000000fffff984 */ /* 0x000fe20000000800 */
[----:B------:R-:W-:Y:S01]  /*143a0*/  @!PT LDS RZ, [RZ] ;  /* 0x00000000fffff984 */ /* 0x000fe20000000800 */
[----:B------:R0:W-:Y:S01]  /*143b0*/  LDGSTS.E.BYPASS.LTC128B.128 [R4+0x1c00], desc[UR36][R2.64], !P3 ;  /* 0x01c0000002047fae */ /* 0x0001e2000d901d64 */
[----:B------:R-:W-:Y:S01]  /*143c0*/  ISETP.LT.OR P3, PT, R6, 0x31, P0 ;  /* 0x000000310600780c */ /* 0x000fe20000761670 */
[----:B------:R-:W-:-:S08]  /*143d0*/  IMAD.MOV.U32 R13, RZ, RZ, R18 ;  /* 0x000000ffff0d7224 */ /* 0x000fd000078e0012 */
[----:B------:R0:W-:Y:S04]  /*143e0*/  LDGSTS.E.BYPASS.LTC128B.128 [R4+0x4c00], desc[UR36][R2.64+0x80], !P4 ;  /* 0x04c0008002047fae */ /* 0x0001e8000e101d64 */
[----:B------:R0:W-:Y:S01]  /*143f0*/  LDGSTS.E.BYPASS.LTC128B.128 [R4+0x7c00], desc[UR36][R2.64+0x100], !P3 ;  /* 0x07c0010002047fae */ /* 0x0001e2000d901d64 */
[----:B------:R-:W-:Y:S01]  /*14400*/  ISETP.LT.OR P3, PT, R6, 0x41, P2 ;  /* 0x000000410600780c */ /* 0x000fe20001761670 */
[----:B------:R-:W-:-:S12]  /*14410*/  IMAD.MOV.U32 R7, RZ, RZ, R14 ;  /* 0x000000ffff077224 */ /* 0x000fd800078e000e */
[----:B0-----:R-:W-:Y:S05]  /*14420*/  WARPSYNC.COLLECTIVE R15, `(.L_x_396) ;  /* 0x000000000f087348 */ /* 0x001fea0003c00000 */
[----:B------:R1:W2:Y:S02]  /*14430*/  SHFL.IDX P6, R14, R13, R12, R11 ;  /* 0x0000000c0d0e7389 */ /* 0x0002a400000c000b */
[----:B012---:R-:W-:Y:S01]  /*14440*/  ENDCOLLECTIVE ;  /* 0x000000000000791b */ /* 0x007fe20003800000 */
.L_x_396:
[----:B------:R-:W-:Y:S02]  /*14450*/  IMAD.MOV.U32 R13, RZ, RZ, R24 ;  /* 0x000000ffff0d7224 */ /* 0x000fe400078e0018 */
[----:B------:R-:W-:Y:S01]  /*14460*/  IMAD.MOV.U32 R12, RZ, RZ, 0x5 ;  /* 0x00000005ff0c7424 */ /* 0x000fe200078e00ff */
[----:B------:R-:W-:-:S13]  /*14470*/  IADD3 R2, P4, R14, R5, RZ ;  /* 0x000000050e027210 */ /* 0x000fda0007f9e0ff */
[----:B------:R-:W-:Y:S05]  /*14480*/  WARPSYNC.COLLECTIVE R15, `(.L_x_397) ;  /* 0x000000000f087348 */ /* 0x000fea0003c00000 */
[----:B------:R0:W1:Y:S02]  /*14490*/  SHFL.IDX P6, R14, R13, R12, R11 ;  /* 0x0000000c0d0e7389 */ /* 0x00006400000c000b */
[----:B01----:R-:W-:Y:S01]  /*144a0*/  ENDCOLLECTIVE ;  /* 0x000000000000791b */ /* 0x003fe20003800000 */
.L_x_397:
        /* <DEDUP_REMOVED lines=10> */
[----:B------:R-:W-:-:S07]  /*14550*/  MOV R24, R14 ;  /* 0x0000000e00187202 */ /* 0x000fce0000000f00 */
[----:B0-----:R-:W-:Y:S05]  /*14560*/  WARPSYNC.COLLECTIVE R15, `(.L_x_398) ;  /* 0x000000000f087348 */ /* 0x001fea0003c00000 */
[----:B------:R1:W2:Y:S02]  /*14570*/  SHFL.IDX P6, R14, R13, R12, R11 ;  /* 0x0000000c0d0e7389 */ /* 0x0002a400000c000b */
[----:B012---:R-:W-:Y:S01]  /*14580*/  ENDCOLLECTIVE ;  /* 0x000000000000791b */ /* 0x007fe20003800000 */
.L_x_398:
[----:B------:R-:W-:Y:S05]  /*14590*/  BRA `(.L_x_399) ;  /* 0xffffffbc00d07947 */ /* 0x000fea000383ffff */
.L_x_295:
        /* <DEDUP_REMOVED lines=8> */
.L_x_401:
[----:B------:R-:W-:Y:S05]  /*14620*/  BSYNC B0 ;  /* 0x0000000000007941 */ /* 0x000fea0003800000 */
.L_x_400:
[----:B------:R-:W-:Y:S01]  /*14630*/  IMAD.MOV.U32 R13, RZ, RZ, R16 ;  /* 0x000000ffff0d7224 */ /* 0x000fe200078e0010 */
[----:B------:R-:W-:Y:S01]  /*14640*/  MOV R12, 0x1 ;  /* 0x00000001000c7802 */ /* 0x000fe20000000f00 */
[----:B------:R-:W-:Y:S02]  /*14650*/  IMAD.MOV.U32 R11, RZ, RZ, 0x1f ;  /* 0x0000001fff0b7424 */ /* 0x000fe400078e00ff */
[----:B------:R-:W-:Y:S02]  /*14660*/  IMAD.MOV.U32 R15, RZ, RZ, -0x1 ;  /* 0xffffffffff0f7424 */ /* 0x000fe400078e00ff */
[----:B------:R-:W-:Y:S02]  /*14670*/  IMAD.IADD R7, R19, 0x1, R9 ;  /* 0x0000000113077824 */ /* 0x000fe400078e0209 */
[----:B------:R-:W-:-:S07]  /*14680*/  IMAD.MOV.U32 R0, RZ, RZ, R14 ;  /* 0x000000ffff007224 */ /* 0x000fce00078e000e */
[----:B------:R-:W-:Y:S05]  /*14690*/  WARPSYNC.COLLECTIVE R15, `(.L_x_402) ;  /* 0x000000000f087348 */ /* 0x000fea0003c00000 */
[----:B------:R0:W1:Y:S02]  /*146a0*/  SHFL.IDX P6, R14, R13, R12, R11 ;  /* 0x0000000c0d0e7389 */ /* 0x00006400000c000b */
[----:B01----:R-:W-:Y:S01]  /*146b0*/  ENDCOLLECTIVE ;  /* 0x000000000000791b */ /* 0x003fe20003800000 */
.L_x_402:
[----:B------:R-:W-:Y:S02]  /*146c0*/  ULDC UR4, c[0x0][0xc3c] ;  /* 0x00030f0000047ab9 */ /* 0x000fe40000000800 */
[----:B------:R-:W-:-:S13]  /*146d0*/  ISETP.GE.OR P1, PT, R7, UR4, !P0 ;  /* 0x0000000407007c0c */ /* 0x000fda000c726670 */
[----:B------:R-:W0:Y:S08]  /*146e0*/  @!P1 LDC.64 R4, c[0x0][0xc80] ;  /* 0x00032000ff049b82 */ /* 0x000e300000000a00 */
[----:B------:R-:W1:Y:S01]  /*146f0*/  @!P1 LDC.64 R2, c[0x0][0xc78] ;  /* 0x00031e00ff029b82 */ /* 0x000e620000000a00 */
[----:B------:R-:W-:Y:S01]  /*14700*/  CS2R R10, SRZ ;  /* 0x00000000000a7805 */ /* 0x000fe2000001ff00 */
[----:B------:R-:W-:-:S02]  /*14710*/  IMAD.MOV.U32 R8, RZ, RZ, R14 ;  /* 0x000000ffff087224 */ /* 0x000fc400078e000e */
[----:B0-----:R-:W-:-:S06]  /*14720*/  @!P1 IMAD.WIDE R4, R7, 0x4, R4 ;  /* 0x0000000407049825 */ /* 0x001fcc00078e0204 */
[----:B------:R-:W2:Y:S01]  /*14730*/  @!P1 LDG.E R4, desc[UR36][R4.64] ;  /* 0x0000002404049981 */ /* 0x000ea2000c1e1900 */
[----:B-1----:R-:W-:-:S06]  /*14740*/  @!P1 IMAD.WIDE R2, R7, 0x4, R2 ;  /* 0x0000000407029825 */ /* 0x002fcc00078e0202 */
[----:B------:R-:W3:Y:S01]  /*14750*/  @!P1 LDG.E R2, desc[UR36][R2.64] ;  /* 0x0000002402029981 */ /* 0x000ee2000c1e1900 */
[----:B------:R-:W-:Y:S01]  /*14760*/  IMAD.MOV.U32 R7, RZ, RZ, RZ ;  /* 0x000000ffff077224 */ /* 0x000fe200078e00ff */
[C---:B------:R-:W-:Y:S02]  /*14770*/  ISETP.GE.U32.AND P2, PT, R9.reuse, 0x2, PT ;  /* 0x000000020900780c */ /* 0x040fe40003f46070 */
[C---:B------:R-:W-:Y:S02]  /*14780*/  ISETP.GE.U32.AND P3, PT, R9.reuse, 0x4, PT ;  /* 0x000000040900780c */ /* 0x040fe40003f66070 */
[C---:B------:R-:W-:Y:S02]  /*14790*/  ISETP.GE.U32.AND P4, PT, R9.reuse, 0x8, PT ;  /* 0x000000080900780c */ /* 0x040fe40003f86070 */
[C---:B------:R-:W-:Y:S01]  /*147a0*/  ISETP.GE.U32.AND P5, PT, R9.reuse, 0x10, PT ;  /* 0x000000100900780c */ /* 0x040fe20003fa6070 */
[----:B--2---:R-:W-:Y:S02]  /*147b0*/  @!P1 IMAD.MOV.U32 R7, RZ, RZ, R4 ;  /* 0x000000ffff079224 */ /* 0x004fe400078e0004 */
[----:B---3--:R-:W-:Y:S01]  /*147c0*/  @!P1 IMAD.MOV.U32 R10, RZ, RZ, R2 ;  /* 0x000000ffff0a9224 */ /* 0x008fe200078e0002 */
[----:B------:R-:W-:-:S03]  /*147d0*/  ISETP.NE.AND P1, PT, R9, RZ, PT ;  /* 0x000000ff0900720c */ /* 0x000fc60003f25270 */
[----:B------:R-:W-:-:S10]  /*147e0*/  IMAD R13, R10, R7, RZ ;  /* 0x000000070a0d7224 */ /* 0x000fd400078e02ff */
[----:B------:R-:W-:Y:S05]  /*147f0*/  WARPSYNC.COLLECTIVE R15, `(.L_x_403) ;  /* 0x000000000f087348 */ /* 0x000fea0003c00000 */
[----:B------:R0:W1:Y:S02]  /*14800*/  SHFL.UP P6, R14, R13, R12, R11 ;  /* 0x0400000c0d0e7389 */ /* 0x00006400000c000b */
[----:B01----:R-:W-:Y:S01]  /*14810*/  ENDCOLLECTIVE ;  /* 0x000000000000791b */ /* 0x003fe20003800000 */
.L_x_403:
[----:B------:R-:W-:Y:S01]  /*14820*/  IMAD.MOV.U32 R12, RZ, RZ, 0x2 ;  /* 0x00000002ff0c7424 */ /* 0x000fe200078e00ff */
[----:B------:R-:W-:-:S04]  /*14830*/  SEL R6, R14, RZ, P1 ;  /* 0x000000ff0e067207 */ /* 0x000fc80000800000 */
[----:B------:R-:W-:-:S05]  /*14840*/  IADD3 R6, R13, R6, RZ ;  /* 0x000000060d067210 */ /* 0x000fca0007ffe0ff */
[----:B------:R-:W-:-:S07]  /*14850*/  IMAD.MOV.U32 R13, RZ, RZ, R6 ;  /* 0x000000ffff0d7224 */ /* 0x000fce00078e0006 */
[----:B------:R-:W-:Y:S05]  /*14860*/  WARPSYNC.COLLECTIVE R15, `(.L_x_404) ;  /* 0x000000000f087348 */ /* 0x000fea0003c00000 */
[----:B------:R0:W1:Y:S02]  /*14870*/  SHFL.UP P6, R14, R13, R12, R11 ;  /* 0x0400000c0d0e7389 */ /* 0x00006400000c000b */
[----:B01----:R-:W-:Y:S01]  /*14880*/  ENDCOLLECTIVE ;  /* 0x000000000000791b */ /* 0x003fe20003800000 */
.L_x_404:
[----:B------:R-:W-:Y:S01]  /*14890*/  IMAD.MOV.U32 R12, RZ, RZ, 0x4 ;  /* 0x00000004ff0c7424 */ /* 0x000fe200078e00ff */
[----:B------:R-:W-:-:S05]  /*148a0*/  SEL R3, R14, RZ, P2 ;  /* 0x000000ff0e037207 */ /* 0x000fca0001000000 */
[----:B------:R-:W-:Y:S01]  /*148b0*/  IMAD.IADD R2, R6, 0x1, R3 ;  /* 0x0000000106027824 */ /* 0x000fe200078e0203 */
[----:B------:R-:W-:-:S03]  /*148c0*/  MOV R6, RZ ;  /* 0x000000ff00067202 */ /* 0x000fc60000000f00 */
[----:B------:R-:W-:-:S07]  /*148d0*/  IMAD.MOV.U32 R13, RZ, RZ, R2 ;  /* 0x000000ffff0d7224 */ /* 0x000fce00078e0002 */
[----:B------:R-:W-:Y:S05]  /*148e0*/  WARPSYNC.COLLECTIVE R15, `(.L_x_405) ;  /* 0x000000000f087348 */ /* 0x000fea0003c00000 */
[----:B------:R0:W1:Y:S02]  /*148f0*/  SHFL.UP P6, R14, R13, R12, R11 ;  /* 0x0400000c0d0e7389 */ /* 0x00006400000c000b */
[----:B01----:R-:W-:Y:S01]  /*14900*/  ENDCOLLECTIVE ;  /* 0x000000000000791b */ /* 0x003fe20003800000 */
.L_x_405:
[----:B------:R-:W-:Y:S02]  /*14910*/  MOV R12, 0x8 ;  /* 0x00000008000c7802 */ /* 0x000fe40000000f00 */
[----:B------:R-:W-:-:S05]  /*14920*/  SEL R3, R14, RZ, P3 ;  /* 0x000000ff0e037207 */ /* 0x000fca0001800000 */
[----:B------:R-:W-:-:S04]  /*14930*/  IMAD.IADD R3, R2, 0x1, R3 ;  /* 0x0000000102037824 */ /* 0x000fc800078e0203 */
[----:B------:R-:W-:-:S07]  /*14940*/  IMAD.MOV.U32 R13, RZ, RZ, R3 ;  /* 0x000000ffff0d7224 */ /* 0x000fce00078e0003 */
[----:B------:R-:W-:Y:S05]  /*14950*/  WARPSYNC.COLLECTIVE R15, `(.L_x_406) ;  /* 0x000000000f087348 */ /* 0x000fea0003c00000 */
[----:B------:R0:W1:Y:S02]  /*14960*/  SHFL.UP P6, R14, R13, R12, R11 ;  /* 0x0400000c0d0e7389 */ /* 0x00006400000c000b */
[----:B01----:R-:W-:Y:S01]  /*14970*/  ENDCOLLECTIVE ;  /* 0x000000000000791b */ /* 0x003fe20003800000 */
.L_x_406:
[----:B------:R-:W-:Y:S01]  /*14980*/  IMAD.MOV.U32 R12, RZ, RZ, 0x10 ;  /* 0x00000010ff0c7424 */ /* 0x000fe200078e00ff */
[----:B------:R-:W-:-:S05]  /*14990*/  SEL R4, R14, RZ, P4 ;  /* 0x000000ff0e047207 */ /* 0x000fca0002000000 */
[----:B------:R-:W-:-:S04]  /*149a0*/  IMAD.IADD R4, R3, 0x1, R4 ;  /* 0x0000000103047824 */ /* 0x000fc800078e0204 */
[----:B------:R-:W-:-:S07]  /*149b0*/  IMAD.MOV.U32 R13, RZ, RZ, R4 ;  /* 0x000000ffff0d7224 */ /* 0x000fce00078e0004 */
[----:B------:R-:W-:Y:S05]  /*149c0*/  WARPSYNC.COLLECTIVE R15, `(.L_x_407) ;  /* 0x000000000f087348 */ /* 0x000fea0003c00000 */
[----:B------:R0:W1:Y:S02]  /*149d0*/  SHFL.UP P6, R14, R13, R12, R11 ;  /* 0x0400000c0d0e7389 */ /* 0x00006400000c000b */
[----:B01----:R-:W-:Y:S01]  /*149e0*/  ENDCOLLECTIVE ;  /* 0x000000000000791b */ /* 0x003fe20003800000 */
.L_x_407:
[----:B------:R-:W-:Y:S02]  /*149f0*/  IMAD.MOV.U32 R12, RZ, RZ, 0x1f ;  /* 0x0000001fff0c7424 */ /* 0x000fe400078e00ff */
[----:B------:R-:W-:Y:S01]  /*14a00*/  IMAD.MOV.U32 R11, RZ, RZ, 0x1f ;  /* 0x0000001fff0b7424 */ /* 0x000fe200078e00ff */
[----:B------:R-:W-:-:S05]  /*14a10*/  SEL R3, R14, RZ, P5 ;  /* 0x000000ff0e037207 */ /* 0x000fca0002800000 */
[----:B------:R-:W-:-:S04]  /*14a20*/  IMAD.IADD R2, R4, 0x1, R3 ;  /* 0x0000000104027824 */ /* 0x000fc800078e0203 */
[----:B------:R-:W-:-:S07]  /*14a30*/  IMAD.MOV.U32 R13, RZ, RZ, R2 ;  /* 0x000000ffff0d7224 */ /* 0x000fce00078e0002 */
[----:B------:R-:W-:Y:S05]  /*14a40*/  WARPSYNC.COLLECTIVE R15, `(.L_x_408) ;  /* 0x000000000f087348 */ /* 0x000fea0003c00000 */
[----:B------:R0:W1:Y:S02]  /*14a50*/  SHFL.IDX P6, R14, R13, R12, R11 ;  /* 0x0000000c0d0e7389 */ /* 0x00006400000c000b */
[----:B01----:R-:W-:Y:S01]  /*14a60*/  ENDCOLLECTIVE ;  /* 0x000000000000791b */ /* 0x003fe20003800000 */
.L_x_408:
[----:B------:R-:W-:Y:S05]  /*14a70*/  BRA `(.L_x_409) ;  /* 0xffffffbc00e87947 */ /* 0x000fea000383ffff */
.L_x_298:
[----:B------:R-:W-:Y:S01]  /*14a80*/  BSSY B0, `(.L_x_410) ;  /* 0x0000007000007945 */ /* 0x000fe20003800000 */
[----:B------:R-:W-:Y:S02]  /*14a90*/  IMAD.MOV.U32 R12, RZ, RZ, 0x1 ;  /* 0x00000001ff0c7424 */ /* 0x000fe400078e00ff */
[----:B------:R-:W-:Y:S02]  /*14aa0*/  IMAD.MOV.U32 R11, RZ, RZ, RZ ;  /* 0x000000ffff0b7224 */ /* 0x000fe400078e00ff */
[----:B------:R-:W-:-:S07]  /*14ab0*/  IMAD.MOV.U32 R15, RZ, RZ, -0x1 ;  /* 0xffffffffff0f7424 */ /* 0x000fce00078e00ff */
[----:B------:R-:W-:Y:S05]  /*14ac0*/  WARPSYNC.COLLECTIVE R15, `(.L_x_411) ;  /* 0x000000000f087348 */ /* 0x000fea0003c00000 */
[----:B------:R0:W1:Y:S02]  /*14ad0*/  SHFL.UP P6, R14, R13, R12, R11 ;  /* 0x0400000c0d0e7389 */ /* 0x00006400000c000b */
[----:B01----:R-:W-:Y:S01]  /*14ae0*/  ENDCOLLECTIVE ;  /* 0x000000000000791b */ /* 0x003fe20003800000 */
.L_x_411:
[----:B------:R-:W-:Y:S05]  /*14af0*/  BSYNC B0 ;  /* 0x0000000000007941 */ /* 0x000fea0003800000 */
.L_x_410:
[----:B------:R-:W-:Y:S01]  /*14b00*/  SEL R14, R14, RZ, P1 ;  /* 0x000000ff0e0e7207 */ /* 0x000fe20000800000 */
[----:B------:R-:W-:Y:S02]  /*14b10*/  IMAD.MOV.U32 R12, RZ, RZ, 0x2 ;  /* 0x00000002ff0c7424 */ /* 0x000fe400078e00ff */
[----:B------:R-:W-:Y:S02]  /*14b20*/  IMAD.MOV.U32 R11, RZ, RZ, RZ ;  /* 0x000000ffff0b7224 */ /* 0x000fe400078e00ff */
[----:B------:R-:W-:Y:S02]  /*14b30*/  IMAD.IADD R13, R13, 0x1, R14 ;  /* 0x000000010d0d7824 */ /* 0x000fe400078e020e */
[----:B------:R-:W-:-:S07]  /*14b40*/  IMAD.MOV.U32 R15, RZ, RZ, -0x1 ;  /* 0xffffffffff0f7424 */ /* 0x000fce00078e00ff */
[----:B------:R-:W-:Y:S05]  /*14b50*/  WARPSYNC.COLLECTIVE R15, `(.L_x_412) ;  /* 0x000000000f087348 */ /* 0x000fea0003c00000 */
[----:B------:R0:W1:Y:S02]  /*14b60*/  SHFL.UP P6, R14, R13, R12, R11 ;  /* 0x0400000c0d0e7389 */ /* 0x00006400000c000b */
[----:B01----:R-:W-:Y:S01]  /*14b70*/  ENDCOLLECTIVE ;  /* 0x000000000000791b */ /* 0x003fe20003800000 */
.L_x_412:
[----:B------:R-:W-:Y:S01]  /*14b80*/  IMAD.MOV.U32 R12, RZ, RZ, 0x4 ;  /* 0x00000004ff0c7424 */ /* 0x000fe200078e00ff */
[----:B------:R-:W-:-:S04]  /*14b90*/  SEL R2, R14, RZ, P2 ;  /* 0x000000ff0e027207 */ /* 0x000fc80001000000 */
[----:B------:R-:W-:-:S05]  /*14ba0*/  IADD3 R2, R13, R2, RZ ;  /* 0x000000020d027210 */ /* 0x000fca0007ffe0ff */
[----:B------:R-:W-:-:S07]  /*14bb0*/  IMAD.MOV.U32 R13, RZ, RZ, R2 ;  /* 0x000000ffff0d7224 */ /* 0x000fce00078e0002 */
[----:B------:R-:W-:Y:S05]  /*14bc0*/  WARPSYNC.COLLECTIVE R15, `(.L_x_413) ;  /* 0x000000000f087348 */ /* 0x000fea0003c00000 */
[----:B------:R0:W1:Y:S02]  /*14bd0*/  SHFL.UP P6, R14, R13, R12, R11 ;  /* 0x0400000c0d0e7389 */ /* 0x00006400000c000b */
[----:B01----:R-:W-:Y:S01]  /*14be0*/  ENDCOLLECTIVE ;  /* 0x000000000000791b */ /* 0x003fe20003800000 */
.L_x_413:
[----:B------:R-:W-:Y:S01]  /*14bf0*/  IMAD.MOV.U32 R12, RZ, RZ, 0x8 ;  /* 0x00000008ff0c7424 */ /* 0x000fe200078e00ff */
[----:B------:R-:W-:-:S05]  /*14c00*/  SEL R3, R14, RZ, P3 ;  /* 0x000000ff0e037207 */ /* 0x000fca0001800000 */
[----:B------:R-:W-:-:S04]  /*14c10*/  IMAD.IADD R3, R2, 0x1, R3 ;  /* 0x0000000102037824 */ /* 0x000fc800078e0203 */
[----:B------:R-:W-:-:S07]  /*14c20*/  IMAD.MOV.U32 R13, RZ, RZ, R3 ;  /* 0x000000ffff0d7224 */ /* 0x000fce00078e0003 */
[----:B------:R-:W-:Y:S05]  /*14c30*/  WARPSYNC.COLLECTIVE R15, `(.L_x_414) ;  /* 0x000000000f087348 */ /* 0x000fea0003c00000 */
[----:B------:R0:W1:Y:S02]  /*14c40*/  SHFL.UP P6, R14, R13, R12, R11 ;  /* 0x0400000c0d0e7389 */ /* 0x00006400000c000b */
[----:B01----:R-:W-:Y:S01]  /*14c50*/  ENDCOLLECTIVE ;  /* 0x000000000000791b */ /* 0x003fe20003800000 */
.L_x_414:
[----:B------:R-:W-:Y:S02]  /*14c60*/  MOV R12, 0x10 ;  /* 0x00000010000c7802 */ /* 0x000fe40000000f00 */
[----:B------:R-:W-:-:S05]  /*14c70*/  SEL R4, R14, RZ, P4 ;  /* 0x000000ff0e047207 */ /* 0x000fca0002000000 */
[----:B------:R-:W-:-:S04]  /*14c80*/  IMAD.IADD R4, R3, 0x1, R4 ;  /* 0x0000000103047824 */ /* 0x000fc800078e0204 */
[----:B------:R-:W-:-:S07]  /*14c90*/  IMAD.MOV.U32 R13, RZ, RZ, R4 ;  /* 0x000000ffff0d7224 */ /* 0x000fce00078e0004 */
[----:B------:R-:W-:Y:S05]  /*14ca0*/  WARPSYNC.COLLECTIVE R15, `(.L_x_415) ;  /* 0x000000000f087348 */ /* 0x000fea0003c00000 */
[----:B------:R0:W1:Y:S02]  /*14cb0*/  SHFL.UP P6, R14, R13, R12, R11 ;  /* 0x0400000c0d0e7389 */ /* 0x00006400000c000b */
[----:B01----:R-:W-:Y:S01]  /*14cc0*/  ENDCOLLECTIVE ;  /* 0x000000000000791b */ /* 0x003fe20003800000 */
.L_x_415:
        /* <DEDUP_REMOVED lines=8> */
.L_x_416:
[----:B------:R-:W-:Y:S05]  /*14d50*/  BRA `(.L_x_417) ;  /* 0xffffffbc00d47947 */ /* 0x000fea000383ffff */
.L_x_300:
[----:B------:R-:W-:Y:S01]  /*14d60*/  BSSY B0, `(.L_x_418) ;  /* 0x0000006000007945 */ /* 0x000fe20003800000 */
[----:B------:R-:W-:Y:S01]  /*14d70*/  PLOP3.LUT P6, PT, P6, PT, PT, 0x8, 0x0 ;  /* 0x000000000000781c */ /* 0x000fe200037ce170 */
[----:B------:R-:W-:-:S12]  /*14d80*/  IMAD.MOV.U32 R15, RZ, RZ, -0x1 ;  /* 0xffffffffff0f7424 */ /* 0x000fd800078e00ff */
[----:B0-----:R-:W-:Y:S05]  /*14d90*/  WARPSYNC.COLLECTIVE R15, `(.L_x_419) ;  /* 0x000000000f087348 */ /* 0x001fea0003c00000 */
[----:B------:R-:W-:Y:S01]  /*14da0*/  VOTE.ANY R14, PT, P6 ;  /* 0x00000000000e7806 */ /* 0x000fe200030e0100 */
[----:B0-----:R-:W-:Y:S06]  /*14db0*/  ENDCOLLECTIVE ;  /* 0x000000000000791b */ /* 0x001fec0003800000 */
.L_x_419:
[----:B------:R-:W-:Y:S05]  /*14dc0*/  BSYNC B0 ;  /* 0x0000000000007941 */ /* 0x000fea0003800000 */
.L_x_418:
[----:B------:R-:W-:Y:S02]  /*14dd0*/  IMAD.MOV.U32 R3, RZ, RZ, R14 ;  /* 0x000000ffff037224 */ /* 0x000fe400078e000e */
[----:B------:R-:W-:Y:S02]  /*14de0*/  IMAD.MOV.U32 R13, RZ, RZ, R7 ;  /* 0x000000ffff0d7224 */ /* 0x000fe400078e0007 */
[----:B------:R-:W0:Y:S01]  /*14df0*/  POPC R4, R3 ;  /* 0x0000000300047309 */ /* 0x000e220000000000 */
[----:B------:R-:W-:Y:S02]  /*14e00*/  IMAD.MOV.U32 R11, RZ, RZ, 0x1f ;  /* 0x0000001fff0b7424 */ /* 0x000fe400078e00ff */
[----:B------:R-:W-:Y:S01]  /*14e10*/  IMAD.MOV.U32 R15, RZ, RZ, -0x1 ;  /* 0xffffffffff0f7424 */ /* 0x000fe200078e00ff */
[----:B0-----:R-:W-:-:S07]  /*14e20*/  MOV R12, R4 ;  /* 0x00000004000c7202 */ /* 0x001fce0000000f00 */
[----:B------:R-:W-:Y:S05]  /*14e30*/  WARPSYNC.COLLECTIVE R15, `(.L_x_420) ;  /* 0x000000000f087348 */ /* 0x000fea0003c00000 */
[----:B------:R0:W1:Y:S02]  /*14e40*/  SHFL.IDX P6, R14, R13, R12, R11 ;  /* 0x0000000c0d0e7389 */ /* 0x00006400000c000b */
[----:B01----:R-:W-:Y:S01]  /*14e50*/  ENDCOLLECTIVE ;  /* 0x000000000000791b */ /* 0x003fe20003800000 */
.L_x_420:
[----:B------:R-:W-:Y:S02]  /*14e60*/  IMAD.MOV.U32 R13, RZ, RZ, R10 ;  /* 0x000000ffff0d7224 */ /* 0x000fe400078e000a */
[----:B------:R-:W-:-:S07]  /*14e70*/  IMAD.MOV.U32 R7, RZ, RZ, R14 ;  /* 0x000000ffff077224 */ /* 0x000fce00078e000e */
[----:B------:R-:W-:Y:S05]  /*14e80*/  WARPSYNC.COLLECTIVE R15, `(.L_x_421) ;  /* 0x000000000f087348 */ /* 0x000fea0003c00000 */
[----:B------:R0:W1:Y:S02]  /*14e90*/  SHFL.IDX P6, R14, R13, R12, R11 ;  /* 0x0000000c0d0e7389 */ /* 0x00006400000c000b */
[----:B01----:R-:W-:Y:S01]  /*14ea0*/  ENDCOLLECTIVE ;  /* 0x000000000000791b */ /* 0x003fe20003800000 */
.L_x_421:
[----:B------:R-:W-:Y:S01]  /*14eb0*/  IMAD.MOV.U32 R10, RZ, RZ, R14 ;  /* 0x000000ffff0a7224 */ /* 0x000fe200078e000e */
[----:B------:R-:W-:Y:S06]  /*14ec0*/  BRA `(.L_x_422) ;  /* 0xffffffbc00b47947 */ /* 0x000fec000383ffff */
.L_x_302:
[----:B------:R-:W-:Y:S01]  /*14ed0*/  BSSY B0, `(.L_x_423) ;  /* 0x0000007000007945 */ /* 0x000fe20003800000 */
[----:B------:R-:W-:Y:S01]  /*14ee0*/  IMAD.MOV.U32 R13, RZ, RZ, R2 ;  /* 0x000000ffff0d7224 */ /* 0x000fe200078e0002 */
[----:B------:R-:W-:Y:S01]  /*14ef0*/  MOV R15, 0xffffffff ;  /* 0xffffffff000f7802 */ /* 0x000fe20000000f00 */
[----:B------:R-:W-:-:S07]  /*14f00*/  IMAD.MOV.U32 R11, RZ, RZ, 0x1f ;  /* 0x0000001fff0b7424 */ /* 0x000fce00078e00ff */
[----:B0123--:R-:W-:Y:S05]  /*14f10*/  WARPSYNC.COLLECTIVE R15, `(.L_x_424) ;  /* 0x000000000f087348 */ /* 0x00ffea0003c00000 */
[----:B------:R4:W0:Y:S02]  /*14f20*/  SHFL.IDX P6, R14, R13, R12, R11 ;  /* 0x0000000c0d0e7389 */ /* 0x00082400000c000b */
[----:B01234-:R-:W-:Y:S01]  /*14f30*/  ENDCOLLECTIVE ;  /* 0x000000000000791b */ /* 0x01ffe20003800000 */
.L_x_424:
[----:B------:R-:W-:Y:S05]  /*14f40*/  BSYNC B0 ;  /* 0x0000000000007941 */ /* 0x000fea0003800000 */
.L_x_423:
[----:B------:R-:W-:Y:S01]  /*14f50*/  IMAD.MOV.U32 R6, RZ, RZ, R14 ;  /* 0x000000ffff067224 */ /* 0x000fe200078e000e */
[----:B------:R-:W-:Y:S06]  /*14f60*/  BRA `(.L_x_301) ;  /* 0xffffffbc00a47947 */ /* 0x000fec000383ffff */
.L_x_306:
[----:B-1----:R1:W3:Y:S02]  /*14f70*/  SYNCS.PHASECHK.TRANS64.TRYWAIT P0, [R4+URZ+0x30820], R0 ;  /* 0x03082000040075a7 */ /* 0x0022e4000800017f */
[----:B---3--:R-:W-:Y:S05]  /*14f80*/  @!P0 NANOSLEEP.SYNCS 0x989680 ;  /* 0x009896800000895d */ /* 0x008fea0003900000 */
[----:B------:R-:W3:Y:S02]  /*14f90*/  @!P0 SYNCS.PHASECHK.TRANS64 P0, [R4+URZ+0x30820], R0 ;  /* 0x03082000040085a7 */ /* 0x000ee4000800007f */
[----:B---3--:R-:W-:Y:S05]  /*14fa0*/  @!P0 BRA `(.L_x_306) ;  /* 0xfffffffc00f08947 */ /* 0x008fea000383ffff */
[----:B------:R-:W-:Y:S05]  /*14fb0*/  BRA `(.L_x_425) ;  /* 0xffffffc000fc7947 */ /* 0x000fea000383ffff */
.L_x_307:
[----:B------:R-:W3:Y:S01]  /*14fc0*/  S2R R2, SR_TID.X ;  /* 0x0000000000027919 */ /* 0x000ee20000002100 */
[----:B------:R-:W-:Y:S01]  /*14fd0*/  BSSY B0, `(.L_x_426) ;  /* 0x000000a000007945 */ /* 0x000fe20003800000 */
[----:B------:R-:W-:Y:S02]  /*14fe0*/  IMAD.MOV.U32 R12, RZ, RZ, RZ ;  /* 0x000000ffff0c7224 */ /* 0x000fe400078e00ff */
[----:B------:R-:W-:Y:S02]  /*14ff0*/  IMAD.MOV.U32 R11, RZ, RZ, 0x1f ;  /* 0x0000001fff0b7424 */ /* 0x000fe400078e00ff */
[----:B------:R-:W-:Y:S01]  /*15000*/  IMAD.MOV.U32 R15, RZ, RZ, -0x1 ;  /* 0xffffffffff0f7424 */ /* 0x000fe200078e00ff */
[----:B---3--:R-:W-:-:S04]  /*15010*/  SHF.R.U32.HI R2, RZ, 0x5, R2 ;  /* 0x00000005ff027819 */ /* 0x008fc80000011602 */
[----:B------:R-:W-:-:S05]  /*15020*/  LOP3.LUT R2, R2, 0x3, RZ, 0xc0, !PT ;  /* 0x0000000302027812 */ /* 0x000fca00078ec0ff */
[----:B------:R-:W-:-:S07]  /*15030*/  IMAD.MOV.U32 R13, RZ, RZ, R2 ;  /* 0x000000ffff0d7224 */ /* 0x000fce00078e0002 */
[----:B012---:R-:W-:Y:S05]  /*15040*/  WARPSYNC.COLLECTIVE R15, `(.L_x_427) ;  /* 0x000000000f087348 */ /* 0x007fea0003c00000 */
[----:B------:R3:W4:Y:S02]  /*15050*/  SHFL.IDX P6, R14, R13, R12, R11 ;  /* 0x0000000c0d0e7389 */ /* 0x00072400000c000b */
[----:B01234-:R-:W-:Y:S01]  /*15060*/  ENDCOLLECTIVE ;  /* 0x000000000000791b */ /* 0x01ffe20003800000 */
.L_x_427:
[----:B------:R-:W-:Y:S05]  /*15070*/  BSYNC B0 ;  /* 0x0000000000007941 */ /* 0x000fea0003800000 */
.L_x_426:
[----:B------:R-:W-:Y:S05]  /*15080*/  BRA `(.L_x_428) ;  /* 0xffffffc000e47947 */ /* 0x000fea000383ffff */
.L_x_310:
[----:B------:R-:W-:Y:S01]  /*15090*/  BSSY B1, `(.L_x_429) ;  /* 0x0000006000017945 */ /* 0x000fe20003800000 */
[----:B------:R-:W-:-:S07]  /*150a0*/  IMAD.MOV.U32 R15, RZ, RZ, -0x1 ;  /* 0xffffffffff0f7424 */ /* 0x000fce00078e00ff */
[----:B012---:R-:W-:Y:S05]  /*150b0*/  WARPSYNC.COLLECTIVE R15, `(.L_x_430) ;  /* 0x000000000f0c7348 */ /* 0x007fea0003c00000 */
[----:B------:R-:W-:Y:S02]  /*150c0*/  ELECT P6, UR62, PT ;  /* 0x00000000003e782f */ /* 0x000fe400038c0000 */
[----:B------:R-:W-:Y:S01]  /*150d0*/  MOV R14, UR62 ;  /* 0x0000003e000e7c02 */ /* 0x000fe20008000f00 */
[----:B012---:R-:W-:Y:S10]  /*150e0*/  ENDCOLLECTIVE ;  /* 0x000000000000791b */ /* 0x007ff40003800000 */
.L_x_430:
[----:B------:R-:W-:Y:S05]  /*150f0*/  BSYNC B1 ;  /* 0x0000000000017941 */ /* 0x000fea0003800000 */
.L_x_429:
[----:B------:R-:W-:Y:S05]  /*15100*/  BRA `(.L_x_431) ;  /* 0xffffffc000dc7947 */ /* 0x000fea000383ffff */
.L_x_312:
[----:B-1----:R1:W3:Y:S02]  /*15110*/  SYNCS.PHASECHK.TRANS64.TRYWAIT P1, [R5+URZ+0x30840], R0 ;  /* 0x03084000050075a7 */ /* 0x0022e4000802017f */
[----:B---3--:R-:W-:Y:S05]  /*15120*/  @!P1 NANOSLEEP.SYNCS 0x989680 ;  /* 0x009896800000995d */ /* 0x008fea0003900000 */
[----:B------:R-:W3:Y:S02]  /*15130*/  @!P1 SYNCS.PHASECHK.TRANS64 P1, [R5+URZ+0x30840], R0 ;  /* 0x03084000050095a7 */ /* 0x000ee4000802007f */
[----:B---3--:R-:W-:Y:S05]  /*15140*/  @!P1 BRA `(.L_x_312) ;  /* 0xfffffffc00f09947 */ /* 0x008fea000383ffff */
[----:B------:R-:W-:Y:S05]  /*15150*/  BRA `(.L_x_432) ;  /* 0xffffffc400047947 */ /* 0x000fea000383ffff */
.L_x_314:
[----:B---3--:R3:W4:Y:S02]  /*15160*/  SYNCS.PHASECHK.TRANS64.TRYWAIT P1, [R27+URZ+0x30840], R2 ;  /* 0x030840021b0075a7 */ /* 0x008724000802017f */
[----:B----4-:R-:W-:Y:S05]  /*15170*/  @!P1 NANOSLEEP.SYNCS 0x989680 ;  /* 0x009896800000995d */ /* 0x010fea0003900000 */
[----:B------:R-:W4:Y:S02]  /*15180*/  @!P1 SYNCS.PHASECHK.TRANS64 P1, [R27+URZ+0x30840], R2 ;  /* 0x030840021b0095a7 */ /* 0x000f24000802007f */
[----:B----4-:R-:W-:Y:S05]  /*15190*/  @!P1 BRA `(.L_x_314) ;  /* 0xfffffffc00f09947 */ /* 0x010fea000383ffff */
[----:B------:R-:W-:Y:S05]  /*151a0*/  BRA `(.L_x_433) ;  /* 0xffffffc400107947 */ /* 0x000fea000383ffff */
.L_x_316:
[----:B----4-:R4:W0:Y:S02]  /*151b0*/  SYNCS.PHASECHK.TRANS64.TRYWAIT P1, [R5+URZ+0x30860], R0 ;  /* 0x03086000050075a7 */ /* 0x010824000802017f */
[----:B0-----:R-:W-:Y:S05]  /*151c0*/  @!P1 NANOSLEEP.SYNCS 0x989680 ;  /* 0x009896800000995d */ /* 0x001fea0003900000 */
[----:B------:R-:W0:Y:S02]  /*151d0*/  @!P1 SYNCS.PHASECHK.TRANS64 P1, [R5+URZ+0x30860], R0 ;  /* 0x03086000050095a7 */ /* 0x000e24000802007f */
[----:B0-----:R-:W-:Y:S05]  /*151e0*/  @!P1 BRA `(.L_x_316) ;  /* 0xfffffffc00f09947 */ /* 0x001fea000383ffff */
[----:B------:R-:W-:Y:S05]  /*151f0*/  BRA `(.L_x_434) ;  /* 0xffffffc4000c7947 */ /* 0x000fea000383ffff */
.L_x_435:
        /* <DEDUP_REMOVED lines=16> */
.L_x_3212:


//--------------------- .text._ZN7cutlass13device_kernelIN5flash11enable_sm90INS1_16FlashAttnFwdSm90INS1_25CollectiveMainloopFwdSm90ILi2EN4cute5tupleIJNS5_1CILi1EEES8_S8_EEENS6_IJNS7_ILi128EEENS7_ILi96EEENS7_ILi192EEEEEELi192ENS_6half_tEfNS_4arch4Sm90ELb0ELb0ELb1ELb1ELb1ELb1ELb0ELb1ELb1ELb1ELb1ELb0EEENS1_21CollectiveEpilogueFwdINS6_IJSA_SC_SB_EEES9_SE_SG_Li256ELb1ELb1ELb1ELb0EEENS1_36VarlenDynamicPersistentTileSchedulerILi128ELi96ELi256ELi128ELb1ELb1ELb1ELb0ELb1ELb1EEEEEEEEEvNT_6ParamsE --------------------------
	.section	.text._ZN7cutlass13device_kernelIN5flash11enable_sm90INS1_16FlashAttnFwdSm90INS1_25CollectiveMainloopFwdSm90ILi2EN4cute5tupleIJNS5_1CILi1EEES8_S8_EEENS6_IJNS7_ILi128EEENS7_ILi96EEENS7_ILi192EEEEEELi192ENS_6half_tEfNS_4arch4Sm90ELb0ELb0ELb1ELb1ELb1ELb1ELb0ELb1ELb1ELb1ELb1ELb0EEENS1_21CollectiveEpilogueFwdINS6_IJSA_SC_SB_EEES9_SE_SG_Li256ELb1ELb1ELb1ELb0EEENS1_36VarlenDynamicPersistentTileSchedulerILi128ELi96ELi256ELi128ELb1ELb1ELb1ELb0ELb1ELb1EEEEEEEEEvNT_6ParamsE,"ax",@progbits
	.align	128
.text._ZN7cutlass13device_kernelIN5flash11enable_sm90INS1_16FlashAttnFwdSm90INS1_25CollectiveMainloopFwdSm90ILi2EN4cute5tupleIJNS5_1CILi1EEES8_S8_EEENS6_IJNS7_ILi128EEENS7_ILi96EEENS7_ILi192EEEEEELi192ENS_6half_tEfNS_4arch4Sm90ELb0ELb0ELb1ELb1ELb1ELb1ELb0ELb1ELb1ELb1ELb1ELb0EEENS1_21CollectiveEpilogueFwdINS6_IJSA_SC_SB_EEES9_SE_SG_Li256ELb1ELb1ELb1ELb0EEENS1_36VarlenDynamicPersistentTileSchedulerILi128ELi96ELi256ELi128ELb1ELb1ELb1ELb0ELb1ELb1EEEEEEEEEvNT_6ParamsE:
        .type           _ZN7cutlass13device_kernelIN5flash11enable_sm90INS1_16FlashAttnFwdSm90INS1_25CollectiveMainloopFwdSm90ILi2EN4cute5tupleIJNS5_1CILi1EEES8_S8_EEENS6_IJNS7_ILi128EEENS7_ILi96EEENS7_ILi192EEEEEELi192ENS_6half_tEfNS_4arch4Sm90ELb0ELb0ELb1ELb1ELb1ELb1ELb0ELb1ELb1ELb1ELb1ELb0EEENS1_21CollectiveEpilogueFwdINS6_IJSA_SC_SB_EEES9_SE_SG_Li256ELb1ELb1ELb1ELb0EEENS1_36VarlenDynamicPersistentTileSchedulerILi128ELi96ELi256ELi128ELb1ELb1ELb1ELb0ELb1ELb1EEEEEEEEEvNT_6ParamsE,@function
        .size           _ZN7cutlass13device_kernelIN5flash11enable_sm90INS1_16FlashAttnFwdSm90INS1_25CollectiveMainloopFwdSm90ILi2EN4cute5tupleIJNS5_1CILi1EEES8_S8_EEENS6_IJNS7_ILi128EEENS7_ILi96EEENS7_ILi192EEEEEELi192ENS_6half_tEfNS_4arch4Sm90ELb0ELb0ELb1ELb1ELb1ELb1ELb0ELb1ELb1ELb1ELb1ELb0EEENS1_21CollectiveEpilogueFwdINS6_IJSA_SC_SB_EEES9_SE_SG_Li256ELb1ELb1ELb1ELb0EEENS1_36VarlenDynamicPersistentTileSchedulerILi128ELi96ELi256ELi128ELb1ELb1ELb1ELb0ELb1ELb1EEEEEEEEEvNT_6ParamsE,(.L_x_3213 - _ZN7cutlass13device_kernelIN5flash11enable_sm90INS1_16FlashAttnFwdSm90INS1_25CollectiveMainloopFwdSm90ILi2EN4cute5tupleIJNS5_1CILi1EEES8_S8_EEENS6_IJNS7_ILi128EEENS7_ILi96EEENS7_ILi192EEEEEELi192ENS_6half_tEfNS_4arch4Sm90ELb0ELb0ELb1ELb1ELb1ELb1ELb0ELb1ELb1ELb1ELb1ELb0EEENS1_21CollectiveEpilogueFwdINS6_IJSA_SC_SB_EEES9_SE_SG_Li256ELb1ELb1ELb1ELb0EEENS1_36VarlenDynamicPersistentTileSchedulerILi128ELi96ELi256ELi128ELb1ELb1ELb1ELb0ELb1ELb1EEEEEEEEEvNT_6ParamsE)
        .other          _ZN7cutlass13device_kernelIN5flash11enable_sm90INS1_16FlashAttnFwdSm90INS1_25CollectiveMainloopFwdSm90ILi2EN4cute5tupleIJNS5_1CILi1EEES8_S8_EEENS6_IJNS7_ILi128EEENS7_ILi96EEENS7_ILi192EEEEEELi192ENS_6half_tEfNS_4arch4Sm90ELb0ELb0ELb1ELb1ELb1ELb1ELb0ELb1ELb1ELb1ELb1ELb0EEENS1_21CollectiveEpilogueFwdINS6_IJSA_SC_SB_EEES9_SE_SG_Li256ELb1ELb1ELb1ELb0EEENS1_36VarlenDynamicPersistentTileSchedulerILi128ELi96ELi256ELi128ELb1ELb1ELb1ELb0ELb1ELb1EEEEEEEEEvNT_6ParamsE,@"STO_CUDA_ENTRY STV_DEFAULT"
_ZN7cutlass13device_kernelIN5flash11enable_sm90INS1_16FlashAttnFwdSm90INS1_25CollectiveMainloopFwdSm90ILi2EN4cute5tupleIJNS5_1CILi1EEES8_S8_EEENS6_IJNS7_ILi128EEENS7_ILi96EEENS7_ILi192EEEEEELi192ENS_6half_tEfNS_4arch4Sm90ELb0ELb0ELb1ELb1ELb1ELb1ELb0ELb1ELb1ELb1ELb1ELb0EEENS1_21CollectiveEpilogueFwdINS6_IJSA_SC_SB_EEES9_SE_SG_Li256ELb1ELb1ELb1ELb0EEENS1_36VarlenDynamicPersistentTileSchedulerILi128ELi96ELi256ELi128ELb1ELb1ELb1ELb0ELb1ELb1EEEEEEEEEvNT_6ParamsE:
[----:B------:R-:W0:Y:S02]  /*0000*/  LDC R1, c[0x0][0x28] ;  /* 0x00000a00ff017b82 */ /* 0x000e240000000800 */
[----:B0-----:R-:W-:Y:S01]  /*0010*/  VIADD R1, R1, 0xfffffec0 ;  /* 0xfffffec001017836 */ /* 0x001fe20000000000 */
[----:B------:R-:W0:Y:S01]  /*0020*/  S2R R0, SR_TID.X ;  /* 0x0000000000007919 */ /* 0x000e220000002100 */
[----:B------:R-:W-:Y:S01]  /*0030*/  ELECT P0, URZ, PT ;  /* 0x00000000003f782f */ /* 0x000fe20003800000 */
[----:B------:R-:W-:Y:S01]  /*0040*/  BSSY B0, `(.L_x_436) ;  /* 0x000000e000007945 */ /* 0x000fe20003800000 */
[----:B0-----:R-:W-:-:S05]  /*0050*/  SHF.R.U32.HI R2, RZ, 0x5, R0 ;  /* 0x00000005ff027819 */ /* 0x001fca0000011600 */
[----:B------:R-:W0:Y:S02]  /*0060*/  SHFL.IDX PT, R3, R2, RZ, 0x1f ;  /* 0x00001fff02037589 */ /* 0x000e2400000e0000 */
[----:B0-----:R-:W-:Y:S02]  /*0070*/  ISETP.EQ.AND P0, PT, R3, RZ, P0 ;  /* 0x000000ff0300720c */ /* 0x001fe40000702270 */
[----:B------:R-:W-:-:S11]  /*0080*/  SHF.R.U32.HI R3, RZ, 0x7, R0 ;  /* 0x00000007ff037819 */ /* 0x000fd60000011600 */
[----:B------:R-:W-:Y:S05]  /*0090*/  @!P0 BRA `(.L_x_437) ;  /* 0x0000000000208947 */ /* 0x000fea0003800000 */
[----:B------:R-:W-:Y:S02]  /*00a0*/  ULDC.64 UR4, c[0x0][0x198] ;  /* 0x0000660000047ab9 */ /* 0x000fe40000000a00 */
[----:B------:R-:W-:Y:S02]  /*00b0*/  UIADD3 UR6, UP0, UR4, 0x570, URZ ;  /* 0x0000057004067890 */ /* 0x000fe4000ff1e03f */
[----:B------:R-:W-:Y:S02]  /*00c0*/  UIADD3 UR4, UP1, UR4, 0x670, URZ ;  /* 0x0000067004047890 */ /* 0x000fe4000ff3e03f */
[----:B------:R-:W-:Y:S02]  /*00d0*/  UIADD3.X UR7, URZ, UR5, URZ, UP0, !UPT ;  /* 0x000000053f077290 */ /* 0x000fe400087fe43f */
[----:B------:R-:W-:-:S07]  /*00e0*/  UIADD3.X UR5, URZ, UR5, URZ, UP1, !UPT ;  /* 0x000000053f057290 */ /* 0x000fce0008ffe43f */
[----:B------:R0:W-:Y:S02]  /*00f0*/  UTMACCTL.PF [UR6] ;  /* 0x00000000060079b9 */ /* 0x0001e40008040000 */
[----:B------:R0:W-:Y:S02]  /*0100*/  UTMACCTL.PF [UR4] ;  /* 0x00000000040079b9 */ /* 0x0001e40008040000 */
[----:B0-----:R-:W-:Y:S01]  /*0110*/  NOP ;  /* 0x0000000000007918 */ /* 0x001fe20000000000 */
.L_x_437:
[----:B------:R-:W-:Y:S05]  /*0120*/  BSYNC B0 ;  /* 0x0000000000007941 */ /* 0x000fea0003800000 */
.L_x_436:
[----:B------:R-:W-:Y:S01]  /*0130*/  VOTEU.ANY UP0, P0 ;  /* 0x00000000003f7886 */ /* 0x000fe20000000100 */
[----:B------:R-:W0:Y:S01]  /*0140*/  SHFL.IDX PT, R3, R3, RZ, 0x1f ;  /* 0x00001fff03037589 */ /* 0x000e2200000e0000 */
[----:B------:R-:W-:Y:S01]  /*0150*/  UMOV UR4, 0x80 ;  /* 0x0000008000047882 */ /* 0x000fe20000000000 */
[----:B------:R-:W-:Y:S01]  /*0160*/  UMOV UR7, 0x100 ;  /* 0x0000010000077882 */ /* 0x000fe20000000000 */
[----:B------:R-:W-:Y:S01]  /*0170*/  VOTEU.ANY UP1, P0 ;  /* 0x00000000003f7886 */ /* 0x000fe20000020100 */
[----:B------:R-:W1:Y:S01]  /*0180*/  @UP0 S2UR UR8, SR_CgaCtaId ;  /* 0x00000000000809c3 */ /* 0x000e620000008800 */
[----:B------:R-:W2:Y:S01]  /*0190*/  SHFL.IDX PT, R4, R2, RZ, 0x1f ;  /* 0x00001fff02047589 */ /* 0x000ea200000e0000 */
[----:B------:R-:W-:Y:S01]  /*01a0*/  @UP0 UMOV UR6, 0x400 ;  /* 0x0000040000060882 */ /* 0x000fe20000000000 */
[----:B------:R-:W-:-:S04]  /*01b0*/  @UP0 UIADD3 UR4, -UR4, 0x100000, URZ ;  /* 0x0010000004040890 */ /* 0x000fc8000fffe13f */
[----:B------:R-:W-:Y:S02]  /*01c0*/  @UP0 USHF.L.U32 UR5, UR4, 0xb, URZ ;  /* 0x0000000b04050899 */ /* 0x000fe4000800063f */
[----:B------:R-:W-:Y:S01]  /*01d0*/  @UP0 USHF.L.U32 UR4, UR4, 0x1, URZ ;  /* 0x0000000104040899 */ /* 0x000fe2000800063f */
[----:B------:R-:W-:Y:S01]  /*01e0*/  VOTEU.ANY UP2, P0 ;  /* 0x00000000003f7886 */ /* 0x000fe20000040100 */
[----:B0-----:R-:W-:Y:S01]  /*01f0*/  R2UR UR9, R3 ;  /* 0x00000000030972ca */ /* 0x001fe200000e0000 */
[----:B-1----:R-:W-:Y:S01]  /*0200*/  @UP0 ULEA UR8, UR8, UR6, 0x18 ;  /* 0x0000000608080291 */ /* 0x002fe2000f8ec03f */
[----:B--2---:R-:W-:Y:S01]  /*0210*/  ISETP.NE.AND P1, PT, R4, RZ, PT ;  /* 0x000000ff0400720c */ /* 0x004fe20003f25270 */
[----:B------:R-:W-:-:S04]  /*0220*/  @UP0 UIADD3 UR6, -UR7, 0x100000, URZ ;  /* 0x0010000007060890 */ /* 0x000fc8000fffe13f */
[----:B------:R-:W-:Y:S02]  /*0230*/  @UP0 USHF.L.U32 UR7, UR6, 0xb, URZ ;  /* 0x0000000b06070899 */ /* 0x000fe4000800063f */
[----:B------:R-:W-:-:S04]  /*0240*/  @UP0 USHF.L.U32 UR6, UR6, 0x1, URZ ;  /* 0x0000000106060899 */ /* 0x000fc8000800063f */
[----:B------:R-:W-:Y:S01]  /*0250*/  UISETP.NE.AND UP0, UPT, UR9, URZ, UPT ;  /* 0x0000003f0900728c */ /* 0x000fe2000bf05270 */
[----:B------:R-:W0:Y:S02]  /*0260*/  FENCE.VIEW.ASYNC.S ;  /* 0x00000000000073c6 */ /* 0x000e240000000000 */
[----:B0-----:R0:W1:Y:S05]  /*0270*/  @UP1 SYNCS.EXCH.64 URZ, [UR8+0x30800], UR4 ;  /* 0x03080004083f15b2 */ /* 0x00106a0008000100 */
[----:B------:R0:W2:Y:S01]  /*0280*/  @UP2 SYNCS.EXCH.64 URZ, [UR8+0x30820], UR6 ;  /* 0x03082006083f25b2 */ /* 0x0000a20008000100 */
        /* <DEDUP_REMOVED lines=14> */
[----:B0-----:R3:W4:Y:S08]  /*0370*/  SYNCS.EXCH.64 URZ, [UR8+0x30830], UR4 ;  /* 0x03083004083f75b2 */ /* 0x0017300008000100 */
[----:B------:R3:W0:Y:S01]  /*0380*/  SYNCS.EXCH.64 URZ, [UR8+0x30840], UR6 ;  /* 0x03084006083f75b2 */ /* 0x0006220008000100 */
[----:B------:R3:W0:Y:S01]  /*0390*/  SYNCS.EXCH.64 URZ, [UR8+0x30838], UR4 ;  /* 0x03083804083f75b2 */ /* 0x0006220008000100 */
[----:B------:R3:W0:Y:S02]  /*03a0*/  SYNCS.EXCH.64 URZ, [UR8+0x30848], UR6 ;  /* 0x03084806083f75b2 */ /* 0x0006240008000100 */
[----:B---3--:R-:W-:Y:S01]  /*03b0*/  NOP ;  /* 0x0000000000007918 */ /* 0x008fe20000000000 */
.L_x_438:
[----:B------:R-:W3:Y:S01]  /*03c0*/  SHFL.IDX PT, R3, R2, RZ, 0x1f ;  /* 0x00001fff02037589 */ /* 0x000ee200000e0000 */
[----:B------:R-:W-:Y:S01]  /*03d0*/  NOP ;  /* 0x0000000000007918 */ /* 0x000fe20000000000 */
[----:B---3--:R-:W-:-:S13]  /*03e0*/  ISETP.NE.AND P0, PT, R3, RZ, PT ;  /* 0x000000ff0300720c */ /* 0x008fda0003f05270 */
        /* <DEDUP_REMOVED lines=17> */
[----:B------:R3:W0:Y:S02]  /*0500*/  SYNCS.EXCH.64 URZ, [UR8+0x30868], UR6 ;  /* 0x03086806083f75b2 */ /* 0x0006240008000100 */
[----:B---3--:R-:W-:Y:S01]  /*0510*/  NOP ;  /* 0x0000000000007918 */ /* 0x008fe20000000000 */
.L_x_439:
[----:B------:R-:W3:Y:S01]  /*0520*/  SHFL.IDX PT, R3, R2, RZ, 0x1f ;  /* 0x00001fff02037589 */ /* 0x000ee200000e0000 */
[----:B------:R-:W-:Y:S01]  /*0530*/  NOP ;  /* 0x0000000000007918 */ /* 0x000fe20000000000 */
[----:B---3--:R-:W-:-:S13]  /*0540*/  ISETP.NE.AND P0, PT, R3, RZ, PT ;  /* 0x000000ff0300720c */ /* 0x008fda0003f05270 */
        /* <DEDUP_REMOVED lines=13> */
[----:B------:R3:W0:Y:S02]  /*0620*/  SYNCS.EXCH.64 URZ, [UR6+0x30888], UR4 ;  /* 0x03088804063f75b2 */ /* 0x0006240008000100 */
[----:B---3--:R-:W-:Y:S01]  /*0630*/  NOP ;  /* 0x0000000000007918 */ /* 0x008fe20000000000 */
.L_x_440:
        /* <DEDUP_REMOVED lines=22> */
.L_x_441:
        /* <DEDUP_REMOVED lines=22> */
.L_x_442:
[----:B------:R-:W-:Y:S01]  /*0900*/  PLOP3.LUT P0, PT, PT, PT, UP0, 0x80, 0x0 ;  /* 0x000000000000781c */ /* 0x000fe20003f0f008 */
[----:B------:R-:W-:Y:S01]  /*0910*/  UMOV UR61, 0x1 ;  /* 0x00000001003d7882 */ /* 0x000fe20000000000 */
[----:B------:R-:W-:Y:S01]  /*0920*/  NOP ;  /* 0x0000000000007918 */ /* 0x000fe20000000000 */
[----:B------:R-:W-:Y:S01]  /*0930*/  USEL UR61, UR61, 0x2, !UP0 ;  /* 0x000000023d3d7887 */ /* 0x000fe2000c000000 */
[----:B------:R-:W-:Y:S01]  /*0940*/  BSSY B9, `(.L_x_443) ;  /* 0x000223f000097945 */ /* 0x000fe20003800000 */
[----:B------:R-:W-:Y:S01]  /*0950*/  ULDC.64 UR48, c[0x0][0x208] ;  /* 0x0000820000307ab9 */ /* 0x000fe20000000a00 */
[----:B012-4-:R-:W-:Y:S07]  /*0960*/  BAR.SYNC.DEFER_BLOCKING 0x0 ;  /* 0x0000000000007b1d */ /* 0x017fee0000010000 */
[----:B------:R-:W-:Y:S05]  /*0970*/  @!P0 BRA `(.L_x_444) ;  /* 0x000001b0000c8947 */ /* 0x000fea0003800000 */
.L_x_445:
[----:B------:R-:W-:-:S08]  /*0980*/  NOP ;  /* 0x0000000000007918 */ /* 0x000fd00000000000 */
[----:B------:R-:W0:Y:S02]  /*0990*/  USETMAXREG.TRY_ALLOC.CTAPOOL UP0, 0xe8 ;  /* 0x000000e8000079c8 */ /* 0x000e240008000600 */
[----:B0-----:R-:W-:-:S13]  /*09a0*/  PLOP3.LUT P0, PT, PT, PT, UP0, 0x80, 0x0 ;  /* 0x000000000000781c */ /* 0x001fda0003f0f008 */
[----:B------:R-:W-:Y:S05]  /*09b0*/  @!P0 BRA `(.L_x_445) ;  /* 0xfffffffc00f08947 */ /* 0x000fea000383ffff */
[----:B------:R-:W0:Y:S08]  /*09c0*/  S2UR UR4, SR_CgaCtaId ;  /* 0x00000000000479c3 */ /* 0x000e300000008800 */
[----:B------:R-:W-:Y:S06]  /*09d0*/  BAR.ARV 0x8, 0x180 ;  /* 0x0206000000007b1d */ /* 0x000fec0000002000 */
[----:B------:R-:W-:-:S02]  /*09e0*/  MOV R3, 0x400 ;  /* 0x0000040000037802 */ /* 0x000fc40000000f00 */
[----:B------:R-:W-:Y:S01]  /*09f0*/  BAR.SYNC.DEFER_BLOCKING 0x5, 0x180 ;  /* 0x0146000000007b1d */ /* 0x000fe20000010000 */
[----:B0-----:R-:W-:-:S05]  /*0a00*/  IMAD.U32 R224, RZ, RZ, UR4 ;  /* 0x00000004ffe07e24 */ /* 0x001fca000f8e00ff */
[----:B------:R-:W-:Y:S01]  /*0a10*/  ULDC UR4, c[0x0][0xc3c] ;  /* 0x00030f0000047ab9 */ /* 0x000fe20000000800 */
[----:B------:R-:W-:-:S05]  /*0a20*/  LEA R2, R224, R3, 0x18 ;  /* 0x00000003e0027211 */ /* 0x000fca00078ec0ff */
[----:B------:R-:W0:Y:S01]  /*0a30*/  LDS.128 R136, [R2+0x308d0] ;  /* 0x0308d00002887984 */ /* 0x000e220000000c00 */
[----:B------:R-:W-:Y:S06]  /*0a40*/  BAR.ARV 0x4, 0x180 ;  /* 0x0106000000007b1d */ /* 0x000fec0000002000 */
[----:B0-----:R-:W-:-:S13]  /*0a50*/  ISETP.GE.AND P0, PT, R139, UR4, PT ;  /* 0x000000048b007c0c */ /* 0x001fda000bf06270 */
[----:B------:R-:W-:Y:S05]  /*0a60*/  @P0 BRA `(.L_x_446) ;  /* 0x0000022000b00947 */ /* 0x000fea0003800000 */
[----:B------:R-:W-:Y:S01]  /*0a70*/  IADD3 R0, R0, -0x80, RZ ;  /* 0xffffff8000007810 */ /* 0x000fe20007ffe0ff */
[----:B------:R-:W-:Y:S01]  /*0a80*/  IMAD.MOV.U32 R203, RZ, RZ, RZ ;  /* 0x000000ffffcb7224 */ /* 0x000fe200078e00ff */
[----:B------:R-:W-:Y:S01]  /*0a90*/  R2UR UR60, R2 ;  /* 0x00000000023c72ca */ /* 0x000fe200000e0000 */
[----:B------:R-:W-:Y:S01]  /*0aa0*/  IMAD.MOV.U32 R221, RZ, RZ, RZ ;  /* 0x000000ffffdd7224 */ /* 0x000fe200078e00ff */
[----:B------:R-:W-:Y:S01]  /*0ab0*/  SHF.R.S32.HI R3, RZ, 0x1f, R0 ;  /* 0x0000001fff037819 */ /* 0x000fe20000011400 */
[----:B------:R-:W-:Y:S01]  /*0ac0*/  IMAD.MOV.U32 R214, RZ, RZ, RZ ;  /* 0x000000ffffd67224 */ /* 0x000fe200078e00ff */
[----:B------:R-:W-:Y:S01]  /*0ad0*/  MOV R18, RZ ;  /* 0x000000ff00127202 */ /* 0x000fe20000000f00 */
[----:B------:R-:W-:Y:S01]  /*0ae0*/  ULOP3.LUT UR51, UR61, 0x1, URZ, 0xfc, !UPT ;  /* 0x000000013d337892 */ /* 0x000fe2000f8efc3f */
[CC--:B------:R-:W-:Y:S02]  /*0af0*/  LEA.HI R4, R3.reuse, R0.reuse, RZ, 0x7 ;  /* 0x0000000003047211 */ /* 0x0c0fe400078f38ff */
[----:B------:R-:W-:-:S02]  /*0b00*/  LEA.HI R9, R3, R0, RZ, 0x2 ;  /* 0x0000000003097211 */ /* 0x000fc400078f10ff */
[-C--:B------:R-:W-:Y:S02]  /*0b10*/  LEA.HI R5, R3, R0.reuse, RZ, 0x4 ;  /* 0x0000000003057211 */ /* 0x080fe400078f20ff */
[----:B------:R-:W-:Y:S01]  /*0b20*/  LOP3.LUT R7, R4, 0xffffff80, RZ, 0xc0, !PT ;  /* 0xffffff8004077812 */ /* 0x000fe200078ec0ff */
[----:B------:R-:W-:Y:S01]  /*0b30*/  UIADD3 UR60, UR60, 0x12400, URZ ;  /* 0x000124003c3c7890 */ /* 0x000fe2000fffe03f */
[----:B------:R-:W-:Y:S02]  /*0b40*/  LOP3.LUT R11, R9, 0xfffffffc, RZ, 0xc0, !PT ;  /* 0xfffffffc090b7812 */ /* 0x000fe400078ec0ff */
[----:B------:R-:W-:Y:S01]  /*0b50*/  LEA.HI R6, R3, R0, RZ, 0x5 ;  /* 0x0000000003067211 */ /* 0x000fe200078f28ff */
[----:B------:R-:W-:Y:S01]  /*0b60*/  IMAD.IADD R14, R0, 0x1, -R7 ;  /* 0x00000001000e7824 */ /* 0x000fe200078e0a07 */
[----:B------:R-:W-:Y:S02]  /*0b70*/  SHF.R.S32.HI R8, RZ, 0x4, R5 ;  /* 0x00000004ff087819 */ /* 0x000fe40000011405 */
[----:B------:R-:W-:-:S02]  /*0b80*/  LOP3.LUT R3, R5, 0x3fffff0, RZ, 0xc0, !PT ;  /* 0x03fffff005037812 */ /* 0x000fc400078ec0ff */
[C---:B------:R-:W-:Y:S01]  /*0b90*/  IADD3 R15, R0.reuse, -R11, RZ ;  /* 0x8000000b000f7210 */ /* 0x040fe20007ffe0ff */
[----:B------:R-:W-:Y:S01]  /*0ba0*/  STL [R1+0xb0], R14 ;  /* 0x0000b00e01007387 */ /* 0x000fe20000100800 */
[--C-:B------:R-:W-:Y:S02]  /*0bb0*/  SHF.R.S32.HI R202, RZ, 0x2, R9.reuse ;  /* 0x00000002ffca7819 */ /* 0x100fe40000011409 */
[----:B------:R-:W-:Y:S01]  /*0bc0*/  SHF.R.S32.HI R9, RZ, 0x1f, R9 ;  /* 0x0000001fff097819 */ /* 0x000fe20000011409 */
[----:B------:R-:W-:Y:S01]  /*0bd0*/  IMAD.SHL.U32 R194, R15, 0x4, RZ ;  /* 0x000000040fc27824 */ /* 0x000fe200078e00ff */
[----:B------:R-:W-:Y:S01]  /*0be0*/  LEA.HI R7, R5, R8, RZ, 0x1 ;  /* 0x0000000805077211 */ /* 0x000fe200078f08ff */
[----:B------:R-:W-:Y:S01]  /*0bf0*/  IMAD.IADD R5, R0, 0x1, -R3 ;  /* 0x0000000100057824 */ /* 0x000fe200078e0a03 */
[----:B------:R-:W-:Y:S01]  /*0c00*/  SHF.R.S32.HI R3, RZ, 0x7, R4 ;  /* 0x00000007ff037819 */ /* 0x000fe20000011404 */
[C---:B------:R-:W-:Y:S01]  /*0c10*/  VIADD R205, R194.reuse, 0x40 ;  /* 0x00000040c2cd7836 */ /* 0x040fe20000000000 */
[----:B------:R-:W-:Y:S01]  /*0c20*/  SHF.R.S32.HI R10, RZ, 0x1f, R14 ;  /* 0x0000001fff0a7819 */ /* 0x000fe2000001140e */
[C---:B------:R-:W-:Y:S01]  /*0c30*/  VIADD R206, R194.reuse, 0x20 ;  /* 0x00000020c2ce7836 */ /* 0x040fe20000000000 */
[----:B------:R-:W-:Y:S01]  /*0c40*/  LEA.HI R9, R9, R202, RZ, 0x3 ;  /* 0x000000ca09097211 */ /* 0x000fe200078f18ff */
[----:B------:R-:W-:Y:S01]  /*0c50*/  STL [R1+0xa8], R15 ;  /* 0x0000a80f01007387 */ /* 0x000fe20000100800 */
[----:B------:R-:W-:Y:S01]  /*0c60*/  LOP3.LUT R7, R7, 0x1ffffffe, RZ, 0xc0, !PT ;  /* 0x1ffffffe07077812 */ /* 0x000fe200078ec0ff */
[----:B------:R-:W-:Y:S01]  /*0c70*/  IMAD.IADD R193, R194, 0x1, R206 ;  /* 0x00000001c2c17824 */ /* 0x000fe200078e02ce */
[----:B------:R-:W-:Y:S01]  /*0c80*/  LEA.HI R4, R4, R3, RZ, 0x1 ;  /* 0x0000000304047211 */ /* 0x000fe200078f08ff */
[----:B------:R-:W-:Y:S01]  /*0c90*/  VIADD R208, R194, 0x10 ;  /* 0x00000010c2d07836 */ /* 0x000fe20000000000 */
[----:B------:R-:W-:Y:S01]  /*0ca0*/  LEA.HI R0, R10, R14, RZ, 0x2 ;  /* 0x0000000e0a007211 */ /* 0x000fe200078f10ff */
[----:B------:R-:W-:Y:S01]  /*0cb0*/  IMAD.IADD R7, R8, 0x1, -R7 ;  /* 0x0000000108077824 */ /* 0x000fe200078e0a07 */
[----:B------:R-:W-:Y:S01]  /*0cc0*/  LOP3.LUT R9, R9, 0xfffffff8, RZ, 0xc0, !PT ;  /* 0xfffffff809097812 */ /* 0x000fe200078ec0ff */
[----:B------:R-:W-:Y:S01]  /*0cd0*/  VIADD R207, R194, 0x30 ;  /* 0x00000030c2cf7836 */ /* 0x000fe20000000000 */
[----:B------:R-:W-:-:S02]  /*0ce0*/  LOP3.LUT R4, R4, 0x3fffffe, RZ, 0xc0, !PT ;  /* 0x03fffffe04047812 */ /* 0x000fc400078ec0ff */
[--C-:B------:R-:W-:Y:S02]  /*0cf0*/  SHF.R.S32.HI R8, RZ, 0x2, R0.reuse ;  /* 0x00000002ff087819 */ /* 0x100fe40000011400 */
[----:B------:R-:W-:Y:S02]  /*0d00*/  SHF.R.S32.HI R11, RZ, 0x1f, R0 ;  /* 0x0000001fff0b7819 */ /* 0x000fe40000011400 */
[----:B------:R-:W-:Y:S02]  /*0d10*/  IADD3 R225, R202, -R9, RZ ;  /* 0x80000009cae17210 */ /* 0x000fe40007ffe0ff */
[----:B------:R-:W-:Y:S02]  /*0d20*/  IADD3 R192, R194, R205, RZ ;  /* 0x000000cdc2c07210 */ /* 0x000fe40007ffe0ff */
[----:B------:R-:W-:Y:S01]  /*0d30*/  SHF.R.S32.HI R6, RZ, 0x5, R6 ;  /* 0x00000005ff067819 */ /* 0x000fe20000011406 */
[----:B------:R-:W-:Y:S01]  /*0d40*/  IMAD.SHL.U32 R217, R225, 0x40, RZ ;  /* 0x00000040e1d97824 */ /* 0x000fe200078e00ff */
[----:B------:R-:W-:-:S02]  /*0d50*/  IADD3 R4, R3, -R4, RZ ;  /* 0x8000000403047210 */ /* 0x000fc40007ffe0ff */
[----:B------:R-:W-:Y:S01]  /*0d60*/  LEA.HI R11, R11, R8, RZ, 0x3 ;  /* 0x000000080b0b7211 */ /* 0x000fe200078f18ff */
[C---:B------:R-:W-:Y:S01]  /*0d70*/  IMAD R12, R6.reuse, 0x10, R5 ;  /* 0x00000010060c7824 */ /* 0x040fe200078e0205 */
[----:B------:R-:W-:Y:S01]  /*0d80*/  SHF.R.S32.HI R3, RZ, 0x1f, R192 ;  /* 0x0000001fff037819 */ /* 0x000fe200000114c0 */
[----:B------:R-:W-:Y:S01]  /*0d90*/  IMAD.SHL.U32 R219, R6, 0x200, RZ ;  /* 0x0000020006db7824 */ /* 0x000fe200078e00ff */
[----:B------:R-:W-:Y:S01]  /*0da0*/  LOP3.LUT R11, R11, 0xfffffff8, RZ, 0xc0, !PT ;  /* 0xfffffff80b0b7812 */ /* 0x000fe200078ec0ff */
[----:B------:R-:W-:Y:S01]  /*0db0*/  IMAD R12, R12, 0x8, R7 ;  /* 0x000000080c0c7824 */ /* 0x000fe200078e0207 */
[----:B------:R-:W-:Y:S02]  /*0dc0*/  LEA.HI R10, R10, R14, RZ, 0x5 ;  /* 0x0000000e0a0a7211 */ /* 0x000fe400078f28ff */
[----:B------:R-:W-:Y:S02]  /*0dd0*/  LEA.HI R5, R3, R192, RZ, 0x6 ;  /* 0x000000c003057211 */ /* 0x000fe400078f30ff */
[----:B------:R-:W-:-:S02]  /*0de0*/  LOP3.LUT R217, R217, 0x1c0, RZ, 0xc0, !PT ;  /* 0x000001c0d9d97812 */ /* 0x000fc400078ec0ff */
[----:B------:R-:W-:Y:S01]  /*0df0*/  LEA.HI R198, R3, R192, RZ, 0x3 ;  /* 0x000000c003c67211 */ /* 0x000fe200078f18ff */
[----:B------:R-:W-:Y:S01]  /*0e00*/  IMAD.SHL.U32 R7, R5, 0x80, RZ ;  /* 0x0000008005077824 */ /* 0x000fe200078e00ff */
[----:B------:R-:W-:Y:S02]  /*0e10*/  IADD3 R11, R8, -R11, RZ ;  /* 0x8000000b080b7210 */ /* 0x000fe40007ffe0ff */
[----:B------:R-:W-:Y:S02]  /*0e20*/  SHF.R.S32.HI R10, RZ, 0x5, R10 ;  /* 0x00000005ff0a7819 */ /* 0x000fe4000001140a */
[----:B------:R-:W-:Y:S02]  /*0e30*/  SHF.R.U32.HI R218, RZ, 0x3, R217 ;  /* 0x00000003ffda7819 */ /* 0x000fe400000116d9 */
[----:B------:R-:W-:Y:S01]  /*0e40*/  LOP3.LUT R5, R217, 0x38, R198, 0xf8, !PT ;  /* 0x00000038d9057812 */ /* 0x000fe200078ef8c6 */
[----:B------:R-:W-:Y:S01]  /*0e50*/  IMAD R11, R10, 0x10, R11 ;  /* 0x000000100a0b7824 */ /* 0x000fe200078e020b */
[----:B------:R-:W-:-:S02]  /*0e60*/  LOP3.LUT R10, R7, 0xffffe000, RZ, 0xc0, !PT ;  /* 0xffffe000070a7812 */ /* 0x000fc400078ec0ff */
[----:B------:R-:W-:Y:S01]  /*0e70*/  LOP3.LUT R5, R5, R218, RZ, 0x3c, !PT ;  /* 0x000000da05057212 */ /* 0x000fe200078e3cff */
[----:B------:R-:W-:Y:S01]  /*0e80*/  IMAD R13, R4, 0x40, R11 ;  /* 0x00000040040d7824 */ /* 0x000fe200078e020b */
[----:B------:R-:W-:Y:S02]  /*0e90*/  SHF.R.S32.HI R8, RZ, 0x1f, R193 ;  /* 0x0000001fff087819 */ /* 0x000fe400000114c1 */
[----:B------:R-:W-:Y:S02]  /*0ea0*/  IADD3 R10, R5, R10, R219 ;  /* 0x0000000a050a7210 */ /* 0x000fe40007ffe0db */
[----:B------:R-:W-:Y:S01]  /*0eb0*/  IADD3 R5, R202, 0x40, RZ ;  /* 0x00000040ca057810 */ /* 0x000fe20007ffe0ff */
[----:B------:R-:W-:Y:S01]  /*0ec0*/  STL [R1+0x11c], R13 ;  /* 0x00011c0d01007387 */ /* 0x000fe20000100800 */
[----:B------:R-:W-:Y:S02]  /*0ed0*/  LOP3.LUT R0, R0, 0x7ffffffc, RZ, 0xc0, !PT ;  /* 0x7ffffffc00007812 */ /* 0x000fe400078ec0ff */
[----:B------:R-:W-:Y:S01]  /*0ee0*/  SHF.R.S32.HI R4, RZ, 0x1f, R5 ;  /* 0x0000001fff047819 */ /* 0x000fe20000011405 */
[----:B------:R-:W-:Y:S01]  /*0ef0*/  IMAD.SHL.U32 R204, R5, 0x40, RZ ;  /* 0x0000004005cc7824 */ /* 0x000fe200078e00ff */
[----:B------:R-:W-:Y:S01]  /*0f00*/  SHF.L.U32 R16, R15, 0x3, RZ ;  /* 0x000000030f107819 */ /* 0x000fe200000006ff */
[----:B------:R-:W-:Y:S01]  /*0f10*/  STL [R1+0x4], RZ ;  /* 0x000004ff01007387 */ /* 0x000fe20000100800 */
[----:B------:R-:W-:-:S02]  /*0f20*/  LEA.HI R4, R4, R5, RZ, 0x3 ;  /* 0x0000000504047211 */ /* 0x000fc400078f18ff */
[----:B------:R-:W-:Y:S01]  /*0f30*/  LOP3.LUT R204, R204, 0x1c0, RZ, 0xc0, !PT ;  /* 0x000001c0cccc7812 */ /* 0x000fe200078ec0ff */
[----:B------:R-:W-:Y:S01]  /*0f40*/  VIADD R22, R16, 0x60 ;  /* 0x0000006010167836 */ /* 0x000fe20000000000 */
[-C--:B------:R-:W-:Y:S01]  /*0f50*/  LEA.HI R6, R8, R193.reuse, RZ, 0x3 ;  /* 0x000000c108067211 */ /* 0x080fe200078f18ff */
[----:B------:R-:W-:Y:S01]  /*0f60*/  IMAD.SHL.U32 R4, R4, 0x40, RZ ;  /* 0x0000004004047824 */ /* 0x000fe200078e00ff */
[----:B------:R-:W-:Y:S01]  /*0f70*/  IADD3 R0, R14, -R0, RZ ;  /* 0x800000000e007210 */ /* 0x000fe20007ffe0ff */
[----:B------:R-:W-:Y:S01]  /*0f80*/  VIADD R19, R16, 0x80 ;  /* 0x0000008010137836 */ /* 0x000fe20000000000 */
[----:B------:R-:W-:Y:S02]  /*0f90*/  LEA.HI R8, R8, R193, RZ, 0x6 ;  /* 0x000000c108087211 */ /* 0x000fe400078f30ff */
[----:B------:R-:W-:Y:S01]  /*0fa0*/  SHF.R.U32.HI R7, RZ, 0x3, R204 ;  /* 0x00000003ff077819 */ /* 0x000fe200000116cc */
[----:B------:R-:W-:Y:S01]  /*0fb0*/  IMAD.SHL.U32 R0, R0, 0x2, RZ ;  /* 0x0000000200007824 */ /* 0x000fe200078e00ff */
[----:B------:R-:W-:-:S02]  /*0fc0*/  LOP3.LUT R5, R204, 0x38, R16, 0xf8, !PT ;  /* 0x00000038cc057812 */ /* 0x000fc400078ef810 */
[----:B------:R-:W-:Y:S01]  /*0fd0*/  LOP3.LUT R220, R4, 0xfffffe00, RZ, 0xc0, !PT ;  /* 0xfffffe0004dc7812 */ /* 0x000fe200078ec0ff */
[----:B------:R-:W-:Y:S01]  /*0fe0*/  IMAD.SHL.U32 R4, R12, 0x8, RZ ;  /* 0x000000080c047824 */ /* 0x000fe200078e00ff */
[----:B------:R-:W-:Y:S01]  /*0ff0*/  SHF.L.U32 R8, R8, 0x7, RZ ;  /* 0x0000000708087819 */ /* 0x000fe200000006ff */
[C---:B------:R-:W-:Y:S01]  /*1000*/  VIADD R34, R0.reuse, 0x10 ;  /* 0x0000001000227836 */ /* 0x040fe20000000000 */
[--C-:B------:R-:W-:Y:S01]  /*1010*/  LOP3.LUT R3, R217, 0x38, R6.reuse, 0xf8, !PT ;  /* 0x00000038d9037812 */ /* 0x100fe200078ef806 */
[----:B------:R-:W-:Y:S01]  /*1020*/  VIADD R33, R0, 0x18 ;  /* 0x0000001800217836 */ /* 0x000fe20000000000 */
[----:B------:R-:W-:Y:S01]  /*1030*/  LOP3.LUT R5, R220, R5, R7, 0xf6, !PT ;  /* 0x00000005dc057212 */ /* 0x000fe200078ef607 */
[----:B------:R0:W-:Y:S01]  /*1040*/  STL [R1+0x124], R4 ;  /* 0x0001240401007387 */ /* 0x0001e20000100800 */
[----:B------:R-:W-:Y:S01]  /*1050*/  LOP3.LUT R8, R8, 0xffffe000, RZ, 0xc0, !PT ;  /* 0xffffe00008087812 */ /* 0x000fe200078ec0ff */
[C---:B------:R-:W-:Y:S01]  /*1060*/  VIADD R31, R0.reuse, 0x28 ;  /* 0x00000028001f7836 */ /* 0x040fe20000000000 */
[----:B------:R-:W-:Y:S01]  /*1070*/  LOP3.LUT R3, R3, R218, RZ, 0x3c, !PT ;  /* 0x000000da03037212 */ /* 0x000fe200078e3cff */
[----:B------:R-:W-:Y:S01]  /*1080*/  STL [R1+0x48], R0 ;  /* 0x0000480001007387 */ /* 0x000fe20000100800 */
[C---:B------:R-:W-:Y:S01]  /*1090*/  IADD3 R35, R0.reuse, 0x8, RZ ;  /* 0x0000000800237810 */ /* 0x040fe20007ffe0ff */
[C---:B------:R-:W-:Y:S01]  /*10a0*/  VIADD R30, R0.reuse, 0x30 ;  /* 0x00000030001e7836 */ /* 0x040fe20000000000 */
[----:B------:R-:W-:Y:S01]  /*10b0*/  IADD3 R8, R3, R8, R219 ;  /* 0x0000000803087210 */ /* 0x000fe20007ffe0db */
[C---:B------:R-:W-:Y:S01]  /*10c0*/  VIADD R28, R0.reuse, 0x40 ;  /* 0x00000040001c7836 */ /* 0x040fe20000000000 */
[C---:B------:R-:W-:Y:S01]  /*10d0*/  IADD3 R32, R0.reuse, 0x20, RZ ;  /* 0x0000002000207810 */ /* 0x040fe20007ffe0ff */
[C---:B------:R-:W-:Y:S01]  /*10e0*/  VIADD R27, R0.reuse, 0x48 ;  /* 0x00000048001b7836 */ /* 0x040fe20000000000 */
[----:B0-----:R-:W-:Y:S01]  /*10f0*/  LEA R4, R5, UR60, 0x1 ;  /* 0x0000003c05047c11 */ /* 0x001fe2000f8e08ff */
[C---:B------:R-:W-:Y:S01]  /*1100*/  VIADD R25, R0.reuse, 0x58 ;  /* 0x0000005800197836 */ /* 0x040fe20000000000 */
[----:B------:R-:W-:Y:S01]  /*1110*/  LEA.HI R3, R15, R15, RZ, 0x1 ;  /* 0x0000000f0f037211 */ /* 0x000fe200078f08ff */
[C---:B------:R-:W-:Y:S01]  /*1120*/  VIADD R24, R0.reuse, 0x60 ;  /* 0x0000006000187836 */ /* 0x040fe20000000000 */
[C---:B------:R-:W-:Y:S01]  /*1130*/  IADD3 R29, R0.reuse, 0x38, RZ ;  /* 0x00000038001d7810 */ /* 0x040fe20007ffe0ff */
[----:B------:R0:W-:Y:S01]  /*1140*/  STL [R1+0x114], R4 ;  /* 0x0001140401007387 */ /* 0x0001e20000100800 */
[----:B------:R-:W-:Y:S01]  /*1150*/  LOP3.LUT R3, R3, 0x1ffffffe, RZ, 0xc0, !PT ;  /* 0x1ffffffe03037812 */ /* 0x000fe200078ec0ff */
[C---:B------:R-:W-:Y:S01]  /*1160*/  VIADD R20, R0.reuse, 0x70 ;  /* 0x0000007000147836 */ /* 0x040fe20000000000 */
[C---:B------:R-:W-:Y:S01]  /*1170*/  IADD3 R26, R0.reuse, 0x50, RZ ;  /* 0x00000050001a7810 */ /* 0x040fe20007ffe0ff */
[----:B------:R-:W-:Y:S01]  /*1180*/  STL [R1+0xa4], R35 ;  /* 0x0000a42301007387 */ /* 0x000fe20000100800 */
[C---:B------:R-:W-:Y:S01]  /*1190*/  IADD3 R21, R0.reuse, 0x68, RZ ;  /* 0x0000006800157810 */ /* 0x040fe20007ffe0ff */
[----:B------:R-:W-:Y:S01]  /*11a0*/  IMAD.IADD R3, R15, 0x1, -R3 ;  /* 0x000000010f037824 */ /* 0x000fe200078e0a03 */
[C---:B------:R-:W-:Y:S01]  /*11b0*/  IADD3 R14, R0.reuse, 0x80, RZ ;  /* 0x00000080000e7810 */ /* 0x040fe20007ffe0ff */
[----:B------:R1:W-:Y:S01]  /*11c0*/  STL [R1+0xa0], R34 ;  /* 0x0000a02201007387 */ /* 0x0003e20000100800 */
[C---:B------:R-:W-:Y:S01]  /*11d0*/  VIADD R15, R0.reuse, 0x78 ;  /* 0x00000078000f7836 */ /* 0x040fe20000000000 */
[C---:B------:R-:W-:Y:S01]  /*11e0*/  IADD3 R9, R0.reuse, 0x98, RZ ;  /* 0x0000009800097810 */ /* 0x040fe20007ffe0ff */
[C---:B------:R-:W-:Y:S01]  /*11f0*/  VIADD R12, R0.reuse, 0x88 ;  /* 0x00000088000c7836 */ /* 0x040fe20000000000 */
[----:B------:R-:W-:Y:S01]  /*1200*/  STL [R1+0x9c], R33 ;  /* 0x00009c2101007387 */ /* 0x000fe20000100800 */
[C---:B------:R-:W-:Y:S01]  /*1210*/  VIADD R11, R0.reuse, 0x90 ;  /* 0x00000090000b7836 */ /* 0x040fe20000000000 */
[----:B------:R-:W-:Y:S01]  /*1220*/  SHF.R.S32.HI R197, RZ, 0x3, R6 ;  /* 0x00000003ffc57819 */ /* 0x000fe20000011406 */
[C---:B------:R-:W-:Y:S01]  /*1230*/  VIADD R7, R0.reuse, 0xa0 ;  /* 0x000000a000077836 */ /* 0x040fe20000000000 */
[----:B------:R2:W-:Y:S01]  /*1240*/  STL [R1+0x98], R32 ;  /* 0x0000982001007387 */ /* 0x0005e20000100800 */
[----:B------:R-:W-:Y:S01]  /*1250*/  VIADD R6, R0, 0xa8 ;  /* 0x000000a800067836 */ /* 0x000fe20000000000 */
[----:B------:R-:W-:-:S02]  /*1260*/  SHF.R.S32.HI R5, RZ, 0x1f, R35 ;  /* 0x0000001fff057819 */ /* 0x000fc40000011423 */
[----:B------:R3:W-:Y:S01]  /*1270*/  STL [R1+0x94], R31 ;  /* 0x0000941f01007387 */ /* 0x0007e20000100800 */
[C---:B0-----:R-:W-:Y:S01]  /*1280*/  IADD3 R4, R0.reuse, 0xb0, RZ ;  /* 0x000000b000047810 */ /* 0x041fe20007ffe0ff */
[----:B------:R-:W-:Y:S01]  /*1290*/  VIADD R0, R0, 0xb8 ;  /* 0x000000b800007836 */ /* 0x000fe20000000000 */
[----:B-1----:R-:W-:Y:S01]  /*12a0*/  SHF.R.S32.HI R34, RZ, 0x1f, R34 ;  /* 0x0000001fff227819 */ /* 0x002fe20000011422 */
[----:B------:R-:W-:Y:S01]  /*12b0*/  STL [R1+0x90], R30 ;  /* 0x0000901e01007387 */ /* 0x000fe20000100800 */
[----:B------:R-:W-:Y:S02]  /*12c0*/  IADD3 R23, R16, 0xa0, RZ ;  /* 0x000000a010177810 */ /* 0x000fe40007ffe0ff */
[----:B--2---:R-:W-:Y:S01]  /*12d0*/  SHF.R.S32.HI R32, RZ, 0x1f, R32 ;  /* 0x0000001fff207819 */ /* 0x004fe20000011420 */
[----:B------:R0:W-:Y:S01]  /*12e0*/  STL [R1+0x8c], R29 ;  /* 0x00008c1d01007387 */ /* 0x0001e20000100800 */
[----:B------:R-:W-:Y:S02]  /*12f0*/  SHF.R.S32.HI R17, RZ, 0x1f, R16 ;  /* 0x0000001fff117819 */ /* 0x000fe40000011410 */
[----:B---3--:R-:W-:Y:S01]  /*1300*/  SHF.R.S32.HI R31, RZ, 0x1f, R31 ;  /* 0x0000001fff1f7819 */ /* 0x008fe2000001141f */
[----:B------:R1:W-:Y:S01]  /*1310*/  STL [R1+0x88], R28 ;  /* 0x0000881c01007387 */ /* 0x0003e20000100800 */
[----:B------:R-:W-:-:S02]  /*1320*/  IADD3 R209, R194, 0x50, RZ ;  /* 0x00000050c2d17810 */ /* 0x000fc40007ffe0ff */
[----:B------:R-:W-:Y:S01]  /*1330*/  SHF.R.S32.HI R201, RZ, 0x1f, R22 ;  /* 0x0000001fffc97819 */ /* 0x000fe20000011416 */
[----:B------:R-:W-:Y:S01]  /*1340*/  STL [R1+0x84], R27 ;  /* 0x0000841b01007387 */ /* 0x000fe20000100800 */
[----:B------:R-:W-:Y:S02]  /*1350*/  SHF.R.S32.HI R200, RZ, 0x1f, R19 ;  /* 0x0000001fffc87819 */ /* 0x000fe40000011413 */
[----:B0-----:R-:W-:Y:S01]  /*1360*/  SHF.R.S32.HI R29, RZ, 0x1f, R29 ;  /* 0x0000001fff1d7819 */ /* 0x001fe2000001141d */
[----:B------:R0:W-:Y:S01]  /*1370*/  STL [R1+0x80], R26 ;  /* 0x0000801a01007387 */ /* 0x0001e20000100800 */
[----:B------:R-:W-:Y:S02]  /*1380*/  SHF.R.S32.HI R199, RZ, 0x1f, R23 ;  /* 0x0000001fffc77819 */ /* 0x000fe40000011417 */
[----:B-1----:R-:W-:Y:S01]  /*1390*/  SHF.R.S32.HI R28, RZ, 0x1f, R28 ;  /* 0x0000001fff1c7819 */ /* 0x002fe2000001141c */
[----:B------:R1:W-:Y:S01]  /*13a0*/  STL [R1+0x7c], R25 ;  /* 0x00007c1901007387 */ /* 0x0003e20000100800 */
[----:B------:R-:W-:-:S03]  /*13b0*/  SHF.R.S32.HI R198, RZ, 0x3, R198 ;  /* 0x00000003ffc67819 */ /* 0x000fc600000114c6 */
[----:B------:R-:W-:Y:S01]  /*13c0*/  STL [R1+0x78], R24 ;  /* 0x0000781801007387 */ /* 0x000fe20000100800 */
[----:B0-----:R-:W-:-:S03]  /*13d0*/  SHF.R.S32.HI R26, RZ, 0x1f, R26 ;  /* 0x0000001fff1a7819 */ /* 0x001fc6000001141a */
[----:B------:R0:W-:Y:S01]  /*13e0*/  STL [R1+0x74], R21 ;  /* 0x0000741501007387 */ /* 0x0001e20000100800 */
[----:B-1----:R-:W-:-:S03]  /*13f0*/  SHF.R.S32.HI R25, RZ, 0x1f, R25 ;  /* 0x0000001fff197819 */ /* 0x002fc60000011419 */
[----:B------:R1:W-:Y:S04]  /*1400*/  STL [R1+0x70], R20 ;  /* 0x0000701401007387 */ /* 0x0003e80000100800 */
        /* <DEDUP_REMOVED lines=22> */
[----:B------:R-:W-:Y:S01]  /*1570*/  STL [R1+0xfc], R31 ;  /* 0x0000fc1f01007387 */ /* 0x000fe20000100800 */
[----:B-1----:R-:W-:-:S05]  /*1580*/  SHF.R.S32.HI R5, RZ, 0x1f, R30 ;  /* 0x0000001fff057819 */ /* 0x002fca000001141e */
[----:B------:R0:W-:Y:S04]  /*1590*/  STL [R1+0xf8], R5 ;  /* 0x0000f80501007387 */ /* 0x0001e80000100800 */
[----:B------:R-:W-:Y:S04]  /*15a0*/  STL [R1+0xf4], R29 ;  /* 0x0000f41d01007387 */ /* 0x000fe80000100800 */
[----:B------:R-:W-:Y:S01]  /*15b0*/  STL [R1+0xf0], R28 ;  /* 0x0000f01c01007387 */ /* 0x000fe20000100800 */
[----:B0-----:R-:W-:-:S05]  /*15c0*/  SHF.R.S32.HI R5, RZ, 0x1f, R27 ;  /* 0x0000001fff057819 */ /* 0x001fca000001141b */
        /* <DEDUP_REMOVED lines=17> */
[----:B------:R1:W-:Y:S04]  /*16e0*/  STL [R1+0xb8], R4 ;  /* 0x0000b80401007387 */ /* 0x0003e80000100800 */
[----:B------:R2:W-:Y:S01]  /*16f0*/  STL [R1+0xb4], R0 ;  /* 0x0000b40001007387 */ /* 0x0005e20000100800 */
[----:B0-----:R-:W-:Y:S02]  /*1700*/  LEA R5, R8, UR60, 0x1 ;  /* 0x0000003c08057c11 */ /* 0x001fe4000f8e08ff */
[----:B-1----:R-:W-:-:S03]  /*1710*/  LEA R4, R10, UR60, 0x1 ;  /* 0x0000003c0a047c11 */ /* 0x002fc6000f8e08ff */
[----:B------:R0:W-:Y:S01]  /*1720*/  STL [R1+0x118], R5 ;  /* 0x0001180501007387 */ /* 0x0001e20000100800 */
[----:B--2---:R-:W-:-:S05]  /*1730*/  IMAD R0, R3, 0x8, R13 ;  /* 0x0000000803007824 */ /* 0x004fca00078e020d */
[----:B------:R0:W-:Y:S04]  /*1740*/  STL [R1+0x120], R0 ;  /* 0x0001200001007387 */ /* 0x0001e80000100800 */
[----:B------:R0:W-:Y:S02]  /*1750*/  STL [R1+0x110], R4 ;  /* 0x0001100401007387 */ /* 0x0001e40000100800 */
.L_x_668:
[----:B0-2-4-:R-:W0:Y:S01]  /*1760*/  LDC.64 R4, c[0x0][0xc88] ;  /* 0x00032200ff047b82 */ /* 0x015e220000000a00 */
[----:B------:R-:W-:Y:S01]  /*1770*/  ULDC.64 UR4, c[0x0][0xa28] ;  /* 0x00028a0000047ab9 */ /* 0x000fe20000000a00 */
[----:B------:R-:W-:Y:S01]  /*1780*/  ULDC.64 UR8, c[0x0][0xa18] ;  /* 0x0002860000087ab9 */ /* 0x000fe20000000a00 */
[----:B------:R-:W-:Y:S01]  /*1790*/  ULDC.64 UR6, c[0x0][0xa08] ;  /* 0x0002820000067ab9 */ /* 0x000fe20000000a00 */
[----:B0-----:R-:W-:-:S05]  /*17a0*/  IMAD.WIDE R4, R139, 0x4, R4 ;  /* 0x000000048b047825 */ /* 0x001fca00078e0204 */
[----:B------:R-:W2:Y:S01]  /*17b0*/  LDG.E R227, desc[UR48][R4.64] ;  /* 0x0000003004e37981 */ /* 0x000ea2000c1e1900 */
[----:B------:R-:W-:Y:S01]  /*17c0*/  ISETP.NE.U32.AND P2, PT, RZ, UR4, PT ;  /* 0x00000004ff007c0c */ /* 0x000fe2000bf45070 */
[----:B------:R-:W-:Y:S01]  /*17d0*/  IMAD.MOV.U32 R10, RZ, RZ, RZ ;  /* 0x000000ffff0a7224 */ /* 0x000fe200078e00ff */
[----:B------:R-:W-:Y:S01]  /*17e0*/  ISETP.NE.U32.AND P1, PT, RZ, UR8, PT ;  /* 0x00000008ff007c0c */ /* 0x000fe2000bf25070 */
[----:B-----5:R-:W-:Y:S01]  /*17f0*/  IMAD.MOV.U32 R122, RZ, RZ, RZ ;  /* 0x000000ffff7a7224 */ /* 0x020fe200078e00ff */
[----:B------:R-:W-:Y:S02]  /*1800*/  ISETP.NE.AND.EX P2, PT, RZ, UR5, PT, P2 ;  /* 0x00000005ff007c0c */ /* 0x000fe4000bf45320 */
[----:B------:R-:W-:Y:S02]  /*1810*/  ISETP.NE.AND.EX P1, PT, RZ, UR9, PT, P1 ;  /* 0x00000009ff007c0c */ /* 0x000fe4000bf25310 */
[----:B------:R-:W-:-:S04]  /*1820*/  ISETP.NE.U32.AND P0, PT, RZ, UR6, PT ;  /* 0x00000006ff007c0c */ /* 0x000fc8000bf05070 */
[----:B------:R-:W-:Y:S02]  /*1830*/  ISETP.NE.AND.EX P0, PT, RZ, UR7, PT, P0 ;  /* 0x00000007ff007c0c */ /* 0x000fe4000bf05300 */
[----:B--2---:R-:W-:-:S03]  /*1840*/  SHF.R.S32.HI R0, RZ, 0x1f, R227 ;  /* 0x0000001fff007819 */ /* 0x004fc600000114e3 */
[C---:B---3--:R-:W-:Y:S02]  /*1850*/  @P2 LEA R6, P3, R227.reuse, UR4, 0x2 ;  /* 0x00000004e3062c11 */ /* 0x048fe4000f8610ff */
[C---:B------:R-:W-:Y:S01]  /*1860*/  SHF.L.U32 R228, R227.reuse, 0x2, RZ ;  /* 0x00000002e3e47819 */ /* 0x040fe200000006ff */
[----:B------:R0:W-:Y:S01]  /*1870*/  STL [R1+0xac], R0 ;  /* 0x0000ac0001007387 */ /* 0x0001e20000100800 */
[C-C-:B------:R-:W-:Y:S01]  /*1880*/  @P2 LEA.HI.X R7, R227.reuse, UR5, R0.reuse, 0x2, P3 ;  /* 0x00000005e3072c11 */ /* 0x140fe200098f1400 */
[----:B------:R-:W-:Y:S01]  /*1890*/  ULDC UR4, c[0x0][0x288] ;  /* 0x0000a20000047ab9 */ /* 0x000fe20000000800 */
[----:B------:R-:W-:Y:S02]  /*18a0*/  SHF.L.U64.HI R229, R227, 0x2, R0 ;  /* 0x00000002e3e57819 */ /* 0x000fe40000010200 */
[C---:B------:R-:W-:Y:S01]  /*18b0*/  IADD3 R4, P4, R228.reuse, UR6, RZ ;  /* 0x00000006e4047c10 */ /* 0x040fe2000ff9e0ff */
[----:B------:R1:W5:Y:S01]  /*18c0*/  @P2 LDG.E R10, desc[UR48][R6.64] ;  /* 0x00000030060a2981 */ /* 0x000362000c1e1900 */
[----:B------:R-:W-:-:S02]  /*18d0*/  @P1 IADD3 R8, P2, R228, UR8, RZ ;  /* 0x00000008e4081c10 */ /* 0x000fc4000ff5e0ff */
[----:B------:R-:W-:Y:S01]  /*18e0*/  MOV R136, UR4 ;  /* 0x0000000400887c02 */ /* 0x000fe20008000f00 */
[----:B------:R1:W-:Y:S01]  /*18f0*/  STL [R1+0x40], R137 ;  /* 0x0000408901007387 */ /* 0x0003e20000100800 */
[C---:B------:R-:W-:Y:S01]  /*1900*/  IADD3.X R5, R229.reuse, UR7, RZ, P4, !PT ;  /* 0x00000007e5057c10 */ /* 0x040fe2000a7fe4ff */
[----:B------:R-:W-:Y:S01]  /*1910*/  ULDC.64 UR4, c[0x0][0x418] ;  /* 0x0001060000047ab9 */ /* 0x000fe20000000a00 */
[----:B------:R-:W-:-:S03]  /*1920*/  @P1 IADD3.X R9, R229, UR9, RZ, P2, !PT ;  /* 0x00000009e5091c10 */ /* 0x000fc600097fe4ff */
[----:B------:R1:W5:Y:S01]  /*1930*/  @P0 LDG.E R122, desc[UR48][R4.64] ;  /* 0x00000030047a0981 */ /* 0x000362000c1e1900 */
[----:B------:R-:W-:Y:S01]  /*1940*/  UISETP.NE.U32.AND UP0, UPT, UR4, URZ, UPT ;  /* 0x0000003f0400728c */ /* 0x000fe2000bf05070 */
[C---:B------:R-:W-:Y:S01]  /*1950*/  LOP3.LUT R3, R138.reuse, 0xff000000, RZ, 0xc0, !PT ;  /* 0xff0000008a037812 */ /* 0x040fe200078ec0ff */
[----:B------:R-:W-:Y:S01]  /*1960*/  ULDC.64 UR8, c[0x0][0xa20] ;  /* 0x0002880000087ab9 */ /* 0x000fe20000000a00 */
[----:B------:R1:W5:Y:S01]  /*1970*/  @P1 LDG.E R136, desc[UR48][R8.64] ;  /* 0x0000003008881981 */ /* 0x000362000c1e1900 */
[----:B------:R-:W-:Y:S01]  /*1980*/  UISETP.NE.AND.EX UP0, UPT, UR5, URZ, UPT, UP0 ;  /* 0x0000003f0500728c */ /* 0x000fe2000bf05300 */
[----:B------:R-:W-:Y:S01]  /*1990*/  ULDC UR4, c[0x0][0x424] ;  /* 0x0001090000047ab9 */ /* 0x000fe20000000800 */
[----:B------:R-:W-:Y:S02]  /*19a0*/  ISETP.NE.U32.AND P2, PT, RZ, UR8, PT ;  /* 0x00000008ff007c0c */ /* 0x000fe4000bf45070 */
[----:B------:R-:W-:Y:S01]  /*19b0*/  USEL UR4, UR4, 0x1, UP0 ;  /* 0x0000000104047887 */ /* 0x000fe20008000000 */
[----:B------:R-:W-:Y:S01]  /*19c0*/  ULDC UR5, c[0x0][0x2f0] ;  /* 0x0000bc0000057ab9 */ /* 0x000fe20000000800 */
[----:B0-----:R-:W-:-:S02]  /*19d0*/  LOP3.LUT R0, R138, 0xff0000, RZ, 0xc0, !PT ;  /* 0x00ff00008a007812 */ /* 0x001fc400078ec0ff */
[----:B------:R-:W-:Y:S01]  /*19e0*/  UIMAD UR4, UR4, UR5, URZ ;  /* 0x00000005040472a4 */ /* 0x000fe2000f8e023f */
[----:B------:R-:W-:Y:S02]  /*19f0*/  SHF.R.U32.HI R3, RZ, 0x8, R3 ;  /* 0x00000008ff037819 */ /* 0x000fe40000011603 */
[----:B------:R-:W-:Y:S01]  /*1a00*/  ISETP.NE.AND.EX P2, PT, RZ, UR9, PT, P2 ;  /* 0x00000009ff007c0c */ /* 0x000fe2000bf45320 */
[----:B------:R-:W-:Y:S01]  /*1a10*/  ULDC UR5, c[0x0][0x348] ;  /* 0x0000d20000057ab9 */ /* 0x000fe20000000800 */
[----:B------:R-:W-:Y:S02]  /*1a20*/  LEA.HI R226, R0, R3, RZ, 0x10 ;  /* 0x0000000300e27211 */ /* 0x000fe400078f80ff */
[----:B------:R-:W-:Y:S01]  /*1a30*/  LOP3.LUT R196, R138, 0xffff, RZ, 0xc0, !PT ;  /* 0x0000ffff8ac47812 */ /* 0x000fe200078ec0ff */
[----:B-1----:R-:W-:Y:S08]  /*1a40*/  @P1 BRA `(.L_x_447) ;  /* 0x0000000000241947 */ /* 0x002ff00003800000 */
[----:B------:R-:W-:Y:S02]  /*1a50*/  ULDC.64 UR6, c[0x0][0xa00] ;  /* 0x0002800000067ab9 */ /* 0x000fe40000000a00 */
[----:B------:R-:W-:-:S04]  /*1a60*/  ISETP.NE.U32.AND P1, PT, RZ, UR6, PT ;  /* 0x00000006ff007c0c */ /* 0x000fc8000bf25070 */
[----:B------:R-:W-:-:S13]  /*1a70*/  ISETP.NE.AND.EX P1, PT, RZ, UR7, PT, P1 ;  /* 0x00000007ff007c0c */ /* 0x000fda000bf25310 */
[----:B------:R-:W-:Y:S05]  /*1a80*/  @!P1 BRA `(.L_x_447) ;  /* 0x0000000000149947 */ /* 0x000fea0003800000 */
[----:B------:R-:W0:Y:S02]  /*1a90*/  LDC.64 R6, c[0x0][0xa00] ;  /* 0x00028000ff067b82 */ /* 0x000e240000000a00 */
[----:B0-----:R-:W-:-:S05]  /*1aa0*/  IMAD.WIDE R6, R227, 0x4, R6 ;  /* 0x00000004e3067825 */ /* 0x001fca00078e0206 */
[----:B-----5:R-:W2:Y:S04]  /*1ab0*/  LDG.E R136, desc[UR48][R6.64] ;  /* 0x0000003006887981 */ /* 0x020ea8000c1e1900 */
[----:B------:R-:W2:Y:S02]  /*1ac0*/  LDG.E R3, desc[UR48][R6.64+0x4] ;  /* 0x0000043006037981 */ /* 0x000ea4000c1e1900 */
[----:B--2---:R-:W-:-:S07]  /*1ad0*/  IMAD.IADD R136, R3, 0x1, -R136 ;  /* 0x0000000103887824 */ /* 0x004fce00078e0a88 */
.L_x_447:
[----:B------:R-:W-:Y:S01]  /*1ae0*/  IMAD.U32 R25, RZ, RZ, UR5 ;  /* 0x00000005ff197e24 */ /* 0x000fe2000f8e00ff */
[----:B------:R-:W-:Y:S01]  /*1af0*/  MOV R27, UR4 ;  /* 0x00000004001b7c02 */ /* 0x000fe20008000f00 */
[----:B------:R-:W-:Y:S06]  /*1b00*/  @!P2 BRA `(.L_x_448) ;  /* 0x000000000010a947 */ /* 0x000fec0003800000 */
[----:B------:R-:W-:-:S04]  /*1b10*/  IADD3 R4, P0, R228, UR8, RZ ;  /* 0x00000008e4047c10 */ /* 0x000fc8000ff1e0ff */
[----:B------:R-:W-:-:S05]  /*1b20*/  IADD3.X R5, R229, UR9, RZ, P0, !PT ;  /* 0x00000009e5057c10 */ /* 0x000fca00087fe4ff */
[----:B------:R0:W5:Y:S01]  /*1b30*/  LDG.E R27, desc[UR48][R4.64] ;  /* 0x00000030041b7981 */ /* 0x000162000c1e1900 */
[----:B------:R-:W-:Y:S05]  /*1b40*/  BRA `(.L_x_449) ;  /* 0x0000000000107947 */ /* 0x000fea0003800000 */
.L_x_448:
[----:B------:R-:W-:Y:S05]  /*1b50*/  @!P0 BRA `(.L_x_449) ;  /* 0x00000000000c8947 */ /* 0x000fea0003800000 */
[----:B------:R-:W2:Y:S04]  /*1b60*/  LDG.E R0, desc[UR48][R4.64] ;  /* 0x0000003004007981 */ /* 0x000ea8000c1e1900 */
[----:B------:R-:W2:Y:S02]  /*1b70*/  LDG.E R27, desc[UR48][R4.64+0x4] ;  /* 0x00000430041b7981 */ /* 0x000ea4000c1e1900 */
[----:B--2---:R-:W-:-:S07]  /*1b80*/  IMAD.IADD R27, R27, 0x1, -R0 ;  /* 0x000000011b1b7824 */ /* 0x004fce00078e0a00 */
.L_x_449:
[----:B------:R-:W-:Y:S01]  /*1b90*/  ULDC.64 UR4, c[0x0][0xa10] ;  /* 0x0002840000047ab9 */ /* 0x000fe20000000a00 */
[----:B------:R-:W2:Y:S01]  /*1ba0*/  LDL.LU R26, [R1] ;  /* 0x00000000011a7983 */ /* 0x000ea20000300800 */
[----:B------:R-:W-:-:S04]  /*1bb0*/  ISETP.NE.U32.AND P0, PT, RZ, UR4, PT ;  /* 0x00000004ff007c0c */ /* 0x000fc8000bf05070 */
[----:B------:R-:W-:Y:S01]  /*1bc0*/  ISETP.NE.AND.EX P0, PT, RZ, UR5, PT, P0 ;  /* 0x00000005ff007c0c */ /* 0x000fe2000bf05300 */
[----:B------:R-:W-:-:S12]  /*1bd0*/  ULDC.64 UR4, c[0x0][0xa30] ;  /* 0x00028c0000047ab9 */ /* 0x000fd80000000a00 */
[----:B0-----:R-:W0:Y:S02]  /*1be0*/  @P0 LDC.64 R4, c[0x0][0xa10] ;  /* 0x00028400ff040b82 */ /* 0x001e240000000a00 */
[----:B0-----:R-:W-:-:S05]  /*1bf0*/  @P0 IMAD.WIDE R4, R227, 0x4, R4 ;  /* 0x00000004e3040825 */ /* 0x001fca00078e0204 */
[----:B------:R-:W3:Y:S04]  /*1c00*/  @P0 LDG.E R0, desc[UR48][R4.64] ;  /* 0x0000003004000981 */ /* 0x000ee8000c1e1900 */
[----:B------:R-:W3:Y:S01]  /*1c10*/  @P0 LDG.E R3, desc[UR48][R4.64+0x4] ;  /* 0x0000043004030981 */ /* 0x000ee2000c1e1900 */
[----:B------:R-:W-:Y:S01]  /*1c20*/  ISETP.NE.U32.AND P1, PT, RZ, UR4, PT ;  /* 0x00000004ff007c0c */ /* 0x000fe2000bf25070 */
[----:B-----5:R-:W-:-:S03]  /*1c30*/  IMAD.MOV.U32 R132, RZ, RZ, R27 ;  /* 0x000000ffff847224 */ /* 0x020fc600078e001b */
[----:B------:R-:W-:-:S13]  /*1c40*/  ISETP.NE.AND.EX P1, PT, RZ, UR5, PT, P1 ;  /* 0x00000005ff007c0c */ /* 0x000fda000bf25310 */
[----:B------:R-:W-:-:S04]  /*1c50*/  @P1 IADD3 R6, P2, R228, UR4, RZ ;  /* 0x00000004e4061c10 */ /* 0x000fc8000ff5e0ff */
[----:B------:R-:W-:-:S05]  /*1c60*/  @P1 IADD3.X R7, R229, UR5, RZ, P2, !PT ;  /* 0x00000005e5071c10 */ /* 0x000fca00097fe4ff */
[----:B------:R0:W5:Y:S01]  /*1c70*/  @P1 LDG.E R132, desc[UR48][R6.64] ;  /* 0x0000003006841981 */ /* 0x000162000c1e1900 */
[----:B------:R-:W-:Y:S01]  /*1c80*/  IADD3 R10, R27, -R10, RZ ;  /* 0x8000000a1b0a7210 */ /* 0x000fe20007ffe0ff */
[----:B------:R-:W-:Y:S01]  /*1c90*/  BSSY B0, `(.L_x_450) ;  /* 0x000002d000007945 */ /* 0x000fe20003800000 */
[----:B------:R-:W-:Y:S02]  /*1ca0*/  LOP3.LUT R12, R226, 0xff, RZ, 0xc0, !PT ;  /* 0x000000ffe20c7812 */ /* 0x000fe400078ec0ff */
[----:B------:R-:W-:-:S03]  /*1cb0*/  SHF.R.U32.HI R226, RZ, 0x10, R226 ;  /* 0x00000010ffe27819 */ /* 0x000fc600000116e2 */
[----:B------:R0:W-:Y:S01]  /*1cc0*/  STL [R1+0x44], R12 ;  /* 0x0000440c01007387 */ /* 0x0001e20000100800 */
[----:B--2---:R-:W-:Y:S01]  /*1cd0*/  LOP3.LUT R26, R26, 0xfffffff7, RZ, 0xc0, !PT ;  /* 0xfffffff71a1a7812 */ /* 0x004fe200078ec0ff */
[----:B---3--:R-:W-:-:S04]  /*1ce0*/  @P0 IMAD.IADD R25, R3, 0x1, -R0 ;  /* 0x0000000103190824 */ /* 0x008fc800078e0a00 */
[----:B------:R-:W-:-:S05]  /*1cf0*/  IMAD.IADD R138, R10, 0x1, R25 ;  /* 0x000000010a8a7824 */ /* 0x000fca00078e0219 */
[C---:B------:R-:W-:Y:S02]  /*1d00*/  ISETP.GE.AND P3, PT, R138.reuse, 0x1, PT ;  /* 0x000000018a00780c */ /* 0x040fe40003f66270 */
[----:B------:R-:W-:-:S05]  /*1d10*/  IADD3 R0, R138, 0x5f, RZ ;  /* 0x0000005f8a007810 */ /* 0x000fca0007ffe0ff */
[----:B------:R-:W-:-:S05]  /*1d20*/  IMAD.HI R0, R0, 0x2aaaaaab, RZ ;  /* 0x2aaaaaab00007827 */ /* 0x000fca00078e02ff */
[----:B------:R-:W-:Y:S02]  /*1d30*/  SHF.R.U32.HI R135, RZ, 0x1f, R0 ;  /* 0x0000001fff877819 */ /* 0x000fe40000011600 */
[----:B------:R-:W-:Y:S02]  /*1d40*/  @P3 LOP3.LUT R26, R26, 0x8, RZ, 0xfc, !PT ;  /* 0x000000081a1a3812 */ /* 0x000fe400078efcff */
[----:B------:R-:W-:Y:S01]  /*1d50*/  LEA.HI.SX32 R135, R0, R135, 0x1c ;  /* 0x0000008700877211 */ /* 0x000fe200078fe2ff */
[----:B------:R-:W-:Y:S02]  /*1d60*/  IMAD.MOV.U32 R0, RZ, RZ, RZ ;  /* 0x000000ffff007224 */ /* 0x000fe400078e00ff */
[----:B------:R0:W-:Y:S01]  /*1d70*/  STL [R1], R26 ;  /* 0x0000001a01007387 */ /* 0x0001e20000100800 */
[----:B------:R-:W-:Y:S05]  /*1d80*/  @!P3 BRA `(.L_x_451) ;  /* 0x000000000074b947 */ /* 0x000fea0003800000 */
[----:B------:R-:W-:Y:S01]  /*1d90*/  ISETP.NE.AND P0, PT, R226, RZ, PT ;  /* 0x000000ffe200720c */ /* 0x000fe20003f05270 */
[----:B------:R-:W-:-:S03]  /*1da0*/  ULDC UR4, c[0x0][0x9f0] ;  /* 0x00027c0000047ab9 */ /* 0x000fc60000000800 */
[----:B------:R-:W-:-:S04]  /*1db0*/  SEL R9, R226, UR4, P0 ;  /* 0x00000004e2097c07 */ /* 0x000fc80008000000 */
[-C--:B0-----:R-:W-:Y:S02]  /*1dc0*/  IABS R6, R9.reuse ;  /* 0x0000000900067213 */ /* 0x081fe40000000000 */
[----:B------:R-:W-:Y:S02]  /*1dd0*/  IADD3 R0, R135, -0x1, R9 ;  /* 0xffffffff87007810 */ /* 0x000fe40007ffe009 */
[----:B------:R-:W0:Y:S01]  /*1de0*/  I2F.RP R3, R6 ;  /* 0x0000000600037306 */ /* 0x000e220000209400 */
[-C--:B------:R-:W-:Y:S02]  /*1df0*/  IABS R11, R9.reuse ;  /* 0x00000009000b7213 */ /* 0x080fe40000000000 */
[----:B------:R-:W-:Y:S02]  /*1e00*/  IABS R8, R0 ;  /* 0x0000000000087213 */ /* 0x000fe40000000000 */
[----:B------:R-:W-:-:S04]  /*1e10*/  LOP3.LUT R0, R0, R9, RZ, 0x3c, !PT ;  /* 0x0000000900007212 */ /* 0x000fc800078e3cff */
[----:B------:R-:W-:Y:S01]  /*1e20*/  ISETP.GE.AND P2, PT, R0, RZ, PT ;  /* 0x000000ff0000720c */ /* 0x000fe20003f46270 */
[----:B0-----:R-:W0:Y:S02]  /*1e30*/  MUFU.RCP R3, R3 ;  /* 0x0000000300037308 */ /* 0x001e240000001000 */
[----:B0-----:R-:W-:Y:S02]  /*1e40*/  VIADD R4, R3, 0xffffffe ;  /* 0x0ffffffe03047836 */ /* 0x001fe40000000000 */
[----:B------:R-:W-:-:S04]  /*1e50*/  IMAD.MOV R3, RZ, RZ, -R11 ;  /* 0x000000ffff037224 */ /* 0x000fc800078e0a0b */
[----:B------:R0:W1:Y:S02]  /*1e60*/  F2I.FTZ.U32.TRUNC.NTZ R5, R4 ;  /* 0x0000000400057305 */ /* 0x000064000021f000 */
[----:B0-----:R-:W-:Y:S01]  /*1e70*/  IMAD.MOV.U32 R4, RZ, RZ, RZ ;  /* 0x000000ffff047224 */ /* 0x001fe200078e00ff */
[----:B-1----:R-:W-:-:S05]  /*1e80*/  IADD3 R7, RZ, -R5, RZ ;  /* 0x80000005ff077210 */ /* 0x002fca0007ffe0ff */
[----:B------:R-:W-:-:S04]  /*1e90*/  IMAD R7, R7, R6, RZ ;  /* 0x0000000607077224 */ /* 0x000fc800078e02ff */
[----:B------:R-:W-:-:S06]  /*1ea0*/  IMAD.HI.U32 R5, R5, R7, R4 ;  /* 0x0000000705057227 */ /* 0x000fcc00078e0004 */
[----:B------:R-:W-:-:S04]  /*1eb0*/  IMAD.HI.U32 R5, R5, R8, RZ ;  /* 0x0000000805057227 */ /* 0x000fc800078e00ff */
[----:B------:R-:W-:-:S05]  /*1ec0*/  IMAD R3, R5, R3, R8 ;  /* 0x0000000305037224 */ /* 0x000fca00078e0208 */
[----:B------:R-:W-:-:S13]  /*1ed0*/  ISETP.GT.U32.AND P1, PT, R6, R3, PT ;  /* 0x000000030600720c */ /* 0x000fda0003f24070 */
[-C--:B------:R-:W-:Y:S01]  /*1ee0*/  @!P1 IADD3 R3, R3, -R6.reuse, RZ ;  /* 0x8000000603039210 */ /* 0x080fe20007ffe0ff */
[----:B------:R-:W-:Y:S01]  /*1ef0*/  @!P1 VIADD R5, R5, 0x1 ;  /* 0x0000000105059836 */ /* 0x000fe20000000000 */
[----:B------:R-:W-:Y:S02]  /*1f00*/  ISETP.NE.AND P1, PT, R9, RZ, PT ;  /* 0x000000ff0900720c */ /* 0x000fe40003f25270 */
[----:B------:R-:W-:-:S13]  /*1f10*/  ISETP.GE.U32.AND P0, PT, R3, R6, PT ;  /* 0x000000060300720c */ /* 0x000fda0003f06070 */
[----:B------:R-:W-:-:S05]  /*1f20*/  @P0 VIADD R5, R5, 0x1 ;  /* 0x0000000105050836 */ /* 0x000fca0000000000 */
[----:B------:R-:W-:-:S05]  /*1f30*/  MOV R0, R5 ;  /* 0x0000000500007202 */ /* 0x000fca0000000f00 */
[----:B------:R-:W-:Y:S01]  /*1f40*/  @!P2 IMAD.MOV R0, RZ, RZ, -R0 ;  /* 0x000000ffff00a224 */ /* 0x000fe200078e0a00 */
[----:B------:R-:W-:-:S07]  /*1f50*/  @!P1 LOP3.LUT R0, RZ, R9, RZ, 0x33, !PT ;  /* 0x00000009ff009212 */ /* 0x000fce00078e33ff */
.L_x_451:
[----:B------:R-:W-:Y:S05]  /*1f60*/  BSYNC B0 ;  /* 0x0000000000007941 */ /* 0x000fea0003800000 */
.L_x_450:
[----:B------:R-:W-:Y:S01]  /*1f70*/  IMAD R3, R12, R0, RZ ;  /* 0x000000000c037224 */ /* 0x000fe200078e02ff */
[----:B------:R-:W-:-:S04]  /*1f80*/  PLOP3.LUT P2, PT, PT, PT, PT, 0x80, 0x0 ;  /* 0x000000000000781c */ /* 0x000fc80003f4f070 */
[C---:B------:R-:W-:Y:S01]  /*1f90*/  VIADDMNMX R0, R3.reuse, R0, R135, PT ;  /* 0x0000000003007246 */ /* 0x040fe20003800187 */
[----:B------:R-:W-:-:S04]  /*1fa0*/  IMAD R3, R3, 0x60, -R10 ;  /* 0x0000006003037824 */ /* 0x000fc800078e0a0a */
[----:B------:R-:W-:Y:S01]  /*1fb0*/  IMAD R0, R0, 0x60, -R10 ;  /* 0x0000006000007824 */ /* 0x000fe200078e0a0a */
[----:B------:R-:W-:-:S04]  /*1fc0*/  VIMNMX R3, RZ, R3, !PT ;  /* 0x00000003ff037248 */ /* 0x000fc80007fe0100 */
[----:B------:R-:W-:Y:S01]  /*1fd0*/  VIMNMX R0, R0, R25, PT ;  /* 0x0000001900007248 */ /* 0x000fe20003fe0100 */
[----:B------:R-:W-:-:S03]  /*1fe0*/  IMAD.WIDE.U32 R120, R3, -0x55555555, RZ ;  /* 0xaaaaaaab03787825 */ /* 0x000fc600078e00ff */
[----:B------:R-:W-:Y:S02]  /*1ff0*/  ISETP.GT.AND P0, PT, R0, R3, PT ;  /* 0x000000030000720c */ /* 0x000fe40003f04270 */
[----:B------:R-:W-:-:S04]  /*2000*/  SHF.R.U32.HI R120, RZ, 0x6, R121 ;  /* 0x00000006ff787819 */ /* 0x000fc80000011679 */
[----:B------:R-:W-:-:S07]  /*2010*/  MOV R24, R120 ;  /* 0x0000007800187202 */ /* 0x000fce0000000f00 */
[----:B------:R-:W-:-:S04]  /*2020*/  @P0 VIADD R0, R0, 0x5f ;  /* 0x0000005f00000836 */ /* 0x000fc80000000000 */
[----:B------:R-:W-:-:S05]  /*2030*/  @P0 IMAD.HI R0, R0, 0x2aaaaaab, RZ ;  /* 0x2aaaaaab00000827 */ /* 0x000fca00078e02ff */
[----:B------:R-:W-:-:S04]  /*2040*/  @P0 SHF.R.U32.HI R3, RZ, 0x1f, R0 ;  /* 0x0000001fff030819 */ /* 0x000fc80000011600 */
[----:B------:R-:W-:-:S04]  /*2050*/  @P0 LEA.HI.SX32 R24, R0, R3, 0x1c ;  /* 0x0000000300180211 */ /* 0x000fc800078fe2ff */
[----:B------:R-:W-:-:S13]  /*2060*/  ISETP.GT.AND P0, PT, R24, R120, PT ;  /* 0x000000781800720c */ /* 0x000fda0003f04270 */
[----:B------:R-:W-:Y:S05]  /*2070*/  @!P0 BRA `(.L_x_452) ;  /* 0x0000009000008947 */ /* 0x000fea0003800000 */
[----:B------:R-:W-:Y:S01]  /*2080*/  VIADD R0, R2, 0x1e400 ;  /* 0x0001e40002007836 */ /* 0x000fe20000000000 */
[----:B------:R-:W-:Y:S04]  /*2090*/  BSSY B6, `(.L_x_453) ;  /* 0x0000013000067945 */ /* 0x000fe80003800000 */
[----:B------:R-:W-:-:S13]  /*20a0*/  LOP3.LUT P0, RZ, R0, 0x3ff, RZ, 0xc0, !PT ;  /* 0x000003ff00ff7812 */ /* 0x000fda000780c0ff */
[----:B------:R-:W-:Y:S05]  /*20b0*/  @!P0 BRA `(.L_x_454) ;  /* 0x0000000000408947 */ /* 0x000fea0003800000 */
[----:B------:R-:W-:Y:S01]  /*20c0*/  MOV R14, 0x0 ;  /* 0x00000000000e7802 */ /* 0x000fe20000000f00 */
[----:B------:R-:W-:Y:S01]  /*20d0*/  ULDC.64 UR4, c[0x4][0x88] ;  /* 0x0100220000047ab9 */ /* 0x000fe20000000a00 */
[----:B------:R-:W-:Y:S01]  /*20e0*/  ULDC.64 UR6, c[0x4][0x18] ;  /* 0x0100060000067ab9 */ /* 0x000fe20000000a00 */
[----:B------:R-:W-:Y:S01]  /*20f0*/  IMAD.U32 R4, RZ, RZ, UR4 ;  /* 0x00000004ff047e24 */ /* 0x000fe2000f8e00ff */
[----:B------:R-:W-:Y:S01]  /*2100*/  MOV R5, UR5 ;  /* 0x0000000500057c02 */ /* 0x000fe20008000f00 */
[----:B------:R-:W-:Y:S01]  /*2110*/  ULDC.64 UR4, c[0x4][0x90] ;  /* 0x0100240000047ab9 */ /* 0x000fe20000000a00 */
[----:B------:R-:W1:Y:S01]  /*2120*/  LDC.64 R14, c[0x4][R14] ;  /* 0x010000000e0e7b82 */ /* 0x000e620000000a00 */
[----:B0-----:R-:W-:Y:S01]  /*2130*/  IMAD.U32 R6, RZ, RZ, UR4 ;  /* 0x00000004ff067e24 */ /* 0x001fe2000f8e00ff */
[----:B------:R-:W-:Y:S01]  /*2140*/  MOV R10, UR6 ;  /* 0x00000006000a7c02 */ /* 0x000fe20008000f00 */
[----:B------:R-:W-:Y:S01]  /*2150*/  IMAD.U32 R7, RZ, RZ, UR5 ;  /* 0x00000005ff077e24 */ /* 0x000fe2000f8e00ff */
[----:B------:R-:W-:Y:S01]  /*2160*/  MOV R12, 0x1 ;  /* 0x00000001000c7802 */ /* 0x000fe20000000f00 */
[----:B------:R-:W-:-:S02]  /*2170*/  IMAD.U32 R11, RZ, RZ, UR7 ;  /* 0x00000007ff0b7e24 */ /* 0x000fc4000f8e00ff */
[----:B------:R-:W-:Y:S02]  /*2180*/  IMAD.MOV.U32 R8, RZ, RZ, 0x70 ;  /* 0x00000070ff087424 */ /* 0x000fe400078e00ff */
[----:B------:R-:W-:-:S07]  /*2190*/  IMAD.MOV.U32 R13, RZ, RZ, RZ ;  /* 0x000000ffff0d7224 */ /* 0x000fce00078e00ff */
[----:B------:R-:W-:-:S07]  /*21a0*/  LEPC R20, `(.L_x_454) ;  /* 0x000000001014794e */ /* 0x000fce0000000000 */
[----:B-1---5:R-:W-:Y:S05]  /*21b0*/  CALL.ABS.NOINC R14 ;  /* 0x000000000e007343 */ /* 0x022fea0003c00000 */
.L_x_454:
[----:B------:R-:W-:Y:S05]  /*21c0*/  BSYNC B6 ;  /* 0x0000000000067941 */ /* 0x000fea0003800000 */
.L_x_453:
[----:B------:R-:W-:Y:S01]  /*21d0*/  VIADD R113, R2, 0x400 ;  /* 0x0000040002717836 */ /* 0x000fe20000000000 */
[----:B------:R-:W-:Y:S04]  /*21e0*/  BSSY B6, `(.L_x_455) ;  /* 0x0000013000067945 */ /* 0x000fe80003800000 */
[----:B------:R-:W-:-:S13]  /*21f0*/  LOP3.LUT P0, RZ, R113, 0x3ff, RZ, 0xc0, !PT ;  /* 0x000003ff71ff7812 */ /* 0x000fda000780c0ff */
[----:B------:R-:W-:Y:S05]  /*2200*/  @!P0 BRA `(.L_x_456) ;  /* 0x0000000000408947 */ /* 0x000fea0003800000 */
[----:B------:R-:W-:Y:S01]  /*2210*/  MOV R14, 0x0 ;  /* 0x00000000000e7802 */ /* 0x000fe20000000f00 */
[----:B------:R-:W-:Y:S01]  /*2220*/  ULDC.64 UR4, c[0x4][0x88] ;  /* 0x0100220000047ab9 */ /* 0x000fe20000000a00 */
[----:B------:R-:W-:Y:S01]  /*2230*/  ULDC.64 UR6, c[0x4][0x18] ;  /* 0x0100060000067ab9 */ /* 0x000fe20000000a00 */
[----:B------:R-:W-:Y:S01]  /*2240*/  MOV R4, UR4 ;  /* 0x0000000400047c02 */ /* 0x000fe20008000f00 */
[----:B------:R-:W-:Y:S01]  /*2250*/  IMAD.U32 R5, RZ, RZ, UR5 ;  /* 0x00000005ff057e24 */ /* 0x000fe2000f8e00ff */
        /* <DEDUP_REMOVED lines=11> */
.L_x_456:
[----:B------:R-:W-:Y:S05]  /*2310*/  BSYNC B6 ;  /* 0x0000000000067941 */ /* 0x000fea0003800000 */
.L_x_455:
[----:B------:R-:W-:Y:S01]  /*2320*/  ULDC.64 UR4, c[0x0][0x9f8] ;  /* 0x00027e0000047ab9 */ /* 0x000fe20000000a00 */
[----:B------:R-:W-:Y:S01]  /*2330*/  IMAD.MOV.U32 R0, RZ, RZ, R227 ;  /* 0x000000ffff007224 */ /* 0x000fe200078e00e3 */
[----:B------:R-:W-:Y:S01]  /*2340*/  ISETP.NE.U32.AND P0, PT, RZ, UR4, PT ;  /* 0x00000004ff007c0c */ /* 0x000fe2000bf05070 */
[----:B------:R-:W2:Y:S01]  /*2350*/  LDL R14, [R1+0xa8] ;  /* 0x0000a800010e7983 */ /* 0x000ea20000100800 */
[----:B------:R-:W1:Y:S01]  /*2360*/  LDC.64 R92, c[0x0][0x3f8] ;  /* 0x0000fe00ff5c7b82 */ /* 0x000e620000000a00 */
[----:B------:R-:W-:Y:S02]  /*2370*/  MOV R20, R26 ;  /* 0x0000001a00147202 */ /* 0x000fe40000000f00 */
[----:B------:R-:W-:-:S05]  /*2380*/  ISETP.NE.AND.EX P0, PT, RZ, UR5, PT, P0 ;  /* 0x00000005ff007c0c */ /* 0x000fca000bf05300 */
[----:B------:R-:W3:Y:S08]  /*2390*/  LDC R119, c[0x0][0x3f4] ;  /* 0x0000fd00ff777b82 */ /* 0x000ef00000000800 */
[----:B------:R-:W-:Y:S01]  /*23a0*/  @P0 IADD3 R4, P1, R228, UR4, RZ ;  /* 0x00000004e4040c10 */ /* 0x000fe2000ff3e0ff */
[----:B------:R-:W-:Y:S01]  /*23b0*/  ULDC UR4, c[0x0][0x2f4] ;  /* 0x0000bd0000047ab9 */ /* 0x000fe20000000800 */
[----:B------:R-:W4:Y:S02]  /*23c0*/  LDC.64 R86, c[0x0][0x408] ;  /* 0x00010200ff567b82 */ /* 0x000f240000000a00 */
[----:B------:R-:W-:-:S05]  /*23d0*/  @P0 IADD3.X R5, R229, UR5, RZ, P1, !PT ;  /* 0x00000005e5050c10 */ /* 0x000fca0008ffe4ff */
[----:B------:R1:W2:Y:S01]  /*23e0*/  @P0 LDG.E R0, desc[UR48][R4.64] ;  /* 0x0000003004000981 */ /* 0x0002a2000c1e1900 */
[----:B------:R-:W-:Y:S02]  /*23f0*/  ISETP.GE.AND P1, PT, R193, UR4, PT ;  /* 0x00000004c1007c0c */ /* 0x000fe4000bf26270 */
[----:B------:R-:W-:Y:S02]  /*2400*/  ISETP.GE.AND P0, PT, R16, UR4, PT ;  /* 0x0000000410007c0c */ /* 0x000fe4000bf06270 */
[----:B0-----:R-:W-:Y:S02]  /*2410*/  SEL R6, RZ, 0xffffffff, P1 ;  /* 0xffffffffff067807 */ /* 0x001fe40000800000 */
[----:B------:R-:W-:Y:S02]  /*2420*/  SEL R3, RZ, 0x1, P0 ;  /* 0x00000001ff037807 */ /* 0x000fe40000000000 */
[----:B------:R-:W-:Y:S01]  /*2430*/  SHF.R.S32.HI R7, RZ, 0x1f, R202 ;  /* 0x0000001fff077819 */ /* 0x000fe200000114ca */
[----:B------:R-:W-:Y:S01]  /*2440*/  IMAD.SHL.U32 R6, R6, 0x2, RZ ;  /* 0x0000000206067824 */ /* 0x000fe200078e00ff */
[----:B------:R-:W-:-:S02]  /*2450*/  ISETP.GE.AND P0, PT, R192, UR4, PT ;  /* 0x00000004c0007c0c */ /* 0x000fc4000bf06270 */
[----:B------:R-:W-:Y:S02]  /*2460*/  ISETP.GE.AND P1, PT, R22, UR4, PT ;  /* 0x0000000416007c0c */ /* 0x000fe4000bf26270 */
[----:B------:R-:W-:Y:S01]  /*2470*/  LOP3.LUT R3, R6, 0x2, R3, 0xe2, !PT ;  /* 0x0000000206037812 */ /* 0x000fe200078ee203 */
[----:B-1----:R-:W-:Y:S01]  /*2480*/  IMAD R6, R7, R92, RZ ;  /* 0x0000005c07067224 */ /* 0x002fe200078e02ff */
[----:B------:R-:W-:Y:S02]  /*2490*/  ISETP.GE.AND P2, PT, R19, UR4, PT ;  /* 0x0000000413007c0c */ /* 0x000fe4000bf46270 */
[----:B------:R-:W-:Y:S02]  /*24a0*/  SEL R4, RZ, 0x4, P0 ;  /* 0x00000004ff047807 */ /* 0x000fe40000000000 */
[----:B------:R-:W-:Y:S01]  /*24b0*/  SEL R5, RZ, 0x8, P1 ;  /* 0x00000008ff057807 */ /* 0x000fe20000800000 */
[----:B------:R-:W-:Y:S01]  /*24c0*/  IMAD R9, R202, R93, R6 ;  /* 0x0000005dca097224 */ /* 0x000fe200078e0206 */
[----:B------:R-:W-:-:S02]  /*24d0*/  SEL R6, RZ, 0x10, P2 ;  /* 0x00000010ff067807 */ /* 0x000fc40001000000 */
[----:B------:R-:W-:Y:S02]  /*24e0*/  LOP3.LUT R3, R5, R3, R4, 0xfe, !PT ;  /* 0x0000000305037212 */ /* 0x000fe400078efe04 */
[-C--:B---3--:R-:W-:Y:S01]  /*24f0*/  ISETP.GE.AND P0, PT, R16, R119.reuse, PT ;  /* 0x000000771000720c */ /* 0x088fe20003f06270 */
[----:B----4-:R-:W-:Y:S01]  /*2500*/  IMAD R7, R7, R86, RZ ;  /* 0x0000005607077224 */ /* 0x010fe200078e02ff */
[--C-:B------:R-:W-:Y:S02]  /*2510*/  SHF.R.S32.HI R195, RZ, 0x1f, R194.reuse ;  /* 0x0000001fffc37819 */ /* 0x100fe400000114c2 */
[----:B------:R-:W-:Y:S02]  /*2520*/  LOP3.LUT R6, R3, R6, RZ, 0xfc, !PT ;  /* 0x0000000603067212 */ /* 0x000fe400078efcff */
[----:B------:R-:W-:Y:S02]  /*2530*/  SEL R3, R119, RZ, P0 ;  /* 0x000000ff77037207 */ /* 0x000fe40000000000 */
[-C--:B------:R-:W-:Y:S01]  /*2540*/  ISETP.GE.AND P1, PT, R193, R119.reuse, PT ;  /* 0x00000077c100720c */ /* 0x080fe20003f26270 */
[----:B------:R-:W-:Y:S01]  /*2550*/  IMAD.WIDE.U32 R90, R202, R86, R194 ;  /* 0x00000056ca5a7225 */ /* 0x000fe200078e00c2 */
[----:B------:R-:W-:-:S03]  /*2560*/  ISETP.GE.AND P3, PT, R192, R119, PT ;  /* 0x00000077c000720c */ /* 0x000fc60003f66270 */
[C---:B------:R-:W-:Y:S01]  /*2570*/  IMAD R7, R202.reuse, R87, R7 ;  /* 0x00000057ca077224 */ /* 0x040fe200078e0207 */
[C---:B------:R-:W-:Y:S01]  /*2580*/  SEL R4, R119.reuse, RZ, P1 ;  /* 0x000000ff77047207 */ /* 0x040fe20000800000 */
[----:B------:R-:W-:Y:S01]  /*2590*/  IMAD.WIDE.U32 R88, R202, R86, R16 ;  /* 0x00000056ca587225 */ /* 0x000fe200078e0010 */
[----:B------:R-:W-:-:S03]  /*25a0*/  SEL R5, R119, RZ, P3 ;  /* 0x000000ff77057207 */ /* 0x000fc60001800000 */
[----:B------:R-:W-:Y:S01]  /*25b0*/  IMAD.IADD R3, R16, 0x1, R3 ;  /* 0x0000000110037824 */ /* 0x000fe200078e0203 */
[----:B------:R-:W-:Y:S01]  /*25c0*/  IADD3 R91, R91, R7, RZ ;  /* 0x000000075b5b7210 */ /* 0x000fe20007ffe0ff */
[----:B------:R-:W-:Y:S01]  /*25d0*/  IMAD.IADD R89, R7, 0x1, R89 ;  /* 0x0000000107597824 */ /* 0x000fe200078e0259 */
[----:B------:R-:W-:Y:S02]  /*25e0*/  IADD3 R7, R193, R4, RZ ;  /* 0x00000004c1077210 */ /* 0x000fe40007ffe0ff */
[----:B------:R-:W-:Y:S01]  /*25f0*/  SHF.R.S32.HI R4, RZ, 0x1f, R3 ;  /* 0x0000001fff047819 */ /* 0x000fe20000011403 */
[----:B------:R-:W-:Y:S02]  /*2600*/  IMAD.IADD R11, R192, 0x1, R5 ;  /* 0x00000001c00b7824 */ /* 0x000fe400078e0205 */
[-C--:B------:R-:W-:Y:S01]  /*2610*/  IMAD.WIDE.U32 R96, R202, R92.reuse, R194 ;  /* 0x0000005cca607225 */ /* 0x080fe200078e00c2 */
[CC--:B------:R-:W-:Y:S02]  /*2620*/  LEA.HI R5, R4.reuse, R3.reuse, RZ, 0x3 ;  /* 0x0000000304057211 */ /* 0x0c0fe400078f18ff */
[----:B------:R-:W-:Y:S01]  /*2630*/  LEA.HI R3, R4, R3, RZ, 0x6 ;  /* 0x0000000304037211 */ /* 0x000fe200078f30ff */
[----:B------:R-:W-:Y:S01]  /*2640*/  IMAD.WIDE.U32 R94, R202, R92, R16 ;  /* 0x0000005cca5e7225 */ /* 0x000fe200078e0010 */
[----:B------:R-:W-:-:S02]  /*2650*/  SHF.R.S32.HI R8, RZ, 0x1f, R7 ;  /* 0x0000001fff087819 */ /* 0x000fc40000011407 */
[----:B------:R-:W-:Y:S01]  /*2660*/  SHF.R.S32.HI R4, RZ, 0x6, R3 ;  /* 0x00000006ff047819 */ /* 0x000fe20000011403 */
[----:B------:R-:W-:Y:S01]  /*2670*/  IMAD.IADD R95, R9, 0x1, R95 ;  /* 0x00000001095f7824 */ /* 0x000fe200078e025f */
[----:B------:R-:W-:Y:S02]  /*2680*/  IADD3 R97, R97, R9, RZ ;  /* 0x0000000961617210 */ /* 0x000fe40007ffe0ff */
[CC--:B------:R-:W-:Y:S02]  /*2690*/  LEA.HI R9, R8.reuse, R7.reuse, RZ, 0x6 ;  /* 0x0000000708097211 */ /* 0x0c0fe400078f30ff */
[----:B------:R-:W-:Y:S01]  /*26a0*/  LOP3.LUT R3, R217, 0x38, R5, 0xf8, !PT ;  /* 0x00000038d9037812 */ /* 0x000fe200078ef805 */
[----:B------:R-:W0:Y:S01]  /*26b0*/  S2R R161, SR_TID.X ;  /* 0x0000000000a17919 */ /* 0x000e220000002100 */
[----:B------:R-:W-:Y:S02]  /*26c0*/  SHF.R.S32.HI R12, RZ, 0x1f, R11 ;  /* 0x0000001fff0c7819 */ /* 0x000fe4000001140b */
[----:B------:R-:W-:Y:S01]  /*26d0*/  LEA.HI R8, R8, R7, RZ, 0x3 ;  /* 0x0000000708087211 */ /* 0x000fe200078f18ff */
[----:B------:R-:W-:-:S02]  /*26e0*/  IMAD R131, R4, 0x1800, R219 ;  /* 0x0000180004837824 */ /* 0x000fc400078e02db */
[----:B------:R-:W-:Y:S01]  /*26f0*/  IMAD R129, R4, 0x1800, R220 ;  /* 0x0000180004817824 */ /* 0x000fe200078e02dc */
[-C--:B------:R-:W-:Y:S02]  /*2700*/  LOP3.LUT R4, R3, R218.reuse, RZ, 0x3c, !PT ;  /* 0x000000da03047212 */ /* 0x080fe400078e3cff */
[CC--:B------:R-:W-:Y:S02]  /*2710*/  LEA.HI R13, R12.reuse, R11.reuse, RZ, 0x3 ;  /* 0x0000000b0c0d7211 */ /* 0x0c0fe400078f18ff */
[----:B------:R-:W-:Y:S02]  /*2720*/  SHF.R.S32.HI R9, RZ, 0x6, R9 ;  /* 0x00000006ff097819 */ /* 0x000fe40000011409 */
[----:B------:R-:W-:Y:S02]  /*2730*/  LOP3.LUT R7, R217, 0x38, R8, 0xf8, !PT ;  /* 0x00000038d9077812 */ /* 0x000fe400078ef808 */
[----:B------:R-:W-:Y:S02]  /*2740*/  LEA.HI R11, R12, R11, RZ, 0x6 ;  /* 0x0000000b0c0b7211 */ /* 0x000fe400078f30ff */
[----:B------:R-:W-:Y:S01]  /*2750*/  LOP3.LUT P2, RZ, R225, 0x4, RZ, 0xc0, !PT ;  /* 0x00000004e1ff7812 */ /* 0x000fe2000784c0ff */
[----:B------:R-:W-:Y:S01]  /*2760*/  IMAD.IADD R131, R131, 0x1, R4 ;  /* 0x0000000183837824 */ /* 0x000fe200078e0204 */
[----:B------:R-:W-:Y:S01]  /*2770*/  LOP3.LUT R20, R20, 0xfffffffe, RZ, 0xc0, !PT ;  /* 0xfffffffe14147812 */ /* 0x000fe200078ec0ff */
[----:B------:R-:W-:Y:S01]  /*2780*/  IMAD R130, R9, 0x1800, R219 ;  /* 0x0000180009827824 */ /* 0x000fe200078e02db */
[----:B------:R-:W-:-:S02]  /*2790*/  LOP3.LUT R7, R7, R218, RZ, 0x3c, !PT ;  /* 0x000000da07077212 */ /* 0x000fc400078e3cff */
[----:B------:R-:W-:Y:S02]  /*27a0*/  SHF.R.U32.HI R21, RZ, 0x3, R204 ;  /* 0x00000003ff157819 */ /* 0x000fe400000116cc */
[----:B------:R-:W-:Y:S02]  /*27b0*/  SHF.R.S32.HI R11, RZ, 0x6, R11 ;  /* 0x00000006ff0b7819 */ /* 0x000fe4000001140b */
[----:B------:R-:W-:Y:S02]  /*27c0*/  LOP3.LUT R4, R204, 0x38, R8, 0xf8, !PT ;  /* 0x00000038cc047812 */ /* 0x000fe400078ef808 */
[----:B------:R-:W-:Y:S02]  /*27d0*/  @P3 LOP3.LUT R20, R20, 0x1, RZ, 0xfc, !PT ;  /* 0x0000000114143812 */ /* 0x000fe400078efcff */
[----:B------:R-:W-:Y:S01]  /*27e0*/  LOP3.LUT R3, R217, 0x38, R13, 0xf8, !PT ;  /* 0x00000038d9037812 */ /* 0x000fe200078ef80d */
[----:B------:R-:W-:Y:S01]  /*27f0*/  IMAD.IADD R130, R130, 0x1, R7 ;  /* 0x0000000182827824 */ /* 0x000fe200078e0207 */
[----:B------:R-:W-:Y:S01]  /*2800*/  LOP3.LUT R4, R4, R21, RZ, 0x3c, !PT ;  /* 0x0000001504047212 */ /* 0x000fe200078e3cff */
[----:B------:R-:W-:Y:S01]  /*2810*/  IMAD R127, R9, 0x1800, R220 ;  /* 0x00001800097f7824 */ /* 0x000fe200078e02dc */
[----:B-----5:R-:W-:Y:S01]  /*2820*/  SHF.R.S32.HI R15, RZ, 0x1f, R132 ;  /* 0x0000001fff0f7819 */ /* 0x020fe20000011484 */
[----:B------:R-:W-:Y:S01]  /*2830*/  IMAD R128, R11, 0x1800, R219 ;  /* 0x000018000b807824 */ /* 0x000fe200078e02db */
[----:B------:R-:W-:-:S02]  /*2840*/  LOP3.LUT R7, R204, 0x38, R13, 0xf8, !PT ;  /* 0x00000038cc077812 */ /* 0x000fc400078ef80d */
[----:B------:R-:W-:Y:S02]  /*2850*/  LOP3.LUT R3, R3, R218, RZ, 0x3c, !PT ;  /* 0x000000da03037212 */ /* 0x000fe400078e3cff */
[----:B------:R-:W-:Y:S01]  /*2860*/  LOP3.LUT R20, R20, 0xfffffffb, RZ, 0xc0, !PT ;  /* 0xfffffffb14147812 */ /* 0x000fe200078ec0ff */
[----:B------:R-:W-:Y:S01]  /*2870*/  IMAD.IADD R127, R127, 0x1, R4 ;  /* 0x000000017f7f7824 */ /* 0x000fe200078e0204 */
[----:B------:R-:W-:Y:S01]  /*2880*/  LOP3.LUT R7, R7, R21, RZ, 0x3c, !PT ;  /* 0x0000001507077212 */ /* 0x000fe200078e3cff */
[----:B------:R-:W-:Y:S01]  /*2890*/  IMAD R126, R11, 0x1800, R220 ;  /* 0x000018000b7e7824 */ /* 0x000fe200078e02dc */
[----:B------:R-:W-:Y:S01]  /*28a0*/  IADD3 R128, R128, R3, RZ ;  /* 0x0000000380807210 */ /* 0x000fe20007ffe0ff */
[----:B------:R-:W-:Y:S01]  /*28b0*/  IMAD R4, R15, R92, RZ ;  /* 0x0000005c0f047224 */ /* 0x000fe200078e02ff */
[----:B------:R-:W-:Y:S02]  /*28c0*/  @P2 LOP3.LUT R20, R20, 0x4, RZ, 0xfc, !PT ;  /* 0x0000000414142812 */ /* 0x000fe400078efcff */
[----:B------:R-:W-:-:S02]  /*28d0*/  LOP3.LUT R3, R217, 0x18, R16, 0xf8, !PT ;  /* 0x00000018d9037812 */ /* 0x000fc400078ef810 */
[----:B------:R-:W-:Y:S01]  /*28e0*/  ISETP.GE.AND P2, PT, R23, UR4, PT ;  /* 0x0000000417007c0c */ /* 0x000fe2000bf46270 */
[----:B------:R-:W-:Y:S01]  /*28f0*/  IMAD R15, R15, R86, RZ ;  /* 0x000000560f0f7224 */ /* 0x000fe200078e02ff */
[----:B------:R-:W-:Y:S01]  /*2900*/  LOP3.LUT R10, R204, 0x38, R5, 0xf8, !PT ;  /* 0x00000038cc0a7812 */ /* 0x000fe200078ef805 */
[----:B------:R-:W-:Y:S01]  /*2910*/  IMAD.IADD R126, R126, 0x1, R7 ;  /* 0x000000017e7e7824 */ /* 0x000fe200078e0207 */
[----:B------:R-:W-:Y:S01]  /*2920*/  SEL R7, RZ, 0x20, P2 ;  /* 0x00000020ff077807 */ /* 0x000fe20001000000 */
[----:B------:R-:W-:Y:S01]  /*2930*/  IMAD R99, R132, R93, R4 ;  /* 0x0000005d84637224 */ /* 0x000fe200078e0204 */
[----:B------:R-:W-:Y:S01]  /*2940*/  LOP3.LUT R4, R3, R218, RZ, 0x3c, !PT ;  /* 0x000000da03047212 */ /* 0x000fe200078e3cff */
[----:B------:R-:W-:Y:S01]  /*2950*/  IMAD R9, R87, 0x60, RZ ;  /* 0x0000006057097824 */ /* 0x000fe200078e02ff */
[----:B------:R-:W-:Y:S01]  /*2960*/  SHF.L.U64.HI R104, R86, 0x6, R87 ;  /* 0x0000000656687819 */ /* 0x000fe20000010257 */
[----:B------:R-:W-:Y:S01]  /*2970*/  IMAD R15, R132, R87, R15 ;  /* 0x00000057840f7224 */ /* 0x000fe200078e020f */
[----:B------:R-:W-:Y:S01]  /*2980*/  SHF.L.U32 R105, R86, 0x6, RZ ;  /* 0x0000000656697819 */ /* 0x000fe200000006ff */
[-C--:B------:R-:W-:Y:S01]  /*2990*/  IMAD.WIDE.U32 R90, R132, R86.reuse, R90 ;  /* 0x00000056845a7225 */ /* 0x080fe200078e005a */
[----:B------:R-:W-:Y:S01]  /*29a0*/  LOP3.LUT R10, R10, R21, RZ, 0x3c, !PT ;  /* 0x000000150a0a7212 */ /* 0x000fe200078e3cff */
[----:B------:R1:W-:Y:S02]  /*29b0*/  STL [R1], R20 ;  /* 0x0000001401007387 */ /* 0x0003e40000100800 */
[----:B------:R-:W-:Y:S01]  /*29c0*/  IMAD.WIDE.U32 R88, R132, R86, R88 ;  /* 0x0000005684587225 */ /* 0x000fe200078e0058 */
[----:B------:R-:W-:-:S02]  /*29d0*/  SHF.L.U64.HI R102, R92, 0x6, R93 ;  /* 0x000000065c667819 */ /* 0x000fc4000001025d */
[----:B------:R-:W-:Y:S01]  /*29e0*/  IADD3 R125, R219, R4, RZ ;  /* 0x00000004db7d7210 */ /* 0x000fe20007ffe0ff */
[----:B------:R-:W-:Y:S01]  /*29f0*/  IMAD.WIDE.U32 R96, R132, R92, R96 ;  /* 0x0000005c84607225 */ /* 0x000fe200078e0060 */
[----:B------:R-:W-:Y:S02]  /*2a00*/  SHF.R.S32.HI R112, RZ, 0x3, R5 ;  /* 0x00000003ff707819 */ /* 0x000fe40000011405 */
[----:B------:R-:W-:Y:S01]  /*2a10*/  LOP3.LUT R3, R5, 0xfffffff8, RZ, 0xc0, !PT ;  /* 0xfffffff805037812 */ /* 0x000fe200078ec0ff */
[----:B------:R-:W-:Y:S01]  /*2a20*/  IMAD.WIDE.U32 R86, R86, 0x60, RZ ;  /* 0x0000006056567825 */ /* 0x000fe200078e00ff */
[----:B-1----:R-:W-:Y:S02]  /*2a30*/  LOP3.LUT R20, R6, R7, RZ, 0xfc, !PT ;  /* 0x0000000706147212 */ /* 0x002fe400078efcff */
[----:B------:R-:W-:Y:S01]  /*2a40*/  LOP3.LUT R4, R8, 0xfffffff8, RZ, 0xc0, !PT ;  /* 0xfffffff808047812 */ /* 0x000fe200078ec0ff */
[----:B------:R-:W-:Y:S01]  /*2a50*/  IMAD R123, R93, 0x60, RZ ;  /* 0x000000605d7b7824 */ /* 0x000fe200078e02ff */
[----:B------:R-:W-:Y:S01]  /*2a60*/  LOP3.LUT R5, R13, 0xfffffff8, RZ, 0xc0, !PT ;  /* 0xfffffff80d057812 */ /* 0x000fe200078ec0ff */
[----:B------:R-:W-:-:S02]  /*2a70*/  IMAD.SHL.U32 R103, R92, 0x40, RZ ;  /* 0x000000405c677824 */ /* 0x000fc400078e00ff */
[----:B------:R-:W-:Y:S01]  /*2a80*/  IMAD.WIDE.U32 R94, R132, R92, R94 ;  /* 0x0000005c845e7225 */ /* 0x000fe200078e005e */
[----:B------:R-:W-:-:S03]  /*2a90*/  IADD3 R129, R129, R10, RZ ;  /* 0x0000000a81817210 */ /* 0x000fc60007ffe0ff */
[----:B------:R-:W-:Y:S01]  /*2aa0*/  IMAD.WIDE.U32 R92, R92, 0x60, RZ ;  /* 0x000000605c5c7825 */ /* 0x000fe200078e00ff */
[----:B------:R-:W-:Y:S02]  /*2ab0*/  SHF.R.S32.HI R111, RZ, 0x3, R8 ;  /* 0x00000003ff6f7819 */ /* 0x000fe40000011408 */
[----:B------:R-:W-:Y:S01]  /*2ac0*/  IADD3 R101, R97, R99, RZ ;  /* 0x0000006361657210 */ /* 0x000fe20007ffe0ff */
[----:B------:R-:W-:Y:S01]  /*2ad0*/  IMAD.IADD R124, R87, 0x1, R9 ;  /* 0x00000001577c7824 */ /* 0x000fe200078e0209 */
[----:B------:R-:W-:Y:S01]  /*2ae0*/  LOP3.LUT R7, R20, 0x2, RZ, 0xc0, !PT ;  /* 0x0000000214077812 */ /* 0x000fe200078ec0ff */
[----:B------:R-:W-:Y:S01]  /*2af0*/  IMAD.IADD R122, R122, 0x1, R27 ;  /* 0x000000017a7a7824 */ /* 0x000fe200078e021b */
[C---:B------:R-:W-:Y:S01]  /*2b00*/  LOP3.LUT R8, R20.reuse, 0x4, RZ, 0xc0, !PT ;  /* 0x0000000414087812 */ /* 0x040fe200078ec0ff */
[----:B------:R-:W-:Y:S01]  /*2b10*/  IMAD.SHL.U32 R119, R119, 0x2, RZ ;  /* 0x0000000277777824 */ /* 0x000fe200078e00ff */
[C---:B------:R-:W-:Y:S01]  /*2b20*/  LOP3.LUT R9, R20.reuse, 0x8, RZ, 0xc0, !PT ;  /* 0x0000000814097812 */ /* 0x040fe200078ec0ff */
[----:B------:R-:W-:Y:S01]  /*2b30*/  IMAD.IADD R123, R93, 0x1, R123 ;  /* 0x000000015d7b7824 */ /* 0x000fe200078e027b */
[----:B------:R-:W-:Y:S01]  /*2b40*/  LOP3.LUT R10, R20, 0x10, RZ, 0xc0, !PT ;  /* 0x00000010140a7812 */ /* 0x000fe200078ec0ff */
[----:B------:R-:W-:Y:S01]  /*2b50*/  IMAD.IADD R99, R99, 0x1, R95 ;  /* 0x0000000163637824 */ /* 0x000fe200078e025f */
[----:B0-----:R-:W-:Y:S01]  /*2b60*/  LEA.HI R161, R161, 0x8, RZ, 0x19 ;  /* 0x00000008a1a17811 */ /* 0x001fe200078fc8ff */
[----:B------:R-:W-:Y:S01]  /*2b70*/  IMAD.IADD R100, R91, 0x1, R15 ;  /* 0x000000015b647824 */ /* 0x000fe200078e020f */
[----:B------:R-:W-:-:S02]  /*2b80*/  IADD3 R98, R15, R89, RZ ;  /* 0x000000590f627210 */ /* 0x000fc40007ffe0ff */
[----:B------:R-:W-:Y:S02]  /*2b90*/  SHF.R.S32.HI R110, RZ, 0x3, R13 ;  /* 0x00000003ff6e7819 */ /* 0x000fe4000001140d */
[----:B------:R-:W-:Y:S02]  /*2ba0*/  LOP3.LUT R6, R6, 0x1, RZ, 0xc0, !PT ;  /* 0x0000000106067812 */ /* 0x000fe400078ec0ff */
[----:B------:R-:W-:Y:S02]  /*2bb0*/  SHF.R.S32.HI R108, RZ, 0x1f, R3 ;  /* 0x0000001fff6c7819 */ /* 0x000fe40000011403 */
[----:B------:R-:W-:Y:S02]  /*2bc0*/  SHF.R.S32.HI R107, RZ, 0x1f, R4 ;  /* 0x0000001fff6b7819 */ /* 0x000fe40000011404 */
[----:B------:R-:W-:Y:S02]  /*2bd0*/  SHF.R.S32.HI R106, RZ, 0x1f, R5 ;  /* 0x0000001fff6a7819 */ /* 0x000fe40000011405 */
[----:B------:R-:W-:Y:S01]  /*2be0*/  LOP3.LUT R20, R20, 0x20, RZ, 0xc0, !PT ;  /* 0x0000002014147812 */ /* 0x000fe200078ec0ff */
[----:B--2---:R-:W-:Y:S01]  /*2bf0*/  IMAD R109, R14, 0x40, R202 ;  /* 0x000000400e6d7824 */ /* 0x004fe200078e02ca */
[----:B------:R-:W-:-:S07]  /*2c00*/  SHF.R.S32.HI R121, RZ, 0x1f, R0 ;  /* 0x0000001fff797819 */ /* 0x000fce0000011400 */
.L_x_562:
[----:B--2---:R-:W2:Y:S01]  /*2c10*/  LDL.LU R29, [R1] ;  /* 0x00000000011d7983 */ /* 0x004ea20000300800 */
[----:B0-----:R-:W0:Y:S01]  /*2c20*/  LDC R28, c[0x0][0x430] ;  /* 0x00010c00ff1c7b82 */ /* 0x001e220000000800 */
[----:B------:R-:W-:Y:S02]  /*2c30*/  VIADD R24, R24, 0xffffffff ;  /* 0xffffffff18187836 */ /* 0x000fe40000000000 */
[----:B------:R-:W-:Y:S02]  /*2c40*/  IMAD.MOV.U32 R21, RZ, RZ, RZ ;  /* 0x000000ffff157224 */ /* 0x000fe400078e00ff */
[----:B------:R-:W-:-:S03]  /*2c50*/  IMAD R12, R24, 0x60, R109 ;  /* 0x00000060180c7824 */ /* 0x000fc600078e026d */
[----:B-1----:R-:W1:Y:S01]  /*2c60*/  LDC R118, c[0x0][0x3f4] ;  /* 0x0000fd00ff767b82 */ /* 0x002e620000000800 */
[----:B------:R-:W-:Y:S01]  /*2c70*/  IMAD.IADD R32, R122, 0x1, R12 ;  /* 0x000000017a207824 */ /* 0x000fe200078e020c */
[----:B------:R-:W-:-:S04]  /*2c80*/  ISETP.GE.AND P2, PT, R12, R25, PT ;  /* 0x000000190c00720c */ /* 0x000fc80003f46270 */
[----:B------:R-:W-:Y:S02]  /*2c90*/  ISETP.GT.OR P2, PT, R109, 0x5f, P2 ;  /* 0x0000005f6d00780c */ /* 0x000fe40001744670 */
[----:B------:R-:W-:Y:S02]  /*2ca0*/  MOV R26, R32 ;  /* 0x00000020001a7202 */ /* 0x000fe40000000f00 */
[----:B0-----:R-:W-:-:S09]  /*2cb0*/  ISETP.NE.AND P3, PT, R28, 0x1, PT ;  /* 0x000000011c00780c */ /* 0x001fd20003f65270 */
[----:B------:R-:W0:Y:S08]  /*2cc0*/  @!P2 LDC.64 R14, c[0x0][0x428] ;  /* 0x00010a00ff0eab82 */ /* 0x000e300000000a00 */
[----:B------:R-:W3:Y:S08]  /*2cd0*/  @!P2 LDC.64 R12, c[0x0][0x418] ;  /* 0x00010600ff0cab82 */ /* 0x000ef00000000a00 */
[----:B------:R-:W4:Y:S08]  /*2ce0*/  @P3 LDC R11, c[0x0][0x434] ;  /* 0x00010d00ff0b3b82 */ /* 0x000f300000000800 */
[----:B------:R-:W1:Y:S01]  /*2cf0*/  @P3 LDC R30, c[0x0][0x438] ;  /* 0x00010e00ff1e3b82 */ /* 0x000e620000000800 */
[----:B----4-:R-:W-:-:S05]  /*2d00*/  @P3 IMAD.HI.U32 R11, R32, R11, RZ ;  /* 0x0000000b200b3227 */ /* 0x010fca00078e00ff */
[----:B-1----:R-:W-:Y:S01]  /*2d10*/  @P3 SHF.R.U32.HI R26, RZ, R30, R11 ;  /* 0x0000001eff1a3219 */ /* 0x002fe2000001160b */
[----:B0-----:R-:W-:-:S03]  /*2d20*/  @!P2 IMAD R11, R121, R14, RZ ;  /* 0x0000000e790ba224 */ /* 0x001fc600078e02ff */
[--C-:B------:R-:W-:Y:S01]  /*2d30*/  @!P2 SHF.R.S32.HI R27, RZ, 0x1f, R26.reuse ;  /* 0x0000001fff1ba819 */ /* 0x100fe2000001141a */
[C---:B------:R-:W-:Y:S02]  /*2d40*/  @!P2 IMAD R11, R0.reuse, R15, R11 ;  /* 0x0000000f000ba224 */ /* 0x040fe400078e020b */
[----:B------:R-:W-:-:S04]  /*2d50*/  @!P2 IMAD.WIDE.U32 R14, R0, R14, R26 ;  /* 0x0000000e000ea225 */ /* 0x000fc800078e001a */
[----:B------:R-:W-:Y:S01]  /*2d60*/  @!P2 IMAD.IADD R11, R15, 0x1, R11 ;  /* 0x000000010f0ba824 */ /* 0x000fe200078e020b */
[----:B---3--:R-:W-:-:S04]  /*2d70*/  @!P2 LEA R12, P3, R14, R12, 0x2 ;  /* 0x0000000c0e0ca211 */ /* 0x008fc800078610ff */
[----:B------:R-:W-:-:S05]  /*2d80*/  @!P2 LEA.HI.X R13, R14, R13, R11, 0x2, P3 ;  /* 0x0000000d0e0da211 */ /* 0x000fca00018f140b */
[----:B------:R0:W5:Y:S01]  /*2d90*/  @!P2 LDG.E R21, desc[UR48][R12.64] ;  /* 0x000000300c15a981 */ /* 0x000162000c1e1900 */
[----:B------:R-:W-:Y:S01]  /*2da0*/  ISETP.GT.AND P2, PT, R24, R120, PT ;  /* 0x000000781800720c */ /* 0x000fe20003f44270 */
[----:B------:R-:W-:Y:S01]  /*2db0*/  IMAD R14, R18, 0x4800, R125 ;  /* 0x00004800120e7824 */ /* 0x000fe200078e027d */
[----:B------:R-:W-:Y:S01]  /*2dc0*/  LOP3.LUT P4, RZ, R225, 0x4, RZ, 0xc0, !PT ;  /* 0x00000004e1ff7812 */ /* 0x000fe2000788c0ff */
[----:B------:R-:W-:Y:S05]  /*2dd0*/  YIELD ;  /* 0x0000000000007946 */ /* 0x000fea0003800000 */
[----:B------:R-:W-:Y:S01]  /*2de0*/  IADD3 R11, -R26, RZ, RZ ;  /* 0x000000ff1a0b7210 */ /* 0x000fe20007ffe1ff */
[C---:B------:R-:W-:Y:S01]  /*2df0*/  VIADD R80, R14.reuse, 0x20 ;  /* 0x000000200e507836 */ /* 0x040fe20000000000 */
[----:B------:R-:W-:Y:S01]  /*2e00*/  BSSY B0, `(.L_x_457) ;  /* 0x00007a0000007945 */ /* 0x000fe20003800000 */
[----:B------:R-:W-:-:S02]  /*2e10*/  LEA R27, R14, R113, 0x1 ;  /* 0x000000710e1b7211 */ /* 0x000fc400078e08ff */
[----:B------:R-:W-:Y:S02]  /*2e20*/  IMAD R26, R28, R11, R32 ;  /* 0x0000000b1c1a7224 */ /* 0x000fe400078e0220 */
[----:B------:R-:W-:-:S04]  /*2e30*/  @P4 VIADD R80, R14, 0xffffffe0 ;  /* 0xffffffe00e504836 */ /* 0x000fc80000000000 */
[----:B------:R-:W-:Y:S01]  /*2e40*/  IMAD R80, R80, 0x2, R113 ;  /* 0x0000000250507824 */ /* 0x000fe200078e0271 */
[----:B--2---:R-:W-:-:S04]  /*2e50*/  LOP3.LUT R29, R29, 0xfffffffd, RZ, 0xc0, !PT ;  /* 0xfffffffd1d1d7812 */ /* 0x004fc800078ec0ff */
[----:B------:R-:W-:Y:S02]  /*2e60*/  @P2 LOP3.LUT R29, R29, 0x2, RZ, 0xfc, !PT ;  /* 0x000000021d1d2812 */ /* 0x000fe400078efcff */
[----:B------:R-:W-:-:S03]  /*2e70*/  ISETP.GE.AND P2, PT, R118, 0x1, PT ;  /* 0x000000017600780c */ /* 0x000fc60003f46270 */
[----:B------:R0:W-:Y:S10]  /*2e80*/  STL [R1], R29 ;  /* 0x0000001d01007387 */ /* 0x0001f40000100800 */
[----:B0-----:R-:W-:Y:S05]  /*2e90*/  @!P2 BRA `(.L_x_458) ;  /* 0x00000070008ca947 */ /* 0x001fea0003800000 */
[----:B------:R-:W-:Y:S01]  /*2ea0*/  SHF.R.S32.HI R81, RZ, 0x1f, R26 ;  /* 0x0000001fff517819 */ /* 0x000fe2000001141a */
[----:B------:R-:W-:Y:S01]  /*2eb0*/  ULDC.64 UR4, c[0x0][0x300] ;  /* 0x0000c00000047ab9 */ /* 0x000fe20000000a00 */
[----:B-----5:R-:W-:Y:S01]  /*2ec0*/  SHF.R.S32.HI R82, RZ, 0x1f, R21 ;  /* 0x0000001fff527819 */ /* 0x020fe20000011415 */
[----:B------:R-:W-:-:S04]  /*2ed0*/  IMAD.WIDE.U32 R12, R26, UR4, RZ ;  /* 0x000000041a0c7c25 */ /* 0x000fc8000f8e00ff */
[----:B------:R-:W-:Y:S02]  /*2ee0*/  IMAD R11, R81, UR4, RZ ;  /* 0x00000004510b7c24 */ /* 0x000fe4000f8e02ff */
[----:B------:R-:W-:Y:S02]  /*2ef0*/  IMAD R83, R24, -0x60, R25 ;  /* 0xffffffa018537824 */ /* 0x000fe400078e0219 */
[----:B------:R-:W-:Y:S01]  /*2f00*/  IMAD R11, R26, UR5, R11 ;  /* 0x000000051a0b7c24 */ /* 0x000fe2000f8e020b */
[----:B------:R-:W-:Y:S02]  /*2f10*/  ULDC.64 UR4, c[0x0][0x310] ;  /* 0x0000c40000047ab9 */ /* 0x000fe40000000a00 */
[----:B------:R-:W-:Y:S01]  /*2f20*/  IMAD R14, R82, UR4, RZ ;  /* 0x00000004520e7c24 */ /* 0x000fe2000f8e02ff */
[----:B------:R-:W-:Y:S01]  /*2f30*/  VIMNMX R83, R83, 0x60, PT ;  /* 0x0000006053537848 */ /* 0x000fe20003fe0100 */
[----:B------:R-:W-:Y:S02]  /*2f40*/  IMAD.IADD R13, R13, 0x1, R11 ;  /* 0x000000010d0d7824 */ /* 0x000fe400078e020b */
[----:B------:R-:W-:-:S02]  /*2f50*/  IMAD R11, R21, UR5, R14 ;  /* 0x00000005150b7c24 */ /* 0x000fc4000f8e020e */
[----:B------:R-:W-:Y:S01]  /*2f60*/  IMAD.WIDE.U32 R12, R21, UR4, R12 ;  /* 0x00000004150c7c25 */ /* 0x000fe2000f8e000c */
[----:B------:R-:W-:-:S03]  /*2f70*/  ULDC.64 UR4, c[0x0][0x308] ;  /* 0x0000c20000047ab9 */ /* 0x000fc60000000a00 */
[----:B------:R-:W-:Y:S01]  /*2f80*/  IMAD R14, R124, R24, RZ ;  /* 0x000000187c0e7224 */ /* 0x000fe200078e02ff */
[----:B------:R-:W-:Y:S02]  /*2f90*/  IADD3 R13, R13, R11, RZ ;  /* 0x0000000b0d0d7210 */ /* 0x000fe40007ffe0ff */
[----:B------:R-:W-:Y:S01]  /*2fa0*/  SHF.R.S32.HI R11, RZ, 0x1f, R24 ;  /* 0x0000001fff0b7819 */ /* 0x000fe20000011418 */
[----:B------:R-:W-:-:S04]  /*2fb0*/  IMAD.WIDE.U32 R116, R196, UR4, R12 ;  /* 0x00000004c4747c25 */ /* 0x000fc8000f8e000c */
[----:B------:R-:W-:Y:S01]  /*2fc0*/  IMAD R13, R196, UR5, R117 ;  /* 0x00000005c40d7c24 */ /* 0x000fe2000f8e0275 */
[----:B------:R-:W-:Y:S01]  /*2fd0*/  ULDC.64 UR4, c[0x0][0x2e8] ;  /* 0x0000ba0000047ab9 */ /* 0x000fe20000000a00 */
[----:B------:R-:W-:Y:S01]  /*2fe0*/  IMAD R12, R123, R24, RZ ;  /* 0x000000187b0c7224 */ /* 0x000fe200078e02ff */
[C---:B------:R-:W-:Y:S01]  /*2ff0*/  LEA R117, P2, R116.reuse, UR4, 0x1 ;  /* 0x0000000474757c11 */ /* 0x040fe2000f8408ff */
[----:B------:R-:W-:Y:S01]  /*3000*/  ULDC.U8 UR4, c[0x0][0x410] ;  /* 0x0001040000047ab9 */ /* 0x000fe20000000000 */
[C---:B------:R-:W-:Y:S02]  /*3010*/  IMAD R31, R11.reuse, R86, R14 ;  /* 0x000000560b1f7224 */ /* 0x040fe400078e020e */
[----:B------:R-:W-:Y:S01]  /*3020*/  LEA.HI.X R116, R116, UR5, R13, 0x1, P2 ;  /* 0x0000000574747c11 */ /* 0x000fe200090f0c0d */
[----:B------:R-:W-:Y:S01]  /*3030*/  IMAD R29, R11, R92, R12 ;  /* 0x0000005c0b1d7224 */ /* 0x000fe200078e020c */
[----:B------:R-:W-:Y:S01]  /*3040*/  ISETP.NE.AND P2, PT, RZ, UR4, PT ;  /* 0x00000004ff007c0c */ /* 0x000fe2000bf45270 */
[----:B------:R-:W-:-:S04]  /*3050*/  IMAD.WIDE.U32 R14, R92, R24, RZ ;  /* 0x000000185c0e7225 */ /* 0x000fc800078e00ff */
[----:B------:R-:W-:-:S04]  /*3060*/  IMAD.WIDE.U32 R12, R86, R24, RZ ;  /* 0x00000018560c7225 */ /* 0x000fc800078e00ff */
[----:B------:R-:W-:Y:S02]  /*3070*/  IMAD.IADD R11, R15, 0x1, R29 ;  /* 0x000000010f0b7824 */ /* 0x000fe400078e021d */
[----:B------:R-:W-:Y:S02]  /*3080*/  IMAD.IADD R78, R13, 0x1, R31 ;  /* 0x000000010d4e7824 */ /* 0x000fe400078e021f */
[----:B------:R-:W-:Y:S05]  /*3090*/  @!P2 BRA `(.L_x_459) ;  /* 0x0000003400a8a947 */ /* 0x000fea0003800000 */
[----:B------:R-:W-:Y:S01]  /*30a0*/  ISETP.GE.AND P3, PT, R202, R83, PT ;  /* 0x00000053ca00720c */ /* 0x000fe20003f66270 */
[----:B------:R-:W-:Y:S01]  /*30b0*/  BSSY B1, `(.L_x_460) ;  /* 0x0000042000017945 */ /* 0x000fe20003800000 */
        /* <DEDUP_REMOVED lines=24> */
[----:B------:R-:W-:Y:S06]  /*3240*/  @P3 BRA `(.L_x_461) ;  /* 0x0000000000a03947 */ /* 0x000fec0003800000 */
[----:B------:R-:W-:Y:S01]  /*3250*/  IADD3 R55, P2, R96, R14, RZ ;  /* 0x0000000e60377210 */ /* 0x000fe20007f5e0ff */
[----:B------:R-:W-:Y:S01]  /*3260*/  ULDC.64 UR4, c[0x0][0x3e8] ;  /* 0x0000fa0000047ab9 */ /* 0x000fe20000000a00 */
[----:B------:R-:W-:Y:S02]  /*3270*/  CS2R R72, SRZ ;  /* 0x0000000000487805 */ /* 0x000fe4000001ff00 */
[----:B------:R-:W-:Y:S02]  /*3280*/  CS2R R74, SRZ ;  /* 0x00000000004a7805 */ /* 0x000fe4000001ff00 */
[----:B------:R-:W-:Y:S02]  /*3290*/  IADD3.X R56, R11, R101, RZ, P2, !PT ;  /* 0x000000650b387210 */ /* 0x000fe400017fe4ff */
[----:B------:R-:W-:-:S05]  /*32a0*/  IADD3 R52, P2, R90, R12, RZ ;  /* 0x0000000c5a347210 */ /* 0x000fca0007f5e0ff */
[----:B------:R-:W-:Y:S01]  /*32b0*/  IMAD.X R53, R78, 0x1, R100, P2 ;  /* 0x000000014e357824 */ /* 0x000fe200010e0664 */
[----:B------:R-:W-:-:S04]  /*32c0*/  LEA R54, P2, R55, UR4, 0x1 ;  /* 0x0000000437367c11 */ /* 0x000fc8000f8408ff */
[----:B------:R-:W-:Y:S01]  /*32d0*/  LEA.HI.X R55, R55, UR5, R56, 0x1, P2 ;  /* 0x0000000537377c11 */ /* 0x000fe200090f0c38 */
[----:B------:R-:W-:Y:S02]  /*32e0*/  ULDC.64 UR4, c[0x0][0x400] ;  /* 0x0001000000047ab9 */ /* 0x000fe40000000a00 */
[----:B------:R-:W-:-:S04]  /*32f0*/  LEA R76, P2, R52, UR4, 0x1 ;  /* 0x00000004344c7c11 */ /* 0x000fc8000f8408ff */
[----:B------:R-:W-:Y:S02]  /*3300*/  LEA.HI.X R77, R52, UR5, R53, 0x1, P2 ;  /* 0x00000005344d7c11 */ /* 0x000fe400090f0c35 */
[----:B------:R-:W-:Y:S02]  /*3310*/  ISETP.GE.AND P2, PT, R194, R118, PT ;  /* 0x00000076c200720c */ /* 0x000fe40003f46270 */
[----:B------:R-:W-:Y:S02]  /*3320*/  CS2R R68, SRZ ;  /* 0x0000000000447805 */ /* 0x000fe4000001ff00 */
[----:B------:R-:W-:-:S09]  /*3330*/  CS2R R70, SRZ ;  /* 0x0000000000467805 */ /* 0x000fd2000001ff00 */
[----:B------:R-:W5:Y:S04]  /*3340*/  @!P2 LDG.E.64 R72, desc[UR48][R54.64] ;  /* 0x000000303648a981 */ /* 0x000f68000c1e1b00 */
[----:B------:R-:W5:Y:S01]  /*3350*/  @!P2 LDG.E.64 R74, desc[UR48][R76.64] ;  /* 0x000000304c4aa981 */ /* 0x000f62000c1e1b00 */
        /* <DEDUP_REMOVED lines=16> */
[----:B------:R-:W-:-:S11]  /*3460*/  CS2R R52, SRZ ;  /* 0x0000000000347805 */ /* 0x000fd6000001ff00 */
[----:B------:R-:W5:Y:S04]  /*3470*/  @!P2 LDG.E.64 R56, desc[UR48][R54.64+0x80] ;  /* 0x000080303638a981 */ /* 0x000f68000c1e1b00 */
[----:B------:R-:W5:Y:S01]  /*3480*/  @!P2 LDG.E.64 R58, desc[UR48][R76.64+0x80] ;  /* 0x000080304c3aa981 */ /* 0x000f62000c1e1b00 */
[----:B------:R-:W-:-:S13]  /*3490*/  ISETP.GE.AND P2, PT, R209, R118, PT ;  /* 0x00000076d100720c */ /* 0x000fda0003f46270 */
[----:B------:R0:W5:Y:S02]  /*34a0*/  @!P2 LDG.E.64 R52, desc[UR48][R54.64+0xa0] ;  /* 0x0000a0303634a981 */ /* 0x000164000c1e1b00 */
[----:B0-----:R-:W-:-:S06]  /*34b0*/  CS2R R54, SRZ ;  /* 0x0000000000367805 */ /* 0x001fcc000001ff00 */
[----:B------:R0:W5:Y:S02]  /*34c0*/  @!P2 LDG.E.64 R54, desc[UR48][R76.64+0xa0] ;  /* 0x0000a0304c36a981 */ /* 0x000164000c1e1b00 */
.L_x_461:
[----:B------:R-:W-:Y:S05]  /*34d0*/  BSYNC B1 ;  /* 0x0000000000017941 */ /* 0x000fea0003800000 */
.L_x_460:
[----:B0-----:R-:W-:Y:S01]  /*34e0*/  VIADD R76, R202, 0x40 ;  /* 0x00000040ca4c7836 */ /* 0x001fe20000000000 */
[----:B------:R-:W-:Y:S04]  /*34f0*/  BSSY B1, `(.L_x_462) ;  /* 0x000002b000017945 */ /* 0x000fe80003800000 */
[----:B------:R-:W-:-:S13]  /*3500*/  ISETP.GE.AND P4, PT, R76, R83, PT ;  /* 0x000000534c00720c */ /* 0x000fda0003f86270 */
[----:B------:R-:W-:Y:S05]  /*3510*/  @P4 BRA `(.L_x_463) ;  /* 0x0000000000a04947 */ /* 0x000fea0003800000 */
[----:B------:R-:W-:Y:S01]  /*3520*/  IADD3 R15, P2, P5, R96, R14, R103 ;  /* 0x0000000e600f7210 */ /* 0x000fe20007d5e067 */
[----:B------:R-:W-:Y:S01]  /*3530*/  ULDC.64 UR4, c[0x0][0x3e8] ;  /* 0x0000fa0000047ab9 */ /* 0x000fe20000000a00 */
[----:B------:R-:W-:Y:S02]  /*3540*/  CS2R R48, SRZ ;  /* 0x0000000000307805 */ /* 0x000fe4000001ff00 */
[----:B------:R-:W-:Y:S02]  /*3550*/  CS2R R50, SRZ ;  /* 0x0000000000327805 */ /* 0x000fe4000001ff00 */
[----:B------:R-:W-:Y:S02]  /*3560*/  IADD3.X R28, R101, R11, R102, P2, P5 ;  /* 0x0000000b651c7210 */ /* 0x000fe400017ea466 */
[----:B------:R-:W-:-:S04]  /*3570*/  IADD3 R13, P2, P5, R90, R12, R105 ;  /* 0x0000000c5a0d7210 */ /* 0x000fc80007d5e069 */
[----:B------:R-:W-:Y:S02]  /*3580*/  IADD3.X R78, R100, R78, R104, P2, P5 ;  /* 0x0000004e644e7210 */ /* 0x000fe400017ea468 */
        /* <DEDUP_REMOVED lines=8> */
[----:B------:R0:W5:Y:S04]  /*3610*/  @!P2 LDG.E.64 R48, desc[UR48][R14.64] ;  /* 0x000000300e30a981 */ /* 0x000168000c1e1b00 */
[----:B------:R0:W5:Y:S01]  /*3620*/  @!P2 LDG.E.64 R50, desc[UR48][R12.64] ;  /* 0x000000300c32a981 */ /* 0x000162000c1e1b00 */
        /* <DEDUP_REMOVED lines=20> */
[----:B------:R-:W-:-:S13]  /*3770*/  ISETP.GE.AND P2, PT, R209, R118, PT ;  /* 0x00000076d100720c */ /* 0x000fda0003f46270 */
[----:B------:R0:W5:Y:S04]  /*3780*/  @!P2 LDG.E.64 R28, desc[UR48][R14.64+0xa0] ;  /* 0x0000a0300e1ca981 */ /* 0x000168000c1e1b00 */
[----:B------:R0:W5:Y:S02]  /*3790*/  @!P2 LDG.E.64 R30, desc[UR48][R12.64+0xa0] ;  /* 0x0000a0300c1ea981 */ /* 0x000164000c1e1b00 */
.L_x_463:
[----:B------:R-:W-:Y:S05]  /*37a0*/  BSYNC B1 ;  /* 0x0000000000017941 */ /* 0x000fea0003800000 */
.L_x_462:
[----:B-----5:R-:W-:Y:S01]  /*37b0*/  IMAD.MOV.U32 R11, RZ, RZ, R53 ;  /* 0x000000ffff0b7224 */ /* 0x020fe200078e0035 */
[----:B0-----:R-:W-:Y:S01]  /*37c0*/  MOV R12, R52 ;  /* 0x00000034000c7202 */ /* 0x001fe20000000f00 */
[----:B------:R-:W-:Y:S01]  /*37d0*/  UISETP.NE.AND UP0, UPT, UR51, 0x3, UPT ;  /* 0x000000033300788c */ /* 0x000fe2000bf05270 */
[----:B------:R-:W-:Y:S01]  /*37e0*/  IMAD.MOV.U32 R14, RZ, RZ, R56 ;  /* 0x000000ffff0e7224 */ /* 0x000fe200078e0038 */
[----:B------:R-:W-:Y:S02]  /*37f0*/  MOV R13, R57 ;  /* 0x00000039000d7202 */ /* 0x000fe40000000f00 */
[----:B------:R-:W-:Y:S01]  /*3800*/  PRMT R147, R12, 0x5410, R11 ;  /* 0x000054100c937816 */ /* 0x000fe2000000000b */
[----:B------:R-:W-:Y:S01]  /*3810*/  IMAD.MOV.U32 R12, RZ, RZ, R60 ;  /* 0x000000ffff0c7224 */ /* 0x000fe200078e003c */
[----:B------:R-:W-:Y:S01]  /*3820*/  PLOP3.LUT P2, PT, PT, PT, UP0, 0x80, 0x0 ;  /* 0x000000000000781c */ /* 0x000fe20003f4f008 */
[----:B------:R-:W-:Y:S01]  /*3830*/  IMAD.MOV.U32 R11, RZ, RZ, R61 ;  /* 0x000000ffff0b7224 */ /* 0x000fe200078e003d */
[----:B------:R-:W-:Y:S01]  /*3840*/  PRMT R149, R13, 0x5410, R14 ;  /* 0x000054100d957816 */ /* 0x000fe2000000000e */
[----:B------:R-:W-:Y:S01]  /*3850*/  IMAD.MOV.U32 R13, RZ, RZ, R68 ;  /* 0x000000ffff0d7224 */ /* 0x000fe200078e0044 */
[----:B------:R-:W-:Y:S01]  /*3860*/  PRMT R152, R12, 0x7610, R152 ;  /* 0x000076100c987816 */ /* 0x000fe20000000098 */
[----:B------:R-:W-:Y:S01]  /*3870*/  IMAD.MOV.U32 R12, RZ, RZ, R65 ;  /* 0x000000ffff0c7224 */ /* 0x000fe200078e0041 */
[----:B------:R-:W-:-:S02]  /*3880*/  PRMT R151, R11, 0x7610, R151 ;  /* 0x000076100b977816 */ /* 0x000fc40000000097 */
[----:B------:R-:W-:Y:S02]  /*3890*/  MOV R11, R64 ;  /* 0x00000040000b7202 */ /* 0x000fe40000000f00 */
[----:B------:R-:W-:Y:S02]  /*38a0*/  MOV R14, R69 ;  /* 0x00000045000e7202 */ /* 0x000fe40000000f00 */
[----:B------:R-:W-:Y:S01]  /*38b0*/  PRMT R153, R12, 0x5410, R11 ;  /* 0x000054100c997816 */ /* 0x000fe2000000000b */
[----:B------:R-:W-:Y:S01]  /*38c0*/  IMAD.MOV.U32 R11, RZ, RZ, R72 ;  /* 0x000000ffff0b7224 */ /* 0x000fe200078e0048 */
[----:B------:R-:W-:Y:S01]  /*38d0*/  PRMT R154, R13, 0x5410, R14 ;  /* 0x000054100d9a7816 */ /* 0x000fe2000000000e */
[----:B------:R-:W-:-:S05]  /*38e0*/  IMAD.MOV.U32 R12, RZ, RZ, R73 ;  /* 0x000000ffff0c7224 */ /* 0x000fca00078e0049 */
[----:B------:R-:W-:Y:S01]  /*38f0*/  PRMT R142, R11, 0x5410, R12 ;  /* 0x000054100b8e7816 */ /* 0x000fe2000000000c */
[----:B------:R-:W-:Y:S01]  /*3900*/  IMAD.MOV.U32 R11, RZ, RZ, R55 ;  /* 0x000000ffff0b7224 */ /* 0x000fe200078e0037 */
[----:B------:R-:W-:-:S04]  /*3910*/  MOV R12, R54 ;  /* 0x00000036000c7202 */ /* 0x000fc80000000f00 */
[----:B------:R-:W-:Y:S01]  /*3920*/  PRMT R148, R12, 0x5410, R11 ;  /* 0x000054100c947816 */ /* 0x000fe2000000000b */
[----:B------:R-:W-:Y:S01]  /*3930*/  IMAD.MOV.U32 R12, RZ, RZ, R58 ;  /* 0x000000ffff0c7224 */ /* 0x000fe200078e003a */
[----:B------:R-:W-:-:S04]  /*3940*/  MOV R11, R59 ;  /* 0x0000003b000b7202 */ /* 0x000fc80000000f00 */
[----:B------:R-:W-:Y:S01]  /*3950*/  PRMT R150, R11, 0x5410, R12 ;  /* 0x000054100b967816 */ /* 0x000fe2000000000c */
[----:B------:R-:W-:Y:S02]  /*3960*/  IMAD.MOV.U32 R12, RZ, RZ, R62 ;  /* 0x000000ffff0c7224 */ /* 0x000fe400078e003e */
[----:B------:R-:W-:-:S03]  /*3970*/  IMAD.MOV.U32 R11, RZ, RZ, R63 ;  /* 0x000000ffff0b7224 */ /* 0x000fc600078e003f */
[----:B------:R-:W-:Y:S01]  /*3980*/  PRMT R152, R152, 0x5410, R12 ;  /* 0x0000541098987816 */ /* 0x000fe2000000000c */
[----:B------:R-:W-:Y:S01]  /*3990*/  IMAD.MOV.U32 R12, RZ, RZ, R67 ;  /* 0x000000ffff0c7224 */ /* 0x000fe200078e0043 */
[----:B------:R-:W-:Y:S02]  /*39a0*/  PRMT R151, R151, 0x5410, R11 ;  /* 0x0000541097977816 */ /* 0x000fe4000000000b */
[----:B------:R-:W-:-:S04]  /*39b0*/  MOV R11, R66 ;  /* 0x00000042000b7202 */ /* 0x000fc80000000f00 */
[----:B------:R-:W-:Y:S01]  /*39c0*/  PRMT R155, R11, 0x5410, R12 ;  /* 0x000054100b9b7816 */ /* 0x000fe2000000000c */
[----:B------:R-:W-:Y:S01]  /*39d0*/  IMAD.MOV.U32 R11, RZ, RZ, R70 ;  /* 0x000000ffff0b7224 */ /* 0x000fe200078e0046 */
[----:B------:R-:W-:-:S04]  /*39e0*/  MOV R12, R71 ;  /* 0x00000047000c7202 */ /* 0x000fc80000000f00 */
[----:B------:R-:W-:Y:S01]  /*39f0*/  PRMT R156, R11, 0x5410, R12 ;  /* 0x000054100b9c7816 */ /* 0x000fe2000000000c */
[----:B------:R-:W-:Y:S02]  /*3a00*/  IMAD.MOV.U32 R11, RZ, RZ, R74 ;  /* 0x000000ffff0b7224 */ /* 0x000fe400078e004a */
        /* <DEDUP_REMOVED lines=28> */
[----:B------:R-:W-:Y:S02]  /*3bd0*/  PRMT R133, R12, 0x5410, R11 ;  /* 0x000054100c857816 */ /* 0x000fe4000000000b */
[----:B------:R-:W-:-:S04]  /*3be0*/  MOV R11, R42 ;  /* 0x0000002a000b7202 */ /* 0x000fc80000000f00 */
[----:B------:R-:W-:Y:S01]  /*3bf0*/  PRMT R140, R11, 0x7610, R140 ;  /* 0x000076100b8c7816 */ /* 0x000fe2000000008c */
[----:B------:R-:W-:-:S05]  /*3c00*/  IMAD.MOV.U32 R11, RZ, RZ, R43 ;  /* 0x000000ffff0b7224 */ /* 0x000fca00078e002b */
[----:B------:R-:W-:Y:S01]  /*3c10*/  PRMT R140, R140, 0x5410, R11 ;  /* 0x000054108c8c7816 */ /* 0x000fe2000000000b */
[----:B------:R-:W-:-:S05]  /*3c20*/  IMAD.MOV.U32 R11, RZ, RZ, R46 ;  /* 0x000000ffff0b7224 */ /* 0x000fca00078e002e */
[----:B------:R-:W-:Y:S02]  /*3c30*/  PRMT R144, R11, 0x7610, R144 ;  /* 0x000076100b907816 */ /* 0x000fe40000000090 */
[----:B------:R-:W-:-:S04]  /*3c40*/  MOV R11, R47 ;  /* 0x0000002f000b7202 */ /* 0x000fc80000000f00 */
[----:B------:R-:W-:Y:S01]  /*3c50*/  PRMT R144, R144, 0x5410, R11 ;  /* 0x0000541090907816 */ /* 0x000fe2000000000b */
[----:B------:R-:W-:-:S05]  /*3c60*/  IMAD.MOV.U32 R11, RZ, RZ, R50 ;  /* 0x000000ffff0b7224 */ /* 0x000fca00078e0032 */
[----:B------:R-:W-:Y:S01]  /*3c70*/  PRMT R146, R11, 0x7610, R146 ;  /* 0x000076100b927816 */ /* 0x000fe20000000092 */
[----:B------:R-:W-:-:S05]  /*3c80*/  IMAD.MOV.U32 R11, RZ, RZ, R51 ;  /* 0x000000ffff0b7224 */ /* 0x000fca00078e0033 */
[----:B------:R-:W-:Y:S01]  /*3c90*/  PRMT R146, R146, 0x5410, R11 ;  /* 0x0000541092927816 */ /* 0x000fe2000000000b */
[----:B------:R-:W-:Y:S06]  /*3ca0*/  @!P2 BRA `(.L_x_464) ;  /* 0x000000000004a947 */ /* 0x000fec0003800000 */
[----:B------:R-:W-:Y:S01]  /*3cb0*/  BPT.TRAP 0x1 ;  /* 0x000000040000795c */ /* 0x000fe20000300000 */
.L_x_464:
[----:B------:R-:W-:Y:S01]  /*3cc0*/  LEA R84, R18, R2, 0x3 ;  /* 0x0000000212547211 */ /* 0x000fe200078e18ff */
[----:B------:R-:W-:Y:S01]  /*3cd0*/  BSSY B1, `(.L_x_465) ;  /* 0x0000004000017945 */ /* 0x000fe20003800000 */
[----:B------:R-:W-:-:S04]  /*3ce0*/  SHF.L.U32 R85, R203, 0x1f, RZ ;  /* 0x0000001fcb557819 */ /* 0x000fc800000006ff */
[----:B------:R-:W0:Y:S02]  /*3cf0*/  SYNCS.PHASECHK.TRANS64.TRYWAIT P5, [R84+URZ+0x30890], R85 ;  /* 0x03089055540075a7 */ /* 0x000e2400080a017f */
[----:B0-----:R-:W-:Y:S05]  /*3d00*/  @!P5 BRA `(.L_x_466) ;  /* 0x000001f00010d947 */ /* 0x001fea0003800000 */
.L_x_793:
[----:B------:R-:W-:Y:S05]  /*3d10*/  BSYNC B1 ;  /* 0x0000000000017941 */ /* 0x000fea0003800000 */
.L_x_465:
[----:B------:R-:W-:-:S03]  /*3d20*/  UMOV UR4, 0xffffffff ;  /* 0xffffffff00047882 */ /* 0x000fc60000000000 */
[----:B------:R-:W-:Y:S05]  /*3d30*/  BRA.DIV UR4, `(.L_x_467) ;  /* 0x000001f204187947 */ /* 0x000fea000b800000 */
[----:B------:R1:W2:Y:S04]  /*3d40*/  SHFL.IDX PT, R76, R116, RZ, 0x1c1f ;  /* 0x001c1fff744c7589 */ /* 0x0002a800000e0000 */
[----:B------:R1:W3:Y:S02]  /*3d50*/  SHFL.IDX PT, R11, R117, RZ, 0x1c1f ;  /* 0x001c1fff750b7589 */ /* 0x0002e400000e0000 */
.L_x_797:
[----:B------:R-:W-:Y:S04]  /*3d60*/  BSSY B1, `(.L_x_468) ;  /* 0x0000152000017945 */ /* 0x000fe80003800000 */
[----:B------:R-:W-:Y:S05]  /*3d70*/  @P3 BRA `(.L_x_469) ;  /* 0x0000001400403947 */ /* 0x000fea0003800000 */
[----:B------:R-:W-:Y:S01]  /*3d80*/  ISETP.NE.AND P3, PT, R6, RZ, PT ;  /* 0x000000ff0600720c */ /* 0x000fe20003f65270 */
[----:B------:R-:W-:-:S12]  /*3d90*/  BSSY B2, `(.L_x_470) ;  /* 0x0000035000027945 */ /* 0x000fd80003800000 */
[----:B------:R-:W-:Y:S05]  /*3da0*/  @!P3 BRA `(.L_x_471) ;  /* 0x0000000000ccb947 */ /* 0x000fea0003800000 */
[----:B------:R4:W0:Y:S01]  /*3db0*/  LDS.128 R12, [R27+0x1e000] ;  /* 0x01e000001b0c7984 */ /* 0x0008220000000c00 */
[----:B------:R-:W-:Y:S01]  /*3dc0*/  ISETP.GE.AND P3, PT, R194, R118, PT ;  /* 0x00000076c200720c */ /* 0x000fe20003f66270 */
[----:B------:R-:W-:-:S12]  /*3dd0*/  BSSY B3, `(.L_x_472) ;  /* 0x000002d000037945 */ /* 0x000fd80003800000 */
[----:B----4-:R-:W-:Y:S05]  /*3de0*/  @P3 BRA `(.L_x_473) ;  /* 0x0000000000ac3947 */ /* 0x010fea0003800000 */
[--C-:B------:R-:W-:Y:S02]  /*3df0*/  SHF.R.U64 R134, R72, 0x10, R73.reuse ;  /* 0x0000001048867819 */ /* 0x100fe40000001249 */
[----:B------:R-:W-:Y:S01]  /*3e00*/  SHF.R.U32.HI R72, RZ, 0x10, R73 ;  /* 0x00000010ff487819 */ /* 0x000fe20000011649 */
[----:B0-----:R-:W-:Y:S01]  /*3e10*/  IMAD.MOV.U32 R73, RZ, RZ, R13 ;  /* 0x000000ffff497224 */ /* 0x001fe200078e000d */
[--C-:B------:R-:W-:Y:S01]  /*3e20*/  SHF.R.U64 R141, R74, 0x10, R75.reuse ;  /* 0x000000104a8d7819 */ /* 0x100fe2000000124b */
[----:B------:R-:W-:Y:S01]  /*3e30*/  HADD2.F32 R134, -RZ, R134.H0_H0 ;  /* 0x20000086ff867230 */ /* 0x000fe20000004100 */
[----:B------:R-:W-:Y:S02]  /*3e40*/  SHF.R.U32.HI R74, RZ, 0x10, R75 ;  /* 0x00000010ff4a7819 */ /* 0x000fe4000001164b */
[----:B------:R-:W-:Y:S02]  /*3e50*/  HADD2.F32 R75, -RZ, R73.H1_H1 ;  /* 0x30000049ff4b7230 */ /* 0x000fe40000004100 */
[----:B------:R-:W-:-:S02]  /*3e60*/  HADD2.F32 R13, -RZ, R141.H0_H0 ;  /* 0x2000008dff0d7230 */ /* 0x000fc40000004100 */
[----:B------:R-:W-:Y:S02]  /*3e70*/  HADD2.F32 R141, -RZ, R73.H0_H0 ;  /* 0x20000049ff8d7230 */ /* 0x000fe40000004100 */
[----:B------:R-:W-:Y:S02]  /*3e80*/  HADD2.F32 R74, -RZ, R74.H0_H0 ;  /* 0x2000004aff4a7230 */ /* 0x000fe40000004100 */
[-C--:B------:R-:W-:Y:S01]  /*3e90*/  FMUL.FTZ R73, R75, R13.reuse ;  /* 0x0000000d4b497220 */ /* 0x080fe20000410000 */
[----:B------:R-:W-:-:S03]  /*3ea0*/  FMUL.FTZ R13, R141, R13 ;  /* 0x0000000d8d0d7220 */ /* 0x000fc60000410000 */
[----:B------:R-:W-:Y:S01]  /*3eb0*/  FFMA.FTZ R73, R141, R134, -R73 ;  /* 0x000000868d497223 */ /* 0x000fe20000010849 */
[----:B------:R-:W-:Y:S01]  /*3ec0*/  MOV R141, R12 ;  /* 0x0000000c008d7202 */ /* 0x000fe20000000f00 */
[----:B------:R-:W-:Y:S01]  /*3ed0*/  FFMA.FTZ R13, R75, R134, R13 ;  /* 0x000000864b0d7223 */ /* 0x000fe2000001000d */
[----:B------:R-:W-:Y:S02]  /*3ee0*/  IMAD.MOV.U32 R75, RZ, RZ, R15 ;  /* 0x000000ffff4b7224 */ /* 0x000fe400078e000f */
[----:B------:R-:W-:Y:S02]  /*3ef0*/  HADD2.F32 R134, -RZ, R72.H0_H0 ;  /* 0x20000048ff867230 */ /* 0x000fe40000004100 */
[----:B------:R-:W-:Y:S01]  /*3f00*/  HADD2.F32 R12, -RZ, R141.H1_H1 ;  /* 0x3000008dff0c7230 */ /* 0x000fe20000004100 */
[----:B------:R-:W-:Y:S01]  /*3f10*/  F2FP.F16.F32.PACK_AB R13, R13, R73 ;  /* 0x000000490d0d723e */ /* 0x000fe200000000ff */
[--C-:B------:R-:W-:Y:S02]  /*3f20*/  HADD2.F32 R15, -RZ, R75.reuse.H1_H1 ;  /* 0x3000004bff0f7230 */ /* 0x100fe40000004100 */
[----:B------:R-:W-:-:S02]  /*3f30*/  HADD2.F32 R75, -RZ, R75.H0_H0 ;  /* 0x2000004bff4b7230 */ /* 0x000fc40000004100 */
[----:B------:R-:W-:Y:S02]  /*3f40*/  HADD2.F32 R141, -RZ, R141.H0_H0 ;  /* 0x2000008dff8d7230 */ /* 0x000fe40000004100 */
[-C--:B------:R-:W-:Y:S01]  /*3f50*/  FMUL.FTZ R72, R15, R74.reuse ;  /* 0x0000004a0f487220 */ /* 0x080fe20000410000 */
[----:B------:R-:W-:-:S03]  /*3f60*/  FMUL.FTZ R74, R75, R74 ;  /* 0x0000004a4b4a7220 */ /* 0x000fc60000410000 */
[-C--:B------:R-:W-:Y:S01]  /*3f70*/  FFMA.FTZ R72, R75, R134.reuse, -R72 ;  /* 0x000000864b487223 */ /* 0x080fe20000010848 */
[----:B------:R-:W-:Y:S01]  /*3f80*/  FFMA.FTZ R15, R15, R134, R74 ;  /* 0x000000860f0f7223 */ /* 0x000fe2000001004a */
[----:B------:R-:W-:Y:S02]  /*3f90*/  HADD2.F32 R134, -RZ, R157.H0_H0 ;  /* 0x2000009dff867230 */ /* 0x000fe40000004100 */
[----:B------:R-:W-:Y:S02]  /*3fa0*/  HADD2.F32 R74, -RZ, R142.H0_H0 ;  /* 0x2000008eff4a7230 */ /* 0x000fe40000004100 */
[----:B------:R-:W-:Y:S01]  /*3fb0*/  F2FP.F16.F32.PACK_AB R15, R15, R72 ;  /* 0x000000480f0f723e */ /* 0x000fe200000000ff */
[-C--:B------:R-:W-:Y:S01]  /*3fc0*/  FMUL.FTZ R75, R12, R134.reuse ;  /* 0x000000860c4b7220 */ /* 0x080fe20000410000 */
[----:B------:R-:W-:-:S03]  /*3fd0*/  FMUL.FTZ R134, R141, R134 ;  /* 0x000000868d867220 */ /* 0x000fc60000410000 */
[-C--:B------:R-:W-:Y:S01]  /*3fe0*/  FFMA.FTZ R75, R141, R74.reuse, -R75 ;  /* 0x0000004a8d4b7223 */ /* 0x080fe2000001084b */
[----:B------:R-:W-:Y:S01]  /*3ff0*/  FFMA.FTZ R12, R12, R74, R134 ;  /* 0x0000004a0c0c7223 */ /* 0x000fe20000010086 */
[----:B------:R-:W-:Y:S02]  /*4000*/  HADD2.F32 R74, -RZ, R157.H1_H1 ;  /* 0x3000009dff4a7230 */ /* 0x000fe40000004100 */
[----:B------:R-:W-:Y:S02]  /*4010*/  HADD2.F32 R134, -RZ, R14.H1_H1 ;  /* 0x3000000eff867230 */ /* 0x000fe40000004100 */
[----:B------:R-:W-:Y:S01]  /*4020*/  HADD2.F32 R141, -RZ, R142.H1_H1 ;  /* 0x3000008eff8d7230 */ /* 0x000fe20000004100 */
[----:B------:R-:W-:Y:S01]  /*4030*/  F2FP.F16.F32.PACK_AB R12, R12, R75 ;  /* 0x0000004b0c0c723e */ /* 0x000fe200000000ff */
[----:B------:R-:W-:Y:S02]  /*4040*/  HADD2.F32 R14, -RZ, R14.H0_H0 ;  /* 0x2000000eff0e7230 */ /* 0x000fe40000004100 */
[----:B------:R-:W-:-:S04]  /*4050*/  FMUL.FTZ R142, R134, R74 ;  /* 0x0000004a868e7220 */ /* 0x000fc80000410000 */
[C---:B------:R-:W-:Y:S01]  /*4060*/  FFMA.FTZ R142, R14.reuse, R141, -R142 ;  /* 0x0000008d0e8e7223 */ /* 0x040fe2000001088e */
[----:B------:R-:W-:-:S04]  /*4070*/  FMUL.FTZ R14, R14, R74 ;  /* 0x0000004a0e0e7220 */ /* 0x000fc80000410000 */
[----:B------:R-:W-:-:S05]  /*4080*/  FFMA.FTZ R14, R134, R141, R14 ;  /* 0x0000008d860e7223 */ /* 0x000fca000001000e */
[----:B------:R-:W-:-:S07]  /*4090*/  F2FP.F16.F32.PACK_AB R14, R14, R142 ;  /* 0x0000008e0e0e723e */ /* 0x000fce00000000ff */
.L_x_473:
[----:B------:R-:W-:Y:S05]  /*40a0*/  BSYNC B3 ;  /* 0x0000000000037941 */ /* 0x000fea0003800000 */
.L_x_472:
[----:B---3--:R-:W-:-:S04]  /*40b0*/  LEA R72, P3, R16, R11, 0x1 ;  /* 0x0000000b10487211 */ /* 0x008fc800078608ff */
[----:B--2---:R-:W-:-:S05]  /*40c0*/  LEA.HI.X R73, R16, R76, R17, 0x1, P3 ;  /* 0x0000004c10497211 */ /* 0x004fca00018f0c11 */
[----:B0-----:R4:W-:Y:S04]  /*40d0*/  ST.E.128 desc[UR48][R72.64], R12 ;  /* 0x0000000c48007985 */ /* 0x0019e8000c101d30 */
.L_x_471:
[----:B------:R-:W-:Y:S05]  /*40e0*/  BSYNC B2 ;  /* 0x0000000000027941 */ /* 0x000fea0003800000 */
.L_x_470:
[----:B------:R-:W-:Y:S01]  /*40f0*/  ISETP.NE.AND P3, PT, R7, RZ, PT ;  /* 0x000000ff0700720c */ /* 0x000fe20003f65270 */
[----:B------:R-:W-:-:S12]  /*4100*/  BSSY B2, `(.L_x_474) ;  /* 0x0000037000027945 */ /* 0x000fd80003800000 */
[----:B------:R-:W-:Y:S05]  /*4110*/  @!P3 BRA `(.L_x_475) ;  /* 0x0000000000d4b947 */ /* 0x000fea0003800000 */
[----:B----4-:R4:W0:Y:S01]  /*4120*/  LDS.128 R12, [R80+0x1e000] ;  /* 0x01e00000500c7984 */ /* 0x0108220000000c00 */
        /* <DEDUP_REMOVED lines=46> */
.L_x_477:
[----:B------:R-:W-:Y:S05]  /*4410*/  BSYNC B3 ;  /* 0x0000000000037941 */ /* 0x000fea0003800000 */
.L_x_476:
[----:B--2---:R-:W-:Y:S01]  /*4420*/  MOV R69, R76 ;  /* 0x0000004c00457202 */ /* 0x004fe20000000f00 */
[----:B------:R-:W-:Y:S02]  /*4430*/  IMAD.SHL.U32 R70, R197, 0x8, RZ ;  /* 0x00000008c5467824 */ /* 0x000fe400078e00ff */
[----:B---3--:R-:W-:-:S04]  /*4440*/  IMAD.MOV.U32 R68, RZ, RZ, R11 ;  /* 0x000000ffff447224 */ /* 0x008fc800078e000b */
[----:B------:R-:W-:-:S05]  /*4450*/  IMAD.WIDE R68, R70, 0x2, R68 ;  /* 0x0000000246447825 */ /* 0x000fca00078e0244 */
[----:B0-----:R0:W-:Y:S02]  /*4460*/  ST.E.128 desc[UR48][R68.64], R12 ;  /* 0x0000000c44007985 */ /* 0x0011e4000c101d30 */
.L_x_475:
[----:B------:R-:W-:Y:S05]  /*4470*/  BSYNC B2 ;  /* 0x0000000000027941 */ /* 0x000fea0003800000 */
.L_x_474:
[----:B------:R-:W-:Y:S01]  /*4480*/  ISETP.NE.AND P3, PT, R8, RZ, PT ;  /* 0x000000ff0800720c */ /* 0x000fe20003f65270 */
[----:B------:R-:W-:-:S12]  /*4490*/  BSSY B2, `(.L_x_478) ;  /* 0x0000037000027945 */ /* 0x000fd80003800000 */
[----:B------:R-:W-:Y:S05]  /*44a0*/  @!P3 BRA `(.L_x_479) ;  /* 0x0000000000d4b947 */ /* 0x000fea0003800000 */
[----:B0---4-:R0:W4:Y:S01]  /*44b0*/  LDS.128 R12, [R27+0x21000] ;  /* 0x021000001b0c7984 */ /* 0x0111220000000c00 */
[----:B------:R-:W-:Y:S01]  /*44c0*/  ISETP.GE.AND P3, PT, R206, R118, PT ;  /* 0x00000076ce00720c */ /* 0x000fe20003f66270 */
[----:B------:R-:W-:-:S12]  /*44d0*/  BSSY B3, `(.L_x_480) ;  /* 0x000002d000037945 */ /* 0x000fd80003800000 */
[----:B0-----:R-:W-:Y:S05]  /*44e0*/  @P3 BRA `(.L_x_481) ;  /* 0x0000000000ac3947 */ /* 0x001fea0003800000 */
[--C-:B------:R-:W-:Y:S02]  /*44f0*/  SHF.R.U64 R68, R64, 0x10, R65.reuse ;  /* 0x0000001040447819 */ /* 0x100fe40000001241 */
[----:B------:R-:W-:Y:S01]  /*4500*/  SHF.R.U32.HI R64, RZ, 0x10, R65 ;  /* 0x00000010ff407819 */ /* 0x000fe20000011641 */
[----:B----4-:R-:W-:Y:S01]  /*4510*/  IMAD.MOV.U32 R65, RZ, RZ, R13 ;  /* 0x000000ffff417224 */ /* 0x010fe200078e000d */
        /* <DEDUP_REMOVED lines=24> */
[----:B------:R-:W-:Y:S02]  /*46a0*/  HADD2.F32 R66, -RZ, R153.H1_H1 ;  /* 0x30000099ff427230 */ /* 0x000fe40000004100 */
[----:B------:R-:W-:Y:S01]  /*46b0*/  F2FP.F16.F32.PACK_AB R15, R15, R64 ;  /* 0x000000400f0f723e */ /* 0x000fe200000000ff */
[-C--:B------:R-:W-:Y:S01]  /*46c0*/  FMUL.FTZ R67, R12, R68.reuse ;  /* 0x000000440c437220 */ /* 0x080fe20000410000 */
[----:B------:R-:W-:-:S03]  /*46d0*/  FMUL.FTZ R68, R69, R68 ;  /* 0x0000004445447220 */ /* 0x000fc60000410000 */
[-C--:B------:R-:W-:Y:S01]  /*46e0*/  FFMA.FTZ R67, R69, R66.reuse, -R67 ;  /* 0x0000004245437223 */ /* 0x080fe20000010843 */
[----:B------:R-:W-:Y:S01]  /*46f0*/  FFMA.FTZ R12, R12, R66, R68 ;  /* 0x000000420c0c7223 */ /* 0x000fe20000010044 */
[----:B------:R-:W-:Y:S02]  /*4700*/  HADD2.F32 R66, -RZ, R155.H1_H1 ;  /* 0x3000009bff427230 */ /* 0x000fe40000004100 */
[--C-:B------:R-:W-:Y:S02]  /*4710*/  HADD2.F32 R68, -RZ, R14.reuse.H1_H1 ;  /* 0x3000000eff447230 */ /* 0x100fe40000004100 */
[----:B------:R-:W-:Y:S01]  /*4720*/  HADD2.F32 R69, -RZ, R153.H0_H0 ;  /* 0x20000099ff457230 */ /* 0x000fe20000004100 */
[----:B------:R-:W-:Y:S01]  /*4730*/  F2FP.F16.F32.PACK_AB R12, R12, R67 ;  /* 0x000000430c0c723e */ /* 0x000fe200000000ff */
[----:B------:R-:W-:Y:S02]  /*4740*/  HADD2.F32 R14, -RZ, R14.H0_H0 ;  /* 0x2000000eff0e7230 */ /* 0x000fe40000004100 */
[----:B------:R-:W-:-:S04]  /*4750*/  FMUL.FTZ R70, R68, R66 ;  /* 0x0000004244467220 */ /* 0x000fc80000410000 */
[C---:B------:R-:W-:Y:S01]  /*4760*/  FFMA.FTZ R70, R14.reuse, R69, -R70 ;  /* 0x000000450e467223 */ /* 0x040fe20000010846 */
[----:B------:R-:W-:-:S04]  /*4770*/  FMUL.FTZ R14, R14, R66 ;  /* 0x000000420e0e7220 */ /* 0x000fc80000410000 */
[----:B------:R-:W-:-:S05]  /*4780*/  FFMA.FTZ R14, R68, R69, R14 ;  /* 0x00000045440e7223 */ /* 0x000fca000001000e */
[----:B------:R-:W-:-:S07]  /*4790*/  F2FP.F16.F32.PACK_AB R14, R14, R70 ;  /* 0x000000460e0e723e */ /* 0x000fce00000000ff */
.L_x_481:
[----:B------:R-:W-:Y:S05]  /*47a0*/  BSYNC B3 ;  /* 0x0000000000037941 */ /* 0x000fea0003800000 */
.L_x_480:
[----:B--2---:R-:W-:Y:S01]  /*47b0*/  MOV R65, R76 ;  /* 0x0000004c00417202 */ /* 0x004fe20000000f00 */
[----:B------:R-:W-:Y:S02]  /*47c0*/  IMAD.SHL.U32 R66, R198, 0x8, RZ ;  /* 0x00000008c6427824 */ /* 0x000fe400078e00ff */
[----:B---3--:R-:W-:-:S04]  /*47d0*/  IMAD.MOV.U32 R64, RZ, RZ, R11 ;  /* 0x000000ffff407224 */ /* 0x008fc800078e000b */
[----:B------:R-:W-:-:S05]  /*47e0*/  IMAD.WIDE R64, R66, 0x2, R64 ;  /* 0x0000000242407825 */ /* 0x000fca00078e0240 */
[----:B----4-:R0:W-:Y:S02]  /*47f0*/  ST.E.128 desc[UR48][R64.64], R12 ;  /* 0x0000000c40007985 */ /* 0x0101e4000c101d30 */
.L_x_479:
[----:B------:R-:W-:Y:S05]  /*4800*/  BSYNC B2 ;  /* 0x0000000000027941 */ /* 0x000fea0003800000 */
.L_x_478:
        /* <DEDUP_REMOVED lines=33> */
[--C-:B------:R-:W-:Y:S02]  /*4a20*/  HADD2.F32 R64, -RZ, R152.reuse.H1_H1 ;  /* 0x30000098ff407230 */ /* 0x100fe40000004100 */
[----:B------:R-:W-:Y:S02]  /*4a30*/  HADD2.F32 R62, -RZ, R152.H0_H0 ;  /* 0x20000098ff3e7230 */ /* 0x000fe40000004100 */
[----:B------:R-:W-:Y:S01]  /*4a40*/  F2FP.F16.F32.PACK_AB R15, R15, R60 ;  /* 0x0000003c0f0f723e */ /* 0x000fe200000000ff */
[-C--:B------:R-:W-:Y:S01]  /*4a50*/  FMUL.FTZ R63, R12, R64.reuse ;  /* 0x000000400c3f7220 */ /* 0x080fe20000410000 */
[----:B------:R-:W-:-:S03]  /*4a60*/  FMUL.FTZ R64, R65, R64 ;  /* 0x0000004041407220 */ /* 0x000fc60000410000 */
[-C--:B------:R-:W-:Y:S01]  /*4a70*/  FFMA.FTZ R63, R65, R62.reuse, -R63 ;  /* 0x0000003e413f7223 */ /* 0x080fe2000001083f */
[----:B------:R-:W-:Y:S01]  /*4a80*/  FFMA.FTZ R12, R12, R62, R64 ;  /* 0x0000003e0c0c7223 */ /* 0x000fe20000010040 */
[--C-:B------:R-:W-:Y:S02]  /*4a90*/  HADD2.F32 R62, -RZ, R151.reuse.H1_H1 ;  /* 0x30000097ff3e7230 */ /* 0x100fe40000004100 */
        /* <DEDUP_REMOVED lines=9> */
.L_x_485:
[----:B------:R-:W-:Y:S05]  /*4b30*/  BSYNC B3 ;  /* 0x0000000000037941 */ /* 0x000fea0003800000 */
.L_x_484:
[----:B---3--:R-:W-:-:S04]  /*4b40*/  LEA R60, P3, R22, R11, 0x1 ;  /* 0x0000000b163c7211 */ /* 0x008fc800078608ff */
[----:B--2---:R-:W-:-:S05]  /*4b50*/  LEA.HI.X R61, R22, R76, R201, 0x1, P3 ;  /* 0x0000004c163d7211 */ /* 0x004fca00018f0cc9 */
[----:B----4-:R0:W-:Y:S04]  /*4b60*/  ST.E.128 desc[UR48][R60.64], R12 ;  /* 0x0000000c3c007985 */ /* 0x0101e8000c101d30 */
.L_x_483:
[----:B------:R-:W-:Y:S05]  /*4b70*/  BSYNC B2 ;  /* 0x0000000000027941 */ /* 0x000fea0003800000 */
.L_x_482:
        /* <DEDUP_REMOVED lines=12> */
[----:B------:R-:W-:Y:S01]  /*4c40*/  SHF.R.U32.HI R57, RZ, 0x10, R57 ;  /* 0x00000010ff397819 */ /* 0x000fe20000011639 */
[----:B------:R-:W-:Y:S02]  /*4c50*/  HADD2.F32 R58, -RZ, R58.H0_H0 ;  /* 0x2000003aff3a7230 */ /* 0x000fe40000004100 */
[--C-:B------:R-:W-:Y:S02]  /*4c60*/  HADD2.F32 R13, -RZ, R59.reuse.H1_H1 ;  /* 0x3000003bff0d7230 */ /* 0x100fe40000004100 */
[----:B------:R-:W-:-:S02]  /*4c70*/  HADD2.F32 R59, -RZ, R59.H0_H0 ;  /* 0x2000003bff3b7230 */ /* 0x000fc40000004100 */
[----:B------:R-:W-:Y:S02]  /*4c80*/  HADD2.F32 R56, -RZ, R56.H0_H0 ;  /* 0x20000038ff387230 */ /* 0x000fe40000004100 */
[-C--:B------:R-:W-:Y:S01]  /*4c90*/  FMUL.FTZ R61, R13, R60.reuse ;  /* 0x0000003c0d3d7220 */ /* 0x080fe20000410000 */
[----:B------:R-:W-:Y:S02]  /*4ca0*/  HADD2.F32 R57, -RZ, R57.H0_H0 ;  /* 0x20000039ff397230 */ /* 0x000fe40000004100 */
[C---:B------:R-:W-:Y:S01]  /*4cb0*/  FMUL.FTZ R60, R59.reuse, R60 ;  /* 0x0000003c3b3c7220 */ /* 0x040fe20000410000 */
[----:B------:R-:W-:-:S03]  /*4cc0*/  FFMA.FTZ R61, R59, R56, -R61 ;  /* 0x000000383b3d7223 */ /* 0x000fc6000001083d */
[----:B------:R-:W-:Y:S01]  /*4cd0*/  FFMA.FTZ R60, R13, R56, R60 ;  /* 0x000000380d3c7223 */ /* 0x000fe2000001003c */
[--C-:B------:R-:W-:Y:S02]  /*4ce0*/  HADD2.F32 R13, -RZ, R15.reuse.H1_H1 ;  /* 0x3000000fff0d7230 */ /* 0x100fe40000004100 */
[----:B------:R-:W-:Y:S02]  /*4cf0*/  HADD2.F32 R15, -RZ, R15.H0_H0 ;  /* 0x2000000fff0f7230 */ /* 0x000fe40000004100 */
[----:B------:R-:W-:Y:S01]  /*4d00*/  F2FP.F16.F32.PACK_AB R60, R60, R61 ;  /* 0x0000003d3c3c723e */ /* 0x000fe200000000ff */
[-C--:B------:R-:W-:Y:S02]  /*4d10*/  FMUL.FTZ R56, R13, R58.reuse ;  /* 0x0000003a0d387220 */ /* 0x080fe40000410000 */
[C---:B------:R-:W-:Y:S02]  /*4d20*/  FMUL.FTZ R58, R15.reuse, R58 ;  /* 0x0000003a0f3a7220 */ /* 0x040fe40000410000 */
[----:B------:R-:W-:Y:S01]  /*4d30*/  FFMA.FTZ R56, R15, R57, -R56 ;  /* 0x000000390f387223 */ /* 0x000fe20000010838 */
[----:B------:R-:W-:-:S02]  /*4d40*/  HADD2.F32 R15, -RZ, R150.H1_H1 ;  /* 0x30000096ff0f7230 */ /* 0x000fc40000004100 */
[----:B------:R-:W-:Y:S01]  /*4d50*/  FFMA.FTZ R58, R13, R57, R58 ;  /* 0x000000390d3a7223 */ /* 0x000fe2000001003a */
[--C-:B------:R-:W-:Y:S02]  /*4d60*/  HADD2.F32 R13, -RZ, R12.reuse.H0_H0 ;  /* 0x2000000cff0d7230 */ /* 0x100fe40000004100 */
[----:B------:R-:W-:Y:S02]  /*4d70*/  HADD2.F32 R12, -RZ, R12.H1_H1 ;  /* 0x3000000cff0c7230 */ /* 0x000fe40000004100 */
[--C-:B------:R-:W-:Y:S01]  /*4d80*/  HADD2.F32 R57, -RZ, R149.reuse.H1_H1 ;  /* 0x30000095ff397230 */ /* 0x100fe20000004100 */
[----:B------:R-:W-:Y:S01]  /*4d90*/  F2FP.F16.F32.PACK_AB R56, R58, R56 ;  /* 0x000000383a38723e */ /* 0x000fe200000000ff */
[----:B------:R-:W-:Y:S02]  /*4da0*/  HADD2.F32 R150, -RZ, R150.H0_H0 ;  /* 0x20000096ff967230 */ /* 0x000fe40000004100 */
[-C--:B------:R-:W-:Y:S01]  /*4db0*/  FMUL.FTZ R59, R12, R15.reuse ;  /* 0x0000000f0c3b7220 */ /* 0x080fe20000410000 */
[----:B------:R-:W-:Y:S01]  /*4dc0*/  FMUL.FTZ R15, R13, R15 ;  /* 0x0000000f0d0f7220 */ /* 0x000fe20000410000 */
[----:B------:R-:W-:-:S02]  /*4dd0*/  HADD2.F32 R149, -RZ, R149.H0_H0 ;  /* 0x20000095ff957230 */ /* 0x000fc40000004100 */
[-C--:B------:R-:W-:Y:S01]  /*4de0*/  FFMA.FTZ R59, R13, R57.reuse, -R59 ;  /* 0x000000390d3b7223 */ /* 0x080fe2000001083b */
[----:B------:R-:W-:Y:S01]  /*4df0*/  FFMA.FTZ R15, R12, R57, R15 ;  /* 0x000000390c0f7223 */ /* 0x000fe2000001000f */
[--C-:B------:R-:W-:Y:S02]  /*4e00*/  HADD2.F32 R12, -RZ, R14.reuse.H0_H0 ;  /* 0x2000000eff0c7230 */ /* 0x100fe40000004100 */
[----:B------:R-:W-:Y:S02]  /*4e10*/  HADD2.F32 R14, -RZ, R14.H1_H1 ;  /* 0x3000000eff0e7230 */ /* 0x000fe40000004100 */
[----:B------:R-:W-:-:S03]  /*4e20*/  F2FP.F16.F32.PACK_AB R15, R15, R59 ;  /* 0x0000003b0f0f723e */ /* 0x000fc600000000ff */
[-C--:B------:R-:W-:Y:S01]  /*4e30*/  FMUL.FTZ R13, R14, R150.reuse ;  /* 0x000000960e0d7220 */ /* 0x080fe20000410000 */
[----:B------:R-:W-:-:S03]  /*4e40*/  FMUL.FTZ R150, R12, R150 ;  /* 0x000000960c967220 */ /* 0x000fc60000410000 */
[-C--:B------:R-:W-:Y:S01]  /*4e50*/  FFMA.FTZ R13, R12, R149.reuse, -R13 ;  /* 0x000000950c0d7223 */ /* 0x080fe2000001080d */
[----:B------:R-:W-:Y:S01]  /*4e60*/  FFMA.FTZ R150, R14, R149, R150 ;  /* 0x000000950e967223 */ /* 0x000fe20000010096 */
[----:B------:R-:W-:Y:S02]  /*4e70*/  IMAD.MOV.U32 R12, RZ, RZ, R15 ;  /* 0x000000ffff0c7224 */ /* 0x000fe400078e000f */
[----:B------:R-:W-:Y:S02]  /*4e80*/  IMAD.MOV.U32 R15, RZ, RZ, R56 ;  /* 0x000000ffff0f7224 */ /* 0x000fe400078e0038 */
[----:B------:R-:W-:Y:S02]  /*4e90*/  F2FP.F16.F32.PACK_AB R150, R150, R13 ;  /* 0x0000000d9696723e */ /* 0x000fe400000000ff */
[----:B------:R-:W-:-:S03]  /*4ea0*/  MOV R13, R60 ;  /* 0x0000003c000d7202 */ /* 0x000fc60000000f00 */
[----:B------:R-:W-:-:S07]  /*4eb0*/  IMAD.MOV.U32 R14, RZ, RZ, R150 ;  /* 0x000000ffff0e7224 */ /* 0x000fce00078e0096 */
.L_x_489:
[----:B------:R-:W-:Y:S05]  /*4ec0*/  BSYNC B3 ;  /* 0x0000000000037941 */ /* 0x000fea0003800000 */
.L_x_488:
[----:B---3--:R-:W-:-:S04]  /*4ed0*/  LEA R56, P3, R19, R11, 0x1 ;  /* 0x0000000b13387211 */ /* 0x008fc800078608ff */
[----:B--2---:R-:W-:-:S05]  /*4ee0*/  LEA.HI.X R57, R19, R76, R200, 0x1, P3 ;  /* 0x0000004c13397211 */ /* 0x004fca00018f0cc8 */
[----:B----4-:R0:W-:Y:S04]  /*4ef0*/  ST.E.128 desc[UR48][R56.64], R12 ;  /* 0x0000000c38007985 */ /* 0x0101e8000c101d30 */
.L_x_487:
[----:B------:R-:W-:Y:S05]  /*4f00*/  BSYNC B2 ;  /* 0x0000000000027941 */ /* 0x000fea0003800000 */
.L_x_486:
[----:B------:R-:W-:-:S13]  /*4f10*/  ISETP.NE.AND P3, PT, R20, RZ, PT ;  /* 0x000000ff1400720c */ /* 0x000fda0003f65270 */
[----:B------:R-:W-:Y:S05]  /*4f20*/  @!P3 BRA `(.L_x_469) ;  /* 0x0000000000d4b947 */ /* 0x000fea0003800000 */
[----:B0---4-:R0:W4:Y:S01]  /*4f30*/  LDS.128 R12, [R80+0x24000] ;  /* 0x02400000500c7984 */ /* 0x0111220000000c00 */
[C---:B---3--:R-:W-:Y:S01]  /*4f40*/  LEA R56, P3, R23.reuse, R11, 0x1 ;  /* 0x0000000b17387211 */ /* 0x048fe200078608ff */
[----:B------:R-:W-:Y:S03]  /*4f50*/  BSSY B2, `(.L_x_490) ;  /* 0x0000031000027945 */ /* 0x000fe60003800000 */
[----:B--2---:R-:W-:Y:S02]  /*4f60*/  LEA.HI.X R57, R23, R76, R199, 0x1, P3 ;  /* 0x0000004c17397211 */ /* 0x004fe400018f0cc7 */
[----:B------:R-:W-:-:S13]  /*4f70*/  ISETP.GE.AND P3, PT, R209, R118, PT ;  /* 0x00000076d100720c */ /* 0x000fda0003f66270 */
[----:B0-----:R-:W-:Y:S05]  /*4f80*/  @P3 BRA `(.L_x_491) ;  /* 0x0000000000b43947 */ /* 0x001fea0003800000 */
[----:B------:R-:W-:Y:S02]  /*4f90*/  SHF.R.U64 R58, R54, 0x10, R55 ;  /* 0x00000010363a7819 */ /* 0x000fe40000001237 */
[----:B----4-:R-:W-:Y:S02]  /*4fa0*/  MOV R54, R13 ;  /* 0x0000000d00367202 */ /* 0x010fe40000000f00 */
[----:B------:R-:W-:Y:S01]  /*4fb0*/  SHF.R.U64 R13, R52, 0x10, R53 ;  /* 0x00000010340d7819 */ /* 0x000fe20000001235 */
[----:B------:R-:W-:Y:S01]  /*4fc0*/  HADD2.F32 R58, -RZ, R58.H0_H0 ;  /* 0x2000003aff3a7230 */ /* 0x000fe20000004100 */
[----:B------:R-:W-:Y:S01]  /*4fd0*/  SHF.R.U32.HI R55, RZ, 0x10, R55 ;  /* 0x00000010ff377819 */ /* 0x000fe20000011637 */
[--C-:B------:R-:W-:Y:S02]  /*4fe0*/  HADD2.F32 R11, -RZ, R54.reuse.H1_H1 ;  /* 0x30000036ff0b7230 */ /* 0x100fe40000004100 */
[----:B------:R-:W-:Y:S02]  /*4ff0*/  HADD2.F32 R52, -RZ, R54.H0_H0 ;  /* 0x20000036ff347230 */ /* 0x000fe40000004100 */
[----:B------:R-:W-:-:S02]  /*5000*/  HADD2.F32 R13, -RZ, R13.H0_H0 ;  /* 0x2000000dff0d7230 */ /* 0x000fc40000004100 */
[-C--:B------:R-:W-:Y:S01]  /*5010*/  FMUL.FTZ R54, R11, R58.reuse ;  /* 0x0000003a0b367220 */ /* 0x080fe20000410000 */
[----:B------:R-:W-:-:S03]  /*5020*/  FMUL.FTZ R58, R52, R58 ;  /* 0x0000003a343a7220 */ /* 0x000fc60000410000 */
[-C--:B------:R-:W-:Y:S01]  /*5030*/  FFMA.FTZ R54, R52, R13.reuse, -R54 ;  /* 0x0000000d34367223 */ /* 0x080fe20000010836 */
[----:B------:R-:W-:Y:S01]  /*5040*/  SHF.R.U32.HI R52, RZ, 0x10, R53 ;  /* 0x00000010ff347819 */ /* 0x000fe20000011635 */
[----:B------:R-:W-:Y:S01]  /*5050*/  FFMA.FTZ R58, R11, R13, R58 ;  /* 0x0000000d0b3a7223 */ /* 0x000fe2000001003a */
[----:B------:R-:W-:Y:S02]  /*5060*/  IMAD.MOV.U32 R13, RZ, RZ, R15 ;  /* 0x000000ffff0d7224 */ /* 0x000fe400078e000f */
[----:B------:R-:W-:Y:S02]  /*5070*/  HADD2.F32 R15, -RZ, R55.H0_H0 ;  /* 0x20000037ff0f7230 */ /* 0x000fe40000004100 */
[----:B------:R-:W-:Y:S01]  /*5080*/  HADD2.F32 R52, -RZ, R52.H0_H0 ;  /* 0x20000034ff347230 */ /* 0x000fe20000004100 */
[----:B------:R-:W-:Y:S01]  /*5090*/  F2FP.F16.F32.PACK_AB R54, R58, R54 ;  /* 0x000000363a36723e */ /* 0x000fe200000000ff */
[--C-:B------:R-:W-:Y:S02]  /*50a0*/  HADD2.F32 R11, -RZ, R13.reuse.H1_H1 ;  /* 0x3000000dff0b7230 */ /* 0x100fe40000004100 */
[----:B------:R-:W-:-:S03]  /*50b0*/  HADD2.F32 R13, -RZ, R13.H0_H0 ;  /* 0x2000000dff0d7230 */ /* 0x000fc60000004100 */
[-C--:B------:R-:W-:Y:S02]  /*50c0*/  FMUL.FTZ R53, R11, R15.reuse ;  /* 0x0000000f0b357220 */ /* 0x080fe40000410000 */
[C---:B------:R-:W-:Y:S02]  /*50d0*/  FMUL.FTZ R15, R13.reuse, R15 ;  /* 0x0000000f0d0f7220 */ /* 0x040fe40000410000 */
[-C--:B------:R-:W-:Y:S01]  /*50e0*/  FFMA.FTZ R53, R13, R52.reuse, -R53 ;  /* 0x000000340d357223 */ /* 0x080fe20000010835 */
[----:B------:R-:W-:Y:S02]  /*50f0*/  HADD2.F32 R13, -RZ, R148.H0_H0 ;  /* 0x20000094ff0d7230 */ /* 0x000fe40000004100 */
[----:B------:R-:W-:Y:S01]  /*5100*/  FFMA.FTZ R15, R11, R52, R15 ;  /* 0x000000340b0f7223 */ /* 0x000fe2000001000f */
[--C-:B------:R-:W-:Y:S02]  /*5110*/  HADD2.F32 R11, -RZ, R12.reuse.H0_H0 ;  /* 0x2000000cff0b7230 */ /* 0x100fe40000004100 */
[----:B------:R-:W-:-:S02]  /*5120*/  HADD2.F32 R12, -RZ, R12.H1_H1 ;  /* 0x3000000cff0c7230 */ /* 0x000fc40000004100 */
[--C-:B------:R-:W-:Y:S01]  /*5130*/  HADD2.F32 R52, -RZ, R147.reuse.H0_H0 ;  /* 0x20000093ff347230 */ /* 0x100fe20000004100 */
[----:B------:R-:W-:Y:S01]  /*5140*/  F2FP.F16.F32.PACK_AB R15, R15, R53 ;  /* 0x000000350f0f723e */ /* 0x000fe200000000ff */
[----:B------:R-:W-:Y:S02]  /*5150*/  HADD2.F32 R148, -RZ, R148.H1_H1 ;  /* 0x30000094ff947230 */ /* 0x000fe40000004100 */
[CC--:B------:R-:W-:Y:S01]  /*5160*/  FMUL.FTZ R55, R12.reuse, R13.reuse ;  /* 0x0000000d0c377220 */ /* 0x0c0fe20000410000 */
[C---:B------:R-:W-:Y:S01]  /*5170*/  FMUL.FTZ R13, R11.reuse, R13 ;  /* 0x0000000d0b0d7220 */ /* 0x040fe20000410000 */
[----:B------:R-:W-:Y:S02]  /*5180*/  HADD2.F32 R147, -RZ, R147.H1_H1 ;  /* 0x30000093ff937230 */ /* 0x000fe40000004100 */
[-C--:B------:R-:W-:Y:S01]  /*5190*/  FFMA.FTZ R55, R11, R52.reuse, -R55 ;  /* 0x000000340b377223 */ /* 0x080fe20000010837 */
[--C-:B------:R-:W-:Y:S02]  /*51a0*/  HADD2.F32 R11, -RZ, R14.reuse.H0_H0 ;  /* 0x2000000eff0b7230 */ /* 0x100fe40000004100 */
[----:B------:R-:W-:Y:S01]  /*51b0*/  FFMA.FTZ R13, R12, R52, R13 ;  /* 0x000000340c0d7223 */ /* 0x000fe2000001000d */
[----:B------:R-:W-:-:S04]  /*51c0*/  HADD2.F32 R14, -RZ, R14.H1_H1 ;  /* 0x3000000eff0e7230 */ /* 0x000fc80000004100 */
[----:B------:R-:W-:Y:S01]  /*51d0*/  F2FP.F16.F32.PACK_AB R13, R13, R55 ;  /* 0x000000370d0d723e */ /* 0x000fe200000000ff */
[-C--:B------:R-:W-:Y:S01]  /*51e0*/  FMUL.FTZ R12, R14, R148.reuse ;  /* 0x000000940e0c7220 */ /* 0x080fe20000410000 */
[----:B------:R-:W-:-:S03]  /*51f0*/  FMUL.FTZ R148, R11, R148 ;  /* 0x000000940b947220 */ /* 0x000fc60000410000 */
[-C--:B------:R-:W-:Y:S01]  /*5200*/  FFMA.FTZ R12, R11, R147.reuse, -R12 ;  /* 0x000000930b0c7223 */ /* 0x080fe2000001080c */
[----:B------:R-:W-:-:S05]  /*5210*/  FFMA.FTZ R148, R14, R147, R148 ;  /* 0x000000930e947223 */ /* 0x000fca0000010094 */
[----:B------:R-:W-:Y:S01]  /*5220*/  F2FP.F16.F32.PACK_AB R148, R148, R12 ;  /* 0x0000000c9494723e */ /* 0x000fe200000000ff */
[----:B------:R-:W-:Y:S01]  /*5230*/  IMAD.MOV.U32 R12, RZ, RZ, R13 ;  /* 0x000000ffff0c7224 */ /* 0x000fe200078e000d */
[----:B------:R-:W-:-:S03]  /*5240*/  MOV R13, R54 ;  /* 0x00000036000d7202 */ /* 0x000fc60000000f00 */
[----:B------:R-:W-:-:S07]  /*5250*/  IMAD.MOV.U32 R14, RZ, RZ, R148 ;  /* 0x000000ffff0e7224 */ /* 0x000fce00078e0094 */
.L_x_491:
[----:B------:R-:W-:Y:S05]  /*5260*/  BSYNC B2 ;  /* 0x0000000000027941 */ /* 0x000fea0003800000 */
.L_x_490:
[----:B----4-:R0:W-:Y:S02]  /*5270*/  ST.E.128 desc[UR48][R56.64], R12 ;  /* 0x0000000c38007985 */ /* 0x0101e4000c101d30 */
.L_x_469:
[----:B------:R-:W-:Y:S05]  /*5280*/  BSYNC B1 ;  /* 0x0000000000017941 */ /* 0x000fea0003800000 */
.L_x_468:
[----:B------:R-:W-:-:S03]  /*5290*/  UMOV UR4, 0xffffffff ;  /* 0xffffffff00047882 */ /* 0x000fc60000000000 */
[----:B------:R-:W-:Y:S05]  /*52a0*/  BRA.DIV UR4, `(.L_x_492) ;  /* 0x000001de04087947 */ /* 0x000fea000b800000 */
[----:B-1----:R-:W1:Y:S04]  /*52b0*/  SHFL.IDX PT, R116, R116, 0x1, 0x1c1f ;  /* 0x003c1f0074747f89 */ /* 0x002e6800000e0000 */
[----:B------:R-:W0:Y:S02]  /*52c0*/  SHFL.IDX PT, R117, R117, 0x1, 0x1c1f ;  /* 0x003c1f0075757f89 */ /* 0x000e2400000e0000 */
.L_x_801:
[----:B------:R-:W-:Y:S05]  /*52d0*/  @P4 BRA `(.L_x_493) ;  /* 0x0000005400484947 */ /* 0x000fea0003800000 */
[----:B------:R-:W-:Y:S01]  /*52e0*/  ISETP.NE.AND P3, PT, R6, RZ, PT ;  /* 0x000000ff0600720c */ /* 0x000fe20003f65270 */
[----:B------:R-:W-:-:S12]  /*52f0*/  BSSY B1, `(.L_x_494) ;  /* 0x0000039000017945 */ /* 0x000fd80003800000 */
[----:B------:R-:W-:Y:S05]  /*5300*/  @!P3 BRA `(.L_x_495) ;  /* 0x0000000000dcb947 */ /* 0x000fea0003800000 */
[----:B0---4-:R0:W4:Y:S01]  /*5310*/  LDS.128 R12, [R27+0x20000] ;  /* 0x020000001b0c7984 */ /* 0x0111220000000c00 */
[C---:B------:R-:W-:Y:S01]  /*5320*/  LEA R52, P3, R16.reuse, R117, 0x1 ;  /* 0x0000007510347211 */ /* 0x040fe200078608ff */
[----:B------:R-:W-:Y:S03]  /*5330*/  BSSY B2, `(.L_x_496) ;  /* 0x0000033000027945 */ /* 0x000fe60003800000 */
[----:B-1----:R-:W-:Y:S02]  /*5340*/  LEA.HI.X R53, R16, R116, R17, 0x1, P3 ;  /* 0x0000007410357211 */ /* 0x002fe400018f0c11 */
[----:B------:R-:W-:-:S13]  /*5350*/  ISETP.GE.AND P3, PT, R194, R118, PT ;  /* 0x00000076c200720c */ /* 0x000fda0003f66270 */
[----:B0-----:R-:W-:Y:S05]  /*5360*/  @P3 BRA `(.L_x_497) ;  /* 0x0000000000bc3947 */ /* 0x001fea0003800000 */
[----:B------:R-:W-:Y:S01]  /*5370*/  SHF.R.U64 R54, R50, 0x10, R51 ;  /* 0x0000001032367819 */ /* 0x000fe20000001233 */
[----:B----4-:R-:W-:Y:S01]  /*5380*/  IMAD.MOV.U32 R50, RZ, RZ, R13 ;  /* 0x000000ffff327224 */ /* 0x010fe200078e000d */
[----:B------:R-:W-:Y:S02]  /*5390*/  SHF.R.U64 R13, R48, 0x10, R49 ;  /* 0x00000010300d7819 */ /* 0x000fe40000001231 */
[----:B------:R-:W-:Y:S01]  /*53a0*/  SHF.R.U32.HI R51, RZ, 0x10, R51 ;  /* 0x00000010ff337819 */ /* 0x000fe20000011633 */
[----:B------:R-:W-:Y:S02]  /*53b0*/  HADD2.F32 R54, -RZ, R54.H0_H0 ;  /* 0x20000036ff367230 */ /* 0x000fe40000004100 */
[--C-:B---3--:R-:W-:Y:S02]  /*53c0*/  HADD2.F32 R11, -RZ, R50.reuse.H1_H1 ;  /* 0x30000032ff0b7230 */ /* 0x108fe40000004100 */
[----:B------:R-:W-:Y:S02]  /*53d0*/  HADD2.F32 R48, -RZ, R50.H0_H0 ;  /* 0x20000032ff307230 */ /* 0x000fe40000004100 */
[----:B------:R-:W-:-:S02]  /*53e0*/  HADD2.F32 R13, -RZ, R13.H0_H0 ;  /* 0x2000000dff0d7230 */ /* 0x000fc40000004100 */
[-C--:B------:R-:W-:Y:S01]  /*53f0*/  FMUL.FTZ R50, R11, R54.reuse ;  /* 0x000000360b327220 */ /* 0x080fe20000410000 */
[----:B------:R-:W-:-:S03]  /*5400*/  FMUL.FTZ R54, R48, R54 ;  /* 0x0000003630367220 */ /* 0x000fc60000410000 */
[-C--:B------:R-:W-:Y:S01]  /*5410*/  FFMA.FTZ R50, R48, R13.reuse, -R50 ;  /* 0x0000000d30327223 */ /* 0x080fe20000010832 */
[----:B------:R-:W-:Y:S01]  /*5420*/  SHF.R.U32.HI R48, RZ, 0x10, R49 ;  /* 0x00000010ff307819 */ /* 0x000fe20000011631 */
[----:B------:R-:W-:Y:S01]  /*5430*/  FFMA.FTZ R54, R11, R13, R54 ;  /* 0x0000000d0b367223 */ /* 0x000fe20000010036 */
[----:B------:R-:W-:Y:S01]  /*5440*/  MOV R11, R15 ;  /* 0x0000000f000b7202 */ /* 0x000fe20000000f00 */
[----:B------:R-:W-:Y:S02]  /*5450*/  IMAD.MOV.U32 R13, RZ, RZ, R12 ;  /* 0x000000ffff0d7224 */ /* 0x000fe400078e000c */
[----:B------:R-:W-:Y:S01]  /*5460*/  HADD2.F32 R12, -RZ, R51.H0_H0 ;  /* 0x20000033ff0c7230 */ /* 0x000fe20000004100 */
[----:B------:R-:W-:Y:S01]  /*5470*/  F2FP.F16.F32.PACK_AB R50, R54, R50 ;  /* 0x000000323632723e */ /* 0x000fe200000000ff */
[--C-:B------:R-:W-:Y:S02]  /*5480*/  HADD2.F32 R15, -RZ, R11.reuse.H1_H1 ;  /* 0x3000000bff0f7230 */ /* 0x100fe40000004100 */
[----:B------:R-:W-:-:S02]  /*5490*/  HADD2.F32 R11, -RZ, R11.H0_H0 ;  /* 0x2000000bff0b7230 */ /* 0x000fc40000004100 */
[----:B------:R-:W-:Y:S02]  /*54a0*/  HADD2.F32 R48, -RZ, R48.H0_H0 ;  /* 0x20000030ff307230 */ /* 0x000fe40000004100 */
[-C--:B------:R-:W-:Y:S01]  /*54b0*/  FMUL.FTZ R49, R15, R12.reuse ;  /* 0x0000000c0f317220 */ /* 0x080fe20000410000 */
[----:B------:R-:W-:-:S03]  /*54c0*/  FMUL.FTZ R12, R11, R12 ;  /* 0x0000000c0b0c7220 */ /* 0x000fc60000410000 */
[-C--:B------:R-:W-:Y:S01]  /*54d0*/  FFMA.FTZ R49, R11, R48.reuse, -R49 ;  /* 0x000000300b317223 */ /* 0x080fe20000010831 */
[--C-:B------:R-:W-:Y:S02]  /*54e0*/  HADD2.F32 R11, -RZ, R146.reuse.H0_H0 ;  /* 0x20000092ff0b7230 */ /* 0x100fe40000004100 */
[----:B------:R-:W-:Y:S01]  /*54f0*/  FFMA.FTZ R12, R15, R48, R12 ;  /* 0x000000300f0c7223 */ /* 0x000fe2000001000c */
[--C-:B------:R-:W-:Y:S02]  /*5500*/  HADD2.F32 R15, -RZ, R13.reuse.H1_H1 ;  /* 0x3000000dff0f7230 */ /* 0x100fe40000004100 */
[----:B------:R-:W-:Y:S02]  /*5510*/  HADD2.F32 R13, -RZ, R13.H0_H0 ;  /* 0x2000000dff0d7230 */ /* 0x000fe40000004100 */
[----:B------:R-:W-:Y:S02]  /*5520*/  HADD2.F32 R48, -RZ, R145.H0_H0 ;  /* 0x20000091ff307230 */ /* 0x000fe40000004100 */
[----:B------:R-:W-:Y:S01]  /*5530*/  FMUL.FTZ R51, R15, R11 ;  /* 0x0000000b0f337220 */ /* 0x000fe20000410000 */
[----:B------:R-:W-:-:S02]  /*5540*/  HADD2.F32 R146, -RZ, R146.H1_H1 ;  /* 0x30000092ff927230 */ /* 0x000fc40000004100 */
[C---:B------:R-:W-:Y:S01]  /*5550*/  FMUL.FTZ R11, R13.reuse, R11 ;  /* 0x0000000b0d0b7220 */ /* 0x040fe20000410000 */
[----:B------:R-:W-:Y:S02]  /*5560*/  HADD2.F32 R145, -RZ, R145.H1_H1 ;  /* 0x30000091ff917230 */ /* 0x000fe40000004100 */
[-C--:B------:R-:W-:Y:S01]  /*5570*/  FFMA.FTZ R51, R13, R48.reuse, -R51 ;  /* 0x000000300d337223 */ /* 0x080fe20000010833 */
[--C-:B------:R-:W-:Y:S02]  /*5580*/  HADD2.F32 R13, -RZ, R14.reuse.H1_H1 ;  /* 0x3000000eff0d7230 */ /* 0x100fe40000004100 */
[----:B------:R-:W-:Y:S01]  /*5590*/  FFMA.FTZ R11, R15, R48, R11 ;  /* 0x000000300f0b7223 */ /* 0x000fe2000001000b */
[----:B------:R-:W-:Y:S01]  /*55a0*/  HADD2.F32 R14, -RZ, R14.H0_H0 ;  /* 0x2000000eff0e7230 */ /* 0x000fe20000004100 */
[----:B------:R-:W-:Y:S01]  /*55b0*/  F2FP.F16.F32.PACK_AB R49, R12, R49 ;  /* 0x000000310c31723e */ /* 0x000fe200000000ff */
[-C--:B------:R-:W-:Y:S02]  /*55c0*/  FMUL.FTZ R15, R13, R146.reuse ;  /* 0x000000920d0f7220 */ /* 0x080fe40000410000 */
[----:B------:R-:W-:Y:S01]  /*55d0*/  F2FP.F16.F32.PACK_AB R11, R11, R51 ;  /* 0x000000330b0b723e */ /* 0x000fe200000000ff */
[C---:B------:R-:W-:Y:S01]  /*55e0*/  FMUL.FTZ R146, R14.reuse, R146 ;  /* 0x000000920e927220 */ /* 0x040fe20000410000 */
[----:B------:R-:W-:-:S03]  /*55f0*/  FFMA.FTZ R15, R14, R145, -R15 ;  /* 0x000000910e0f7223 */ /* 0x000fc6000001080f */
[----:B------:R-:W-:Y:S01]  /*5600*/  FFMA.FTZ R146, R13, R145, R146 ;  /* 0x000000910d927223 */ /* 0x000fe20000010092 */
[----:B------:R-:W-:Y:S01]  /*5610*/  IMAD.MOV.U32 R12, RZ, RZ, R11 ;  /* 0x000000ffff0c7224 */ /* 0x000fe200078e000b */
[----:B------:R-:W-:-:S03]  /*5620*/  MOV R13, R50 ;  /* 0x00000032000d7202 */ /* 0x000fc60000000f00 */
[----:B------:R-:W-:-:S05]  /*5630*/  F2FP.F16.F32.PACK_AB R15, R146, R15 ;  /* 0x0000000f920f723e */ /* 0x000fca00000000ff */
[----:B------:R-:W-:Y:S02]  /*5640*/  IMAD.MOV.U32 R14, RZ, RZ, R15 ;  /* 0x000000ffff0e7224 */ /* 0x000fe400078e000f */
[----:B------:R-:W-:-:S07]  /*5650*/  IMAD.MOV.U32 R15, RZ, RZ, R49 ;  /* 0x000000ffff0f7224 */ /* 0x000fce00078e0031 */
.L_x_497:
[----:B------:R-:W-:Y:S05]  /*5660*/  BSYNC B2 ;  /* 0x0000000000027941 */ /* 0x000fea0003800000 */
.L_x_496:
[----:B----4-:R0:W-:Y:S02]  /*5670*/  ST.E.128 desc[UR48][R52.64], R12 ;  /* 0x0000000c34007985 */ /* 0x0101e4000c101d30 */
.L_x_495:
[----:B------:R-:W-:Y:S05]  /*5680*/  BSYNC B1 ;  /* 0x0000000000017941 */ /* 0x000fea0003800000 */
.L_x_494:
[----:B------:R-:W-:Y:S01]  /*5690*/  ISETP.NE.AND P3, PT, R7, RZ, PT ;  /* 0x000000ff0700720c */ /* 0x000fe20003f65270 */
[----:B------:R-:W-:-:S12]  /*56a0*/  BSSY B1, `(.L_x_498) ;  /* 0x0000035000017945 */ /* 0x000fd80003800000 */
[----:B------:R-:W-:Y:S05]  /*56b0*/  @!P3 BRA `(.L_x_499) ;  /* 0x0000000000ccb947 */ /* 0x000fea0003800000 */
[----:B0---4-:R0:W4:Y:S01]  /*56c0*/  LDS.128 R12, [R80+0x20000] ;  /* 0x02000000500c7984 */ /* 0x0111220000000c00 */
[----:B------:R-:W-:Y:S01]  /*56d0*/  ISETP.GE.AND P3, PT, R208, R118, PT ;  /* 0x00000076d000720c */ /* 0x000fe20003f66270 */
[----:B------:R-:W-:Y:S01]  /*56e0*/  IMAD.MOV.U32 R48, RZ, RZ, R117 ;  /* 0x000000ffff307224 */ /* 0x000fe200078e0075 */
[----:B---3--:R-:W-:Y:S01]  /*56f0*/  SHF.L.U32 R11, R197, 0x3, RZ ;  /* 0x00000003c50b7819 */ /* 0x008fe200000006ff */
[----:B-1----:R-:W-:Y:S01]  /*5700*/  IMAD.MOV.U32 R49, RZ, RZ, R116 ;  /* 0x000000ffff317224 */ /* 0x002fe200078e0074 */
[----:B------:R-:W-:Y:S03]  /*5710*/  BSSY B2, `(.L_x_500) ;  /* 0x000002c000027945 */ /* 0x000fe60003800000 */
[----:B------:R-:W-:-:S06]  /*5720*/  IMAD.WIDE R48, R11, 0x2, R48 ;  /* 0x000000020b307825 */ /* 0x000fcc00078e0230 */
[----:B0-----:R-:W-:Y:S05]  /*5730*/  @P3 BRA `(.L_x_501) ;  /* 0x0000000000a43947 */ /* 0x001fea0003800000 */
[--C-:B------:R-:W-:Y:S01]  /*5740*/  SHF.R.U64 R11, R44, 0x10, R45.reuse ;  /* 0x000000102c0b7819 */ /* 0x100fe2000000122d */
[--C-:B----4-:R-:W-:Y:S01]  /*5750*/  HADD2.F32 R50, -RZ, R15.reuse.H1_H1 ;  /* 0x3000000fff327230 */ /* 0x110fe20000004100 */
[----:B------:R-:W-:Y:S01]  /*5760*/  SHF.R.U32.HI R44, RZ, 0x10, R45 ;  /* 0x00000010ff2c7819 */ /* 0x000fe2000001162d */
[----:B------:R-:W-:Y:S01]  /*5770*/  HADD2.F32 R15, -RZ, R15.H0_H0 ;  /* 0x2000000fff0f7230 */ /* 0x000fe20000004100 */
[--C-:B------:R-:W-:Y:S01]  /*5780*/  SHF.R.U64 R45, R46, 0x10, R47.reuse ;  /* 0x000000102e2d7819 */ /* 0x100fe2000000122f */
[----:B------:R-:W-:Y:S01]  /*5790*/  HADD2.F32 R11, -RZ, R11.H0_H0 ;  /* 0x2000000bff0b7230 */ /* 0x000fe20000004100 */
[----:B------:R-:W-:Y:S01]  /*57a0*/  SHF.R.U32.HI R46, RZ, 0x10, R47 ;  /* 0x00000010ff2e7819 */ /* 0x000fe2000001162f */
[----:B------:R-:W-:Y:S02]  /*57b0*/  HADD2.F32 R47, -RZ, R13.H1_H1 ;  /* 0x3000000dff2f7230 */ /* 0x000fe40000004100 */
[----:B------:R-:W-:Y:S02]  /*57c0*/  HADD2.F32 R45, -RZ, R45.H0_H0 ;  /* 0x2000002dff2d7230 */ /* 0x000fe40000004100 */
[----:B------:R-:W-:-:S02]  /*57d0*/  HADD2.F32 R13, -RZ, R13.H0_H0 ;  /* 0x2000000dff0d7230 */ /* 0x000fc40000004100 */
[----:B------:R-:W-:Y:S02]  /*57e0*/  HADD2.F32 R46, -RZ, R46.H0_H0 ;  /* 0x2000002eff2e7230 */ /* 0x000fe40000004100 */
[----:B------:R-:W-:Y:S02]  /*57f0*/  HADD2.F32 R51, -RZ, R44.H0_H0 ;  /* 0x2000002cff337230 */ /* 0x000fe40000004100 */
[-C--:B------:R-:W-:Y:S01]  /*5800*/  FMUL.FTZ R44, R47, R45.reuse ;  /* 0x0000002d2f2c7220 */ /* 0x080fe20000410000 */
[----:B------:R-:W-:Y:S01]  /*5810*/  FMUL.FTZ R52, R13, R45 ;  /* 0x0000002d0d347220 */ /* 0x000fe20000410000 */
[-C--:B------:R-:W-:Y:S01]  /*5820*/  FMUL.FTZ R45, R50, R46.reuse ;  /* 0x0000002e322d7220 */ /* 0x080fe20000410000 */
[----:B------:R-:W-:Y:S01]  /*5830*/  FMUL.FTZ R46, R15, R46 ;  /* 0x0000002e0f2e7220 */ /* 0x000fe20000410000 */
[-C--:B------:R-:W-:Y:S01]  /*5840*/  FFMA.FTZ R44, R13, R11.reuse, -R44 ;  /* 0x0000000b0d2c7223 */ /* 0x080fe2000001082c */
[----:B------:R-:W-:Y:S01]  /*5850*/  FFMA.FTZ R52, R47, R11, R52 ;  /* 0x0000000b2f347223 */ /* 0x000fe20000010034 */
[----:B------:R-:W-:Y:S01]  /*5860*/  FFMA.FTZ R45, R15, R51, -R45 ;  /* 0x000000330f2d7223 */ /* 0x000fe2000001082d */
[----:B------:R-:W-:-:S02]  /*5870*/  HADD2.F32 R15, -RZ, R12.H1_H1 ;  /* 0x3000000cff0f7230 */ /* 0x000fc40000004100 */
[----:B------:R-:W-:Y:S01]  /*5880*/  FFMA.FTZ R46, R50, R51, R46 ;  /* 0x00000033322e7223 */ /* 0x000fe2000001002e */
[----:B------:R-:W-:Y:S01]  /*5890*/  HADD2.F32 R13, -RZ, R144.H0_H0 ;  /* 0x20000090ff0d7230 */ /* 0x000fe20000004100 */
[----:B------:R-:W-:Y:S01]  /*58a0*/  F2FP.F16.F32.PACK_AB R44, R52, R44 ;  /* 0x0000002c342c723e */ /* 0x000fe200000000ff */
[----:B------:R-:W-:Y:S02]  /*58b0*/  HADD2.F32 R12, -RZ, R12.H0_H0 ;  /* 0x2000000cff0c7230 */ /* 0x000fe40000004100 */
[----:B------:R-:W-:Y:S02]  /*58c0*/  HADD2.F32 R144, -RZ, R144.H1_H1 ;  /* 0x30000090ff907230 */ /* 0x000fe40000004100 */
[-C--:B------:R-:W-:Y:S01]  /*58d0*/  FMUL.FTZ R50, R15, R13.reuse ;  /* 0x0000000d0f327220 */ /* 0x080fe20000410000 */
[--C-:B------:R-:W-:Y:S02]  /*58e0*/  HADD2.F32 R47, -RZ, R14.reuse.H1_H1 ;  /* 0x3000000eff2f7230 */ /* 0x100fe40000004100 */
[----:B------:R-:W-:Y:S01]  /*58f0*/  FMUL.FTZ R51, R12, R13 ;  /* 0x0000000d0c337220 */ /* 0x000fe20000410000 */
[----:B------:R-:W-:-:S02]  /*5900*/  HADD2.F32 R14, -RZ, R14.H0_H0 ;  /* 0x2000000eff0e7230 */ /* 0x000fc40000004100 */
[--C-:B------:R-:W-:Y:S02]  /*5910*/  HADD2.F32 R11, -RZ, R143.reuse.H0_H0 ;  /* 0x2000008fff0b7230 */ /* 0x100fe40000004100 */
[-C--:B------:R-:W-:Y:S01]  /*5920*/  FMUL.FTZ R13, R47, R144.reuse ;  /* 0x000000902f0d7220 */ /* 0x080fe20000410000 */
[----:B------:R-:W-:Y:S02]  /*5930*/  HADD2.F32 R143, -RZ, R143.H1_H1 ;  /* 0x3000008fff8f7230 */ /* 0x000fe40000004100 */
[----:B------:R-:W-:Y:S01]  /*5940*/  FMUL.FTZ R144, R14, R144 ;  /* 0x000000900e907220 */ /* 0x000fe20000410000 */
[-C--:B------:R-:W-:Y:S01]  /*5950*/  FFMA.FTZ R50, R12, R11.reuse, -R50 ;  /* 0x0000000b0c327223 */ /* 0x080fe20000010832 */
[----:B------:R-:W-:Y:S01]  /*5960*/  FFMA.FTZ R51, R15, R11, R51 ;  /* 0x0000000b0f337223 */ /* 0x000fe20000010033 */
[-C--:B------:R-:W-:Y:S01]  /*5970*/  FFMA.FTZ R13, R14, R143.reuse, -R13 ;  /* 0x0000008f0e0d7223 */ /* 0x080fe2000001080d */
[----:B------:R-:W-:Y:S01]  /*5980*/  FFMA.FTZ R144, R47, R143, R144 ;  /* 0x0000008f2f907223 */ /* 0x000fe20000010090 */
[----:B------:R-:W-:-:S02]  /*5990*/  F2FP.F16.F32.PACK_AB R15, R46, R45 ;  /* 0x0000002d2e0f723e */ /* 0x000fc400000000ff */
[----:B------:R-:W-:Y:S02]  /*59a0*/  F2FP.F16.F32.PACK_AB R12, R51, R50 ;  /* 0x00000032330c723e */ /* 0x000fe400000000ff */
[----:B------:R-:W-:Y:S02]  /*59b0*/  F2FP.F16.F32.PACK_AB R14, R144, R13 ;  /* 0x0000000d900e723e */ /* 0x000fe400000000ff */
[----:B------:R-:W-:-:S07]  /*59c0*/  MOV R13, R44 ;  /* 0x0000002c000d7202 */ /* 0x000fce0000000f00 */
.L_x_501:
[----:B------:R-:W-:Y:S05]  /*59d0*/  BSYNC B2 ;  /* 0x0000000000027941 */ /* 0x000fea0003800000 */
.L_x_500:
[----:B----4-:R0:W-:Y:S02]  /*59e0*/  ST.E.128 desc[UR48][R48.64], R12 ;  /* 0x0000000c30007985 */ /* 0x0101e4000c101d30 */
.L_x_499:
[----:B------:R-:W-:Y:S05]  /*59f0*/  BSYNC B1 ;  /* 0x0000000000017941 */ /* 0x000fea0003800000 */
.L_x_498:
[----:B------:R-:W-:Y:S01]  /*5a00*/  ISETP.NE.AND P3, PT, R8, RZ, PT ;  /* 0x000000ff0800720c */ /* 0x000fe20003f65270 */
[----:B------:R-:W-:-:S12]  /*5a10*/  BSSY B1, `(.L_x_502) ;  /* 0x0000036000017945 */ /* 0x000fd80003800000 */
[----:B------:R-:W-:Y:S05]  /*5a20*/  @!P3 BRA `(.L_x_503) ;  /* 0x0000000000d0b947 */ /* 0x000fea0003800000 */
[----:B0---4-:R0:W4:Y:S01]  /*5a30*/  LDS.128 R12, [R27+0x23000] ;  /* 0x023000001b0c7984 */ /* 0x0111220000000c00 */
[----:B------:R-:W-:Y:S01]  /*5a40*/  ISETP.GE.AND P3, PT, R206, R118, PT ;  /* 0x00000076ce00720c */ /* 0x000fe20003f66270 */
[----:B---3--:R-:W-:Y:S01]  /*5a50*/  IMAD.SHL.U32 R11, R198, 0x8, RZ ;  /* 0x00000008c60b7824 */ /* 0x008fe200078e00ff */
[----:B-1----:R-:W-:Y:S01]  /*5a60*/  MOV R45, R116 ;  /* 0x00000074002d7202 */ /* 0x002fe20000000f00 */
[----:B------:R-:W-:Y:S01]  /*5a70*/  IMAD.MOV.U32 R44, RZ, RZ, R117 ;  /* 0x000000ffff2c7224 */ /* 0x000fe200078e0075 */
[----:B------:R-:W-:Y:S03]  /*5a80*/  BSSY B2, `(.L_x_504) ;  /* 0x000002d000027945 */ /* 0x000fe60003800000 */
[----:B------:R-:W-:-:S06]  /*5a90*/  IMAD.WIDE R44, R11, 0x2, R44 ;  /* 0x000000020b2c7825 */ /* 0x000fcc00078e022c */
[----:B0-----:R-:W-:Y:S05]  /*5aa0*/  @P3 BRA `(.L_x_505) ;  /* 0x0000000000a83947 */ /* 0x001fea0003800000 */
[----:B------:R-:W-:Y:S02]  /*5ab0*/  SHF.R.U64 R11, R40, 0x10, R41 ;  /* 0x00000010280b7819 */ /* 0x000fe40000001229 */
[----:B------:R-:W-:Y:S02]  /*5ac0*/  SHF.R.U64 R46, R42, 0x10, R43 ;  /* 0x000000102a2e7819 */ /* 0x000fe4000000122b */
[----:B------:R-:W-:Y:S01]  /*5ad0*/  SHF.R.U32.HI R40, RZ, 0x10, R41 ;  /* 0x00000010ff287819 */ /* 0x000fe20000011629 */
[----:B----4-:R-:W-:Y:S01]  /*5ae0*/  IMAD.MOV.U32 R41, RZ, RZ, R13 ;  /* 0x000000ffff297224 */ /* 0x010fe200078e000d */
[----:B------:R-:W-:Y:S01]  /*5af0*/  SHF.R.U32.HI R43, RZ, 0x10, R43 ;  /* 0x00000010ff2b7819 */ /* 0x000fe2000001162b */
[----:B------:R-:W-:Y:S02]  /*5b00*/  HADD2.F32 R48, -RZ, R46.H0_H0 ;  /* 0x2000002eff307230 */ /* 0x000fe40000004100 */
[----:B------:R-:W-:Y:S02]  /*5b10*/  HADD2.F32 R42, -RZ, R11.H0_H0 ;  /* 0x2000000bff2a7230 */ /* 0x000fe40000004100 */
[----:B------:R-:W-:-:S02]  /*5b20*/  HADD2.F32 R46, -RZ, R43.H0_H0 ;  /* 0x2000002bff2e7230 */ /* 0x000fc40000004100 */
[--C-:B------:R-:W-:Y:S02]  /*5b30*/  HADD2.F32 R13, -RZ, R41.reuse.H1_H1 ;  /* 0x30000029ff0d7230 */ /* 0x100fe40000004100 */
[----:B------:R-:W-:Y:S02]  /*5b40*/  HADD2.F32 R43, -RZ, R41.H0_H0 ;  /* 0x20000029ff2b7230 */ /* 0x000fe40000004100 */
[--C-:B------:R-:W-:Y:S02]  /*5b50*/  HADD2.F32 R11, -RZ, R15.reuse.H1_H1 ;  /* 0x3000000fff0b7230 */ /* 0x100fe40000004100 */
[-C--:B------:R-:W-:Y:S01]  /*5b60*/  FMUL.FTZ R50, R13, R48.reuse ;  /* 0x000000300d327220 */ /* 0x080fe20000410000 */
[----:B------:R-:W-:Y:S02]  /*5b70*/  HADD2.F32 R41, -RZ, R15.H0_H0 ;  /* 0x2000000fff297230 */ /* 0x000fe40000004100 */
[----:B------:R-:W-:Y:S01]  /*5b80*/  FMUL.FTZ R52, R43, R48 ;  /* 0x000000302b347220 */ /* 0x000fe20000410000 */
[----:B------:R-:W-:-:S02]  /*5b90*/  HADD2.F32 R40, -RZ, R40.H0_H0 ;  /* 0x20000028ff287230 */ /* 0x000fc40000004100 */
[----:B------:R-:W-:Y:S01]  /*5ba0*/  FMUL.FTZ R48, R11, R46 ;  /* 0x0000002e0b307220 */ /* 0x000fe20000410000 */
[----:B------:R-:W-:Y:S01]  /*5bb0*/  FFMA.FTZ R15, R43, R42, -R50 ;  /* 0x0000002a2b0f7223 */ /* 0x000fe20000010832 */
[----:B------:R-:W-:Y:S01]  /*5bc0*/  FMUL.FTZ R46, R41, R46 ;  /* 0x0000002e292e7220 */ /* 0x000fe20000410000 */
[----:B------:R-:W-:Y:S01]  /*5bd0*/  FFMA.FTZ R42, R13, R42, R52 ;  /* 0x0000002a0d2a7223 */ /* 0x000fe20000010034 */
[-C--:B------:R-:W-:Y:S01]  /*5be0*/  FFMA.FTZ R41, R41, R40.reuse, -R48 ;  /* 0x0000002829297223 */ /* 0x080fe20000010830 */
[----:B------:R-:W-:Y:S02]  /*5bf0*/  HADD2.F32 R13, -RZ, R140.H0_H0 ;  /* 0x2000008cff0d7230 */ /* 0x000fe40000004100 */
[----:B------:R-:W-:Y:S01]  /*5c00*/  FFMA.FTZ R40, R11, R40, R46 ;  /* 0x000000280b287223 */ /* 0x000fe2000001002e */
[--C-:B------:R-:W-:Y:S02]  /*5c10*/  HADD2.F32 R46, -RZ, R12.reuse.H1_H1 ;  /* 0x3000000cff2e7230 */ /* 0x100fe40000004100 */
[----:B------:R-:W-:-:S02]  /*5c20*/  HADD2.F32 R48, -RZ, R12.H0_H0 ;  /* 0x2000000cff307230 */ /* 0x000fc40000004100 */
[----:B------:R-:W-:Y:S02]  /*5c30*/  HADD2.F32 R43, -RZ, R140.H1_H1 ;  /* 0x3000008cff2b7230 */ /* 0x000fe40000004100 */
[-C--:B------:R-:W-:Y:S01]  /*5c40*/  FMUL.FTZ R47, R46, R13.reuse ;  /* 0x0000000d2e2f7220 */ /* 0x080fe20000410000 */
[--C-:B------:R-:W-:Y:S02]  /*5c50*/  HADD2.F32 R12, -RZ, R14.reuse.H1_H1 ;  /* 0x3000000eff0c7230 */ /* 0x100fe40000004100 */
[----:B------:R-:W-:Y:S01]  /*5c60*/  FMUL.FTZ R13, R48, R13 ;  /* 0x0000000d300d7220 */ /* 0x000fe20000410000 */
[--C-:B------:R-:W-:Y:S02]  /*5c70*/  HADD2.F32 R11, -RZ, R139.reuse.H0_H0 ;  /* 0x2000008bff0b7230 */ /* 0x100fe40000004100 */
[----:B------:R-:W-:Y:S02]  /*5c80*/  HADD2.F32 R14, -RZ, R14.H0_H0 ;  /* 0x2000000eff0e7230 */ /* 0x000fe40000004100 */
[----:B------:R-:W-:Y:S01]  /*5c90*/  FMUL.FTZ R49, R12, R43 ;  /* 0x0000002b0c317220 */ /* 0x000fe20000410000 */
[----:B------:R-:W-:-:S02]  /*5ca0*/  HADD2.F32 R139, -RZ, R139.H1_H1 ;  /* 0x3000008bff8b7230 */ /* 0x000fc40000004100 */
[-C--:B------:R-:W-:Y:S01]  /*5cb0*/  FFMA.FTZ R47, R48, R11.reuse, -R47 ;  /* 0x0000000b302f7223 */ /* 0x080fe2000001082f */
[----:B------:R-:W-:Y:S01]  /*5cc0*/  FFMA.FTZ R46, R46, R11, R13 ;  /* 0x0000000b2e2e7223 */ /* 0x000fe2000001000d */
[----:B------:R-:W-:Y:S01]  /*5cd0*/  FMUL.FTZ R43, R14, R43 ;  /* 0x0000002b0e2b7220 */ /* 0x000fe20000410000 */
[----:B------:R-:W-:Y:S01]  /*5ce0*/  F2FP.F16.F32.PACK_AB R13, R42, R15 ;  /* 0x0000000f2a0d723e */ /* 0x000fe200000000ff */
[----:B------:R-:W-:Y:S01]  /*5cf0*/  FFMA.FTZ R49, R14, R139, -R49 ;  /* 0x0000008b0e317223 */ /* 0x000fe20000010831 */
[----:B------:R-:W-:Y:S01]  /*5d00*/  F2FP.F16.F32.PACK_AB R15, R40, R41 ;  /* 0x00000029280f723e */ /* 0x000fe200000000ff */
[----:B------:R-:W-:Y:S01]  /*5d10*/  FFMA.FTZ R12, R12, R139, R43 ;  /* 0x0000008b0c0c7223 */ /* 0x000fe2000001002b */
[----:B------:R-:W-:-:S04]  /*5d20*/  F2FP.F16.F32.PACK_AB R46, R46, R47 ;  /* 0x0000002f2e2e723e */ /* 0x000fc800000000ff */
[----:B------:R-:W-:Y:S01]  /*5d30*/  F2FP.F16.F32.PACK_AB R14, R12, R49 ;  /* 0x000000310c0e723e */ /* 0x000fe200000000ff */
[----:B------:R-:W-:-:S07]  /*5d40*/  IMAD.MOV.U32 R12, RZ, RZ, R46 ;  /* 0x000000ffff0c7224 */ /* 0x000fce00078e002e */
.L_x_505:
[----:B------:R-:W-:Y:S05]  /*5d50*/  BSYNC B2 ;  /* 0x0000000000027941 */ /* 0x000fea0003800000 */
.L_x_504:
[----:B----4-:R0:W-:Y:S02]  /*5d60*/  ST.E.128 desc[UR48][R44.64], R12 ;  /* 0x0000000c2c007985 */ /* 0x0101e4000c101d30 */
.L_x_503:
[----:B------:R-:W-:Y:S05]  /*5d70*/  BSYNC B1 ;  /* 0x0000000000017941 */ /* 0x000fea0003800000 */
.L_x_502:
        /* <DEDUP_REMOVED lines=9> */
[----:B------:R-:W-:Y:S02]  /*5e10*/  SHF.R.U64 R36, R36, 0x10, R37 ;  /* 0x0000001024247819 */ /* 0x000fe40000001225 */
[--C-:B---3--:R-:W-:Y:S01]  /*5e20*/  SHF.R.U64 R11, R38, 0x10, R39.reuse ;  /* 0x00000010260b7819 */ /* 0x108fe20000001227 */
[----:B----4-:R-:W-:Y:S01]  /*5e30*/  HADD2.F32 R38, -RZ, R15.H1_H1 ;  /* 0x3000000fff267230 */ /* 0x010fe20000004100 */
[----:B------:R-:W-:Y:S02]  /*5e40*/  SHF.R.U32.HI R42, RZ, 0x10, R39 ;  /* 0x00000010ff2a7819 */ /* 0x000fe40000011627 */
[----:B------:R-:W-:Y:S01]  /*5e50*/  SHF.R.U32.HI R43, RZ, 0x10, R37 ;  /* 0x00000010ff2b7819 */ /* 0x000fe20000011625 */
[----:B------:R-:W-:Y:S02]  /*5e60*/  HADD2.F32 R37, -RZ, R36.H0_H0 ;  /* 0x20000024ff257230 */ /* 0x000fe40000004100 */
[----:B------:R-:W-:Y:S02]  /*5e70*/  HADD2.F32 R39, -RZ, R11.H0_H0 ;  /* 0x2000000bff277230 */ /* 0x000fe40000004100 */
[----:B------:R-:W-:-:S02]  /*5e80*/  HADD2.F32 R36, -RZ, R13.H1_H1 ;  /* 0x3000000dff247230 */ /* 0x000fc40000004100 */
[----:B------:R-:W-:Y:S02]  /*5e90*/  HADD2.F32 R11, -RZ, R13.H0_H0 ;  /* 0x2000000dff0b7230 */ /* 0x000fe40000004100 */
[----:B------:R-:W-:Y:S02]  /*5ea0*/  HADD2.F32 R42, -RZ, R42.H0_H0 ;  /* 0x2000002aff2a7230 */ /* 0x000fe40000004100 */
[-C--:B------:R-:W-:Y:S01]  /*5eb0*/  FMUL.FTZ R44, R36, R39.reuse ;  /* 0x00000027242c7220 */ /* 0x080fe20000410000 */
[----:B------:R-:W-:Y:S02]  /*5ec0*/  HADD2.F32 R13, -RZ, R15.H0_H0 ;  /* 0x2000000fff0d7230 */ /* 0x000fe40000004100 */
[C---:B------:R-:W-:Y:S01]  /*5ed0*/  FMUL.FTZ R39, R11.reuse, R39 ;  /* 0x000000270b277220 */ /* 0x040fe20000410000 */
[----:B------:R-:W-:Y:S02]  /*5ee0*/  HADD2.F32 R15, -RZ, R43.H0_H0 ;  /* 0x2000002bff0f7230 */ /* 0x000fe40000004100 */
[-C--:B------:R-:W-:Y:S01]  /*5ef0*/  FMUL.FTZ R46, R38, R42.reuse ;  /* 0x0000002a262e7220 */ /* 0x080fe20000410000 */
[-C--:B------:R-:W-:Y:S01]  /*5f00*/  FFMA.FTZ R11, R11, R37.reuse, -R44 ;  /* 0x000000250b0b7223 */ /* 0x080fe2000001082c */
[C---:B------:R-:W-:Y:S01]  /*5f10*/  FMUL.FTZ R43, R13.reuse, R42 ;  /* 0x0000002a0d2b7220 */ /* 0x040fe20000410000 */
[----:B------:R-:W-:Y:S01]  /*5f20*/  FFMA.FTZ R36, R36, R37, R39 ;  /* 0x0000002524247223 */ /* 0x000fe20000010027 */
[----:B------:R-:W-:Y:S01]  /*5f30*/  FFMA.FTZ R13, R13, R15, -R46 ;  /* 0x0000000f0d0d7223 */ /* 0x000fe2000001082e */
[----:B------:R-:W-:-:S02]  /*5f40*/  HADD2.F32 R42, -RZ, R133.H0_H0 ;  /* 0x20000085ff2a7230 */ /* 0x000fc40000004100 */
[----:B------:R-:W-:Y:S01]  /*5f50*/  FFMA.FTZ R38, R38, R15, R43 ;  /* 0x0000000f26267223 */ /* 0x000fe2000001002b */
[----:B------:R-:W-:Y:S01]  /*5f60*/  HADD2.F32 R15, -RZ, R12.H1_H1 ;  /* 0x3000000cff0f7230 */ /* 0x000fe20000004100 */
[----:B------:R-:W-:Y:S01]  /*5f70*/  F2FP.F16.F32.PACK_AB R11, R36, R11 ;  /* 0x0000000b240b723e */ /* 0x000fe200000000ff */
[----:B------:R-:W-:Y:S02]  /*5f80*/  HADD2.F32 R37, -RZ, R14.H1_H1 ;  /* 0x3000000eff257230 */ /* 0x000fe40000004100 */
[----:B------:R-:W-:Y:S02]  /*5f90*/  HADD2.F32 R133, -RZ, R133.H1_H1 ;  /* 0x30000085ff857230 */ /* 0x000fe40000004100 */
[----:B------:R-:W-:Y:S01]  /*5fa0*/  FMUL.FTZ R43, R15, R42 ;  /* 0x0000002a0f2b7220 */ /* 0x000fe20000410000 */
[----:B------:R-:W-:Y:S02]  /*5fb0*/  HADD2.F32 R12, -RZ, R12.H0_H0 ;  /* 0x2000000cff0c7230 */ /* 0x000fe40000004100 */
[----:B------:R-:W-:-:S02]  /*5fc0*/  HADD2.F32 R14, -RZ, R14.H0_H0 ;  /* 0x2000000eff0e7230 */ /* 0x000fc40000004100 */
[-C--:B------:R-:W-:Y:S01]  /*5fd0*/  FMUL.FTZ R45, R37, R133.reuse ;  /* 0x00000085252d7220 */ /* 0x080fe20000410000 */
[--C-:B------:R-:W-:Y:S02]  /*5fe0*/  HADD2.F32 R39, -RZ, R115.reuse.H0_H0 ;  /* 0x20000073ff277230 */ /* 0x100fe40000004100 */
[----:B------:R-:W-:Y:S01]  /*5ff0*/  FMUL.FTZ R42, R12, R42 ;  /* 0x0000002a0c2a7220 */ /* 0x000fe20000410000 */
        /* <DEDUP_REMOVED lines=10> */
.L_x_509:
[----:B------:R-:W-:Y:S05]  /*60a0*/  BSYNC B2 ;  /* 0x0000000000027941 */ /* 0x000fea0003800000 */
.L_x_508:
[----:B----4-:R0:W-:Y:S02]  /*60b0*/  ST.E.128 desc[UR48][R40.64], R12 ;  /* 0x0000000c28007985 */ /* 0x0101e4000c101d30 */
.L_x_507:
[----:B------:R-:W-:Y:S05]  /*60c0*/  BSYNC B1 ;  /* 0x0000000000017941 */ /* 0x000fea0003800000 */
.L_x_506:
        /* <DEDUP_REMOVED lines=9> */
[----:B---3--:R-:W-:Y:S01]  /*6160*/  SHF.R.U64 R11, R32, 0x10, R33 ;  /* 0x00000010200b7819 */ /* 0x008fe20000001221 */
[--C-:B----4-:R-:W-:Y:S01]  /*6170*/  HADD2.F32 R32, -RZ, R15.reuse.H1_H1 ;  /* 0x3000000fff207230 */ /* 0x110fe20000004100 */
[--C-:B------:R-:W-:Y:S01]  /*6180*/  SHF.R.U64 R38, R34, 0x10, R35.reuse ;  /* 0x0000001022267819 */ /* 0x100fe20000001223 */
[----:B------:R-:W-:Y:S01]  /*6190*/  HADD2.F32 R15, -RZ, R15.H0_H0 ;  /* 0x2000000fff0f7230 */ /* 0x000fe20000004100 */
[----:B------:R-:W-:Y:S01]  /*61a0*/  SHF.R.U32.HI R35, RZ, 0x10, R35 ;  /* 0x00000010ff237819 */ /* 0x000fe20000011623 */
[----:B------:R-:W-:Y:S01]  /*61b0*/  HADD2.F32 R34, -RZ, R11.H0_H0 ;  /* 0x2000000bff227230 */ /* 0x000fe20000004100 */
[----:B------:R-:W-:Y:S01]  /*61c0*/  SHF.R.U32.HI R33, RZ, 0x10, R33 ;  /* 0x00000010ff217819 */ /* 0x000fe20000011621 */
[----:B------:R-:W-:Y:S02]  /*61d0*/  HADD2.F32 R38, -RZ, R38.H0_H0 ;  /* 0x20000026ff267230 */ /* 0x000fe40000004100 */
[----:B------:R-:W-:Y:S02]  /*61e0*/  HADD2.F32 R35, -RZ, R35.H0_H0 ;  /* 0x20000023ff237230 */ /* 0x000fe40000004100 */
[----:B------:R-:W-:-:S02]  /*61f0*/  HADD2.F32 R11, -RZ, R13.H1_H1 ;  /* 0x3000000dff0b7230 */ /* 0x000fc40000004100 */
[----:B------:R-:W-:Y:S02]  /*6200*/  HADD2.F32 R13, -RZ, R13.H0_H0 ;  /* 0x2000000dff0d7230 */ /* 0x000fe40000004100 */
[-C--:B------:R-:W-:Y:S01]  /*6210*/  FMUL.FTZ R39, R15, R35.reuse ;  /* 0x000000230f277220 */ /* 0x080fe20000410000 */
[----:B------:R-:W-:Y:S02]  /*6220*/  HADD2.F32 R33, -RZ, R33.H0_H0 ;  /* 0x20000021ff217230 */ /* 0x000fe40000004100 */
[-C--:B------:R-:W-:Y:S01]  /*6230*/  FMUL.FTZ R40, R11, R38.reuse ;  /* 0x000000260b287220 */ /* 0x080fe20000410000 */
[C---:B------:R-:W-:Y:S01]  /*6240*/  FMUL.FTZ R42, R32.reuse, R35 ;  /* 0x00000023202a7220 */ /* 0x040fe20000410000 */
[C---:B------:R-:W-:Y:S01]  /*6250*/  FMUL.FTZ R38, R13.reuse, R38 ;  /* 0x000000260d267220 */ /* 0x040fe20000410000 */
[----:B------:R-:W-:Y:S01]  /*6260*/  FFMA.FTZ R41, R32, R33, R39 ;  /* 0x0000002120297223 */ /* 0x000fe20000010027 */
[-C--:B------:R-:W-:Y:S02]  /*6270*/  FFMA.FTZ R40, R13, R34.reuse, -R40 ;  /* 0x000000220d287223 */ /* 0x080fe40000010828 */
[----:B------:R-:W-:Y:S01]  /*6280*/  FFMA.FTZ R35, R11, R34, R38 ;  /* 0x000000220b237223 */ /* 0x000fe20000010026 */
[----:B------:R-:W-:-:S02]  /*6290*/  HADD2.F32 R32, -RZ, R114.H0_H0 ;  /* 0x20000072ff207230 */ /* 0x000fc40000004100 */
[----:B------:R-:W-:Y:S01]  /*62a0*/  FFMA.FTZ R42, R15, R33, -R42 ;  /* 0x000000210f2a7223 */ /* 0x000fe2000001082a */
[----:B------:R-:W-:Y:S02]  /*62b0*/  HADD2.F32 R114, -RZ, R114.H1_H1 ;  /* 0x30000072ff727230 */ /* 0x000fe40000004100 */
[----:B------:R-:W-:Y:S02]  /*62c0*/  HADD2.F32 R11, -RZ, R12.H1_H1 ;  /* 0x3000000cff0b7230 */ /* 0x000fe40000004100 */
[----:B------:R-:W-:Y:S02]  /*62d0*/  HADD2.F32 R13, -RZ, R14.H1_H1 ;  /* 0x3000000eff0d7230 */ /* 0x000fe40000004100 */
[----:B------:R-:W-:Y:S02]  /*62e0*/  HADD2.F32 R12, -RZ, R12.H0_H0 ;  /* 0x2000000cff0c7230 */ /* 0x000fe40000004100 */
[----:B------:R-:W-:Y:S01]  /*62f0*/  FMUL.FTZ R33, R11, R32 ;  /* 0x000000200b217220 */ /* 0x000fe20000410000 */
[----:B------:R-:W-:-:S02]  /*6300*/  HADD2.F32 R14, -RZ, R14.H0_H0 ;  /* 0x2000000eff0e7230 */ /* 0x000fc40000004100 */
[----:B------:R-:W-:Y:S01]  /*6310*/  FMUL.FTZ R39, R13, R114 ;  /* 0x000000720d277220 */ /* 0x000fe20000410000 */
        /* <DEDUP_REMOVED lines=11> */
[----:B------:R-:W-:-:S07]  /*63d0*/  F2FP.F16.F32.PACK_AB R14, R114, R39 ;  /* 0x00000027720e723e */ /* 0x000fce00000000ff */
.L_x_513:
[----:B------:R-:W-:Y:S05]  /*63e0*/  BSYNC B2 ;  /* 0x0000000000027941 */ /* 0x000fea0003800000 */
.L_x_512:
[----:B----4-:R0:W-:Y:S02]  /*63f0*/  ST.E.128 desc[UR48][R36.64], R12 ;  /* 0x0000000c24007985 */ /* 0x0101e4000c101d30 */
.L_x_511:
[----:B------:R-:W-:Y:S05]  /*6400*/  BSYNC B1 ;  /* 0x0000000000017941 */ /* 0x000fea0003800000 */
.L_x_510:
[----:B------:R-:W-:-:S13]  /*6410*/  ISETP.NE.AND P3, PT, R20, RZ, PT ;  /* 0x000000ff1400720c */ /* 0x000fda0003f65270 */
        /* <DEDUP_REMOVED lines=15> */
[----:B------:R-:W-:Y:S02]  /*6510*/  HADD2.F32 R11, -RZ, R13.H1_H1 ;  /* 0x3000000dff0b7230 */ /* 0x000fe40000004100 */
[----:B------:R-:W-:-:S02]  /*6520*/  HADD2.F32 R31, -RZ, R31.H0_H0 ;  /* 0x2000001fff1f7230 */ /* 0x000fc40000004100 */
[----:B------:R-:W-:Y:S02]  /*6530*/  HADD2.F32 R13, -RZ, R13.H0_H0 ;  /* 0x2000000dff0d7230 */ /* 0x000fe40000004100 */
[-C--:B------:R-:W-:Y:S01]  /*6540*/  FMUL.FTZ R36, R11, R34.reuse ;  /* 0x000000220b247220 */ /* 0x080fe20000410000 */
[----:B------:R-:W-:Y:S02]  /*6550*/  HADD2.F32 R29, -RZ, R29.H0_H0 ;  /* 0x2000001dff1d7230 */ /* 0x000fe40000004100 */
[-C--:B------:R-:W-:Y:S01]  /*6560*/  FMUL.FTZ R35, R15, R31.reuse ;  /* 0x0000001f0f237220 */ /* 0x080fe20000410000 */
[C---:B------:R-:W-:Y:S01]  /*6570*/  FMUL.FTZ R38, R28.reuse, R31 ;  /* 0x0000001f1c267220 */ /* 0x040fe20000410000 */
[C---:B------:R-:W-:Y:S01]  /*6580*/  FMUL.FTZ R34, R13.reuse, R34 ;  /* 0x000000220d227220 */ /* 0x040fe20000410000 */
[----:B------:R-:W-:Y:S01]  /*6590*/  FFMA.FTZ R36, R13, R30, -R36 ;  /* 0x0000001e0d247223 */ /* 0x000fe20000010824 */
[----:B------:R-:W-:Y:S01]  /*65a0*/  FFMA.FTZ R37, R28, R29, R35 ;  /* 0x0000001d1c257223 */ /* 0x000fe20000010023 */
[----:B------:R-:W-:-:S02]  /*65b0*/  HADD2.F32 R28, -RZ, R77.H1_H1 ;  /* 0x3000004dff1c7230 */ /* 0x000fc40000004100 */
[----:B------:R-:W-:Y:S01]  /*65c0*/  FFMA.FTZ R31, R11, R30, R34 ;  /* 0x0000001e0b1f7223 */ /* 0x000fe20000010022 */
[----:B------:R-:W-:Y:S02]  /*65d0*/  HADD2.F32 R11, -RZ, R12.H1_H1 ;  /* 0x3000000cff0b7230 */ /* 0x000fe40000004100 */
[----:B------:R-:W-:Y:S01]  /*65e0*/  FFMA.FTZ R38, R15, R29, -R38 ;  /* 0x0000001d0f267223 */ /* 0x000fe20000010826 */
[----:B------:R-:W-:Y:S02]  /*65f0*/  HADD2.F32 R13, -RZ, R14.H1_H1 ;  /* 0x3000000eff0d7230 */ /* 0x000fe40000004100 */
[----:B------:R-:W-:Y:S02]  /*6600*/  HADD2.F32 R77, -RZ, R77.H0_H0 ;  /* 0x2000004dff4d7230 */ /* 0x000fe40000004100 */
[----:B------:R-:W-:Y:S01]  /*6610*/  FMUL.FTZ R29, R11, R28 ;  /* 0x0000001c0b1d7220 */ /* 0x000fe20000410000 */
[----:B------:R-:W-:Y:S02]  /*6620*/  HADD2.F32 R12, -RZ, R12.H0_H0 ;  /* 0x2000000cff0c7230 */ /* 0x000fe40000004100 */
[----:B------:R-:W-:-:S02]  /*6630*/  HADD2.F32 R14, -RZ, R14.H0_H0 ;  /* 0x2000000eff0e7230 */ /* 0x000fc40000004100 */
[-C--:B------:R-:W-:Y:S01]  /*6640*/  FMUL.FTZ R35, R13, R77.reuse ;  /* 0x0000004d0d237220 */ /* 0x080fe20000410000 */
[--C-:B------:R-:W-:Y:S02]  /*6650*/  HADD2.F32 R15, -RZ, R78.reuse.H1_H1 ;  /* 0x3000004eff0f7230 */ /* 0x100fe40000004100 */
[----:B------:R-:W-:Y:S01]  /*6660*/  FMUL.FTZ R28, R12, R28 ;  /* 0x0000001c0c1c7220 */ /* 0x000fe20000410000 */
[----:B------:R-:W-:Y:S02]  /*6670*/  HADD2.F32 R78, -RZ, R78.H0_H0 ;  /* 0x2000004eff4e7230 */ /* 0x000fe40000004100 */
        /* <DEDUP_REMOVED lines=9> */
.L_x_515:
[----:B------:R-:W-:Y:S05]  /*6710*/  BSYNC B1 ;  /* 0x0000000000017941 */ /* 0x000fea0003800000 */
.L_x_514:
[----:B----4-:R0:W-:Y:S01]  /*6720*/  ST.E.128 desc[UR48][R32.64], R12 ;  /* 0x0000000c20007985 */ /* 0x0101e2000c101d30 */
[----:B------:R-:W-:Y:S05]  /*6730*/  BRA `(.L_x_493) ;  /* 0x0000004000307947 */ /* 0x000fea0003800000 */
.L_x_459:
        /* <DEDUP_REMOVED lines=21> */
[----:B------:R-:W-:Y:S06]  /*6890*/  @P3 BRA `(.L_x_517) ;  /* 0x00000000007c3947 */ /* 0x000fec0003800000 */
[----:B------:R-:W-:Y:S01]  /*68a0*/  IADD3 R30, P2, R94, R14, RZ ;  /* 0x0000000e5e1e7210 */ /* 0x000fe20007f5e0ff */
[----:B------:R-:W-:Y:S01]  /*68b0*/  ULDC.64 UR4, c[0x0][0x3e8] ;  /* 0x0000fa0000047ab9 */ /* 0x000fe20000000a00 */
[----:B------:R-:W-:Y:S02]  /*68c0*/  CS2R R38, SRZ ;  /* 0x0000000000267805 */ /* 0x000fe4000001ff00 */
[----:B------:R-:W-:Y:S02]  /*68d0*/  CS2R R36, SRZ ;  /* 0x0000000000247805 */ /* 0x000fe4000001ff00 */
[----:B------:R-:W-:Y:S01]  /*68e0*/  CS2R R62, SRZ ;  /* 0x00000000003e7805 */ /* 0x000fe2000001ff00 */
[----:B------:R-:W-:Y:S01]  /*68f0*/  IMAD.X R31, R11, 0x1, R99, P2 ;  /* 0x000000010b1f7824 */ /* 0x000fe200010e0663 */
[----:B------:R-:W-:Y:S02]  /*6900*/  IADD3 R28, P2, R88, R12, RZ ;  /* 0x0000000c581c7210 */ /* 0x000fe40007f5e0ff */
[----:B------:R-:W-:-:S03]  /*6910*/  CS2R R60, SRZ ;  /* 0x00000000003c7805 */ /* 0x000fc6000001ff00 */
        /* <DEDUP_REMOVED lines=8> */
[----:B------:R-:W-:Y:S02]  /*69a0*/  CS2R R32, SRZ ;  /* 0x0000000000207805 */ /* 0x000fe4000001ff00 */
[----:B------:R-:W-:Y:S02]  /*69b0*/  CS2R R46, SRZ ;  /* 0x00000000002e7805 */ /* 0x000fe4000001ff00 */
[----:B------:R-:W-:-:S05]  /*69c0*/  CS2R R44, SRZ ;  /* 0x00000000002c7805 */ /* 0x000fca000001ff00 */
[----:B------:R-:W5:Y:S04]  /*69d0*/  @!P2 LDG.E.128 R36, desc[UR48][R40.64] ;  /* 0x000000302824a981 */ /* 0x000f68000c1e1d00 */
[----:B------:R-:W5:Y:S01]  /*69e0*/  @!P2 LDG.E.128 R60, desc[UR48][R64.64] ;  /* 0x00000030403ca981 */ /* 0x000f62000c1e1d00 */
[----:B------:R-:W-:Y:S02]  /*69f0*/  ISETP.GE.AND P2, PT, R193, R118, PT ;  /* 0x00000076c100720c */ /* 0x000fe40003f46270 */
[----:B------:R-:W-:Y:S02]  /*6a00*/  CS2R R30, SRZ ;  /* 0x00000000001e7805 */ /* 0x000fe4000001ff00 */
[----:B------:R-:W-:-:S09]  /*6a10*/  CS2R R28, SRZ ;  /* 0x00000000001c7805 */ /* 0x000fd2000001ff00 */
[----:B------:R-:W5:Y:S04]  /*6a20*/  @!P2 LDG.E.128 R32, desc[UR48][R40.64+0x40] ;  /* 0x000040302820a981 */ /* 0x000f68000c1e1d00 */
[----:B------:R-:W5:Y:S01]  /*6a30*/  @!P2 LDG.E.128 R44, desc[UR48][R64.64+0x40] ;  /* 0x00004030402ca981 */ /* 0x000f62000c1e1d00 */
[----:B------:R-:W-:Y:S02]  /*6a40*/  ISETP.GE.AND P2, PT, R192, R118, PT ;  /* 0x00000076c000720c */ /* 0x000fe40003f46270 */
[----:B------:R-:W-:-:S11]  /*6a50*/  CS2R R42, SRZ ;  /* 0x00000000002a7805 */ /* 0x000fd6000001ff00 */
[----:B------:R0:W5:Y:S02]  /*6a60*/  @!P2 LDG.E.128 R28, desc[UR48][R40.64+0x80] ;  /* 0x00008030281ca981 */ /* 0x000164000c1e1d00 */
[----:B0-----:R-:W-:-:S06]  /*6a70*/  CS2R R40, SRZ ;  /* 0x0000000000287805 */ /* 0x001fcc000001ff00 */
[----:B------:R0:W5:Y:S02]  /*6a80*/  @!P2 LDG.E.128 R40, desc[UR48][R64.64+0x80] ;  /* 0x000080304028a981 */ /* 0x000164000c1e1d00 */
.L_x_517:
[----:B------:R-:W-:Y:S05]  /*6a90*/  BSYNC B1 ;  /* 0x0000000000017941 */ /* 0x000fea0003800000 */
.L_x_516:
[----:B------:R-:W-:Y:S01]  /*6aa0*/  IADD3 R76, R202, 0x40, RZ ;  /* 0x00000040ca4c7810 */ /* 0x000fe20007ffe0ff */
[----:B------:R-:W-:Y:S01]  /*6ab0*/  BSSY B1, `(.L_x_518) ;  /* 0x0000027000017945 */ /* 0x000fe20003800000 */
[----:B0-----:R-:W-:Y:S02]  /*6ac0*/  CS2R R64, SRZ ;  /* 0x0000000000407805 */ /* 0x001fe4000001ff00 */
[----:B------:R-:W-:Y:S02]  /*6ad0*/  CS2R R70, SRZ ;  /* 0x0000000000467805 */ /* 0x000fe4000001ff00 */
[----:B------:R-:W-:Y:S02]  /*6ae0*/  ISETP.GE.AND P4, PT, R76, R83, PT ;  /* 0x000000534c00720c */ /* 0x000fe40003f86270 */
[----:B------:R-:W-:Y:S02]  /*6af0*/  CS2R R68, SRZ ;  /* 0x0000000000447805 */ /* 0x000fe4000001ff00 */
[----:B------:R-:W-:-:S02]  /*6b00*/  CS2R R74, SRZ ;  /* 0x00000000004a7805 */ /* 0x000fc4000001ff00 */
[----:B------:R-:W-:-:S07]  /*6b10*/  CS2R R72, SRZ ;  /* 0x0000000000487805 */ /* 0x000fce000001ff00 */
[----:B------:R-:W-:Y:S05]  /*6b20*/  @P4 BRA `(.L_x_519) ;  /* 0x00000000007c4947 */ /* 0x000fea0003800000 */
[----:B------:R-:W-:Y:S01]  /*6b30*/  IADD3 R15, P2, P5, R94, R14, R103 ;  /* 0x0000000e5e0f7210 */ /* 0x000fe20007d5e067 */
[----:B------:R-:W-:Y:S01]  /*6b40*/  ULDC.64 UR4, c[0x0][0x3e8] ;  /* 0x0000fa0000047ab9 */ /* 0x000fe20000000a00 */
[----:B------:R-:W-:Y:S02]  /*6b50*/  CS2R R58, SRZ ;  /* 0x00000000003a7805 */ /* 0x000fe4000001ff00 */
[----:B------:R-:W-:Y:S02]  /*6b60*/  CS2R R56, SRZ ;  /* 0x0000000000387805 */ /* 0x000fe4000001ff00 */
[----:B------:R-:W-:Y:S02]  /*6b70*/  IADD3.X R48, R99, R11, R102, P2, P5 ;  /* 0x0000000b63307210 */ /* 0x000fe400017ea466 */
[----:B------:R-:W-:Y:S02]  /*6b80*/  CS2R R74, SRZ ;  /* 0x00000000004a7805 */ /* 0x000fe4000001ff00 */
[----:B------:R-:W-:-:S02]  /*6b90*/  IADD3 R13, P2, P5, R88, R12, R105 ;  /* 0x0000000c580d7210 */ /* 0x000fc40007d5e069 */
[----:B------:R-:W-:Y:S02]  /*6ba0*/  CS2R R72, SRZ ;  /* 0x0000000000487805 */ /* 0x000fe4000001ff00 */
        /* <DEDUP_REMOVED lines=11> */
[----:B------:R0:W5:Y:S04]  /*6c60*/  @!P2 LDG.E.128 R56, desc[UR48][R14.64] ;  /* 0x000000300e38a981 */ /* 0x000168000c1e1d00 */
[----:B------:R0:W5:Y:S01]  /*6c70*/  @!P2 LDG.E.128 R72, desc[UR48][R12.64] ;  /* 0x000000300c48a981 */ /* 0x000162000c1e1d00 */
[----:B------:R-:W-:Y:S02]  /*6c80*/  ISETP.GE.AND P2, PT, R193, R118, PT ;  /* 0x00000076c100720c */ /* 0x000fe40003f46270 */
[----:B------:R-:W-:Y:S02]  /*6c90*/  CS2R R50, SRZ ;  /* 0x0000000000327805 */ /* 0x000fe4000001ff00 */
[----:B------:R-:W-:Y:S02]  /*6ca0*/  CS2R R48, SRZ ;  /* 0x0000000000307805 */ /* 0x000fe4000001ff00 */
[----:B------:R-:W-:-:S02]  /*6cb0*/  CS2R R66, SRZ ;  /* 0x0000000000427805 */ /* 0x000fc4000001ff00 */
[----:B------:R-:W-:-:S05]  /*6cc0*/  CS2R R64, SRZ ;  /* 0x0000000000407805 */ /* 0x000fca000001ff00 */
[----:B------:R0:W5:Y:S04]  /*6cd0*/  @!P2 LDG.E.128 R52, desc[UR48][R14.64+0x40] ;  /* 0x000040300e34a981 */ /* 0x000168000c1e1d00 */
[----:B------:R0:W5:Y:S01]  /*6ce0*/  @!P2 LDG.E.128 R68, desc[UR48][R12.64+0x40] ;  /* 0x000040300c44a981 */ /* 0x000162000c1e1d00 */
[----:B------:R-:W-:-:S13]  /*6cf0*/  ISETP.GE.AND P2, PT, R192, R118, PT ;  /* 0x00000076c000720c */ /* 0x000fda0003f46270 */
[----:B------:R0:W5:Y:S04]  /*6d00*/  @!P2 LDG.E.128 R48, desc[UR48][R14.64+0x80] ;  /* 0x000080300e30a981 */ /* 0x000168000c1e1d00 */
[----:B------:R0:W5:Y:S02]  /*6d10*/  @!P2 LDG.E.128 R64, desc[UR48][R12.64+0x80] ;  /* 0x000080300c40a981 */ /* 0x000164000c1e1d00 */
.L_x_519:
[----:B------:R-:W-:Y:S05]  /*6d20*/  BSYNC B1 ;  /* 0x0000000000017941 */ /* 0x000fea0003800000 */
.L_x_518:
[----:B0----5:R-:W-:Y:S01]  /*6d30*/  IMAD.MOV.U32 R12, RZ, RZ, R30 ;  /* 0x000000ffff0c7224 */ /* 0x021fe200078e001e */
[----:B------:R-:W-:Y:S01]  /*6d40*/  MOV R14, R28 ;  /* 0x0000001c000e7202 */ /* 0x000fe20000000f00 */
[----:B------:R-:W-:Y:S01]  /*6d50*/  IMAD.MOV.U32 R11, RZ, RZ, R31 ;  /* 0x000000ffff0b7224 */ /* 0x000fe200078e001f */
[----:B------:R-:W-:Y:S01]  /*6d60*/  UISETP.NE.AND UP0, UPT, UR51, 0x3, UPT ;  /* 0x000000033300788c */ /* 0x000fe2000bf05270 */
[----:B------:R-:W-:-:S03]  /*6d70*/  IMAD.MOV.U32 R13, RZ, RZ, R29 ;  /* 0x000000ffff0d7224 */ /* 0x000fc600078e001d */
[----:B------:R-:W-:Y:S01]  /*6d80*/  PRMT R157, R12, 0x5410, R11 ;  /* 0x000054100c9d7816 */ /* 0x000fe2000000000b */
[----:B------:R-:W-:Y:S01]  /*6d90*/  IMAD.MOV.U32 R12, RZ, RZ, R34 ;  /* 0x000000ffff0c7224 */ /* 0x000fe200078e0022 */
[----:B------:R-:W-:Y:S02]  /*6da0*/  MOV R11, R35 ;  /* 0x00000023000b7202 */ /* 0x000fe40000000f00 */
[----:B------:R-:W-:Y:S01]  /*6db0*/  PRMT R158, R14, 0x5410, R13 ;  /* 0x000054100e9e7816 */ /* 0x000fe2000000000d */
[----:B------:R-:W-:Y:S01]  /*6dc0*/  IMAD.MOV.U32 R13, RZ, RZ, R39 ;  /* 0x000000ffff0d7224 */ /* 0x000fe200078e0027 */
[----:B------:R-:W-:Y:S01]  /*6dd0*/  PRMT R164, R11, 0x7610, R164 ;  /* 0x000076100ba47816 */ /* 0x000fe200000000a4 */
[----:B------:R-:W-:Y:S01]  /*6de0*/  IMAD.MOV.U32 R11, RZ, RZ, R33 ;  /* 0x000000ffff0b7224 */ /* 0x000fe200078e0021 */
[----:B------:R-:W-:Y:S01]  /*6df0*/  PRMT R162, R12, 0x7610, R162 ;  /* 0x000076100ca27816 */ /* 0x000fe200000000a2 */
[----:B------:R-:W-:Y:S01]  /*6e00*/  IMAD.MOV.U32 R14, RZ, RZ, R32 ;  /* 0x000000ffff0e7224 */ /* 0x000fe200078e0020 */
[----:B------:R-:W-:-:S02]  /*6e10*/  MOV R12, R38 ;  /* 0x00000026000c7202 */ /* 0x000fc40000000f00 */
[----:B------:R-:W-:Y:S01]  /*6e20*/  PRMT R165, R11, 0x7610, R165 ;  /* 0x000076100ba57816 */ /* 0x000fe200000000a5 */
[----:B------:R-:W-:Y:S01]  /*6e30*/  IMAD.MOV.U32 R11, RZ, RZ, R36 ;  /* 0x000000ffff0b7224 */ /* 0x000fe200078e0024 */
[----:B------:R-:W-:Y:S02]  /*6e40*/  PRMT R166, R12, 0x5410, R13 ;  /* 0x000054100ca67816 */ /* 0x000fe4000000000d */
[----:B------:R-:W-:Y:S02]  /*6e50*/  MOV R12, R37 ;  /* 0x00000025000c7202 */ /* 0x000fe40000000f00 */
[----:B------:R-:W-:Y:S01]  /*6e60*/  PRMT R167, R11, 0x7610, R167 ;  /* 0x000076100ba77816 */ /* 0x000fe200000000a7 */
[----:B------:R-:W-:Y:S01]  /*6e70*/  IMAD.MOV.U32 R11, RZ, RZ, R43 ;  /* 0x000000ffff0b7224 */ /* 0x000fe200078e002b */
[----:B------:R-:W-:Y:S01]  /*6e80*/  PRMT R147, R12, 0x7610, R147 ;  /* 0x000076100c937816 */ /* 0x000fe20000000093 */
[----:B------:R-:W-:Y:S01]  /*6e90*/  IMAD.MOV.U32 R12, RZ, RZ, R42 ;  /* 0x000000ffff0c7224 */ /* 0x000fe200078e002a */
[----:B------:R-:W-:-:S02]  /*6ea0*/  PRMT R163, R14, 0x7610, R163 ;  /* 0x000076100ea37816 */ /* 0x000fc400000000a3 */
[----:B------:R-:W-:Y:S02]  /*6eb0*/  PLOP3.LUT P2, PT, PT, PT, UP0, 0x80, 0x0 ;  /* 0x000000000000781c */ /* 0x000fe40003f4f008 */
[----:B------:R-:W-:Y:S01]  /*6ec0*/  PRMT R159, R12, 0x5410, R11 ;  /* 0x000054100c9f7816 */ /* 0x000fe2000000000b */
[----:B------:R-:W-:Y:S01]  /*6ed0*/  IMAD.MOV.U32 R11, RZ, RZ, R41 ;  /* 0x000000ffff0b7224 */ /* 0x000fe200078e0029 */
[----:B------:R-:W-:-:S04]  /*6ee0*/  MOV R12, R40 ;  /* 0x00000028000c7202 */ /* 0x000fc80000000f00 */
[----:B------:R-:W-:Y:S01]  /*6ef0*/  PRMT R160, R12, 0x5410, R11 ;  /* 0x000054100ca07816 */ /* 0x000fe2000000000b */
[----:B------:R-:W-:Y:S01]  /*6f00*/  IMAD.MOV.U32 R12, RZ, RZ, R46 ;  /* 0x000000ffff0c7224 */ /* 0x000fe200078e002e */
[----:B------:R-:W-:-:S04]  /*6f10*/  MOV R11, R47 ;  /* 0x0000002f000b7202 */ /* 0x000fc80000000f00 */
[----:B------:R-:W-:Y:S01]  /*6f20*/  PRMT R162, R162, 0x5410, R12 ;  /* 0x00005410a2a27816 */ /* 0x000fe2000000000c */
[----:B------:R-:W-:Y:S01]  /*6f30*/  IMAD.MOV.U32 R12, RZ, RZ, R44 ;  /* 0x000000ffff0c7224 */ /* 0x000fe200078e002c */
[----:B------:R-:W-:Y:S01]  /*6f40*/  PRMT R164, R164, 0x5410, R11 ;  /* 0x00005410a4a47816 */ /* 0x000fe2000000000b */
[----:B------:R-:W-:-:S03]  /*6f50*/  IMAD.MOV.U32 R11, RZ, RZ, R45 ;  /* 0x000000ffff0b7224 */ /* 0x000fc600078e002d */
[----:B------:R-:W-:Y:S01]  /*6f60*/  PRMT R163, R163, 0x5410, R12 ;  /* 0x00005410a3a37816 */ /* 0x000fe2000000000c */
[----:B------:R-:W-:Y:S01]  /*6f70*/  IMAD.MOV.U32 R12, RZ, RZ, R63 ;  /* 0x000000ffff0c7224 */ /* 0x000fe200078e003f */
[----:B------:R-:W-:Y:S02]  /*6f80*/  PRMT R165, R165, 0x5410, R11 ;  /* 0x00005410a5a57816 */ /* 0x000fe4000000000b */
[----:B------:R-:W-:Y:S02]  /*6f90*/  MOV R11, R62 ;  /* 0x0000003e000b7202 */ /* 0x000fe40000000f00 */
[----:B------:R-:W-:Y:S02]  /*6fa0*/  PRMT R168, R12, 0x7610, R168 ;  /* 0x000076100ca87816 */ /* 0x000fe400000000a8 */
[----:B------:R-:W-:Y:S01]  /*6fb0*/  PRMT R167, R167, 0x5410, R11 ;  /* 0x00005410a7a77816 */ /* 0x000fe2000000000b */
[----:B------:R-:W-:Y:S01]  /*6fc0*/  IMAD.MOV.U32 R11, RZ, RZ, R60 ;  /* 0x000000ffff0b7224 */ /* 0x000fe200078e003c */
[----:B------:R-:W-:-:S04]  /*6fd0*/  MOV R12, R61 ;  /* 0x0000003d000c7202 */ /* 0x000fc80000000f00 */
        /* <DEDUP_REMOVED lines=41> */
[----:B------:R-:W-:Y:S06]  /*7270*/  @!P2 BRA `(.L_x_520) ;  /* 0x000000000004a947 */ /* 0x000fec0003800000 */
[----:B------:R-:W-:Y:S01]  /*7280*/  BPT.TRAP 0x1 ;  /* 0x000000040000795c */ /* 0x000fe20000300000 */
.L_x_520:
[----:B------:R-:W-:Y:S01]  /*7290*/  IMAD R84, R18, 0x8, R2 ;  /* 0x0000000812547824 */ /* 0x000fe200078e0202 */
[----:B------:R-:W-:Y:S01]  /*72a0*/  SHF.L.U32 R85, R203, 0x1f, RZ ;  /* 0x0000001fcb557819 */ /* 0x000fe200000006ff */
[----:B------:R-:W-:Y:S03]  /*72b0*/  BSSY B1, `(.L_x_521) ;  /* 0x0000003000017945 */ /* 0x000fe60003800000 */
[----:B------:R-:W0:Y:S02]  /*72c0*/  SYNCS.PHASECHK.TRANS64.TRYWAIT P5, [R84+URZ+0x30890], R85 ;  /* 0x03089055540075a7 */ /* 0x000e2400080a017f */
[----:B0-----:R-:W-:Y:S05]  /*72d0*/  @!P5 BRA `(.L_x_522) ;  /* 0x000001bc0048d947 */ /* 0x001fea0003800000 */
.L_x_802:
[----:B------:R-:W-:Y:S05]  /*72e0*/  BSYNC B1 ;  /* 0x0000000000017941 */ /* 0x000fea0003800000 */
.L_x_521:
[----:B------:R-:W1:Y:S01]  /*72f0*/  LDC R133, c[0x0][0x2f4] ;  /* 0x0000bd00ff857b82 */ /* 0x000e620000000800 */
[----:B------:R-:W-:Y:S01]  /*7300*/  UMOV UR4, 0xffffffff ;  /* 0xffffffff00047882 */ /* 0x000fe20000000000 */
[----:B-1----:R-:W-:Y:S02]  /*7310*/  IMAD.IADD R134, R133, 0x1, -R119 ;  /* 0x0000000185867824 */ /* 0x002fe400078e0a77 */
[----:B------:R-:W-:Y:S05]  /*7320*/  BRA.DIV UR4, `(.L_x_523) ;  /* 0x000001be04487947 */ /* 0x000fea000b800000 */
[----:B------:R1:W2:Y:S04]  /*7330*/  SHFL.IDX PT, R115, R116, RZ, 0x1c1f ;  /* 0x001c1fff74737589 */ /* 0x0002a800000e0000 */
[----:B------:R1:W3:Y:S02]  /*7340*/  SHFL.IDX PT, R11, R117, RZ, 0x1c1f ;  /* 0x001c1fff750b7589 */ /* 0x0002e400000e0000 */
.L_x_806:
[----:B------:R-:W-:Y:S04]  /*7350*/  BSSY B1, `(.L_x_524) ;  /* 0x000016d000017945 */ /* 0x000fe80003800000 */
[----:B------:R-:W-:Y:S05]  /*7360*/  @P3 BRA `(.L_x_525) ;  /* 0x0000001400ac3947 */ /* 0x000fea0003800000 */
[----:B------:R-:W-:Y:S01]  /*7370*/  ISETP.NE.AND P3, PT, R6, RZ, PT ;  /* 0x000000ff0600720c */ /* 0x000fe20003f65270 */
[----:B------:R-:W-:Y:S01]  /*7380*/  BSSY B2, `(.L_x_526) ;  /* 0x0000079000027945 */ /* 0x000fe20003800000 */
[----:B---3--:R-:W-:-:S11]  /*7390*/  MOV R114, R11 ;  /* 0x0000000b00727202 */ /* 0x008fd60000000f00 */
[----:B------:R-:W-:Y:S05]  /*73a0*/  @!P3 BRA `(.L_x_527) ;  /* 0x0000000400d8b947 */ /* 0x000fea0003800000 */
[----:B------:R-:W-:Y:S01]  /*73b0*/  SEL R12, R119, R134, !P0 ;  /* 0x00000086770c7207 */ /* 0x000fe20004000000 */
[----:B------:R-:W-:Y:S01]  /*73c0*/  BSSY B3, `(.L_x_528) ;  /* 0x000006e000037945 */ /* 0x000fe20003800000 */
[----:B------:R-:W-:Y:S02]  /*73d0*/  ISETP.GE.AND P3, PT, R16, R118, PT ;  /* 0x000000761000720c */ /* 0x000fe40003f66270 */
[----:B------:R-:W-:-:S04]  /*73e0*/  SHF.R.S32.HI R13, RZ, 0x1f, R12 ;  /* 0x0000001fff0d7819 */ /* 0x000fc8000001140c */
[----:B------:R-:W-:-:S04]  /*73f0*/  LEA.HI R13, R13, R12, RZ, 0x4 ;  /* 0x0000000c0d0d7211 */ /* 0x000fc800078f20ff */
[----:B------:R-:W-:-:S04]  /*7400*/  LEA.HI.SX32 R139, R13, R112, 0x1c ;  /* 0x000000700d8b7211 */ /* 0x000fc800078fe2ff */
[----:B------:R-:W-:-:S04]  /*7410*/  SHF.R.S32.HI R13, RZ, 0x1f, R139 ;  /* 0x0000001fff0d7819 */ /* 0x000fc8000001148b */
[----:B------:R-:W-:Y:S01]  /*7420*/  LEA.HI R13, R13, R139, RZ, 0x3 ;  /* 0x0000008b0d0d7211 */ /* 0x000fe200078f18ff */
[----:B------:R-:W-:-:S03]  /*7430*/  IMAD.SHL.U32 R139, R139, 0x8, RZ ;  /* 0x000000088b8b7824 */ /* 0x000fc600078e00ff */
[----:B------:R-:W-:Y:S02]  /*7440*/  SHF.R.S32.HI R13, RZ, 0x3, R13 ;  /* 0x00000003ff0d7819 */ /* 0x000fe4000001140d */
[----:B------:R-:W-:-:S03]  /*7450*/  LOP3.LUT R12, R217, 0x38, R139, 0xf8, !PT ;  /* 0x00000038d90c7812 */ /* 0x000fc600078ef88b */
[----:B------:R-:W-:Y:S01]  /*7460*/  IMAD R13, R13, 0x1800, R219 ;  /* 0x000018000d0d7824 */ /* 0x000fe200078e02db */
[----:B------:R-:W-:-:S05]  /*7470*/  LOP3.LUT R12, R12, R218, RZ, 0x3c, !PT ;  /* 0x000000da0c0c7212 */ /* 0x000fca00078e3cff */
[----:B------:R-:W-:-:S04]  /*7480*/  IMAD.IADD R12, R13, 0x1, R12 ;  /* 0x000000010d0c7824 */ /* 0x000fc800078e020c */
[C---:B------:R-:W-:Y:S02]  /*7490*/  IMAD R76, R18.reuse, 0x4800, R12 ;  /* 0x00004800124c7824 */ /* 0x040fe400078e020c */
[----:B------:R-:W-:Y:S02]  /*74a0*/  IMAD R12, R18, 0x4800, R131 ;  /* 0x00004800120c7824 */ /* 0x000fe400078e0283 */
[----:B------:R-:W-:-:S03]  /*74b0*/  IMAD R76, R76, 0x2, R2 ;  /* 0x000000024c4c7824 */ /* 0x000fc600078e0202 */
[----:B------:R-:W-:-:S03]  /*74c0*/  LEA R12, R12, R2, 0x1 ;  /* 0x000000020c0c7211 */ /* 0x000fc600078e08ff */
[----:B------:R-:W3:Y:S04]  /*74d0*/  LDS.128 R76, [R76+0x1e400] ;  /* 0x01e400004c4c7984 */ /* 0x000ee80000000c00 */
[----:B------:R-:W4:Y:S01]  /*74e0*/  LDS.128 R12, [R12+0x1e400] ;  /* 0x01e400000c0c7984 */ /* 0x000f220000000c00 */
[----:B------:R-:W-:Y:S05]  /*74f0*/  @P3 BRA `(.L_x_529) ;  /* 0x0000000400683947 */ /* 0x000fea0003800000 */
[----:B---3--:R-:W-:Y:S01]  /*7500*/  IMAD.MOV.U32 R145, RZ, RZ, R77 ;  /* 0x000000ffff917224 */ /* 0x008fe200078e004d */
[----:B----4-:R-:W-:Y:S01]  /*7510*/  MOV R140, R13 ;  /* 0x0000000d008c7202 */ /* 0x010fe20000000f00 */
[----:B------:R-:W-:Y:S01]  /*7520*/  HADD2.F32 R146, -RZ, R146.H0_H0 ;  /* 0x20000092ff927230 */ /* 0x000fe20000004100 */
[--C-:B------:R-:W-:Y:S01]  /*7530*/  SHF.R.U64 R36, R36, 0x10, R37.reuse ;  /* 0x0000001024247819 */ /* 0x100fe20000001225 */
[----:B------:R-:W-:Y:S01]  /*7540*/  HADD2.F32 R147, -RZ, R147.H0_H0 ;  /* 0x20000093ff937230 */ /* 0x000fe20000004100 */
[----:B------:R-:W-:Y:S01]  /*7550*/  SHF.R.U32.HI R37, RZ, 0x10, R37 ;  /* 0x00000010ff257819 */ /* 0x000fe20000011625 */
[--C-:B------:R-:W-:Y:S01]  /*7560*/  HADD2.F32 R13, -RZ, R145.reuse.H0_H0 ;  /* 0x20000091ff0d7230 */ /* 0x100fe20000004100 */
[----:B------:R-:W-:Y:S01]  /*7570*/  SHF.R.U64 R38, R38, 0x10, R39 ;  /* 0x0000001026267819 */ /* 0x000fe20000001227 */
[----:B------:R-:W-:Y:S02]  /*7580*/  HADD2.F32 R148, -RZ, R140.H0_H0 ;  /* 0x2000008cff947230 */ /* 0x000fe40000004100 */
[----:B------:R-:W-:-:S02]  /*7590*/  HADD2.F32 R145, -RZ, R145.H1_H1 ;  /* 0x30000091ff917230 */ /* 0x000fc40000004100 */
[CC--:B------:R-:W-:Y:S01]  /*75a0*/  FMUL.FTZ R77, R13.reuse, R146.reuse ;  /* 0x000000920d4d7220 */ /* 0x0c0fe20000410000 */
[----:B------:R-:W-:Y:S02]  /*75b0*/  HADD2.F32 R37, -RZ, R37.H0_H0 ;  /* 0x20000025ff257230 */ /* 0x000fe40000004100 */
[C---:B------:R-:W-:Y:S01]  /*75c0*/  FMUL.FTZ R146, R148.reuse, R146 ;  /* 0x0000009294927220 */ /* 0x040fe20000410000 */
[----:B------:R-:W-:Y:S02]  /*75d0*/  HADD2.F32 R36, -RZ, R36.H0_H0 ;  /* 0x20000024ff247230 */ /* 0x000fe40000004100 */
[-C--:B------:R-:W-:Y:S01]  /*75e0*/  FFMA.FTZ R77, R148, R147.reuse, -R77 ;  /* 0x00000093944d7223 */ /* 0x080fe2000001084d */
[----:B------:R-:W-:Y:S02]  /*75f0*/  HADD2.F32 R148, -RZ, R15.H0_H0 ;  /* 0x2000000fff947230 */ /* 0x000fe40000004100 */
[----:B------:R-:W-:Y:S01]  /*7600*/  FFMA.FTZ R13, R13, R147, R146 ;  /* 0x000000930d0d7223 */ /* 0x000fe20000010092 */
[--C-:B------:R-:W-:Y:S01]  /*7610*/  SHF.R.U32.HI R146, RZ, 0x10, R61.reuse ;  /* 0x00000010ff927819 */ /* 0x100fe2000001163d */
[----:B------:R-:W-:Y:S01]  /*7620*/  HADD2.F32 R147, -RZ, R168.H0_H0 ;  /* 0x200000a8ff937230 */ /* 0x000fe20000004100 */
[----:B------:R-:W-:Y:S01]  /*7630*/  SHF.R.U64 R61, R60, 0x10, R61 ;  /* 0x000000103c3d7819 */ /* 0x000fe2000000123d */
[----:B------:R-:W-:-:S02]  /*7640*/  HADD2.F32 R60, -RZ, R140.H1_H1 ;  /* 0x3000008cff3c7230 */ /* 0x000fc40000004100 */
[----:B------:R-:W-:Y:S02]  /*7650*/  HADD2.F32 R146, -RZ, R146.H0_H0 ;  /* 0x20000092ff927230 */ /* 0x000fe40000004100 */
[----:B------:R-:W-:Y:S02]  /*7660*/  HADD2.F32 R15, -RZ, R15.H1_H1 ;  /* 0x3000000fff0f7230 */ /* 0x000fe40000004100 */
[----:B------:R-:W-:Y:S02]  /*7670*/  HADD2.F32 R61, -RZ, R61.H0_H0 ;  /* 0x2000003dff3d7230 */ /* 0x000fe40000004100 */
[-C--:B------:R-:W-:Y:S01]  /*7680*/  FMUL.FTZ R140, R145, R146.reuse ;  /* 0x00000092918c7220 */ /* 0x080fe20000410000 */
[C---:B------:R-:W-:Y:S01]  /*7690*/  FMUL.FTZ R146, R60.reuse, R146 ;  /* 0x000000923c927220 */ /* 0x040fe20000410000 */
[----:B------:R-:W-:Y:S02]  /*76a0*/  HADD2.F32 R38, -RZ, R38.H0_H0 ;  /* 0x20000026ff267230 */ /* 0x000fe40000004100 */
[----:B------:R-:W-:Y:S01]  /*76b0*/  FFMA.FTZ R60, R60, R37, -R140 ;  /* 0x000000253c3c7223 */ /* 0x000fe2000001088c */
[----:B------:R-:W-:-:S02]  /*76c0*/  IMAD.MOV.U32 R140, RZ, RZ, R79 ;  /* 0x000000ffff8c7224 */ /* 0x000fc400078e004f */
[----:B------:R-:W-:Y:S01]  /*76d0*/  FFMA.FTZ R37, R145, R37, R146 ;  /* 0x0000002591257223 */ /* 0x000fe20000010092 */
[----:B------:R-:W-:Y:S01]  /*76e0*/  HADD2.F32 R146, -RZ, R166.H1_H1 ;  /* 0x300000a6ff927230 */ /* 0x000fe20000004100 */
[----:B------:R-:W-:Y:S01]  /*76f0*/  F2FP.F16.F32.PACK_AB R60, R60, R77 ;  /* 0x0000004d3c3c723e */ /* 0x000fe200000000ff */
[----:B------:R-:W-:Y:S02]  /*7700*/  HADD2.F32 R145, -RZ, R140.H0_H0 ;  /* 0x2000008cff917230 */ /* 0x000fe40000004100 */
[----:B------:R-:W-:Y:S02]  /*7710*/  F2FP.F16.F32.PACK_AB R37, R37, R13 ;  /* 0x0000000d2525723e */ /* 0x000fe400000000ff */
[----:B------:R-:W-:Y:S02]  /*7720*/  IMAD.MOV.U32 R13, RZ, RZ, R60 ;  /* 0x000000ffff0d7224 */ /* 0x000fe400078e003c */
[-C--:B------:R-:W-:Y:S01]  /*7730*/  FMUL.FTZ R79, R145, R147.reuse ;  /* 0x00000093914f7220 */ /* 0x080fe20000410000 */
[----:B------:R-:W-:Y:S01]  /*7740*/  FMUL.FTZ R147, R148, R147 ;  /* 0x0000009394937220 */ /* 0x000fe20000410000 */
[----:B------:R-:W-:-:S02]  /*7750*/  IMAD.MOV.U32 R77, RZ, RZ, R37 ;  /* 0x000000ffff4d7224 */ /* 0x000fc400078e0025 */
[-C--:B------:R-:W-:Y:S01]  /*7760*/  FFMA.FTZ R79, R148, R146.reuse, -R79 ;  /* 0x00000092944f7223 */ /* 0x080fe2000001084f */
[----:B------:R-:W-:Y:S01]  /*7770*/  FFMA.FTZ R145, R145, R146, R147 ;  /* 0x0000009291917223 */ /* 0x000fe20000010093 */
[----:B------:R-:W-:Y:S01]  /*7780*/  SHF.R.U32.HI R146, RZ, 0x10, R39 ;  /* 0x00000010ff927819 */ /* 0x000fe20000011627 */
[----:B------:R-:W-:Y:S01]  /*7790*/  HADD2.F32 R148, -RZ, R168.H1_H1 ;  /* 0x300000a8ff947230 */ /* 0x000fe20000004100 */
[--C-:B------:R-:W-:Y:S01]  /*77a0*/  SHF.R.U64 R39, R62, 0x10, R63.reuse ;  /* 0x000000103e277819 */ /* 0x100fe2000000123f */
[----:B------:R-:W-:Y:S01]  /*77b0*/  HADD2.F32 R62, -RZ, R140.H1_H1 ;  /* 0x3000008cff3e7230 */ /* 0x000fe20000004100 */
[----:B------:R-:W-:Y:S01]  /*77c0*/  SHF.R.U32.HI R63, RZ, 0x10, R63 ;  /* 0x00000010ff3f7819 */ /* 0x000fe2000001163f */
[----:B------:R-:W-:Y:S02]  /*77d0*/  HADD2.F32 R146, -RZ, R146.H0_H0 ;  /* 0x20000092ff927230 */ /* 0x000fe40000004100 */
[----:B------:R-:W-:Y:S02]  /*77e0*/  HADD2.F32 R39, -RZ, R39.H0_H0 ;  /* 0x20000027ff277230 */ /* 0x000fe40000004100 */
[----:B------:R-:W-:-:S05]  /*77f0*/  HADD2.F32 R63, -RZ, R63.H0_H0 ;  /* 0x2000003fff3f7230 */ /* 0x000fca0000004100 */
[----:B------:R-:W-:-:S04]  /*7800*/  FMUL.FTZ R140, R62, R63 ;  /* 0x0000003f3e8c7220 */ /* 0x000fc80000410000 */
[C---:B------:R-:W-:Y:S01]  /*7810*/  FFMA.FTZ R140, R15.reuse, R146, -R140 ;  /* 0x000000920f8c7223 */ /* 0x040fe2000001088c */
[----:B------:R-:W-:Y:S01]  /*7820*/  FMUL.FTZ R15, R15, R63 ;  /* 0x0000003f0f0f7220 */ /* 0x000fe20000410000 */
[----:B------:R-:W-:-:S03]  /*7830*/  HADD2.F32 R63, -RZ, R167.H0_H0 ;  /* 0x200000a7ff3f7230 */ /* 0x000fc60000004100 */
[----:B------:R-:W-:Y:S01]  /*7840*/  FFMA.FTZ R15, R62, R146, R15 ;  /* 0x000000923e0f7223 */ /* 0x000fe2000001000f */
[----:B------:R-:W-:Y:S01]  /*7850*/  HADD2.F32 R62, -RZ, R76.H0_H0 ;  /* 0x2000004cff3e7230 */ /* 0x000fe20000004100 */
[----:B------:R-:W-:Y:S01]  /*7860*/  F2FP.F16.F32.PACK_AB R79, R140, R79 ;  /* 0x0000004f8c4f723e */ /* 0x000fe200000000ff */
[----:B------:R-:W-:Y:S02]  /*7870*/  HADD2.F32 R146, -RZ, R12.H0_H0 ;  /* 0x2000000cff927230 */ /* 0x000fe40000004100 */
[----:B------:R-:W-:Y:S02]  /*7880*/  HADD2.F32 R76, -RZ, R76.H1_H1 ;  /* 0x3000004cff4c7230 */ /* 0x000fe40000004100 */
[-C--:B------:R-:W-:Y:S01]  /*7890*/  FMUL.FTZ R147, R62, R148.reuse ;  /* 0x000000943e937220 */ /* 0x080fe20000410000 */
[----:B------:R-:W-:Y:S02]  /*78a0*/  HADD2.F32 R12, -RZ, R12.H1_H1 ;  /* 0x3000000cff0c7230 */ /* 0x000fe40000004100 */
[C---:B------:R-:W-:Y:S01]  /*78b0*/  FMUL.FTZ R148, R146.reuse, R148 ;  /* 0x0000009492947220 */ /* 0x040fe20000410000 */
[----:B------:R-:W-:Y:S01]  /*78c0*/  F2FP.F16.F32.PACK_AB R145, R15, R145 ;  /* 0x000000910f91723e */ /* 0x000fe200000000ff */
[----:B------:R-:W-:Y:S01]  /*78d0*/  FFMA.FTZ R147, R146, R63, -R147 ;  /* 0x0000003f92937223 */ /* 0x000fe20000010893 */
[----:B------:R-:W-:-:S02]  /*78e0*/  HADD2.F32 R146, -RZ, R167.H1_H1 ;  /* 0x300000a7ff927230 */ /* 0x000fc40000004100 */
[----:B------:R-:W-:Y:S01]  /*78f0*/  FFMA.FTZ R148, R62, R63, R148 ;  /* 0x0000003f3e947223 */ /* 0x000fe20000010094 */
[-C--:B------:R-:W-:Y:S01]  /*7900*/  FMUL.FTZ R62, R76, R61.reuse ;  /* 0x0000003d4c3e7220 */ /* 0x080fe20000410000 */
[C---:B------:R-:W-:Y:S01]  /*7910*/  FMUL.FTZ R61, R12.reuse, R61 ;  /* 0x0000003d0c3d7220 */ /* 0x040fe20000410000 */
[----:B------:R-:W-:Y:S01]  /*7920*/  HADD2.F32 R63, -RZ, R14.H0_H0 ;  /* 0x2000000eff3f7230 */ /* 0x000fe20000004100 */
[----:B------:R-:W-:Y:S01]  /*7930*/  MOV R15, R79 ;  /* 0x0000004f000f7202 */ /* 0x000fe20000000f00 */
[-C--:B------:R-:W-:Y:S01]  /*7940*/  FFMA.FTZ R12, R12, R36.reuse, -R62 ;  /* 0x000000240c0c7223 */ /* 0x080fe2000001083e */
[----:B------:R-:W-:Y:S01]  /*7950*/  FFMA.FTZ R36, R76, R36, R61 ;  /* 0x000000244c247223 */ /* 0x000fe2000001003d */
[----:B------:R-:W-:Y:S02]  /*7960*/  HADD2.F32 R61, -RZ, R78.H0_H0 ;  /* 0x2000004eff3d7230 */ /* 0x000fe40000004100 */
[----:B------:R-:W-:Y:S01]  /*7970*/  HADD2.F32 R62, -RZ, R166.H0_H0 ;  /* 0x200000a6ff3e7230 */ /* 0x000fe20000004100 */
[----:B------:R-:W-:Y:S01]  /*7980*/  F2FP.F16.F32.PACK_AB R12, R12, R147 ;  /* 0x000000930c0c723e */ /* 0x000fe200000000ff */
[----:B------:R-:W-:-:S02]  /*7990*/  HADD2.F32 R78, -RZ, R78.H1_H1 ;  /* 0x3000004eff4e7230 */ /* 0x000fc40000004100 */
[-C--:B------:R-:W-:Y:S01]  /*79a0*/  FMUL.FTZ R76, R61, R146.reuse ;  /* 0x000000923d4c7220 */ /* 0x080fe20000410000 */
[C---:B------:R-:W-:Y:S01]  /*79b0*/  FMUL.FTZ R146, R63.reuse, R146 ;  /* 0x000000923f927220 */ /* 0x040fe20000410000 */
[----:B------:R-:W-:Y:S01]  /*79c0*/  HADD2.F32 R14, -RZ, R14.H1_H1 ;  /* 0x3000000eff0e7230 */ /* 0x000fe20000004100 */
[----:B------:R-:W-:Y:S01]  /*79d0*/  F2FP.F16.F32.PACK_AB R36, R36, R148 ;  /* 0x000000942424723e */ /* 0x000fe200000000ff */
[-C--:B------:R-:W-:Y:S01]  /*79e0*/  FFMA.FTZ R76, R63, R62.reuse, -R76 ;  /* 0x0000003e3f4c7223 */ /* 0x080fe2000001084c */
[----:B------:R-:W-:Y:S01]  /*79f0*/  FFMA.FTZ R146, R61, R62, R146 ;  /* 0x0000003e3d927223 */ /* 0x000fe20000010092 */
[-C--:B------:R-:W-:Y:S01]  /*7a00*/  FMUL.FTZ R61, R78, R39.reuse ;  /* 0x000000274e3d7220 */ /* 0x080fe20000410000 */
[C---:B------:R-:W-:Y:S01]  /*7a10*/  FMUL.FTZ R39, R14.reuse, R39 ;  /* 0x000000270e277220 */ /* 0x040fe20000410000 */
[----:B------:R-:W-:Y:S02]  /*7a20*/  IMAD.MOV.U32 R79, RZ, RZ, R145 ;  /* 0x000000ffff4f7224 */ /* 0x000fe400078e0091 */
[-C--:B------:R-:W-:Y:S01]  /*7a30*/  FFMA.FTZ R61, R14, R38.reuse, -R61 ;  /* 0x000000260e3d7223 */ /* 0x080fe2000001083d */
[----:B------:R-:W-:-:S04]  /*7a40*/  FFMA.FTZ R39, R78, R38, R39 ;  /* 0x000000264e277223 */ /* 0x000fc80000010027 */
[----:B------:R-:W-:Y:S02]  /*7a50*/  F2FP.F16.F32.PACK_AB R61, R61, R76 ;  /* 0x0000004c3d3d723e */ /* 0x000fe400000000ff */
[----:B------:R-:W-:Y:S02]  /*7a60*/  F2FP.F16.F32.PACK_AB R39, R39, R146 ;  /* 0x000000922727723e */ /* 0x000fe400000000ff */
[----:B------:R-:W-:Y:S01]  /*7a70*/  MOV R76, R36 ;  /* 0x00000024004c7202 */ /* 0x000fe20000000f00 */
[----:B------:R-:W-:Y:S02]  /*7a80*/  IMAD.MOV.U32 R14, RZ, RZ, R61 ;  /* 0x000000ffff0e7224 */ /* 0x000fe400078e003d */
[----:B------:R-:W-:-:S07]  /*7a90*/  IMAD.MOV.U32 R78, RZ, RZ, R39 ;  /* 0x000000ffff4e7224 */ /* 0x000fce00078e0027 */
.L_x_529:
[----:B------:R-:W-:Y:S05]  /*7aa0*/  BSYNC B3 ;  /* 0x0000000000037941 */ /* 0x000fea0003800000 */
.L_x_528:
[----:B------:R-:W-:-:S04]  /*7ab0*/  LEA R36, P3, R3, R11, 0x1 ;  /* 0x0000000b03247211 */ /* 0x000fc800078608ff */
[----:B--2---:R-:W-:Y:S02]  /*7ac0*/  LEA.HI.X R37, R3, R115, R108, 0x1, P3 ;  /* 0x0000007303257211 */ /* 0x004fe400018f0c6c */
[----:B------:R-:W-:-:S03]  /*7ad0*/  ISETP.GE.AND P3, PT, R139, R133, PT ;  /* 0x000000858b00720c */ /* 0x000fc60003f66270 */
[----:B----4-:R2:W-:Y:S10]  /*7ae0*/  ST.E.128 desc[UR48][R36.64], R12 ;  /* 0x0000000c24007985 */ /* 0x0105f4000c101d30 */
[----:B--2---:R-:W-:-:S05]  /*7af0*/  @!P3 IMAD.WIDE R12, R139, 0x2, R114 ;  /* 0x000000028b0cb825 */ /* 0x004fca00078e0272 */
[----:B---3--:R3:W-:Y:S02]  /*7b00*/  @!P3 ST.E.128 desc[UR48][R12.64], R76 ;  /* 0x0000004c0c00b985 */ /* 0x0087e4000c101d30 */
.L_x_527:
[----:B------:R-:W-:Y:S05]  /*7b10*/  BSYNC B2 ;  /* 0x0000000000027941 */ /* 0x000fea0003800000 */
.L_x_526:
[----:B------:R-:W-:Y:S01]  /*7b20*/  ISETP.NE.AND P3, PT, R7, RZ, PT ;  /* 0x000000ff0700720c */ /* 0x000fe20003f65270 */
[----:B------:R-:W-:-:S12]  /*7b30*/  BSSY B2, `(.L_x_530) ;  /* 0x0000077000027945 */ /* 0x000fd80003800000 */
[----:B------:R-:W-:Y:S05]  /*7b40*/  @!P3 BRA `(.L_x_531) ;  /* 0x0000000400d4b947 */ /* 0x000fea0003800000 */
[----:B---3--:R-:W-:Y:S01]  /*7b50*/  SEL R12, R119, R134, !P1 ;  /* 0x00000086770c7207 */ /* 0x008fe20004800000 */
[----:B------:R-:W-:Y:S01]  /*7b60*/  BSSY B3, `(.L_x_532) ;  /* 0x000006d000037945 */ /* 0x000fe20003800000 */
[----:B------:R-:W-:Y:S02]  /*7b70*/  ISETP.GE.AND P3, PT, R193, R118, PT ;  /* 0x00000076c100720c */ /* 0x000fe40003f66270 */
[----:B------:R-:W-:-:S04]  /*7b80*/  SHF.R.S32.HI R13, RZ, 0x1f, R12 ;  /* 0x0000001fff0d7819 */ /* 0x000fc8000001140c */
[----:B------:R-:W-:-:S04]  /*7b90*/  LEA.HI R13, R13, R12, RZ, 0x4 ;  /* 0x0000000c0d0d7211 */ /* 0x000fc800078f20ff */
[----:B------:R-:W-:-:S04]  /*7ba0*/  LEA.HI.SX32 R60, R13, R111, 0x1c ;  /* 0x0000006f0d3c7211 */ /* 0x000fc800078fe2ff */
[----:B------:R-:W-:-:S04]  /*7bb0*/  SHF.R.S32.HI R13, RZ, 0x1f, R60 ;  /* 0x0000001fff0d7819 */ /* 0x000fc8000001143c */
[----:B------:R-:W-:Y:S02]  /*7bc0*/  LEA.HI R13, R13, R60, RZ, 0x3 ;  /* 0x0000003c0d0d7211 */ /* 0x000fe400078f18ff */
[----:B------:R-:W-:Y:S02]  /*7bd0*/  SHF.L.U32 R60, R60, 0x3, RZ ;  /* 0x000000033c3c7819 */ /* 0x000fe400000006ff */
[----:B------:R-:W-:Y:S02]  /*7be0*/  SHF.R.S32.HI R13, RZ, 0x3, R13 ;  /* 0x00000003ff0d7819 */ /* 0x000fe4000001140d */
[----:B------:R-:W-:-:S03]  /*7bf0*/  LOP3.LUT R12, R217, 0x38, R60, 0xf8, !PT ;  /* 0x00000038d90c7812 */ /* 0x000fc600078ef83c */
[----:B------:R-:W-:Y:S01]  /*7c00*/  IMAD R13, R13, 0x1800, R219 ;  /* 0x000018000d0d7824 */ /* 0x000fe200078e02db */
[----:B------:R-:W-:-:S05]  /*7c10*/  LOP3.LUT R12, R12, R218, RZ, 0x3c, !PT ;  /* 0x000000da0c0c7212 */ /* 0x000fca00078e3cff */
[----:B------:R-:W-:-:S04]  /*7c20*/  IMAD.IADD R12, R13, 0x1, R12 ;  /* 0x000000010d0c7824 */ /* 0x000fc800078e020c */
[C---:B------:R-:W-:Y:S02]  /*7c30*/  IMAD R36, R18.reuse, 0x4800, R12 ;  /* 0x0000480012247824 */ /* 0x040fe400078e020c */
[----:B------:R-:W-:-:S03]  /*7c40*/  IMAD R12, R18, 0x4800, R130 ;  /* 0x00004800120c7824 */ /* 0x000fc600078e0282 */
[----:B------:R-:W-:Y:S01]  /*7c50*/  LEA R36, R36, R2, 0x1 ;  /* 0x0000000224247211 */ /* 0x000fe200078e08ff */
[----:B------:R-:W-:-:S05]  /*7c60*/  IMAD R12, R12, 0x2, R2 ;  /* 0x000000020c0c7824 */ /* 0x000fca00078e0202 */
[----:B------:R-:W3:Y:S04]  /*7c70*/  LDS.128 R36, [R36+0x1e400] ;  /* 0x01e4000024247984 */ /* 0x000ee80000000c00 */
[----:B------:R-:W4:Y:S01]  /*7c80*/  LDS.128 R12, [R12+0x1e400] ;  /* 0x01e400000c0c7984 */ /* 0x000f220000000c00 */
[----:B------:R-:W-:Y:S05]  /*7c90*/  @P3 BRA `(.L_x_533) ;  /* 0x0000000400643947 */ /* 0x000fea0003800000 */
[----:B---3--:R-:W-:Y:S01]  /*7ca0*/  IMAD.MOV.U32 R62, RZ, RZ, R37 ;  /* 0x000000ffff3e7224 */ /* 0x008fe200078e0025 */
[----:B------:R-:W-:Y:S01]  /*7cb0*/  SHF.R.U64 R32, R32, 0x10, R33 ;  /* 0x0000001020207819 */ /* 0x000fe20000001221 */
[----:B----4-:R-:W-:Y:S01]  /*7cc0*/  IMAD.MOV.U32 R61, RZ, RZ, R13 ;  /* 0x000000ffff3d7224 */ /* 0x010fe200078e000d */
[----:B------:R-:W-:Y:S01]  /*7cd0*/  SHF.R.U32.HI R33, RZ, 0x10, R33 ;  /* 0x00000010ff217819 */ /* 0x000fe20000011621 */
[----:B------:R-:W-:Y:S01]  /*7ce0*/  HADD2.F32 R63, -RZ, R165.H1_H1 ;  /* 0x300000a5ff3f7230 */ /* 0x000fe20000004100 */
[----:B------:R-:W-:Y:S01]  /*7cf0*/  SHF.R.U64 R34, R34, 0x10, R35 ;  /* 0x0000001022227819 */ /* 0x000fe20000001223 */
[----:B------:R-:W-:Y:S02]  /*7d00*/  HADD2.F32 R13, -RZ, R62.H0_H0 ;  /* 0x2000003eff0d7230 */ /* 0x000fe40000004100 */
[----:B------:R-:W-:Y:S02]  /*7d10*/  HADD2.F32 R77, -RZ, R61.H0_H0 ;  /* 0x2000003dff4d7230 */ /* 0x000fe40000004100 */
[----:B------:R-:W-:-:S02]  /*7d20*/  HADD2.F32 R76, -RZ, R165.H0_H0 ;  /* 0x200000a5ff4c7230 */ /* 0x000fc40000004100 */
[-C--:B------:R-:W-:Y:S01]  /*7d30*/  FMUL.FTZ R37, R13, R63.reuse ;  /* 0x0000003f0d257220 */ /* 0x080fe20000410000 */
[----:B------:R-:W-:Y:S02]  /*7d40*/  HADD2.F32 R62, -RZ, R62.H1_H1 ;  /* 0x3000003eff3e7230 */ /* 0x000fe40000004100 */
[C---:B------:R-:W-:Y:S01]  /*7d50*/  FMUL.FTZ R63, R77.reuse, R63 ;  /* 0x0000003f4d3f7220 */ /* 0x040fe20000410000 */
[----:B------:R-:W-:Y:S02]  /*7d60*/  HADD2.F32 R33, -RZ, R33.H0_H0 ;  /* 0x20000021ff217230 */ /* 0x000fe40000004100 */
[-C--:B------:R-:W-:Y:S01]  /*7d70*/  FFMA.FTZ R37, R77, R76.reuse, -R37 ;  /* 0x0000004c4d257223 */ /* 0x080fe20000010825 */
[----:B------:R-:W-:Y:S02]  /*7d80*/  HADD2.F32 R32, -RZ, R32.H0_H0 ;  /* 0x20000020ff207230 */ /* 0x000fe40000004100 */
[----:B------:R-:W-:Y:S01]  /*7d90*/  FFMA.FTZ R13, R13, R76, R63 ;  /* 0x0000004c0d0d7223 */ /* 0x000fe2000001003f */
[--C-:B------:R-:W-:Y:S01]  /*7da0*/  SHF.R.U32.HI R63, RZ, 0x10, R45.reuse ;  /* 0x00000010ff3f7819 */ /* 0x100fe2000001162d */
[----:B------:R-:W-:Y:S01]  /*7db0*/  HADD2.F32 R76, -RZ, R164.H1_H1 ;  /* 0x300000a4ff4c7230 */ /* 0x000fe20000004100 */
[----:B------:R-:W-:Y:S01]  /*7dc0*/  SHF.R.U64 R45, R44, 0x10, R45 ;  /* 0x000000102c2d7819 */ /* 0x000fe2000000122d */
[----:B------:R-:W-:-:S02]  /*7dd0*/  HADD2.F32 R44, -RZ, R61.H1_H1 ;  /* 0x3000003dff2c7230 */ /* 0x000fc40000004100 */
[----:B------:R-:W-:Y:S02]  /*7de0*/  HADD2.F32 R63, -RZ, R63.H0_H0 ;  /* 0x2000003fff3f7230 */ /* 0x000fe40000004100 */
[----:B------:R-:W-:Y:S02]  /*7df0*/  HADD2.F32 R45, -RZ, R45.H0_H0 ;  /* 0x2000002dff2d7230 */ /* 0x000fe40000004100 */
[----:B------:R-:W-:Y:S02]  /*7e00*/  HADD2.F32 R34, -RZ, R34.H0_H0 ;  /* 0x20000022ff227230 */ /* 0x000fe40000004100 */
[-C--:B------:R-:W-:Y:S01]  /*7e10*/  FMUL.FTZ R61, R62, R63.reuse ;  /* 0x0000003f3e3d7220 */ /* 0x080fe20000410000 */
[----:B------:R-:W-:-:S03]  /*7e20*/  FMUL.FTZ R63, R44, R63 ;  /* 0x0000003f2c3f7220 */ /* 0x000fc60000410000 */
[-C--:B------:R-:W-:Y:S01]  /*7e30*/  FFMA.FTZ R44, R44, R33.reuse, -R61 ;  /* 0x000000212c2c7223 */ /* 0x080fe2000001083d */
[----:B------:R-:W-:Y:S02]  /*7e40*/  HADD2.F32 R61, -RZ, R39.H0_H0 ;  /* 0x20000027ff3d7230 */ /* 0x000fe40000004100 */
[----:B------:R-:W-:Y:S01]  /*7e50*/  FFMA.FTZ R33, R62, R33, R63 ;  /* 0x000000213e217223 */ /* 0x000fe2000001003f */
[----:B------:R-:W-:Y:S02]  /*7e60*/  HADD2.F32 R62, -RZ, R164.H0_H0 ;  /* 0x200000a4ff3e7230 */ /* 0x000fe40000004100 */
[----:B------:R-:W-:Y:S02]  /*7e70*/  HADD2.F32 R63, -RZ, R15.H0_H0 ;  /* 0x2000000fff3f7230 */ /* 0x000fe40000004100 */
[----:B------:R-:W-:Y:S01]  /*7e80*/  FMUL.FTZ R77, R61, R76 ;  /* 0x0000004c3d4d7220 */ /* 0x000fe20000410000 */
[----:B------:R-:W-:Y:S01]  /*7e90*/  HADD2.F32 R39, -RZ, R39.H1_H1 ;  /* 0x30000027ff277230 */ /* 0x000fe20000004100 */
[----:B------:R-:W-:Y:S01]  /*7ea0*/  F2FP.F16.F32.PACK_AB R37, R44, R37 ;  /* 0x000000252c25723e */ /* 0x000fe200000000ff */
[----:B------:R-:W-:-:S02]  /*7eb0*/  HADD2.F32 R15, -RZ, R15.H1_H1 ;  /* 0x3000000fff0f7230 */ /* 0x000fc40000004100 */
[C---:B------:R-:W-:Y:S01]  /*7ec0*/  FFMA.FTZ R77, R63.reuse, R62, -R77 ;  /* 0x0000003e3f4d7223 */ /* 0x040fe2000001084d */
[----:B------:R-:W-:Y:S01]  /*7ed0*/  FMUL.FTZ R63, R63, R76 ;  /* 0x0000004c3f3f7220 */ /* 0x000fe20000410000 */
[----:B------:R-:W-:Y:S01]  /*7ee0*/  HADD2.F32 R76, -RZ, R163.H1_H1 ;  /* 0x300000a3ff4c7230 */ /* 0x000fe20000004100 */
[----:B------:R-:W-:Y:S02]  /*7ef0*/  F2FP.F16.F32.PACK_AB R33, R33, R13 ;  /* 0x0000000d2121723e */ /* 0x000fe400000000ff */
[----:B------:R-:W-:Y:S01]  /*7f00*/  FFMA.FTZ R63, R61, R62, R63 ;  /* 0x0000003e3d3f7223 */ /* 0x000fe2000001003f */
[----:B------:R-:W-:Y:S02]  /*7f10*/  SHF.R.U32.HI R61, RZ, 0x10, R35 ;  /* 0x00000010ff3d7819 */ /* 0x000fe40000011623 */
[--C-:B------:R-:W-:Y:S02]  /*7f20*/  SHF.R.U64 R35, R46, 0x10, R47.reuse ;  /* 0x000000102e237819 */ /* 0x100fe4000000122f */
[----:B------:R-:W-:Y:S01]  /*7f30*/  SHF.R.U32.HI R46, RZ, 0x10, R47 ;  /* 0x00000010ff2e7819 */ /* 0x000fe2000001162f */
[----:B------:R-:W-:Y:S01]  /*7f40*/  HADD2.F32 R61, -RZ, R61.H0_H0 ;  /* 0x2000003dff3d7230 */ /* 0x000fe20000004100 */
[----:B------:R-:W-:Y:S01]  /*7f50*/  MOV R13, R37 ;  /* 0x00000025000d7202 */ /* 0x000fe20000000f00 */
[----:B------:R-:W-:-:S02]  /*7f60*/  HADD2.F32 R35, -RZ, R35.H0_H0 ;  /* 0x20000023ff237230 */ /* 0x000fc40000004100 */
[----:B------:R-:W-:Y:S02]  /*7f70*/  HADD2.F32 R46, -RZ, R46.H0_H0 ;  /* 0x2000002eff2e7230 */ /* 0x000fe40000004100 */
[----:B------:R-:W-:-:S03]  /*7f80*/  IMAD.MOV.U32 R37, RZ, RZ, R33 ;  /* 0x000000ffff257224 */ /* 0x000fc600078e0021 */
        /* <DEDUP_REMOVED lines=11> */
[----:B------:R-:W-:Y:S01]  /*8040*/  FMUL.FTZ R76, R61, R76 ;  /* 0x0000004c3d4c7220 */ /* 0x000fe20000410000 */
[----:B------:R-:W-:Y:S01]  /*8050*/  F2FP.F16.F32.PACK_AB R63, R15, R63 ;  /* 0x0000003f0f3f723e */ /* 0x000fe200000000ff */
[----:B------:R-:W-:Y:S01]  /*8060*/  FFMA.FTZ R62, R61, R46, -R62 ;  /* 0x0000002e3d3e7223 */ /* 0x000fe2000001083e */
[----:B------:R-:W-:-:S02]  /*8070*/  HADD2.F32 R61, -RZ, R162.H1_H1 ;  /* 0x300000a2ff3d7230 */ /* 0x000fc40000004100 */
[----:B------:R-:W-:Y:S01]  /*8080*/  FFMA.FTZ R76, R39, R46, R76 ;  /* 0x0000002e274c7223 */ /* 0x000fe2000001004c */
[-C--:B------:R-:W-:Y:S01]  /*8090*/  FMUL.FTZ R39, R36, R45.reuse ;  /* 0x0000002d24277220 */ /* 0x080fe20000410000 */
[C---:B------:R-:W-:Y:S01]  /*80a0*/  FMUL.FTZ R45, R12.reuse, R45 ;  /* 0x0000002d0c2d7220 */ /* 0x040fe20000410000 */
[----:B------:R-:W-:Y:S02]  /*80b0*/  IMAD.MOV.U32 R15, RZ, RZ, R47 ;  /* 0x000000ffff0f7224 */ /* 0x000fe400078e002f */
[-C--:B------:R-:W-:Y:S01]  /*80c0*/  FFMA.FTZ R12, R12, R32.reuse, -R39 ;  /* 0x000000200c0c7223 */ /* 0x080fe20000010827 */
[----:B------:R-:W-:Y:S01]  /*80d0*/  FFMA.FTZ R32, R36, R32, R45 ;  /* 0x0000002024207223 */ /* 0x000fe2000001002d */
[----:B------:R-:W-:Y:S02]  /*80e0*/  HADD2.F32 R36, -RZ, R38.H0_H0 ;  /* 0x20000026ff247230 */ /* 0x000fe40000004100 */
[----:B------:R-:W-:Y:S01]  /*80f0*/  HADD2.F32 R45, -RZ, R14.H0_H0 ;  /* 0x2000000eff2d7230 */ /* 0x000fe20000004100 */
[----:B------:R-:W-:Y:S01]  /*8100*/  F2FP.F16.F32.PACK_AB R12, R12, R62 ;  /* 0x0000003e0c0c723e */ /* 0x000fe200000000ff */
[----:B------:R-:W-:-:S02]  /*8110*/  HADD2.F32 R39, -RZ, R162.H0_H0 ;  /* 0x200000a2ff277230 */ /* 0x000fc40000004100 */
[-C--:B------:R-:W-:Y:S01]  /*8120*/  FMUL.FTZ R46, R36, R61.reuse ;  /* 0x0000003d242e7220 */ /* 0x080fe20000410000 */
[----:B------:R-:W-:Y:S02]  /*8130*/  HADD2.F32 R38, -RZ, R38.H1_H1 ;  /* 0x30000026ff267230 */ /* 0x000fe40000004100 */
[C---:B------:R-:W-:Y:S01]  /*8140*/  FMUL.FTZ R61, R45.reuse, R61 ;  /* 0x0000003d2d3d7220 */ /* 0x040fe20000410000 */
[----:B------:R-:W-:Y:S02]  /*8150*/  HADD2.F32 R14, -RZ, R14.H1_H1 ;  /* 0x3000000eff0e7230 */ /* 0x000fe40000004100 */
[-C--:B------:R-:W-:Y:S01]  /*8160*/  FFMA.FTZ R46, R45, R39.reuse, -R46 ;  /* 0x000000272d2e7223 */ /* 0x080fe2000001082e */
[----:B------:R-:W-:Y:S01]  /*8170*/  F2FP.F16.F32.PACK_AB R32, R32, R76 ;  /* 0x0000004c2020723e */ /* 0x000fe200000000ff */
[----:B------:R-:W-:Y:S01]  /*8180*/  FFMA.FTZ R61, R36, R39, R61 ;  /* 0x00000027243d7223 */ /* 0x000fe2000001003d */
[-C--:B------:R-:W-:Y:S01]  /*8190*/  FMUL.FTZ R36, R38, R35.reuse ;  /* 0x0000002326247220 */ /* 0x080fe20000410000 */
[----:B------:R-:W-:Y:S01]  /*81a0*/  FMUL.FTZ R35, R14, R35 ;  /* 0x000000230e237220 */ /* 0x000fe20000410000 */
[----:B------:R-:W-:-:S02]  /*81b0*/  MOV R39, R63 ;  /* 0x0000003f00277202 */ /* 0x000fc40000000f00 */
[-C--:B------:R-:W-:Y:S01]  /*81c0*/  FFMA.FTZ R36, R14, R34.reuse, -R36 ;  /* 0x000000220e247223 */ /* 0x080fe20000010824 */
[----:B------:R-:W-:-:S04]  /*81d0*/  FFMA.FTZ R35, R38, R34, R35 ;  /* 0x0000002226237223 */ /* 0x000fc80000010023 */
[----:B------:R-:W-:Y:S01]  /*81e0*/  F2FP.F16.F32.PACK_AB R46, R36, R46 ;  /* 0x0000002e242e723e */ /* 0x000fe200000000ff */
[----:B------:R-:W-:Y:S01]  /*81f0*/  IMAD.MOV.U32 R36, RZ, RZ, R32 ;  /* 0x000000ffff247224 */ /* 0x000fe200078e0020 */
[----:B------:R-:W-:Y:S02]  /*8200*/  F2FP.F16.F32.PACK_AB R35, R35, R61 ;  /* 0x0000003d2323723e */ /* 0x000fe400000000ff */
[----:B------:R-:W-:-:S03]  /*8210*/  MOV R14, R46 ;  /* 0x0000002e000e7202 */ /* 0x000fc60000000f00 */
[----:B------:R-:W-:-:S07]  /*8220*/  IMAD.MOV.U32 R38, RZ, RZ, R35 ;  /* 0x000000ffff267224 */ /* 0x000fce00078e0023 */
.L_x_533:
[----:B------:R-:W-:Y:S05]  /*8230*/  BSYNC B3 ;  /* 0x0000000000037941 */ /* 0x000fea0003800000 */
.L_x_532:
[----:B------:R-:W-:-:S04]  /*8240*/  LEA R32, P3, R4, R11, 0x1 ;  /* 0x0000000b04207211 */ /* 0x000fc800078608ff */
[----:B--2---:R-:W-:Y:S02]  /*8250*/  LEA.HI.X R33, R4, R115, R107, 0x1, P3 ;  /* 0x0000007304217211 */ /* 0x004fe400018f0c6b */
[----:B------:R-:W-:-:S03]  /*8260*/  ISETP.GE.AND P3, PT, R60, R133, PT ;  /* 0x000000853c00720c */ /* 0x000fc60003f66270 */
[----:B----4-:R2:W-:Y:S10]  /*8270*/  ST.E.128 desc[UR48][R32.64], R12 ;  /* 0x0000000c20007985 */ /* 0x0105f4000c101d30 */
[----:B--2---:R-:W-:-:S05]  /*8280*/  @!P3 IMAD.WIDE R12, R60, 0x2, R114 ;  /* 0x000000023c0cb825 */ /* 0x004fca00078e0272 */
[----:B---3--:R4:W-:Y:S02]  /*8290*/  @!P3 ST.E.128 desc[UR48][R12.64], R36 ;  /* 0x000000240c00b985 */ /* 0x0089e4000c101d30 */
.L_x_531:
[----:B------:R-:W-:Y:S05]  /*82a0*/  BSYNC B2 ;  /* 0x0000000000027941 */ /* 0x000fea0003800000 */
.L_x_530:
[----:B------:R-:W-:-:S13]  /*82b0*/  ISETP.NE.AND P3, PT, R8, RZ, PT ;  /* 0x000000ff0800720c */ /* 0x000fda0003f65270 */
[----:B------:R-:W-:Y:S05]  /*82c0*/  @!P3 BRA `(.L_x_525) ;  /* 0x0000000400d4b947 */ /* 0x000fea0003800000 */
[----:B---34-:R-:W3:Y:S01]  /*82d0*/  LDL R12, [R1] ;  /* 0x00000000010c7983 */ /* 0x018ee20000100800 */
[----:B------:R-:W-:Y:S01]  /*82e0*/  ISETP.GE.AND P3, PT, R192, R118, PT ;  /* 0x00000076c000720c */ /* 0x000fe20003f66270 */
[----:B------:R-:W-:Y:S01]  /*82f0*/  BSSY B2, `(.L_x_534) ;  /* 0x000006c000027945 */ /* 0x000fe20003800000 */
[----:B---3--:R-:W-:-:S04]  /*8300*/  LOP3.LUT P5, RZ, R12, 0x1, RZ, 0xc0, !PT ;  /* 0x000000010cff7812 */ /* 0x008fc800078ac0ff */
[----:B------:R-:W-:-:S04]  /*8310*/  SEL R12, R119, R134, !P5 ;  /* 0x00000086770c7207 */ /* 0x000fc80006800000 */
        /* <DEDUP_REMOVED lines=18> */
[----:B------:R-:W-:Y:S01]  /*8440*/  HADD2.F32 R38, -RZ, R160.H1_H1 ;  /* 0x300000a0ff267230 */ /* 0x000fe20000004100 */
[--C-:B------:R-:W-:Y:S01]  /*8450*/  SHF.R.U64 R28, R28, 0x10, R29.reuse ;  /* 0x000000101c1c7819 */ /* 0x100fe2000000121d */
[----:B---3--:R-:W-:Y:S01]  /*8460*/  HADD2.F32 R37, -RZ, R33.H0_H0 ;  /* 0x20000021ff257230 */ /* 0x008fe20000004100 */
[----:B------:R-:W-:Y:S01]  /*8470*/  SHF.R.U32.HI R29, RZ, 0x10, R29 ;  /* 0x00000010ff1d7819 */ /* 0x000fe2000001161d */
[----:B----4-:R-:W-:Y:S01]  /*8480*/  HADD2.F32 R44, -RZ, R13.H0_H0 ;  /* 0x2000000dff2c7230 */ /* 0x010fe20000004100 */
[----:B------:R-:W-:Y:S01]  /*8490*/  SHF.R.U64 R40, R40, 0x10, R41 ;  /* 0x0000001028287819 */ /* 0x000fe20000001229 */
[----:B------:R-:W-:Y:S02]  /*84a0*/  HADD2.F32 R39, -RZ, R158.H1_H1 ;  /* 0x3000009eff277230 */ /* 0x000fe40000004100 */
[-C--:B------:R-:W-:Y:S01]  /*84b0*/  FMUL.FTZ R45, R37, R38.reuse ;  /* 0x00000026252d7220 */ /* 0x080fe20000410000 */
[----:B------:R-:W-:Y:S02]  /*84c0*/  HADD2.F32 R33, -RZ, R33.H1_H1 ;  /* 0x30000021ff217230 */ /* 0x000fe40000004100 */
[----:B------:R-:W-:Y:S01]  /*84d0*/  FMUL.FTZ R38, R44, R38 ;  /* 0x000000262c267220 */ /* 0x000fe20000410000 */
[----:B------:R-:W-:Y:S01]  /*84e0*/  SHF.R.U64 R30, R30, 0x10, R31 ;  /* 0x000000101e1e7819 */ /* 0x000fe2000000121f */
[----:B------:R-:W-:Y:S01]  /*84f0*/  FFMA.FTZ R45, R44, R39, -R45 ;  /* 0x000000272c2d7223 */ /* 0x000fe2000001082d */
[----:B------:R-:W-:-:S02]  /*8500*/  HADD2.F32 R160, -RZ, R160.H0_H0 ;  /* 0x200000a0ffa07230 */ /* 0x000fc40000004100 */
[----:B------:R-:W-:Y:S01]  /*8510*/  FFMA.FTZ R37, R37, R39, R38 ;  /* 0x0000002725257223 */ /* 0x000fe20000010026 */
[----:B------:R-:W-:Y:S01]  /*8520*/  SHF.R.U32.HI R38, RZ, 0x10, R41 ;  /* 0x00000010ff267819 */ /* 0x000fe20000011629 */
[----:B------:R-:W-:Y:S02]  /*8530*/  HADD2.F32 R39, -RZ, R13.H1_H1 ;  /* 0x3000000dff277230 */ /* 0x000fe40000004100 */
[----:B------:R-:W-:Y:S02]  /*8540*/  HADD2.F32 R13, -RZ, R29.H0_H0 ;  /* 0x2000001dff0d7230 */ /* 0x000fe40000004100 */
[----:B------:R-:W-:Y:S02]  /*8550*/  HADD2.F32 R38, -RZ, R38.H0_H0 ;  /* 0x20000026ff267230 */ /* 0x000fe40000004100 */
[--C-:B------:R-:W-:Y:S02]  /*8560*/  HADD2.F32 R41, -RZ, R15.reuse.H0_H0 ;  /* 0x2000000fff297230 */ /* 0x100fe40000004100 */
[----:B------:R-:W-:-:S02]  /*8570*/  HADD2.F32 R15, -RZ, R15.H1_H1 ;  /* 0x3000000fff0f7230 */ /* 0x000fc40000004100 */
[-C--:B------:R-:W-:Y:S01]  /*8580*/  FMUL.FTZ R29, R33, R38.reuse ;  /* 0x00000026211d7220 */ /* 0x080fe20000410000 */
[C---:B------:R-:W-:Y:S01]  /*8590*/  FMUL.FTZ R38, R39.reuse, R38 ;  /* 0x0000002627267220 */ /* 0x040fe20000410000 */
[----:B------:R-:W-:Y:S02]  /*85a0*/  HADD2.F32 R158, -RZ, R158.H0_H0 ;  /* 0x2000009eff9e7230 */ /* 0x000fe40000004100 */
[-C--:B------:R-:W-:Y:S01]  /*85b0*/  FFMA.FTZ R29, R39, R13.reuse, -R29 ;  /* 0x0000000d271d7223 */ /* 0x080fe2000001081d */
[----:B------:R-:W-:Y:S01]  /*85c0*/  FFMA.FTZ R13, R33, R13, R38 ;  /* 0x0000000d210d7223 */ /* 0x000fe20000010026 */
[----:B------:R-:W-:Y:S02]  /*85d0*/  IMAD.MOV.U32 R33, RZ, RZ, R35 ;  /* 0x000000ffff217224 */ /* 0x000fe400078e0023 */
[----:B------:R-:W-:Y:S01]  /*85e0*/  HADD2.F32 R35, -RZ, R159.H1_H1 ;  /* 0x3000009fff237230 */ /* 0x000fe20000004100 */
[----:B------:R-:W-:Y:S01]  /*85f0*/  F2FP.F16.F32.PACK_AB R29, R29, R45 ;  /* 0x0000002d1d1d723e */ /* 0x000fe200000000ff */
[----:B------:R-:W-:Y:S01]  /*8600*/  HADD2.F32 R39, -RZ, R157.H1_H1 ;  /* 0x3000009dff277230 */ /* 0x000fe20000004100 */
[----:B------:R-:W-:Y:S01]  /*8610*/  F2FP.F16.F32.PACK_AB R37, R13, R37 ;  /* 0x000000250d25723e */ /* 0x000fe200000000ff */
[----:B------:R-:W-:-:S02]  /*8620*/  HADD2.F32 R38, -RZ, R33.H0_H0 ;  /* 0x20000021ff267230 */ /* 0x000fc40000004100 */
[----:B------:R-:W-:Y:S02]  /*8630*/  HADD2.F32 R33, -RZ, R33.H1_H1 ;  /* 0x30000021ff217230 */ /* 0x000fe40000004100 */
[----:B------:R-:W-:Y:S02]  /*8640*/  HADD2.F32 R40, -RZ, R40.H0_H0 ;  /* 0x20000028ff287230 */ /* 0x000fe40000004100 */
[CC--:B------:R-:W-:Y:S01]  /*8650*/  FMUL.FTZ R44, R38.reuse, R35.reuse ;  /* 0x00000023262c7220 */ /* 0x0c0fe20000410000 */
[C---:B------:R-:W-:Y:S01]  /*8660*/  FMUL.FTZ R35, R41.reuse, R35 ;  /* 0x0000002329237220 */ /* 0x040fe20000410000 */
[----:B------:R-:W-:Y:S02]  /*8670*/  HADD2.F32 R28, -RZ, R28.H0_H0 ;  /* 0x2000001cff1c7230 */ /* 0x000fe40000004100 */
[-C--:B------:R-:W-:Y:S01]  /*8680*/  FFMA.FTZ R44, R41, R39.reuse, -R44 ;  /* 0x00000027292c7223 */ /* 0x080fe2000001082c */
[----:B------:R-:W-:Y:S01]  /*8690*/  FFMA.FTZ R35, R38, R39, R35 ;  /* 0x0000002726237223 */ /* 0x000fe20000010023 */
[----:B------:R-:W-:Y:S01]  /*86a0*/  SHF.R.U32.HI R38, RZ, 0x10, R31 ;  /* 0x00000010ff267819 */ /* 0x000fe2000001161f */
[----:B------:R-:W-:Y:S01]  /*86b0*/  HADD2.F32 R159, -RZ, R159.H0_H0 ;  /* 0x2000009fff9f7230 */ /* 0x000fe20000004100 */
[--C-:B------:R-:W-:Y:S01]  /*86c0*/  SHF.R.U64 R31, R42, 0x10, R43.reuse ;  /* 0x000000102a1f7819 */ /* 0x100fe2000000122b */
[----:B------:R-:W-:Y:S01]  /*86d0*/  HADD2.F32 R157, -RZ, R157.H0_H0 ;  /* 0x2000009dff9d7230 */ /* 0x000fe20000004100 */
[----:B------:R-:W-:Y:S01]  /*86e0*/  SHF.R.U32.HI R42, RZ, 0x10, R43 ;  /* 0x00000010ff2a7819 */ /* 0x000fe2000001162b */
[----:B------:R-:W-:-:S02]  /*86f0*/  HADD2.F32 R38, -RZ, R38.H0_H0 ;  /* 0x20000026ff267230 */ /* 0x000fc40000004100 */
[----:B------:R-:W-:Y:S02]  /*8700*/  HADD2.F32 R31, -RZ, R31.H0_H0 ;  /* 0x2000001fff1f7230 */ /* 0x000fe40000004100 */
[----:B------:R-:W-:Y:S02]  /*8710*/  HADD2.F32 R42, -RZ, R42.H0_H0 ;  /* 0x2000002aff2a7230 */ /* 0x000fe40000004100 */
[----:B------:R-:W-:Y:S02]  /*8720*/  HADD2.F32 R30, -RZ, R30.H0_H0 ;  /* 0x2000001eff1e7230 */ /* 0x000fe40000004100 */
[----:B------:R-:W-:Y:S02]  /*8730*/  IMAD.MOV.U32 R13, RZ, RZ, R29 ;  /* 0x000000ffff0d7224 */ /* 0x000fe400078e001d */
[----:B------:R-:W-:-:S04]  /*8740*/  FMUL.FTZ R39, R33, R42 ;  /* 0x0000002a21277220 */ /* 0x000fc80000410000 */
[C---:B------:R-:W-:Y:S01]  /*8750*/  FFMA.FTZ R39, R15.reuse, R38, -R39 ;  /* 0x000000260f277223 */ /* 0x040fe20000010827 */
[----:B------:R-:W-:-:S04]  /*8760*/  FMUL.FTZ R15, R15, R42 ;  /* 0x0000002a0f0f7220 */ /* 0x000fc80000410000 */
        /* <DEDUP_REMOVED lines=10> */
[----:B------:R-:W-:-:S02]  /*8810*/  IMAD.MOV.U32 R15, RZ, RZ, R39 ;  /* 0x000000ffff0f7224 */ /* 0x000fc400078e0027 */
[----:B------:R-:W-:Y:S01]  /*8820*/  FFMA.FTZ R160, R33, R158, R160 ;  /* 0x0000009e21a07223 */ /* 0x000fe200000100a0 */
[-C--:B------:R-:W-:Y:S01]  /*8830*/  FMUL.FTZ R33, R32, R40.reuse ;  /* 0x0000002820217220 */ /* 0x080fe20000410000 */
[----:B------:R-:W-:-:S03]  /*8840*/  FMUL.FTZ R40, R12, R40 ;  /* 0x000000280c287220 */ /* 0x000fc60000410000 */
[-C--:B------:R-:W-:Y:S01]  /*8850*/  FFMA.FTZ R33, R12, R28.reuse, -R33 ;  /* 0x0000001c0c217223 */ /* 0x080fe20000010821 */
[----:B------:R-:W-:Y:S01]  /*8860*/  FFMA.FTZ R40, R32, R28, R40 ;  /* 0x0000001c20287223 */ /* 0x000fe20000010028 */
[----:B------:R-:W-:Y:S02]  /*8870*/  HADD2.F32 R12, -RZ, R34.H0_H0 ;  /* 0x20000022ff0c7230 */ /* 0x000fe40000004100 */
[----:B------:R-:W-:Y:S01]  /*8880*/  HADD2.F32 R28, -RZ, R14.H0_H0 ;  /* 0x2000000eff1c7230 */ /* 0x000fe20000004100 */
[----:B------:R-:W-:Y:S01]  /*8890*/  F2FP.F16.F32.PACK_AB R33, R33, R41 ;  /* 0x000000292121723e */ /* 0x000fe200000000ff */
[----:B------:R-:W-:Y:S02]  /*88a0*/  HADD2.F32 R34, -RZ, R34.H1_H1 ;  /* 0x30000022ff227230 */ /* 0x000fe40000004100 */
[-C--:B------:R-:W-:Y:S01]  /*88b0*/  FMUL.FTZ R32, R12, R159.reuse ;  /* 0x0000009f0c207220 */ /* 0x080fe20000410000 */
[----:B------:R-:W-:Y:S02]  /*88c0*/  HADD2.F32 R14, -RZ, R14.H1_H1 ;  /* 0x3000000eff0e7230 */ /* 0x000fe40000004100 */
[----:B------:R-:W-:Y:S01]  /*88d0*/  FMUL.FTZ R159, R28, R159 ;  /* 0x0000009f1c9f7220 */ /* 0x000fe20000410000 */
[----:B------:R-:W-:Y:S01]  /*88e0*/  F2FP.F16.F32.PACK_AB R40, R40, R160 ;  /* 0x000000a02828723e */ /* 0x000fe200000000ff */
[----:B------:R-:W-:-:S02]  /*88f0*/  FFMA.FTZ R32, R28, R157, -R32 ;  /* 0x0000009d1c207223 */ /* 0x000fc40000010820 */
[----:B------:R-:W-:Y:S01]  /*8900*/  FFMA.FTZ R159, R12, R157, R159 ;  /* 0x0000009d0c9f7223 */ /* 0x000fe2000001009f */
[-C--:B------:R-:W-:Y:S01]  /*8910*/  FMUL.FTZ R12, R34, R31.reuse ;  /* 0x0000001f220c7220 */ /* 0x080fe20000410000 */
[----:B------:R-:W-:-:S03]  /*8920*/  FMUL.FTZ R31, R14, R31 ;  /* 0x0000001f0e1f7220 */ /* 0x000fc60000410000 */
[-C--:B------:R-:W-:Y:S01]  /*8930*/  FFMA.FTZ R12, R14, R30.reuse, -R12 ;  /* 0x0000001e0e0c7223 */ /* 0x080fe2000001080c */
[----:B------:R-:W-:-:S04]  /*8940*/  FFMA.FTZ R31, R34, R30, R31 ;  /* 0x0000001e221f7223 */ /* 0x000fc8000001001f */
[----:B------:R-:W-:Y:S01]  /*8950*/  F2FP.F16.F32.PACK_AB R14, R12, R32 ;  /* 0x000000200c0e723e */ /* 0x000fe200000000ff */
[----:B------:R-:W-:Y:S01]  /*8960*/  IMAD.MOV.U32 R32, RZ, RZ, R40 ;  /* 0x000000ffff207224 */ /* 0x000fe200078e0028 */
[----:B------:R-:W-:Y:S02]  /*8970*/  F2FP.F16.F32.PACK_AB R31, R31, R159 ;  /* 0x0000009f1f1f723e */ /* 0x000fe400000000ff */
[----:B------:R-:W-:Y:S02]  /*8980*/  MOV R12, R33 ;  /* 0x00000021000c7202 */ /* 0x000fe40000000f00 */
[----:B------:R-:W-:Y:S01]  /*8990*/  MOV R33, R37 ;  /* 0x0000002500217202 */ /* 0x000fe20000000f00 */
[----:B------:R-:W-:-:S07]  /*89a0*/  IMAD.MOV.U32 R34, RZ, RZ, R31 ;  /* 0x000000ffff227224 */ /* 0x000fce00078e001f */
.L_x_535:
[----:B------:R-:W-:Y:S05]  /*89b0*/  BSYNC B2 ;  /* 0x0000000000027941 */ /* 0x000fea0003800000 */
.L_x_534:
[----:B------:R-:W-:-:S04]  /*89c0*/  LEA R28, P3, R5, R11, 0x1 ;  /* 0x0000000b051c7211 */ /* 0x000fc800078608ff */
[----:B--2---:R-:W-:Y:S02]  /*89d0*/  LEA.HI.X R29, R5, R115, R106, 0x1, P3 ;  /* 0x00000073051d7211 */ /* 0x004fe400018f0c6a */
[----:B------:R-:W-:-:S03]  /*89e0*/  ISETP.GE.AND P3, PT, R36, R133, PT ;  /* 0x000000852400720c */ /* 0x000fc60003f66270 */
[----:B----4-:R2:W-:Y:S10]  /*89f0*/  ST.E.128 desc[UR48][R28.64], R12 ;  /* 0x0000000c1c007985 */ /* 0x0105f4000c101d30 */
[----:B------:R-:W-:-:S05]  /*8a00*/  @!P3 IMAD.WIDE R114, R36, 0x2, R114 ;  /* 0x000000022472b825 */ /* 0x000fca00078e0272 */
[----:B---3--:R2:W-:Y:S02]  /*8a10*/  @!P3 ST.E.128 desc[UR48][R114.64], R32 ;  /* 0x000000207200b985 */ /* 0x0085e4000c101d30 */
.L_x_525:
[----:B------:R-:W-:Y:S05]  /*8a20*/  BSYNC B1 ;  /* 0x0000000000017941 */ /* 0x000fea0003800000 */
.L_x_524:
[----:B------:R-:W-:-:S03]  /*8a30*/  UMOV UR4, 0xffffffff ;  /* 0xffffffff00047882 */ /* 0x000fc60000000000 */
[----:B------:R-:W-:Y:S05]  /*8a40*/  BRA.DIV UR4, `(.L_x_536) ;  /* 0x000001a604cc7947 */ /* 0x000fea000b800000 */
[----:B-1----:R-:W1:Y:S04]  /*8a50*/  SHFL.IDX PT, R116, R116, 0x1, 0x1c1f ;  /* 0x003c1f0074747f89 */ /* 0x002e6800000e0000 */
[----:B------:R-:W0:Y:S02]  /*8a60*/  SHFL.IDX PT, R117, R117, 0x1, 0x1c1f ;  /* 0x003c1f0075757f89 */ /* 0x000e2400000e0000 */
.L_x_810:
[----:B------:R-:W-:Y:S05]  /*8a70*/  @P4 BRA `(.L_x_493) ;  /* 0x0000001c00604947 */ /* 0x000fea0003800000 */
[----:B------:R-:W-:Y:S01]  /*8a80*/  ISETP.NE.AND P3, PT, R6, RZ, PT ;  /* 0x000000ff0600720c */ /* 0x000fe20003f65270 */
[----:B------:R-:W-:Y:S01]  /*8a90*/  BSSY B1, `(.L_x_537) ;  /* 0x0000079000017945 */ /* 0x000fe20003800000 */
[----:B0-2---:R-:W-:Y:S01]  /*8aa0*/  MOV R32, R117 ;  /* 0x0000007500207202 */ /* 0x005fe20000000f00 */
[----:B-1----:R-:W-:-:S10]  /*8ab0*/  IMAD.MOV.U32 R33, RZ, RZ, R116 ;  /* 0x000000ffff217224 */ /* 0x002fd400078e0074 */
[----:B------:R-:W-:Y:S05]  /*8ac0*/  @!P3 BRA `(.L_x_538) ;  /* 0x0000000400d4b947 */ /* 0x000fea0003800000 */
[----:B---3--:R-:W-:Y:S01]  /*8ad0*/  SEL R11, R119, R134, !P0 ;  /* 0x00000086770b7207 */ /* 0x008fe20004000000 */
[----:B------:R-:W-:Y:S01]  /*8ae0*/  BSSY B2, `(.L_x_539) ;  /* 0x000006d000027945 */ /* 0x000fe20003800000 */
[----:B----4-:R-:W-:Y:S02]  /*8af0*/  SHF.R.U32.HI R13, RZ, 0x3, R204 ;  /* 0x00000003ff0d7819 */ /* 0x010fe400000116cc */
[----:B------:R-:W-:Y:S02]  /*8b00*/  SHF.R.S32.HI R12, RZ, 0x1f, R11 ;  /* 0x0000001fff0c7819 */ /* 0x000fe4000001140b */
[----:B------:R-:W-:Y:S02]  /*8b10*/  ISETP.GE.AND P3, PT, R16, R118, PT ;  /* 0x000000761000720c */ /* 0x000fe40003f66270 */
        /* <DEDUP_REMOVED lines=8> */
[----:B------:R-:W-:-:S04]  /*8ba0*/  LOP3.LUT R11, R11, R13, RZ, 0x3c, !PT ;  /* 0x0000000d0b0b7212 */ /* 0x000fc800078e3cff */
[----:B------:R-:W-:Y:S01]  /*8bb0*/  IADD3 R11, R12, R11, RZ ;  /* 0x0000000b0c0b7210 */ /* 0x000fe20007ffe0ff */
[----:B------:R-:W-:-:S04]  /*8bc0*/  IMAD R12, R18, 0x4800, R129 ;  /* 0x00004800120c7824 */ /* 0x000fc800078e0281 */
[----:B------:R-:W-:Y:S02]  /*8bd0*/  IMAD R28, R18, 0x4800, R11 ;  /* 0x00004800121c7824 */ /* 0x000fe400078e020b */
[--C-:B------:R-:W-:Y:S02]  /*8be0*/  IMAD R12, R12, 0x2, R2.reuse ;  /* 0x000000020c0c7824 */ /* 0x100fe400078e0202 */
[----:B------:R-:W-:-:S04]  /*8bf0*/  IMAD R28, R28, 0x2, R2 ;  /* 0x000000021c1c7824 */ /* 0x000fc800078e0202 */
[----:B------:R-:W0:Y:S04]  /*8c00*/  LDS.128 R12, [R12+0x1e400] ;  /* 0x01e400000c0c7984 */ /* 0x000e280000000c00 */
[----:B------:R-:W1:Y:S01]  /*8c10*/  LDS.128 R28, [R28+0x1e400] ;  /* 0x01e400001c1c7984 */ /* 0x000e620000000c00 */
[----:B------:R-:W-:Y:S05]  /*8c20*/  @P3 BRA `(.L_x_540) ;  /* 0x0000000400603947 */ /* 0x000fea0003800000 */
[----:B-1----:R-:W-:Y:S01]  /*8c30*/  MOV R35, R29 ;  /* 0x0000001d00237202 */ /* 0x002fe20000000f00 */
[----:B0-----:R-:W-:Y:S01]  /*8c40*/  IMAD.MOV.U32 R11, RZ, RZ, R13 ;  /* 0x000000ffff0b7224 */ /* 0x001fe200078e000d */
[----:B------:R-:W-:Y:S01]  /*8c50*/  SHF.R.U64 R72, R72, 0x10, R73 ;  /* 0x0000001048487819 */ /* 0x000fe20000001249 */
[----:B------:R-:W-:Y:S01]  /*8c60*/  HADD2.F32 R37, -RZ, R156.H1_H1 ;  /* 0x3000009cff257230 */ /* 0x000fe20000004100 */
[----:B------:R-:W-:Y:S01]  /*8c70*/  SHF.R.U64 R56, R56, 0x10, R57 ;  /* 0x0000001038387819 */ /* 0x000fe20000001239 */
[----:B------:R-:W-:Y:S01]  /*8c80*/  HADD2.F32 R29, -RZ, R35.H0_H0 ;  /* 0x20000023ff1d7230 */ /* 0x000fe20000004100 */
[----:B------:R-:W-:Y:S01]  /*8c90*/  SHF.R.U64 R74, R74, 0x10, R75 ;  /* 0x000000104a4a7819 */ /* 0x000fe2000000124b */
[----:B------:R-:W-:Y:S01]  /*8ca0*/  HADD2.F32 R34, -RZ, R11.H0_H0 ;  /* 0x2000000bff227230 */ /* 0x000fe20000004100 */
[----:B------:R-:W-:Y:S01]  /*8cb0*/  SHF.R.U64 R58, R58, 0x10, R59 ;  /* 0x000000103a3a7819 */ /* 0x000fe2000000123b */
[----:B------:R-:W-:Y:S02]  /*8cc0*/  HADD2.F32 R13, -RZ, R154.H1_H1 ;  /* 0x3000009aff0d7230 */ /* 0x000fe40000004100 */
[----:B------:R-:W-:Y:S01]  /*8cd0*/  FMUL.FTZ R38, R29, R37 ;  /* 0x000000251d267220 */ /* 0x000fe20000410000 */
[----:B------:R-:W-:-:S02]  /*8ce0*/  HADD2.F32 R35, -RZ, R35.H1_H1 ;  /* 0x30000023ff237230 */ /* 0x000fc40000004100 */
[C---:B------:R-:W-:Y:S01]  /*8cf0*/  FMUL.FTZ R37, R34.reuse, R37 ;  /* 0x0000002522257220 */ /* 0x040fe20000410000 */
[----:B------:R-:W-:Y:S02]  /*8d00*/  HADD2.F32 R156, -RZ, R156.H0_H0 ;  /* 0x2000009cff9c7230 */ /* 0x000fe40000004100 */
[-C--:B------:R-:W-:Y:S01]  /*8d10*/  FFMA.FTZ R34, R34, R13.reuse, -R38 ;  /* 0x0000000d22227223 */ /* 0x080fe20000010826 */
[----:B------:R-:W-:Y:S01]  /*8d20*/  SHF.R.U32.HI R38, RZ, 0x10, R57 ;  /* 0x00000010ff267819 */ /* 0x000fe20000011639 */
[----:B------:R-:W-:Y:S01]  /*8d30*/  FFMA.FTZ R29, R29, R13, R37 ;  /* 0x0000000d1d1d7223 */ /* 0x000fe20000010025 */
[----:B------:R-:W-:Y:S01]  /*8d40*/  SHF.R.U32.HI R13, RZ, 0x10, R73 ;  /* 0x00000010ff0d7819 */ /* 0x000fe20000011649 */
[----:B------:R-:W-:Y:S02]  /*8d50*/  HADD2.F32 R37, -RZ, R11.H1_H1 ;  /* 0x3000000bff257230 */ /* 0x000fe40000004100 */
[----:B------:R-:W-:Y:S02]  /*8d60*/  HADD2.F32 R11, -RZ, R38.H0_H0 ;  /* 0x20000026ff0b7230 */ /* 0x000fe40000004100 */
[----:B------:R-:W-:-:S02]  /*8d70*/  HADD2.F32 R13, -RZ, R13.H0_H0 ;  /* 0x2000000dff0d7230 */ /* 0x000fc40000004100 */
[----:B------:R-:W-:Y:S02]  /*8d80*/  HADD2.F32 R154, -RZ, R154.H0_H0 ;  /* 0x2000009aff9a7230 */ /* 0x000fe40000004100 */
[----:B------:R-:W-:Y:S02]  /*8d90*/  HADD2.F32 R72, -RZ, R72.H0_H0 ;  /* 0x20000048ff487230 */ /* 0x000fe40000004100 */
[-C--:B------:R-:W-:Y:S01]  /*8da0*/  FMUL.FTZ R38, R35, R13.reuse ;  /* 0x0000000d23267220 */ /* 0x080fe20000410000 */
[C---:B------:R-:W-:Y:S01]  /*8db0*/  FMUL.FTZ R39, R37.reuse, R13 ;  /* 0x0000000d25277220 */ /* 0x040fe20000410000 */
[----:B------:R-:W-:Y:S02]  /*8dc0*/  HADD2.F32 R56, -RZ, R56.H0_H0 ;  /* 0x20000038ff387230 */ /* 0x000fe40000004100 */
[-C--:B------:R-:W-:Y:S01]  /*8dd0*/  FFMA.FTZ R13, R37, R11.reuse, -R38 ;  /* 0x0000000b250d7223 */ /* 0x080fe20000010826 */
[----:B------:R-:W-:Y:S01]  /*8de0*/  FFMA.FTZ R11, R35, R11, R39 ;  /* 0x0000000b230b7223 */ /* 0x000fe20000010027 */
[----:B------:R-:W-:-:S02]  /*8df0*/  HADD2.F32 R38, -RZ, R155.H1_H1 ;  /* 0x3000009bff267230 */ /* 0x000fc40000004100 */
[----:B------:R-:W-:Y:S01]  /*8e00*/  HADD2.F32 R35, -RZ, R31.H0_H0 ;  /* 0x2000001fff237230 */ /* 0x000fe20000004100 */
[----:B------:R-:W-:Y:S01]  /*8e10*/  F2FP.F16.F32.PACK_AB R13, R13, R34 ;  /* 0x000000220d0d723e */ /* 0x000fe200000000ff */
[----:B------:R-:W-:Y:S01]  /*8e20*/  HADD2.F32 R37, -RZ, R15.H0_H0 ;  /* 0x2000000fff257230 */ /* 0x000fe20000004100 */
[----:B------:R-:W-:Y:S01]  /*8e30*/  F2FP.F16.F32.PACK_AB R29, R11, R29 ;  /* 0x0000001d0b1d723e */ /* 0x000fe200000000ff */
[----:B------:R-:W-:Y:S02]  /*8e40*/  HADD2.F32 R39, -RZ, R153.H1_H1 ;  /* 0x30000099ff277230 */ /* 0x000fe40000004100 */
[-C--:B------:R-:W-:Y:S01]  /*8e50*/  FMUL.FTZ R40, R35, R38.reuse ;  /* 0x0000002623287220 */ /* 0x080fe20000410000 */
[----:B------:R-:W-:Y:S02]  /*8e60*/  HADD2.F32 R31, -RZ, R31.H1_H1 ;  /* 0x3000001fff1f7230 */ /* 0x000fe40000004100 */
[----:B------:R-:W-:Y:S01]  /*8e70*/  FMUL.FTZ R38, R37, R38 ;  /* 0x0000002625267220 */ /* 0x000fe20000410000 */
[----:B------:R-:W-:-:S02]  /*8e80*/  HADD2.F32 R155, -RZ, R155.H0_H0 ;  /* 0x2000009bff9b7230 */ /* 0x000fc40000004100 */
[-C--:B------:R-:W-:Y:S01]  /*8e90*/  FFMA.FTZ R40, R37, R39.reuse, -R40 ;  /* 0x0000002725287223 */ /* 0x080fe20000010828 */
[----:B------:R-:W-:Y:S02]  /*8ea0*/  HADD2.F32 R37, -RZ, R15.H1_H1 ;  /* 0x3000000fff257230 */ /* 0x000fe40000004100 */
[----:B------:R-:W-:Y:S01]  /*8eb0*/  FFMA.FTZ R38, R35, R39, R38 ;  /* 0x0000002723267223 */ /* 0x000fe20000010026 */
[----:B------:R-:W-:Y:S01]  /*8ec0*/  SHF.R.U32.HI R35, RZ, 0x10, R75 ;  /* 0x00000010ff237819 */ /* 0x000fe2000001164b */
[----:B------:R-:W-:Y:S01]  /*8ed0*/  HADD2.F32 R153, -RZ, R153.H0_H0 ;  /* 0x20000099ff997230 */ /* 0x000fe20000004100 */
[----:B------:R-:W-:Y:S01]  /*8ee0*/  SHF.R.U32.HI R39, RZ, 0x10, R59 ;  /* 0x00000010ff277819 */ /* 0x000fe2000001163b */
[----:B------:R-:W-:Y:S02]  /*8ef0*/  HADD2.F32 R74, -RZ, R74.H0_H0 ;  /* 0x2000004aff4a7230 */ /* 0x000fe40000004100 */
[----:B------:R-:W-:Y:S02]  /*8f00*/  HADD2.F32 R35, -RZ, R35.H0_H0 ;  /* 0x20000023ff237230 */ /* 0x000fe40000004100 */
[----:B------:R-:W-:-:S02]  /*8f10*/  HADD2.F32 R15, -RZ, R39.H0_H0 ;  /* 0x20000027ff0f7230 */ /* 0x000fc40000004100 */
[----:B------:R-:W-:Y:S02]  /*8f20*/  HADD2.F32 R58, -RZ, R58.H0_H0 ;  /* 0x2000003aff3a7230 */ /* 0x000fe40000004100 */
        /* <DEDUP_REMOVED lines=29> */
[C---:B------:R-:W-:Y:S01]  /*9100*/  FMUL.FTZ R74, R14.reuse, R74 ;  /* 0x0000004a0e4a7220 */ /* 0x040fe20000410000 */
[----:B------:R-:W-:Y:S02]  /*9110*/  MOV R28, R72 ;  /* 0x00000048001c7202 */ /* 0x000fe40000000f00 */
[-C--:B------:R-:W-:Y:S01]  /*9120*/  FFMA.FTZ R12, R14, R58.reuse, -R12 ;  /* 0x0000003a0e0c7223 */ /* 0x080fe2000001080c */
[----:B------:R-:W-:-:S04]  /*9130*/  FFMA.FTZ R74, R30, R58, R74 ;  /* 0x0000003a1e4a7223 */ /* 0x000fc8000001004a */
[----:B------:R-:W-:Y:S01]  /*9140*/  F2FP.F16.F32.PACK_AB R31, R12, R31 ;  /* 0x0000001f0c1f723e */ /* 0x000fe200000000ff */
[----:B------:R-:W-:Y:S01]  /*9150*/  IMAD.MOV.U32 R12, RZ, RZ, R15 ;  /* 0x000000ffff0c7224 */ /* 0x000fe200078e000f */
[----:B------:R-:W-:Y:S01]  /*9160*/  F2FP.F16.F32.PACK_AB R74, R74, R155 ;  /* 0x0000009b4a4a723e */ /* 0x000fe200000000ff */
[----:B------:R-:W-:Y:S02]  /*9170*/  IMAD.MOV.U32 R15, RZ, RZ, R39 ;  /* 0x000000ffff0f7224 */ /* 0x000fe400078e0027 */
[----:B------:R-:W-:Y:S01]  /*9180*/  IMAD.MOV.U32 R14, RZ, RZ, R31 ;  /* 0x000000ffff0e7224 */ /* 0x000fe200078e001f */
[----:B------:R-:W-:Y:S01]  /*9190*/  MOV R30, R74 ;  /* 0x0000004a001e7202 */ /* 0x000fe20000000f00 */
[----:B------:R-:W-:-:S07]  /*91a0*/  IMAD.MOV.U32 R31, RZ, RZ, R35 ;  /* 0x000000ffff1f7224 */ /* 0x000fce00078e0023 */
.L_x_540:
[----:B------:R-:W-:Y:S05]  /*91b0*/  BSYNC B2 ;  /* 0x0000000000027941 */ /* 0x000fea0003800000 */
.L_x_539:
[----:B------:R-:W-:-:S04]  /*91c0*/  LEA R34, P3, R3, R117, 0x1 ;  /* 0x0000007503227211 */ /* 0x000fc800078608ff */
[----:B------:R-:W-:Y:S02]  /*91d0*/  LEA.HI.X R35, R3, R116, R108, 0x1, P3 ;  /* 0x0000007403237211 */ /* 0x000fe400018f0c6c */
[----:B------:R-:W-:-:S03]  /*91e0*/  ISETP.GE.AND P3, PT, R36, R133, PT ;  /* 0x000000852400720c */ /* 0x000fc60003f66270 */
[----:B0-----:R0:W-:Y:S10]  /*91f0*/  ST.E.128 desc[UR48][R34.64], R12 ;  /* 0x0000000c22007985 */ /* 0x0011f4000c101d30 */
[----:B------:R-:W-:-:S05]  /*9200*/  @!P3 IMAD.WIDE R36, R36, 0x2, R32 ;  /* 0x000000022424b825 */ /* 0x000fca00078e0220 */
[----:B-1----:R0:W-:Y:S02]  /*9210*/  @!P3 ST.E.128 desc[UR48][R36.64], R28 ;  /* 0x0000001c2400b985 */ /* 0x0021e4000c101d30 */
.L_x_538:
[----:B------:R-:W-:Y:S05]  /*9220*/  BSYNC B1 ;  /* 0x0000000000017941 */ /* 0x000fea0003800000 */
.L_x_537:
[----:B------:R-:W-:Y:S01]  /*9230*/  ISETP.NE.AND P3, PT, R7, RZ, PT ;  /* 0x000000ff0700720c */ /* 0x000fe20003f65270 */
[----:B------:R-:W-:-:S12]  /*9240*/  BSSY B1, `(.L_x_541) ;  /* 0x0000072000017945 */ /* 0x000fd80003800000 */
[----:B------:R-:W-:Y:S05]  /*9250*/  @!P3 BRA `(.L_x_542) ;  /* 0x0000000400c0b947 */ /* 0x000fea0003800000 */
[----:B---3--:R-:W-:Y:S01]  /*9260*/  SEL R11, R119, R134, !P1 ;  /* 0x00000086770b7207 */ /* 0x008fe20004800000 */
[----:B------:R-:W-:Y:S01]  /*9270*/  BSSY B2, `(.L_x_543) ;  /* 0x000006a000027945 */ /* 0x000fe20003800000 */
[----:B0-----:R-:W-:Y:S02]  /*9280*/  SHF.R.U32.HI R14, RZ, 0x3, R204 ;  /* 0x00000003ff0e7819 */ /* 0x001fe400000116cc */
[----:B----4-:R-:W-:Y:S02]  /*9290*/  SHF.R.S32.HI R12, RZ, 0x1f, R11 ;  /* 0x0000001fff0c7819 */ /* 0x010fe4000001140b */
[----:B------:R-:W-:Y:S02]  /*92a0*/  LEA R34, P3, R4, R117, 0x1 ;  /* 0x0000007504227211 */ /* 0x000fe400078608ff */
[----:B------:R-:W-:Y:S02]  /*92b0*/  LEA.HI R12, R12, R11, RZ, 0x4 ;  /* 0x0000000b0c0c7211 */ /* 0x000fe400078f20ff */
[----:B------:R-:W-:-:S02]  /*92c0*/  LEA.HI.X R35, R4, R116, R107, 0x1, P3 ;  /* 0x0000007404237211 */ /* 0x000fc400018f0c6b */
[----:B------:R-:W-:Y:S02]  /*92d0*/  LEA.HI.SX32 R12, R12, R111, 0x1c ;  /* 0x0000006f0c0c7211 */ /* 0x000fe400078fe2ff */
[----:B------:R-:W-:Y:S02]  /*92e0*/  ISETP.GE.AND P3, PT, R193, R118, PT ;  /* 0x00000076c100720c */ /* 0x000fe40003f66270 */
[----:B------:R-:W-:Y:S01]  /*92f0*/  SHF.R.S32.HI R11, RZ, 0x1f, R12 ;  /* 0x0000001fff0b7819 */ /* 0x000fe2000001140c */
[----:B------:R-:W-:-:S03]  /*9300*/  IMAD.SHL.U32 R36, R12, 0x8, RZ ;  /* 0x000000080c247824 */ /* 0x000fc600078e00ff */
[----:B------:R-:W-:-:S04]  /*9310*/  LEA.HI R11, R11, R12, RZ, 0x3 ;  /* 0x0000000c0b0b7211 */ /* 0x000fc800078f18ff */
        /* <DEDUP_REMOVED lines=8> */
[----:B------:R-:W-:-:S03]  /*93a0*/  IMAD R28, R13, 0x2, R2 ;  /* 0x000000020d1c7824 */ /* 0x000fc600078e0202 */
[----:B------:R0:W1:Y:S04]  /*93b0*/  LDS.128 R12, [R11+0x1e400] ;  /* 0x01e400000b0c7984 */ /* 0x0000680000000c00 */
[----:B------:R-:W2:Y:S01]  /*93c0*/  LDS.128 R28, [R28+0x1e400] ;  /* 0x01e400001c1c7984 */ /* 0x000ea20000000c00 */
[----:B------:R-:W-:Y:S05]  /*93d0*/  @P3 BRA `(.L_x_544) ;  /* 0x00000004004c3947 */ /* 0x000fea0003800000 */
[--C-:B------:R-:W-:Y:S01]  /*93e0*/  SHF.R.U64 R37, R68, 0x10, R69.reuse ;  /* 0x0000001044257819 */ /* 0x100fe20000001245 */
[----:B------:R-:W-:Y:S01]  /*93f0*/  HADD2.F32 R40, -RZ, R152.H1_H1 ;  /* 0x30000098ff287230 */ /* 0x000fe20000004100 */
[----:B------:R-:W-:Y:S01]  /*9400*/  SHF.R.U32.HI R68, RZ, 0x10, R69 ;  /* 0x00000010ff447819 */ /* 0x000fe20000011645 */
[----:B--2---:R-:W-:Y:S01]  /*9410*/  HADD2.F32 R41, -RZ, R29.H0_H0 ;  /* 0x2000001dff297230 */ /* 0x004fe20000004100 */
[--C-:B0-----:R-:W-:Y:S01]  /*9420*/  SHF.R.U64 R11, R52, 0x10, R53.reuse ;  /* 0x00000010340b7819 */ /* 0x101fe20000001235 */
[----:B-1----:R-:W-:Y:S01]  /*9430*/  HADD2.F32 R42, -RZ, R13.H0_H0 ;  /* 0x2000000dff2a7230 */ /* 0x002fe20000004100 */
[----:B------:R-:W-:Y:S01]  /*9440*/  SHF.R.U32.HI R52, RZ, 0x10, R53 ;  /* 0x00000010ff347819 */ /* 0x000fe20000011635 */
[----:B------:R-:W-:Y:S02]  /*9450*/  HADD2.F32 R43, -RZ, R150.H1_H1 ;  /* 0x30000096ff2b7230 */ /* 0x000fe40000004100 */
[----:B------:R-:W-:Y:S01]  /*9460*/  FMUL.FTZ R44, R41, R40 ;  /* 0x00000028292c7220 */ /* 0x000fe20000410000 */
[----:B------:R-:W-:-:S02]  /*9470*/  HADD2.F32 R29, -RZ, R29.H1_H1 ;  /* 0x3000001dff1d7230 */ /* 0x000fc40000004100 */
[----:B------:R-:W-:Y:S01]  /*9480*/  FMUL.FTZ R40, R42, R40 ;  /* 0x000000282a287220 */ /* 0x000fe20000410000 */
[----:B------:R-:W-:Y:S01]  /*9490*/  HADD2.F32 R68, -RZ, R68.H0_H0 ;  /* 0x20000044ff447230 */ /* 0x000fe20000004100 */
[--C-:B------:R-:W-:Y:S01]  /*94a0*/  SHF.R.U64 R39, R70, 0x10, R71.reuse ;  /* 0x0000001046277819 */ /* 0x100fe20000001247 */
[----:B------:R-:W-:Y:S02]  /*94b0*/  HADD2.F32 R13, -RZ, R13.H1_H1 ;  /* 0x3000000dff0d7230 */ /* 0x000fe40000004100 */
[-C--:B------:R-:W-:Y:S01]  /*94c0*/  FFMA.FTZ R40, R41, R43.reuse, R40 ;  /* 0x0000002b29287223 */ /* 0x080fe20000010028 */
[----:B------:R-:W-:Y:S02]  /*94d0*/  HADD2.F32 R52, -RZ, R52.H0_H0 ;  /* 0x20000034ff347230 */ /* 0x000fe40000004100 */
[-C--:B------:R-:W-:Y:S01]  /*94e0*/  FMUL.FTZ R41, R29, R68.reuse ;  /* 0x000000441d297220 */ /* 0x080fe20000410000 */
[----:B------:R-:W-:Y:S01]  /*94f0*/  FFMA.FTZ R44, R42, R43, -R44 ;  /* 0x0000002b2a2c7223 */ /* 0x000fe2000001082c */
[C---:B------:R-:W-:Y:S01]  /*9500*/  FMUL.FTZ R68, R13.reuse, R68 ;  /* 0x000000440d447220 */ /* 0x040fe20000410000 */
[----:B------:R-:W-:Y:S01]  /*9510*/  SHF.R.U32.HI R70, RZ, 0x10, R71 ;  /* 0x00000010ff467819 */ /* 0x000fe20000011647 */
[----:B------:R-:W-:Y:S01]  /*9520*/  FFMA.FTZ R41, R13, R52, -R41 ;  /* 0x000000340d297223 */ /* 0x000fe20000010829 */
[----:B------:R-:W-:Y:S01]  /*9530*/  HADD2.F32 R42, -RZ, R151.H1_H1 ;  /* 0x30000097ff2a7230 */ /* 0x000fe20000004100 */
[----:B------:R-:W-:Y:S01]  /*9540*/  SHF.R.U64 R38, R54, 0x10, R55 ;  /* 0x0000001036267819 */ /* 0x000fe20000001237 */
[----:B------:R-:W-:-:S02]  /*9550*/  HADD2.F32 R13, -RZ, R31.H0_H0 ;  /* 0x2000001fff0d7230 */ /* 0x000fc40000004100 */
[----:B------:R-:W-:Y:S01]  /*9560*/  FFMA.FTZ R68, R29, R52, R68 ;  /* 0x000000341d447223 */ /* 0x000fe20000010044 */
[----:B------:R-:W-:Y:S01]  /*9570*/  SHF.R.U32.HI R54, RZ, 0x10, R55 ;  /* 0x00000010ff367819 */ /* 0x000fe20000011637 */
[----:B------:R-:W-:Y:S02]  /*9580*/  HADD2.F32 R29, -RZ, R149.H1_H1 ;  /* 0x30000095ff1d7230 */ /* 0x000fe40000004100 */
[----:B------:R-:W-:Y:S02]  /*9590*/  HADD2.F32 R43, -RZ, R15.H0_H0 ;  /* 0x2000000fff2b7230 */ /* 0x000fe40000004100 */
[----:B------:R-:W-:Y:S02]  /*95a0*/  HADD2.F32 R45, -RZ, R31.H1_H1 ;  /* 0x3000001fff2d7230 */ /* 0x000fe40000004100 */
[-C--:B------:R-:W-:Y:S01]  /*95b0*/  FMUL.FTZ R31, R13, R42.reuse ;  /* 0x0000002a0d1f7220 */ /* 0x080fe20000410000 */
[----:B------:R-:W-:Y:S02]  /*95c0*/  HADD2.F32 R70, -RZ, R70.H0_H0 ;  /* 0x20000046ff467230 */ /* 0x000fe40000004100 */
[----:B------:R-:W-:Y:S01]  /*95d0*/  FMUL.FTZ R42, R43, R42 ;  /* 0x0000002a2b2a7220 */ /* 0x000fe20000410000 */
[----:B------:R-:W-:-:S02]  /*95e0*/  HADD2.F32 R15, -RZ, R15.H1_H1 ;  /* 0x3000000fff0f7230 */ /* 0x000fc40000004100 */
[----:B------:R-:W-:Y:S01]  /*95f0*/  FFMA.FTZ R31, R43, R29, -R31 ;  /* 0x0000001d2b1f7223 */ /* 0x000fe2000001081f */
[----:B------:R-:W-:Y:S02]  /*9600*/  HADD2.F32 R54, -RZ, R54.H0_H0 ;  /* 0x20000036ff367230 */ /* 0x000fe40000004100 */
[-C--:B------:R-:W-:Y:S01]  /*9610*/  FMUL.FTZ R43, R45, R70.reuse ;  /* 0x000000462d2b7220 */ /* 0x080fe20000410000 */
[----:B------:R-:W-:Y:S02]  /*9620*/  HADD2.F32 R152, -RZ, R152.H0_H0 ;  /* 0x20000098ff987230 */ /* 0x000fe40000004100 */
[C---:B------:R-:W-:Y:S01]  /*9630*/  FMUL.FTZ R70, R15.reuse, R70 ;  /* 0x000000460f467220 */ /* 0x040fe20000410000 */
[----:B------:R-:W-:Y:S02]  /*9640*/  HADD2.F32 R37, -RZ, R37.H0_H0 ;  /* 0x20000025ff257230 */ /* 0x000fe40000004100 */
[----:B------:R-:W-:Y:S01]  /*9650*/  FFMA.FTZ R43, R15, R54, -R43 ;  /* 0x000000360f2b7223 */ /* 0x000fe2000001082b */
[----:B------:R-:W-:-:S02]  /*9660*/  HADD2.F32 R15, -RZ, R28.H0_H0 ;  /* 0x2000001cff0f7230 */ /* 0x000fc40000004100 */
[----:B------:R-:W-:Y:S01]  /*9670*/  FFMA.FTZ R42, R13, R29, R42 ;  /* 0x0000001d0d2a7223 */ /* 0x000fe2000001002a */
[----:B------:R-:W-:Y:S02]  /*9680*/  HADD2.F32 R28, -RZ, R28.H1_H1 ;  /* 0x3000001cff1c7230 */ /* 0x000fe40000004100 */
[----:B------:R-:W-:Y:S01]  /*9690*/  FFMA.FTZ R70, R45, R54, R70 ;  /* 0x000000362d467223 */ /* 0x000fe20000010046 */
[----:B------:R-:W-:Y:S01]  /*96a0*/  HADD2.F32 R150, -RZ, R150.H0_H0 ;  /* 0x20000096ff967230 */ /* 0x000fe20000004100 */
[----:B------:R-:W-:Y:S01]  /*96b0*/  F2FP.F16.F32.PACK_AB R31, R43, R31 ;  /* 0x0000001f2b1f723e */ /* 0x000fe200000000ff */
[--C-:B------:R-:W-:Y:S02]  /*96c0*/  HADD2.F32 R13, -RZ, R12.reuse.H0_H0 ;  /* 0x2000000cff0d7230 */ /* 0x100fe40000004100 */
[----:B------:R-:W-:Y:S01]  /*96d0*/  FMUL.FTZ R45, R28, R37 ;  /* 0x000000251c2d7220 */ /* 0x000fe20000410000 */
[----:B------:R-:W-:Y:S02]  /*96e0*/  HADD2.F32 R29, -RZ, R11.H0_H0 ;  /* 0x2000000bff1d7230 */ /* 0x000fe40000004100 */
[----:B------:R-:W-:Y:S01]  /*96f0*/  FMUL.FTZ R11, R15, R152 ;  /* 0x000000980f0b7220 */ /* 0x000fe20000410000 */
[----:B------:R-:W-:-:S02]  /*9700*/  HADD2.F32 R12, -RZ, R12.H1_H1 ;  /* 0x3000000cff0c7230 */ /* 0x000fc40000004100 */
[C---:B------:R-:W-:Y:S01]  /*9710*/  FMUL.FTZ R152, R13.reuse, R152 ;  /* 0x000000980d987220 */ /* 0x040fe20000410000 */
[----:B------:R-:W-:Y:S02]  /*9720*/  HADD2.F32 R151, -RZ, R151.H0_H0 ;  /* 0x20000097ff977230 */ /* 0x000fe40000004100 */
[-C--:B------:R-:W-:Y:S01]  /*9730*/  FFMA.FTZ R11, R13, R150.reuse, -R11 ;  /* 0x000000960d0b7223 */ /* 0x080fe2000001080b */
[--C-:B------:R-:W-:Y:S02]  /*9740*/  HADD2.F32 R13, -RZ, R30.reuse.H0_H0 ;  /* 0x2000001eff0d7230 */ /* 0x100fe40000004100 */
[C---:B------:R-:W-:Y:S01]  /*9750*/  FMUL.FTZ R37, R12.reuse, R37 ;  /* 0x000000250c257220 */ /* 0x040fe20000410000 */
[----:B------:R-:W-:Y:S01]  /*9760*/  FFMA.FTZ R45, R12, R29, -R45 ;  /* 0x0000001d0c2d7223 */ /* 0x000fe2000001082d */
[----:B------:R-:W-:Y:S02]  /*9770*/  HADD2.F32 R39, -RZ, R39.H0_H0 ;  /* 0x20000027ff277230 */ /* 0x000fe40000004100 */
[----:B------:R-:W-:Y:S01]  /*9780*/  FFMA.FTZ R152, R15, R150, R152 ;  /* 0x000000960f987223 */ /* 0x000fe20000010098 */
[----:B------:R-:W-:-:S02]  /*9790*/  HADD2.F32 R30, -RZ, R30.H1_H1 ;  /* 0x3000001eff1e7230 */ /* 0x000fc40000004100 */
[----:B------:R-:W-:Y:S01]  /*97a0*/  FFMA.FTZ R37, R28, R29, R37 ;  /* 0x0000001d1c257223 */ /* 0x000fe20000010025 */
[--C-:B------:R-:W-:Y:S02]  /*97b0*/  HADD2.F32 R12, -RZ, R14.reuse.H0_H0 ;  /* 0x2000000eff0c7230 */ /* 0x100fe40000004100 */
[----:B------:R-:W-:Y:S01]  /*97c0*/  FMUL.FTZ R15, R13, R151 ;  /* 0x000000970d0f7220 */ /* 0x000fe20000410000 */
[----:B------:R-:W-:Y:S02]  /*97d0*/  HADD2.F32 R14, -RZ, R14.H1_H1 ;  /* 0x3000000eff0e7230 */ /* 0x000fe40000004100 */
[----:B------:R-:W-:Y:S01]  /*97e0*/  FMUL.FTZ R28, R30, R39 ;  /* 0x000000271e1c7220 */ /* 0x000fe20000410000 */
[----:B------:R-:W-:Y:S02]  /*97f0*/  HADD2.F32 R149, -RZ, R149.H0_H0 ;  /* 0x20000095ff957230 */ /* 0x000fe40000004100 */
[----:B------:R-:W-:Y:S01]  /*9800*/  FMUL.FTZ R151, R12, R151 ;  /* 0x000000970c977220 */ /* 0x000fe20000410000 */
[----:B------:R-:W-:-:S02]  /*9810*/  HADD2.F32 R38, -RZ, R38.H0_H0 ;  /* 0x20000026ff267230 */ /* 0x000fc40000004100 */
[----:B------:R-:W-:Y:S01]  /*9820*/  FMUL.FTZ R39, R14, R39 ;  /* 0x000000270e277220 */ /* 0x000fe20000410000 */
[----:B------:R-:W-:Y:S01]  /*9830*/  F2FP.F16.F32.PACK_AB R42, R70, R42 ;  /* 0x0000002a462a723e */ /* 0x000fe200000000ff */
[-C--:B------:R-:W-:Y:S01]  /*9840*/  FFMA.FTZ R15, R12, R149.reuse, -R15 ;  /* 0x000000950c0f7223 */ /* 0x080fe2000001080f */
[----:B------:R-:W-:Y:S01]  /*9850*/  FFMA.FTZ R151, R13, R149, R151 ;  /* 0x000000950d977223 */ /* 0x000fe20000010097 */
[-C--:B------:R-:W-:Y:S01]  /*9860*/  FFMA.FTZ R28, R14, R38.reuse, -R28 ;  /* 0x000000260e1c7223 */ /* 0x080fe2000001081c */
[----:B------:R-:W-:Y:S01]  /*9870*/  FFMA.FTZ R30, R30, R38, R39 ;  /* 0x000000261e1e7223 */ /* 0x000fe20000010027 */
[----:B------:R-:W-:Y:S02]  /*9880*/  F2FP.F16.F32.PACK_AB R152, R37, R152 ;  /* 0x000000982598723e */ /* 0x000fe400000000ff */
[----:B------:R-:W-:Y:S02]  /*9890*/  F2FP.F16.F32.PACK_AB R13, R41, R44 ;  /* 0x0000002c290d723e */ /* 0x000fe400000000ff */
[----:B------:R-:W-:Y:S01]  /*98a0*/  F2FP.F16.F32.PACK_AB R14, R28, R15 ;  /* 0x0000000f1c0e723e */ /* 0x000fe200000000ff */
[----:B------:R-:W-:Y:S01]  /*98b0*/  IMAD.MOV.U32 R15, RZ, RZ, R31 ;  /* 0x000000ffff0f7224 */ /* 0x000fe200078e001f */
[----:B------:R-:W-:Y:S01]  /*98c0*/  F2FP.F16.F32.PACK_AB R29, R68, R40 ;  /* 0x00000028441d723e */ /* 0x000fe200000000ff */
[----:B------:R-:W-:Y:S01]  /*98d0*/  IMAD.MOV.U32 R31, RZ, RZ, R42 ;  /* 0x000000ffff1f7224 */ /* 0x000fe200078e002a */
[----:B------:R-:W-:-:S02]  /*98e0*/  F2FP.F16.F32.PACK_AB R12, R45, R11 ;  /* 0x0000000b2d0c723e */ /* 0x000fc400000000ff */
[----:B------:R-:W-:Y:S02]  /*98f0*/  F2FP.F16.F32.PACK_AB R30, R30, R151 ;  /* 0x000000971e1e723e */ /* 0x000fe400000000ff */
[----:B------:R-:W-:-:S07]  /*9900*/  MOV R28, R152 ;  /* 0x00000098001c7202 */ /* 0x000fce0000000f00 */
.L_x_544:
[----:B------:R-:W-:Y:S05]  /*9910*/  BSYNC B2 ;  /* 0x0000000000027941 */ /* 0x000fea0003800000 */
.L_x_543:
[----:B------:R-:W-:Y:S01]  /*9920*/  ISETP.GE.AND P3, PT, R36, R133, PT ;  /* 0x000000852400720c */ /* 0x000fe20003f66270 */
[----:B-1----:R1:W-:-:S12]  /*9930*/  ST.E.128 desc[UR48][R34.64], R12 ;  /* 0x0000000c22007985 */ /* 0x0023d8000c101d30 */
[----:B------:R-:W-:-:S05]  /*9940*/  @!P3 IMAD.WIDE R36, R36, 0x2, R32 ;  /* 0x000000022424b825 */ /* 0x000fca00078e0220 */
[----:B--2---:R1:W-:Y:S02]  /*9950*/  @!P3 ST.E.128 desc[UR48][R36.64], R28 ;  /* 0x0000001c2400b985 */ /* 0x0043e4000c101d30 */
.L_x_542:
[----:B------:R-:W-:Y:S05]  /*9960*/  BSYNC B1 ;  /* 0x0000000000017941 */ /* 0x000fea0003800000 */
.L_x_541:
[----:B------:R-:W-:-:S13]  /*9970*/  ISETP.NE.AND P3, PT, R8, RZ, PT ;  /* 0x000000ff0800720c */ /* 0x000fda0003f65270 */
[----:B------:R-:W-:Y:S05]  /*9980*/  @!P3 BRA `(.L_x_493) ;  /* 0x0000000c009cb947 */ /* 0x000fea0003800000 */
[----:B0--3--:R-:W2:Y:S01]  /*9990*/  LDL R11, [R1] ;  /* 0x00000000010b7983 */ /* 0x009ea20000100800 */
[----:B-1----:R-:W-:Y:S01]  /*99a0*/  SHF.R.U32.HI R14, RZ, 0x3, R204 ;  /* 0x00000003ff0e7819 */ /* 0x002fe200000116cc */
[----:B------:R-:W-:Y:S01]  /*99b0*/  BSSY B1, `(.L_x_545) ;  /* 0x000006b000017945 */ /* 0x000fe20003800000 */
[----:B------:R-:W-:-:S04]  /*99c0*/  LEA R34, P3, R5, R117, 0x1 ;  /* 0x0000007505227211 */ /* 0x000fc800078608ff */
[----:B------:R-:W-:Y:S02]  /*99d0*/  LEA.HI.X R35, R5, R116, R106, 0x1, P3 ;  /* 0x0000007405237211 */ /* 0x000fe400018f0c6a */
[----:B------:R-:W-:Y:S02]  /*99e0*/  ISETP.GE.AND P3, PT, R192, R118, PT ;  /* 0x00000076c000720c */ /* 0x000fe40003f66270 */
[----:B--2---:R-:W-:-:S04]  /*99f0*/  LOP3.LUT P4, RZ, R11, 0x1, RZ, 0xc0, !PT ;  /* 0x000000010bff7812 */ /* 0x004fc8000788c0ff */
[----:B------:R-:W-:-:S04]  /*9a00*/  SEL R134, R119, R134, !P4 ;  /* 0x0000008677867207 */ /* 0x000fc80006000000 */
[----:B------:R-:W-:-:S04]  /*9a10*/  SHF.R.S32.HI R11, RZ, 0x1f, R134 ;  /* 0x0000001fff0b7819 */ /* 0x000fc80000011486 */
[----:B------:R-:W-:-:S04]  /*9a20*/  LEA.HI R11, R11, R134, RZ, 0x4 ;  /* 0x000000860b0b7211 */ /* 0x000fc800078f20ff */
[----:B------:R-:W-:-:S04]  /*9a30*/  LEA.HI.SX32 R11, R11, R110, 0x1c ;  /* 0x0000006e0b0b7211 */ /* 0x000fc800078fe2ff */
[----:B----4-:R-:W-:-:S04]  /*9a40*/  SHF.R.S32.HI R12, RZ, 0x1f, R11 ;  /* 0x0000001fff0c7819 */ /* 0x010fc8000001140b */
[----:B------:R-:W-:Y:S02]  /*9a50*/  LEA.HI R12, R12, R11, RZ, 0x3 ;  /* 0x0000000b0c0c7211 */ /* 0x000fe400078f18ff */
[----:B------:R-:W-:Y:S02]  /*9a60*/  SHF.L.U32 R11, R11, 0x3, RZ ;  /* 0x000000030b0b7819 */ /* 0x000fe400000006ff */
[----:B------:R-:W-:Y:S02]  /*9a70*/  SHF.R.S32.HI R13, RZ, 0x3, R12 ;  /* 0x00000003ff0d7819 */ /* 0x000fe4000001140c */
[----:B------:R-:W-:-:S03]  /*9a80*/  LOP3.LUT R12, R204, 0x38, R11, 0xf8, !PT ;  /* 0x00000038cc0c7812 */ /* 0x000fc600078ef80b */
[----:B------:R-:W-:Y:S01]  /*9a90*/  IMAD R13, R13, 0x1800, R220 ;  /* 0x000018000d0d7824 */ /* 0x000fe200078e02dc */
[----:B------:R-:W-:-:S05]  /*9aa0*/  LOP3.LUT R12, R12, R14, RZ, 0x3c, !PT ;  /* 0x0000000e0c0c7212 */ /* 0x000fca00078e3cff */
[----:B------:R-:W-:Y:S02]  /*9ab0*/  IMAD.IADD R15, R13, 0x1, R12 ;  /* 0x000000010d0f7824 */ /* 0x000fe400078e020c */
[C---:B------:R-:W-:Y:S02]  /*9ac0*/  IMAD R13, R18.reuse, 0x4800, R126 ;  /* 0x00004800120d7824 */ /* 0x040fe400078e027e */
[----:B------:R-:W-:Y:S02]  /*9ad0*/  IMAD R15, R18, 0x4800, R15 ;  /* 0x00004800120f7824 */ /* 0x000fe400078e020f */
[----:B------:R-:W-:-:S03]  /*9ae0*/  IMAD R13, R13, 0x2, R2 ;  /* 0x000000020d0d7824 */ /* 0x000fc600078e0202 */
[----:B------:R-:W-:-:S03]  /*9af0*/  LEA R28, R15, R2, 0x1 ;  /* 0x000000020f1c7211 */ /* 0x000fc600078e08ff */
[----:B------:R-:W0:Y:S04]  /*9b00*/  LDS.128 R12, [R13+0x1e400] ;  /* 0x01e400000d0c7984 */ /* 0x000e280000000c00 */
[----:B------:R-:W1:Y:S01]  /*9b10*/  LDS.128 R28, [R28+0x1e400] ;  /* 0x01e400001c1c7984 */ /* 0x000e620000000c00 */
[----:B------:R-:W-:Y:S05]  /*9b20*/  @P3 BRA `(.L_x_546) ;  /* 0x00000004004c3947 */ /* 0x000fea0003800000 */
[----:B-1----:R-:W-:Y:S01]  /*9b30*/  IMAD.MOV.U32 R40, RZ, RZ, R29 ;  /* 0x000000ffff287224 */ /* 0x002fe200078e001d */
[----:B------:R-:W-:Y:S01]  /*9b40*/  SHF.R.U32.HI R45, RZ, 0x10, R65 ;  /* 0x00000010ff2d7819 */ /* 0x000fe20000011641 */
[----:B0-----:R-:W-:Y:S01]  /*9b50*/  IMAD.MOV.U32 R29, RZ, RZ, R15 ;  /* 0x000000ffff1d7224 */ /* 0x001fe200078e000f */
[--C-:B------:R-:W-:Y:S01]  /*9b60*/  SHF.R.U64 R36, R48, 0x10, R49.reuse ;  /* 0x0000001030247819 */ /* 0x100fe20000001231 */
[----:B------:R-:W-:Y:S01]  /*9b70*/  HADD2.F32 R46, -RZ, R144.H1_H1 ;  /* 0x30000090ff2e7230 */ /* 0x000fe20000004100 */
[----:B------:R-:W-:Y:S01]  /*9b80*/  SHF.R.U32.HI R48, RZ, 0x10, R49 ;  /* 0x00000010ff307819 */ /* 0x000fe20000011631 */
[--C-:B------:R-:W-:Y:S01]  /*9b90*/  HADD2.F32 R41, -RZ, R40.reuse.H0_H0 ;  /* 0x20000028ff297230 */ /* 0x100fe20000004100 */
[--C-:B------:R-:W-:Y:S01]  /*9ba0*/  SHF.R.U64 R39, R66, 0x10, R67.reuse ;  /* 0x0000001042277819 */ /* 0x100fe20000001243 */
[----:B------:R-:W-:Y:S01]  /*9bb0*/  HADD2.F32 R42, -RZ, R40.H1_H1 ;  /* 0x30000028ff2a7230 */ /* 0x000fe20000004100 */
[----:B------:R-:W-:Y:S01]  /*9bc0*/  SHF.R.U32.HI R66, RZ, 0x10, R67 ;  /* 0x00000010ff427819 */ /* 0x000fe20000011643 */
[----:B------:R-:W-:Y:S01]  /*9bd0*/  HADD2.F32 R15, -RZ, R13.H0_H0 ;  /* 0x2000000dff0f7230 */ /* 0x000fe20000004100 */
[--C-:B------:R-:W-:Y:S01]  /*9be0*/  SHF.R.U64 R38, R50, 0x10, R51.reuse ;  /* 0x0000001032267819 */ /* 0x100fe20000001233 */
[----:B------:R-:W-:Y:S01]  /*9bf0*/  HADD2.F32 R45, -RZ, R45.H0_H0 ;  /* 0x2000002dff2d7230 */ /* 0x000fe20000004100 */
[----:B------:R-:W-:Y:S01]  /*9c00*/  SHF.R.U32.HI R50, RZ, 0x10, R51 ;  /* 0x00000010ff327819 */ /* 0x000fe20000011633 */
[----:B------:R-:W-:Y:S01]  /*9c10*/  HADD2.F32 R40, -RZ, R13.H1_H1 ;  /* 0x3000000dff287230 */ /* 0x000fe20000004100 */
[----:B------:R-:W-:Y:S01]  /*9c20*/  SHF.R.U64 R37, R64, 0x10, R65 ;  /* 0x0000001040257819 */ /* 0x000fe20000001241 */
[----:B------:R-:W-:-:S02]  /*9c30*/  HADD2.F32 R44, -RZ, R142.H1_H1 ;  /* 0x3000008eff2c7230 */ /* 0x000fc40000004100 */
[-C--:B------:R-:W-:Y:S01]  /*9c40*/  FMUL.FTZ R47, R42, R45.reuse ;  /* 0x0000002d2a2f7220 */ /* 0x080fe20000410000 */
[----:B------:R-:W-:Y:S02]  /*9c50*/  HADD2.F32 R43, -RZ, R48.H0_H0 ;  /* 0x20000030ff2b7230 */ /* 0x000fe40000004100 */
[-C--:B------:R-:W-:Y:S01]  /*9c60*/  FMUL.FTZ R48, R41, R46.reuse ;  /* 0x0000002e29307220 */ /* 0x080fe20000410000 */
[C---:B------:R-:W-:Y:S01]  /*9c70*/  FMUL.FTZ R46, R15.reuse, R46 ;  /* 0x0000002e0f2e7220 */ /* 0x040fe20000410000 */
[----:B------:R-:W-:Y:S01]  /*9c80*/  FMUL.FTZ R45, R40, R45 ;  /* 0x0000002d282d7220 */ /* 0x000fe20000410000 */
[----:B------:R-:W-:Y:S02]  /*9c90*/  HADD2.F32 R52, -RZ, R143.H1_H1 ;  /* 0x3000008fff347230 */ /* 0x000fe40000004100 */
[-C--:B------:R-:W-:Y:S01]  /*9ca0*/  FFMA.FTZ R13, R15, R44.reuse, -R48 ;  /* 0x0000002c0f0d7223 */ /* 0x080fe20000010830 */
[----:B------:R-:W-:Y:S01]  /*9cb0*/  FFMA.FTZ R15, R41, R44, R46 ;  /* 0x0000002c290f7223 */ /* 0x000fe2000001002e */
[----:B------:R-:W-:Y:S01]  /*9cc0*/  FFMA.FTZ R42, R42, R43, R45 ;  /* 0x0000002b2a2a7223 */ /* 0x000fe2000001002d */
[----:B------:R-:W-:-:S02]  /*9cd0*/  HADD2.F32 R41, -RZ, R31.H0_H0 ;  /* 0x2000001fff297230 */ /* 0x000fc40000004100 */
[----:B------:R-:W-:Y:S01]  /*9ce0*/  FFMA.FTZ R40, R40, R43, -R47 ;  /* 0x0000002b28287223 */ /* 0x000fe2000001082f */
[----:B------:R-:W-:Y:S02]  /*9cf0*/  HADD2.F32 R46, -RZ, R31.H1_H1 ;  /* 0x3000001fff2e7230 */ /* 0x000fe40000004100 */
[--C-:B------:R-:W-:Y:S02]  /*9d00*/  HADD2.F32 R31, -RZ, R29.reuse.H0_H0 ;  /* 0x2000001dff1f7230 */ /* 0x100fe40000004100 */
[----:B------:R-:W-:Y:S01]  /*9d10*/  HADD2.F32 R45, -RZ, R66.H0_H0 ;  /* 0x20000042ff2d7230 */ /* 0x000fe20000004100 */
[----:B------:R-:W-:Y:S01]  /*9d20*/  F2FP.F16.F32.PACK_AB R13, R40, R13 ;  /* 0x0000000d280d723e */ /* 0x000fe200000000ff */
[----:B------:R-:W-:Y:S02]  /*9d30*/  HADD2.F32 R44, -RZ, R29.H1_H1 ;  /* 0x3000001dff2c7230 */ /* 0x000fe40000004100 */
[----:B------:R-:W-:Y:S02]  /*9d40*/  HADD2.F32 R48, -RZ, R141.H1_H1 ;  /* 0x3000008dff307230 */ /* 0x000fe40000004100 */
[----:B------:R-:W-:Y:S01]  /*9d50*/  FMUL.FTZ R47, R46, R45 ;  /* 0x0000002d2e2f7220 */ /* 0x000fe20000410000 */
[----:B------:R-:W-:-:S02]  /*9d60*/  HADD2.F32 R43, -RZ, R50.H0_H0 ;  /* 0x20000032ff2b7230 */ /* 0x000fc40000004100 */
[-C--:B------:R-:W-:Y:S01]  /*9d70*/  FMUL.FTZ R50, R41, R52.reuse ;  /* 0x0000003429327220 */ /* 0x080fe20000410000 */
[C---:B------:R-:W-:Y:S01]  /*9d80*/  FMUL.FTZ R52, R31.reuse, R52 ;  /* 0x000000341f347220 */ /* 0x040fe20000410000 */
[C---:B------:R-:W-:Y:S01]  /*9d90*/  FMUL.FTZ R45, R44.reuse, R45 ;  /* 0x0000002d2c2d7220 */ /* 0x040fe20000410000 */
[----:B------:R-:W-:Y:S02]  /*9da0*/  HADD2.F32 R144, -RZ, R144.H0_H0 ;  /* 0x20000090ff907230 */ /* 0x000fe40000004100 */
[-C--:B------:R-:W-:Y:S01]  /*9db0*/  FFMA.FTZ R29, R31, R48.reuse, -R50 ;  /* 0x000000301f1d7223 */ /* 0x080fe20000010832 */
[----:B------:R-:W-:Y:S01]  /*9dc0*/  FFMA.FTZ R31, R41, R48, R52 ;  /* 0x00000030291f7223 */ /* 0x000fe20000010034 */
[-C--:B------:R-:W-:Y:S01]  /*9dd0*/  FFMA.FTZ R44, R44, R43.reuse, -R47 ;  /* 0x0000002b2c2c7223 */ /* 0x080fe2000001082f */
[----:B------:R-:W-:Y:S01]  /*9de0*/  FFMA.FTZ R46, R46, R43, R45 ;  /* 0x0000002b2e2e7223 */ /* 0x000fe2000001002d */
[----:B------:R-:W-:Y:S02]  /*9df0*/  HADD2.F32 R48, -RZ, R37.H0_H0 ;  /* 0x20000025ff307230 */ /* 0x000fe40000004100 */
[----:B------:R-:W-:Y:S01]  /*9e00*/  HADD2.F32 R43, -RZ, R28.H0_H0 ;  /* 0x2000001cff2b7230 */ /* 0x000fe20000004100 */
[----:B------:R-:W-:Y:S01]  /*9e10*/  F2FP.F16.F32.PACK_AB R44, R44, R29 ;  /* 0x0000001d2c2c723e */ /* 0x000fe200000000ff */
[----:B------:R-:W-:Y:S01]  /*9e20*/  HADD2.F32 R37, -RZ, R12.H0_H0 ;  /* 0x2000000cff257230 */ /* 0x000fe20000004100 */
[----:B------:R-:W-:Y:S01]  /*9e30*/  F2FP.F16.F32.PACK_AB R29, R42, R15 ;  /* 0x0000000f2a1d723e */ /* 0x000fe200000000ff */
[----:B------:R-:W-:Y:S01]  /*9e40*/  HADD2.F32 R45, -RZ, R28.H1_H1 ;  /* 0x3000001cff2d7230 */ /* 0x000fe20000004100 */
[----:B------:R-:W-:Y:S01]  /*9e50*/  F2FP.F16.F32.PACK_AB R31, R46, R31 ;  /* 0x0000001f2e1f723e */ /* 0x000fe200000000ff */
[----:B------:R-:W-:-:S02]  /*9e60*/  HADD2.F32 R41, -RZ, R12.H1_H1 ;  /* 0x3000000cff297230 */ /* 0x000fc40000004100 */
[-C--:B------:R-:W-:Y:S01]  /*9e70*/  FMUL.FTZ R12, R43, R144.reuse ;  /* 0x000000902b0c7220 */ /* 0x080fe20000410000 */
[----:B------:R-:W-:Y:S02]  /*9e80*/  HADD2.F32 R142, -RZ, R142.H0_H0 ;  /* 0x2000008eff8e7230 */ /* 0x000fe40000004100 */
[----:B------:R-:W-:Y:S01]  /*9e90*/  FMUL.FTZ R28, R37, R144 ;  /* 0x00000090251c7220 */ /* 0x000fe20000410000 */
[----:B------:R-:W-:Y:S02]  /*9ea0*/  HADD2.F32 R36, -RZ, R36.H0_H0 ;  /* 0x20000024ff247230 */ /* 0x000fe40000004100 */
[-C--:B------:R-:W-:Y:S01]  /*9eb0*/  FMUL.FTZ R50, R45, R48.reuse ;  /* 0x000000302d327220 */ /* 0x080fe20000410000 */
[----:B------:R-:W-:Y:S01]  /*9ec0*/  FMUL.FTZ R48, R41, R48 ;  /* 0x0000003029307220 */ /* 0x000fe20000410000 */
[-C--:B------:R-:W-:Y:S01]  /*9ed0*/  FFMA.FTZ R12, R37, R142.reuse, -R12 ;  /* 0x0000008e250c7223 */ /* 0x080fe2000001080c */
[----:B------:R-:W-:Y:S01]  /*9ee0*/  FFMA.FTZ R28, R43, R142, R28 ;  /* 0x0000008e2b1c7223 */ /* 0x000fe2000001001c */
[-C--:B------:R-:W-:Y:S01]  /*9ef0*/  FFMA.FTZ R43, R41, R36.reuse, -R50 ;  /* 0x00000024292b7223 */ /* 0x080fe20000010832 */
[----:B------:R-:W-:Y:S01]  /*9f00*/  FFMA.FTZ R45, R45, R36, R48 ;  /* 0x000000242d2d7223 */ /* 0x000fe20000010030 */
[----:B------:R-:W-:Y:S01]  /*9f10*/  HADD2.F32 R37, -RZ, R30.H0_H0 ;  /* 0x2000001eff257230 */ /* 0x000fe20000004100 */
[----:B------:R-:W-:Y:S01]  /*9f20*/  MOV R15, R44 ;  /* 0x0000002c000f7202 */ /* 0x000fe20000000f00 */
[----:B------:R-:W-:Y:S01]  /*9f30*/  HADD2.F32 R41, -RZ, R39.H0_H0 ;  /* 0x20000027ff297230 */ /* 0x000fe20000004100 */
[----:B------:R-:W-:Y:S01]  /*9f40*/  F2FP.F16.F32.PACK_AB R12, R43, R12 ;  /* 0x0000000c2b0c723e */ /* 0x000fe200000000ff */
[----:B------:R-:W-:Y:S01]  /*9f50*/  HADD2.F32 R36, -RZ, R14.H0_H0 ;  /* 0x2000000eff247230 */ /* 0x000fe20000004100 */
[----:B------:R-:W-:Y:S01]  /*9f60*/  F2FP.F16.F32.PACK_AB R28, R45, R28 ;  /* 0x0000001c2d1c723e */ /* 0x000fe200000000ff */
[----:B------:R-:W-:-:S02]  /*9f70*/  HADD2.F32 R30, -RZ, R30.H1_H1 ;  /* 0x3000001eff1e7230 */ /* 0x000fc40000004100 */
[----:B------:R-:W-:Y:S02]  /*9f80*/  HADD2.F32 R143, -RZ, R143.H0_H0 ;  /* 0x2000008fff8f7230 */ /* 0x000fe40000004100 */
[----:B------:R-:W-:Y:S02]  /*9f90*/  HADD2.F32 R14, -RZ, R14.H1_H1 ;  /* 0x3000000eff0e7230 */ /* 0x000fe40000004100 */
[----:B------:R-:W-:Y:S01]  /*9fa0*/  FMUL.FTZ R49, R30, R41 ;  /* 0x000000291e317220 */ /* 0x000fe20000410000 */
[----:B------:R-:W-:Y:S02]  /*9fb0*/  HADD2.F32 R141, -RZ, R141.H0_H0 ;  /* 0x2000008dff8d7230 */ /* 0x000fe40000004100 */
[-C--:B------:R-:W-:Y:S01]  /*9fc0*/  FMUL.FTZ R47, R37, R143.reuse ;  /* 0x0000008f252f7220 */ /* 0x080fe20000410000 */
[----:B------:R-:W-:Y:S02]  /*9fd0*/  HADD2.F32 R39, -RZ, R38.H0_H0 ;  /* 0x20000026ff277230 */ /* 0x000fe40000004100 */
[----:B------:R-:W-:Y:S01]  /*9fe0*/  FMUL.FTZ R38, R36, R143 ;  /* 0x0000008f24267220 */ /* 0x000fe20000410000 */
[----:B------:R-:W-:Y:S01]  /*9ff0*/  FMUL.FTZ R41, R14, R41 ;  /* 0x000000290e297220 */ /* 0x000fe20000410000 */
[----:B------:R-:W-:-:S02]  /*a000*/  FFMA.FTZ R47, R36, R141, -R47 ;  /* 0x0000008d242f7223 */ /* 0x000fc4000001082f */
[----:B------:R-:W-:Y:S01]  /*a010*/  FFMA.FTZ R38, R37, R141, R38 ;  /* 0x0000008d25267223 */ /* 0x000fe20000010026 */
[-C--:B------:R-:W-:Y:S01]  /*a020*/  FFMA.FTZ R14, R14, R39.reuse, -R49 ;  /* 0x000000270e0e7223 */ /* 0x080fe20000010831 */
[----:B------:R-:W-:-:S04]  /*a030*/  FFMA.FTZ R41, R30, R39, R41 ;  /* 0x000000271e297223 */ /* 0x000fc80000010029 */
[----:B------:R-:W-:Y:S02]  /*a040*/  F2FP.F16.F32.PACK_AB R14, R14, R47 ;  /* 0x0000002f0e0e723e */ /* 0x000fe400000000ff */
[----:B------:R-:W-:-:S07]  /*a050*/  F2FP.F16.F32.PACK_AB R30, R41, R38 ;  /* 0x00000026291e723e */ /* 0x000fce00000000ff */
.L_x_546:
[----:B------:R-:W-:Y:S05]  /*a060*/  BSYNC B1 ;  /* 0x0000000000017941 */ /* 0x000fea0003800000 */
.L_x_545:
[----:B0-----:R0:W-:Y:S01]  /*a070*/  ST.E.128 desc[UR48][R34.64], R12 ;  /* 0x0000000c22007985 */ /* 0x0011e2000c101d30 */
[----:B------:R-:W-:-:S13]  /*a080*/  ISETP.GE.AND P3, PT, R11, R133, PT ;  /* 0x000000850b00720c */ /* 0x000fda0003f66270 */
[----:B------:R-:W-:Y:S05]  /*a090*/  @P3 BRA `(.L_x_493) ;  /* 0x0000000400d83947 */ /* 0x000fea0003800000 */
[----:B------:R-:W-:-:S05]  /*a0a0*/  IMAD.WIDE R32, R11, 0x2, R32 ;  /* 0x000000020b207825 */ /* 0x000fca00078e0220 */
[----:B-1----:R1:W-:Y:S01]  /*a0b0*/  ST.E.128 desc[UR48][R32.64], R28 ;  /* 0x0000001c20007985 */ /* 0x0023e2000c101d30 */
[----:B------:R-:W-:Y:S05]  /*a0c0*/  BRA `(.L_x_493) ;  /* 0x0000000400cc7947 */ /* 0x000fea0003800000 */
.L_x_458:
[----:B------:R-:W-:-:S06]  /*a0d0*/  UISETP.NE.AND UP0, UPT, UR51, 0x3, UPT ;  /* 0x000000033300788c */ /* 0x000fcc000bf05270 */
[----:B------:R-:W-:-:S13]  /*a0e0*/  PLOP3.LUT P2, PT, PT, PT, UP0, 0x80, 0x0 ;  /* 0x000000000000781c */ /* 0x000fda0003f4f008 */
[----:B------:R-:W-:Y:S05]  /*a0f0*/  @!P2 BRA `(.L_x_547) ;  /* 0x000000000004a947 */ /* 0x000fea0003800000 */
[----:B------:R-:W-:Y:S01]  /*a100*/  BPT.TRAP 0x1 ;  /* 0x000000040000795c */ /* 0x000fe20000300000 */
.L_x_547:
[----:B------:R-:W-:Y:S01]  /*a110*/  IMAD R84, R18, 0x8, R2 ;  /* 0x0000000812547824 */ /* 0x000fe200078e0202 */
[----:B------:R-:W-:Y:S01]  /*a120*/  SHF.L.U32 R85, R203, 0x1f, RZ ;  /* 0x0000001fcb557819 */ /* 0x000fe200000006ff */
[----:B------:R-:W-:Y:S01]  /*a130*/  BSSY B1, `(.L_x_548) ;  /* 0x0000004000017945 */ /* 0x000fe20003800000 */
[----:B------:R-:W-:Y:S02]  /*a140*/  SHF.R.S32.HI R81, RZ, 0x1f, R26 ;  /* 0x0000001fff517819 */ /* 0x000fe4000001141a */
[----:B------:R-:W0:Y:S02]  /*a150*/  SYNCS.PHASECHK.TRANS64.TRYWAIT P3, [R84+URZ+0x30890], R85 ;  /* 0x03089055540075a7 */ /* 0x000e24000806017f */
[----:B0-----:R-:W-:Y:S05]  /*a160*/  @!P3 BRA `(.L_x_549) ;  /* 0x000001900050b947 */ /* 0x001fea0003800000 */
.L_x_811:
[----:B------:R-:W-:Y:S05]  /*a170*/  BSYNC B1 ;  /* 0x0000000000017941 */ /* 0x000fea0003800000 */
.L_x_548:
[----:B------:R-:W-:Y:S01]  /*a180*/  ULDC.64 UR4, c[0x0][0x300] ;  /* 0x0000c00000047ab9 */ /* 0x000fe20000000a00 */
[----:B-----5:R-:W-:Y:S01]  /*a190*/  SHF.R.S32.HI R82, RZ, 0x1f, R21 ;  /* 0x0000001fff527819 */ /* 0x020fe20000011415 */
[----:B------:R-:W-:Y:S01]  /*a1a0*/  IMAD R11, R81, UR4, RZ ;  /* 0x00000004510b7c24 */ /* 0x000fe2000f8e02ff */
[----:B------:R-:W-:Y:S01]  /*a1b0*/  ULDC.64 UR6, c[0x0][0x2e8] ;  /* 0x0000ba0000067ab9 */ /* 0x000fe20000000a00 */
[----:B------:R-:W-:-:S04]  /*a1c0*/  IMAD.WIDE.U32 R12, R26, UR4, RZ ;  /* 0x000000041a0c7c25 */ /* 0x000fc8000f8e00ff */
[----:B------:R-:W-:Y:S01]  /*a1d0*/  IMAD R11, R26, UR5, R11 ;  /* 0x000000051a0b7c24 */ /* 0x000fe2000f8e020b */
[----:B------:R-:W-:Y:S01]  /*a1e0*/  ULDC.64 UR4, c[0x0][0x310] ;  /* 0x0000c40000047ab9 */ /* 0x000fe20000000a00 */
[----:B------:R-:W-:Y:S02]  /*a1f0*/  IMAD R83, R24, -0x60, R25 ;  /* 0xffffffa018537824 */ /* 0x000fe400078e0219 */
[----:B------:R-:W-:Y:S02]  /*a200*/  IMAD R14, R82, UR4, RZ ;  /* 0x00000004520e7c24 */ /* 0x000fe4000f8e02ff */
[----:B------:R-:W-:Y:S01]  /*a210*/  IMAD.IADD R13, R13, 0x1, R11 ;  /* 0x000000010d0d7824 */ /* 0x000fe200078e020b */
[----:B------:R-:W-:Y:S01]  /*a220*/  VIMNMX R83, R83, 0x60, PT ;  /* 0x0000006053537848 */ /* 0x000fe20003fe0100 */
[C---:B------:R-:W-:Y:S02]  /*a230*/  IMAD R11, R21.reuse, UR5, R14 ;  /* 0x00000005150b7c24 */ /* 0x040fe4000f8e020e */
[----:B------:R-:W-:Y:S01]  /*a240*/  IMAD.WIDE.U32 R12, R21, UR4, R12 ;  /* 0x00000004150c7c25 */ /* 0x000fe2000f8e000c */
[----:B------:R-:W-:-:S03]  /*a250*/  ULDC.64 UR4, c[0x0][0x308] ;  /* 0x0000c20000047ab9 */ /* 0x000fc60000000a00 */
[----:B------:R-:W-:Y:S01]  /*a260*/  IMAD.IADD R36, R83, 0x1, -R202 ;  /* 0x0000000153247824 */ /* 0x000fe200078e0aca */
[----:B------:R-:W-:-:S03]  /*a270*/  IADD3 R13, R13, R11, RZ ;  /* 0x0000000b0d0d7210 */ /* 0x000fc60007ffe0ff */
[----:B------:R-:W-:Y:S01]  /*a280*/  IMAD.WIDE.U32 R12, R196, UR4, R12 ;  /* 0x00000004c40c7c25 */ /* 0x000fe2000f8e000c */
[----:B------:R-:W-:-:S03]  /*a290*/  UMOV UR4, 0xffffffff ;  /* 0xffffffff00047882 */ /* 0x000fc60000000000 */
[----:B------:R-:W-:Y:S01]  /*a2a0*/  IMAD R35, R196, UR5, R13 ;  /* 0x00000005c4237c24 */ /* 0x000fe2000f8e020d */
[----:B------:R-:W-:-:S04]  /*a2b0*/  LEA R34, P3, R12, UR6, 0x1 ;  /* 0x000000060c227c11 */ /* 0x000fc8000f8608ff */
[----:B------:R-:W-:Y:S02]  /*a2c0*/  LEA.HI.X R35, R12, UR7, R35, 0x1, P3 ;  /* 0x000000070c237c11 */ /* 0x000fe400098f0c23 */
[----:B------:R-:W-:Y:S01]  /*a2d0*/  ISETP.GE.AND P3, PT, R36, 0x1, PT ;  /* 0x000000012400780c */ /* 0x000fe20003f66270 */
[----:B------:R-:W-:-:S12]  /*a2e0*/  BRA.DIV UR4, `(.L_x_550) ;  /* 0x0000019204047947 */ /* 0x000fd8000b800000 */
[----:B------:R1:W2:Y:S04]  /*a2f0*/  SHFL.IDX PT, R38, R35, RZ, 0x1c1f ;  /* 0x001c1fff23267589 */ /* 0x0002a800000e0000 */
[----:B------:R1:W3:Y:S02]  /*a300*/  SHFL.IDX PT, R37, R34, RZ, 0x1c1f ;  /* 0x001c1fff22257589 */ /* 0x0002e400000e0000 */
.L_x_815:
[----:B------:R-:W-:Y:S04]  /*a310*/  BSSY B1, `(.L_x_551) ;  /* 0x0000025000017945 */ /* 0x000fe80003800000 */
[----:B------:R-:W-:Y:S05]  /*a320*/  @!P3 BRA `(.L_x_552) ;  /* 0x00000000008cb947 */ /* 0x000fea0003800000 */
[----:B------:R-:W-:Y:S02]  /*a330*/  ULDC UR4, c[0x0][0x2f4] ;  /* 0x0000bd0000047ab9 */ /* 0x000fe40000000800 */
[----:B------:R-:W-:Y:S02]  /*a340*/  ISETP.GE.AND P5, PT, R16, UR4, PT ;  /* 0x0000000410007c0c */ /* 0x000fe4000bfa6270 */
[----:B------:R-:W-:-:S11]  /*a350*/  ISETP.GE.AND P4, PT, R22, UR4, PT ;  /* 0x0000000416007c0c */ /* 0x000fd6000bf86270 */
[----:B------:R-:W4:Y:S01]  /*a360*/  @!P5 LDS.128 R12, [R27+0x1e000] ;  /* 0x01e000001b0cd984 */ /* 0x000f220000000c00 */
[----:B---3--:R-:W-:-:S04]  /*a370*/  @!P5 LEA R32, P3, R16, R37, 0x1 ;  /* 0x000000251020d211 */ /* 0x008fc800078608ff */
[----:B--2---:R-:W-:Y:S02]  /*a380*/  @!P5 LEA.HI.X R33, R16, R38, R17, 0x1, P3 ;  /* 0x000000261021d211 */ /* 0x004fe400018f0c11 */
[----:B------:R-:W-:-:S04]  /*a390*/  @!P4 LEA R30, P3, R22, R37, 0x1 ;  /* 0x00000025161ec211 */ /* 0x000fc800078608ff */
[----:B------:R-:W-:Y:S02]  /*a3a0*/  @!P4 LEA.HI.X R31, R22, R38, R201, 0x1, P3 ;  /* 0x00000026161fc211 */ /* 0x000fe400018f0cc9 */
[----:B------:R-:W-:-:S13]  /*a3b0*/  ISETP.GE.AND P3, PT, R19, UR4, PT ;  /* 0x0000000413007c0c */ /* 0x000fda000bf66270 */
[----:B------:R-:W-:-:S04]  /*a3c0*/  @!P3 LEA R28, P6, R19, R37, 0x1 ;  /* 0x00000025131cb211 */ /* 0x000fc800078c08ff */
[----:B------:R-:W-:Y:S01]  /*a3d0*/  @!P3 LEA.HI.X R29, R19, R38, R200, 0x1, P6 ;  /* 0x00000026131db211 */ /* 0x000fe200030f0cc8 */
[----:B----4-:R2:W-:Y:S01]  /*a3e0*/  @!P5 ST.E.128 desc[UR48][R32.64], R12 ;  /* 0x0000000c2000d985 */ /* 0x0105e2000c101d30 */
[----:B------:R-:W-:-:S13]  /*a3f0*/  ISETP.GE.AND P5, PT, R193, UR4, PT ;  /* 0x00000004c1007c0c */ /* 0x000fda000bfa6270 */
[----:B------:R-:W3:Y:S01]  /*a400*/  @!P5 LDS.128 R12, [R80+0x1e000] ;  /* 0x01e00000500cd984 */ /* 0x000ee20000000c00 */
[----:B------:R-:W-:Y:S01]  /*a410*/  @!P5 IMAD.SHL.U32 R11, R197, 0x8, RZ ;  /* 0x00000008c50bd824 */ /* 0x000fe200078e00ff */
[----:B--2---:R-:W-:Y:S01]  /*a420*/  @!P5 MOV R32, R37 ;  /* 0x000000250020d202 */ /* 0x004fe20000000f00 */
[----:B------:R-:W-:-:S04]  /*a430*/  @!P5 IMAD.MOV.U32 R33, RZ, RZ, R38 ;  /* 0x000000ffff21d224 */ /* 0x000fc800078e0026 */
[----:B------:R-:W-:-:S05]  /*a440*/  @!P5 IMAD.WIDE R32, R11, 0x2, R32 ;  /* 0x000000020b20d825 */ /* 0x000fca00078e0220 */
[----:B---3--:R2:W-:Y:S01]  /*a450*/  @!P5 ST.E.128 desc[UR48][R32.64], R12 ;  /* 0x0000000c2000d985 */ /* 0x0085e2000c101d30 */
[----:B------:R-:W-:-:S13]  /*a460*/  ISETP.GE.AND P5, PT, R192, UR4, PT ;  /* 0x00000004c0007c0c */ /* 0x000fda000bfa6270 */
[----:B------:R-:W3:Y:S01]  /*a470*/  @!P5 LDS.128 R12, [R27+0x21000] ;  /* 0x021000001b0cd984 */ /* 0x000ee20000000c00 */
[----:B------:R-:W-:Y:S01]  /*a480*/  @!P5 IMAD.SHL.U32 R11, R198, 0x8, RZ ;  /* 0x00000008c60bd824 */ /* 0x000fe200078e00ff */
[----:B--2---:R-:W-:Y:S01]  /*a490*/  @!P5 MOV R32, R37 ;  /* 0x000000250020d202 */ /* 0x004fe20000000f00 */
[----:B------:R-:W-:-:S04]  /*a4a0*/  @!P5 IMAD.MOV.U32 R33, RZ, RZ, R38 ;  /* 0x000000ffff21d224 */ /* 0x000fc800078e0026 */
[----:B------:R-:W-:-:S05]  /*a4b0*/  @!P5 IMAD.WIDE R32, R11, 0x2, R32 ;  /* 0x000000020b20d825 */ /* 0x000fca00078e0220 */
[----:B---3--:R2:W-:Y:S01]  /*a4c0*/  @!P5 ST.E.128 desc[UR48][R32.64], R12 ;  /* 0x0000000c2000d985 */ /* 0x0085e2000c101d30 */
[----:B------:R-:W-:-:S03]  /*a4d0*/  ISETP.GE.AND P5, PT, R23, UR4, PT ;  /* 0x0000000417007c0c */ /* 0x000fc6000bfa6270 */
[----:B------:R-:W3:Y:S10]  /*a4e0*/  @!P4 LDS.128 R12, [R80+0x21000] ;  /* 0x02100000500cc984 */ /* 0x000ef40000000c00 */
[----:B--2---:R-:W-:-:S04]  /*a4f0*/  @!P5 LEA R32, P6, R23, R37, 0x1 ;  /* 0x000000251720d211 */ /* 0x004fc800078c08ff */
[----:B------:R-:W-:Y:S01]  /*a500*/  @!P5 LEA.HI.X R33, R23, R38, R199, 0x1, P6 ;  /* 0x000000261721d211 */ /* 0x000fe200030f0cc7 */
[----:B---3--:R-:W-:Y:S04]  /*a510*/  @!P4 ST.E.128 desc[UR48][R30.64], R12 ;  /* 0x0000000c1e00c985 */ /* 0x008fe8000c101d30 */
[----:B------:R-:W2:Y:S04]  /*a520*/  @!P3 LDS.128 R12, [R27+0x24000] ;  /* 0x024000001b0cb984 */ /* 0x000ea80000000c00 */
[----:B--2---:R-:W-:Y:S04]  /*a530*/  @!P3 ST.E.128 desc[UR48][R28.64], R12 ;  /* 0x0000000c1c00b985 */ /* 0x004fe8000c101d30 */
[----:B------:R-:W2:Y:S04]  /*a540*/  @!P5 LDS.128 R12, [R80+0x24000] ;  /* 0x02400000500cd984 */ /* 0x000ea80000000c00 */
[----:B--2---:R4:W-:Y:S02]  /*a550*/  @!P5 ST.E.128 desc[UR48][R32.64], R12 ;  /* 0x0000000c2000d985 */ /* 0x0049e4000c101d30 */
.L_x_552:
[----:B------:R-:W-:Y:S05]  /*a560*/  BSYNC B1 ;  /* 0x0000000000017941 */ /* 0x000fea0003800000 */
.L_x_551:
[----:B------:R-:W-:-:S03]  /*a570*/  UMOV UR4, 0xffffffff ;  /* 0xffffffff00047882 */ /* 0x000fc60000000000 */
[----:B------:R-:W-:Y:S05]  /*a580*/  BRA.DIV UR4, `(.L_x_553) ;  /* 0x0000018e04a87947 */ /* 0x000fea000b800000 */
[----:B--2---:R2:W0:Y:S04]  /*a590*/  SHFL.IDX PT, R38, R35, 0x1, 0x1c1f ;  /* 0x003c1f0023267f89 */ /* 0x00442800000e0000 */
[----:B---3--:R2:W3:Y:S02]  /*a5a0*/  SHFL.IDX PT, R37, R34, 0x1, 0x1c1f ;  /* 0x003c1f0022257f89 */ /* 0x0084e400000e0000 */
.L_x_819:
[----:B------:R-:W-:-:S13]  /*a5b0*/  ISETP.GE.AND P3, PT, R36, 0x41, PT ;  /* 0x000000412400780c */ /* 0x000fda0003f66270 */
[----:B------:R-:W-:Y:S05]  /*a5c0*/  @!P3 BRA `(.L_x_493) ;  /* 0x00000000008cb947 */ /* 0x000fea0003800000 */
[----:B------:R-:W-:Y:S02]  /*a5d0*/  ULDC UR4, c[0x0][0x2f4] ;  /* 0x0000bd0000047ab9 */ /* 0x000fe40000000800 */
[----:B------:R-:W-:Y:S02]  /*a5e0*/  ISETP.GE.AND P5, PT, R16, UR4, PT ;  /* 0x0000000410007c0c */ /* 0x000fe4000bfa6270 */
[----:B------:R-:W-:-:S11]  /*a5f0*/  ISETP.GE.AND P4, PT, R22, UR4, PT ;  /* 0x0000000416007c0c */ /* 0x000fd6000bf86270 */
[----:B----4-:R-:W4:Y:S01]  /*a600*/  @!P5 LDS.128 R12, [R27+0x20000] ;  /* 0x020000001b0cd984 */ /* 0x010f220000000c00 */
[----:B---3--:R-:W-:-:S04]  /*a610*/  @!P5 LEA R32, P3, R16, R37, 0x1 ;  /* 0x000000251020d211 */ /* 0x008fc800078608ff */
[----:B0-----:R-:W-:Y:S02]  /*a620*/  @!P5 LEA.HI.X R33, R16, R38, R17, 0x1, P3 ;  /* 0x000000261021d211 */ /* 0x001fe400018f0c11 */
        /* <DEDUP_REMOVED lines=9> */
[----:B0-----:R-:W-:Y:S01]  /*a6c0*/  @!P5 MOV R32, R37 ;  /* 0x000000250020d202 */ /* 0x001fe20000000f00 */
[----:B------:R-:W-:-:S04]  /*a6d0*/  @!P5 IMAD.MOV.U32 R33, RZ, RZ, R38 ;  /* 0x000000ffff21d224 */ /* 0x000fc800078e0026 */
[----:B------:R-:W-:-:S05]  /*a6e0*/  @!P5 IMAD.WIDE R32, R11, 0x2, R32 ;  /* 0x000000020b20d825 */ /* 0x000fca00078e0220 */
[----:B---3--:R0:W-:Y:S01]  /*a6f0*/  @!P5 ST.E.128 desc[UR48][R32.64], R12 ;  /* 0x0000000c2000d985 */ /* 0x0081e2000c101d30 */
[----:B------:R-:W-:-:S13]  /*a700*/  ISETP.GE.AND P5, PT, R192, UR4, PT ;  /* 0x00000004c0007c0c */ /* 0x000fda000bfa6270 */
[----:B------:R-:W3:Y:S01]  /*a710*/  @!P5 LDS.128 R12, [R27+0x23000] ;  /* 0x023000001b0cd984 */ /* 0x000ee20000000c00 */
[----:B------:R-:W-:Y:S01]  /*a720*/  @!P5 IMAD.SHL.U32 R11, R198, 0x8, RZ ;  /* 0x00000008c60bd824 */ /* 0x000fe200078e00ff */
[----:B0-----:R-:W-:Y:S01]  /*a730*/  @!P5 MOV R32, R37 ;  /* 0x000000250020d202 */ /* 0x001fe20000000f00 */
[----:B------:R-:W-:-:S04]  /*a740*/  @!P5 IMAD.MOV.U32 R33, RZ, RZ, R38 ;  /* 0x000000ffff21d224 */ /* 0x000fc800078e0026 */
[----:B------:R-:W-:-:S05]  /*a750*/  @!P5 IMAD.WIDE R32, R11, 0x2, R32 ;  /* 0x000000020b20d825 */ /* 0x000fca00078e0220 */
[----:B---3--:R0:W-:Y:S01]  /*a760*/  @!P5 ST.E.128 desc[UR48][R32.64], R12 ;  /* 0x0000000c2000d985 */ /* 0x0081e2000c101d30 */
[----:B------:R-:W-:-:S03]  /*a770*/  ISETP.GE.AND P5, PT, R23, UR4, PT ;  /* 0x0000000417007c0c */ /* 0x000fc6000bfa6270 */
[----:B------:R-:W3:Y:S10]  /*a780*/  @!P4 LDS.128 R12, [R80+0x23000] ;  /* 0x02300000500cc984 */ /* 0x000ef40000000c00 */
[----:B0-----:R-:W-:-:S04]  /*a790*/  @!P5 LEA R32, P6, R23, R37, 0x1 ;  /* 0x000000251720d211 */ /* 0x001fc800078c08ff */
[----:B------:R-:W-:Y:S01]  /*a7a0*/  @!P5 LEA.HI.X R33, R23, R38, R199, 0x1, P6 ;  /* 0x000000261721d211 */ /* 0x000fe200030f0cc7 */
[----:B---3--:R-:W-:Y:S04]  /*a7b0*/  @!P4 ST.E.128 desc[UR48][R30.64], R12 ;  /* 0x0000000c1e00c985 */ /* 0x008fe8000c101d30 */
[----:B------:R-:W0:Y:S04]  /*a7c0*/  @!P3 LDS.128 R12, [R27+0x26000] ;  /* 0x026000001b0cb984 */ /* 0x000e280000000c00 */
[----:B0-----:R-:W-:Y:S04]  /*a7d0*/  @!P3 ST.E.128 desc[UR48][R28.64], R12 ;  /* 0x0000000c1c00b985 */ /* 0x001fe8000c101d30 */
[----:B------:R-:W0:Y:S04]  /*a7e0*/  @!P5 LDS.128 R12, [R80+0x26000] ;  /* 0x02600000500cd984 */ /* 0x000e280000000c00 */
[----:B0-----:R0:W-:Y:S02]  /*a7f0*/  @!P5 ST.E.128 desc[UR48][R32.64], R12 ;  /* 0x0000000c2000d985 */ /* 0x0011e4000c101d30 */
.L_x_493:
[----:B------:R-:W-:Y:S05]  /*a800*/  BSYNC B0 ;  /* 0x0000000000007941 */ /* 0x000fea0003800000 */
.L_x_457:
[----:B0--3--:R-:W0:Y:S01]  /*a810*/  S2R R11, SR_TID.X ;  /* 0x00000000000b7919 */ /* 0x009e220000002100 */
[----:B------:R-:W-:Y:S01]  /*a820*/  @!PT LDS RZ, [RZ] ;  /* 0x00000000fffff984 */ /* 0x000fe20000000800 */
[----:B------:R-:W-:Y:S01]  /*a830*/  @!PT LDS RZ, [RZ] ;  /* 0x00000000fffff984 */ /* 0x000fe20000000800 */
[----:B------:R-:W-:Y:S01]  /*a840*/  @!PT LDS RZ, [RZ] ;  /* 0x00000000fffff984 */ /* 0x000fe20000000800 */
[----:B------:R-:W-:Y:S01]  /*a850*/  @!PT LDS RZ, [RZ] ;  /* 0x00000000fffff984 */ /* 0x000fe20000000800 */
[----:B------:R3:W-:Y:S06]  /*a860*/  MEMBAR.ALL.CTA ;  /* 0x0000000000007992 */ /* 0x0007ec0000008000 */
[----:B---3--:R-:W3:Y:S01]  /*a870*/  FENCE.VIEW.ASYNC.S ;  /* 0x00000000000073c6 */ /* 0x008ee20000000000 */
[----:B------:R-:W-:Y:S05]  /*a880*/  WARPSYNC.ALL ;  /* 0x0000000000007948 */ /* 0x000fea0003800000 */
[----:B------:R-:W-:Y:S01]  /*a890*/  BSSY B0, `(.L_x_554) ;  /* 0x0000009000007945 */ /* 0x000fe20003800000 */
[----:B0-----:R-:W-:Y:S01]  /*a8a0*/  LOP3.LUT R11, R11, 0x7f, RZ, 0xc0, !PT ;  /* 0x0000007f0b0b7812 */ /* 0x001fe200078ec0ff */
[----:B---3--:R0:W-:Y:S03]  /*a8b0*/  BAR.SYNC.DEFER_BLOCKING R161, 0x80 ;  /* 0x000200a10000751d */ /* 0x0081e60000010000 */
[----:B------:R-:W-:-:S13]  /*a8c0*/  ISETP.NE.AND P3, PT, R11, RZ, PT ;  /* 0x000000ff0b00720c */ /* 0x000fda0003f65270 */
[----:B------:R-:W-:-:S05]  /*a8d0*/  @!P3 VIADD R11, R84, 0x308a0 ;  /* 0x000308a0540bb836 */ /* 0x000fca0000000000 */
[----:B------:R-:W-:-:S04]  /*a8e0*/  @!P3 PRMT R11, RZ, 0x654, R11 ;  /* 0x00000654ff0bb816 */ /* 0x000fc8000000000b */
[----:B------:R0:W-:Y:S01]  /*a8f0*/  @!P3 SYNCS.ARRIVE.TRANS64.RED.A1T0 RZ, [R11+URZ], RZ ;  /* 0x000000ff0bffb9a7 */ /* 0x0001e2000810043f */
[----:B------:R-:W-:Y:S05]  /*a900*/  @!P2 BRA `(.L_x_555) ;  /* 0x000000000004a947 */ /* 0x000fea0003800000 */
[----:B------:R-:W-:Y:S01]  /*a910*/  BPT.TRAP 0x1 ;  /* 0x000000040000795c */ /* 0x000fe20000300000 */
.L_x_555:
[----:B------:R-:W-:Y:S05]  /*a920*/  BSYNC B0 ;  /* 0x0000000000007941 */ /* 0x000fea0003800000 */
.L_x_554:
[----:B------:R-:W3:Y:S01]  /*a930*/  SYNCS.PHASECHK.TRANS64.TRYWAIT P2, [R84+URZ+0x308b0], R85 ;  /* 0x0308b055540075a7 */ /* 0x000ee2000804017f */
[----:B------:R-:W-:Y:S01]  /*a940*/  ULDC UR50, c[0x0][0x2f4] ;  /* 0x0000bd0000327ab9 */ /* 0x000fe20000000800 */
[----:B------:R-:W-:Y:S04]  /*a950*/  BSSY B0, `(.L_x_556) ;  /* 0x0000002000007945 */ /* 0x000fe80003800000 */
[----:B---3--:R-:W-:Y:S05]  /*a960*/  @!P2 BRA `(.L_x_557) ;  /* 0x0000018800fca947 */ /* 0x008fea0003800000 */
.L_x_820:
[----:B------:R-:W-:Y:S05]  /*a970*/  BSYNC B0 ;  /* 0x0000000000007941 */ /* 0x000fea0003800000 */
.L_x_556:
[----:B------:R-:W-:Y:S01]  /*a980*/  ULDC.64 UR4, c[0x0][0x328] ;  /* 0x0000ca0000047ab9 */ /* 0x000fe20000000a00 */
[----:B------:R-:W-:Y:S01]  /*a990*/  ULDC.64 UR6, c[0x0][0x318] ;  /* 0x0000c60000067ab9 */ /* 0x000fe20000000a00 */
[----:B------:R-:W-:Y:S01]  /*a9a0*/  IMAD R81, R81, UR4, RZ ;  /* 0x0000000451517c24 */ /* 0x000fe2000f8e02ff */
[----:B------:R-:W-:Y:S01]  /*a9b0*/  BSSY B0, `(.L_x_558) ;  /* 0x0000033000007945 */ /* 0x000fe20003800000 */
[----:B-12-4-:R-:W-:-:S04]  /*a9c0*/  IMAD.WIDE.U32 R12, R26, UR4, RZ ;  /* 0x000000041a0c7c25 */ /* 0x016fc8000f8e00ff */
[----:B------:R-:W-:Y:S01]  /*a9d0*/  IMAD R81, R26, UR5, R81 ;  /* 0x000000051a517c24 */ /* 0x000fe2000f8e0251 */
[----:B------:R-:W-:Y:S01]  /*a9e0*/  ULDC.64 UR4, c[0x0][0x338] ;  /* 0x0000ce0000047ab9 */ /* 0x000fe20000000a00 */
[----:B------:R-:W-:Y:S02]  /*a9f0*/  IMAD.IADD R83, R83, 0x1, -R202 ;  /* 0x0000000153537824 */ /* 0x000fe400078e0aca */
[----:B------:R-:W-:Y:S01]  /*aa00*/  IMAD R82, R82, UR4, RZ ;  /* 0x0000000452527c24 */ /* 0x000fe2000f8e02ff */
[----:B------:R-:W-:-:S03]  /*aa10*/  IADD3 R13, R13, R81, RZ ;  /* 0x000000510d0d7210 */ /* 0x000fc60007ffe0ff */
[C---:B0-----:R-:W-:Y:S02]  /*aa20*/  IMAD R11, R21.reuse, UR5, R82 ;  /* 0x00000005150b7c24 */ /* 0x041fe4000f8e0252 */
[----:B------:R-:W-:Y:S01]  /*aa30*/  IMAD.WIDE.U32 R12, R21, UR4, R12 ;  /* 0x00000004150c7c25 */ /* 0x000fe2000f8e000c */
[----:B------:R-:W-:-:S03]  /*aa40*/  ULDC.64 UR4, c[0x0][0x330] ;  /* 0x0000cc0000047ab9 */ /* 0x000fc60000000a00 */
[----:B------:R-:W-:Y:S02]  /*aa50*/  IMAD.IADD R13, R13, 0x1, R11 ;  /* 0x000000010d0d7824 */ /* 0x000fe400078e020b */
[----:B------:R-:W-:-:S04]  /*aa60*/  IMAD.WIDE.U32 R12, R196, UR4, R12 ;  /* 0x00000004c40c7c25 */ /* 0x000fc8000f8e000c */
[----:B------:R-:W-:Y:S01]  /*aa70*/  IMAD R11, R196, UR5, R13 ;  /* 0x00000005c40b7c24 */ /* 0x000fe2000f8e020d */
[----:B------:R-:W-:-:S04]  /*aa80*/  LEA R21, P2, R12, UR6, 0x1 ;  /* 0x000000060c157c11 */ /* 0x000fc8000f8408ff */
[----:B------:R-:W-:Y:S01]  /*aa90*/  LEA.HI.X R11, R12, UR7, R11, 0x1, P2 ;  /* 0x000000070c0b7c11 */ /* 0x000fe200090f0c0b */
[----:B------:R0:W1:Y:S01]  /*aaa0*/  SHFL.IDX PT, R32, R21, RZ, 0x1c1f ;  /* 0x001c1fff15207589 */ /* 0x00006200000e0000 */
[----:B------:R-:W-:-:S03]  /*aab0*/  ISETP.GE.AND P2, PT, R83, 0x1, PT ;  /* 0x000000015300780c */ /* 0x000fc60003f46270 */
[----:B------:R0:W2:Y:S10]  /*aac0*/  SHFL.IDX PT, R33, R11, RZ, 0x1c1f ;  /* 0x001c1fff0b217589 */ /* 0x0000b400000e0000 */
[----:B0-----:R-:W-:Y:S05]  /*aad0*/  @!P2 BRA `(.L_x_559) ;  /* 0x000000000080a947 */ /* 0x001fea0003800000 */
[----:B------:R-:W-:Y:S02]  /*aae0*/  ISETP.GE.AND P5, PT, R16, UR50, PT ;  /* 0x0000003210007c0c */ /* 0x000fe4000bfa6270 */
[----:B------:R-:W-:-:S11]  /*aaf0*/  ISETP.GE.AND P4, PT, R22, UR50, PT ;  /* 0x0000003216007c0c */ /* 0x000fd6000bf86270 */
[----:B------:R-:W0:Y:S01]  /*ab00*/  @!P5 LDS.128 R12, [R27] ;  /* 0x000000001b0cd984 */ /* 0x000e220000000c00 */
[----:B-1----:R-:W-:-:S04]  /*ab10*/  @!P5 LEA R34, P2, R16, R32, 0x1 ;  /* 0x000000201022d211 */ /* 0x002fc800078408ff */
[----:B--2---:R-:W-:Y:S02]  /*ab20*/  @!P5 LEA.HI.X R35, R16, R33, R17, 0x1, P2 ;  /* 0x000000211023d211 */ /* 0x004fe400010f0c11 */
[----:B------:R-:W-:-:S04]  /*ab30*/  @!P4 LEA R30, P2, R22, R32, 0x1 ;  /* 0x00000020161ec211 */ /* 0x000fc800078408ff */
[----:B------:R-:W-:Y:S02]  /*ab40*/  @!P4 LEA.HI.X R31, R22, R33, R201, 0x1, P2 ;  /* 0x00000021161fc211 */ /* 0x000fe400010f0cc9 */
[----:B------:R-:W-:-:S13]  /*ab50*/  ISETP.GE.AND P2, PT, R19, UR50, PT ;  /* 0x0000003213007c0c */ /* 0x000fda000bf46270 */
[----:B------:R-:W-:-:S04]  /*ab60*/  @!P2 LEA R28, P6, R19, R32, 0x1 ;  /* 0x00000020131ca211 */ /* 0x000fc800078c08ff */
[----:B------:R-:W-:Y:S01]  /*ab70*/  @!P2 LEA.HI.X R29, R19, R33, R200, 0x1, P6 ;  /* 0x00000021131da211 */ /* 0x000fe200030f0cc8 */
[----:B0-----:R0:W-:Y:S01]  /*ab80*/  @!P5 ST.E.128 desc[UR48][R34.64], R12 ;  /* 0x0000000c2200d985 */ /* 0x0011e2000c101d30 */
[----:B------:R-:W-:-:S13]  /*ab90*/  ISETP.GE.AND P5, PT, R193, UR50, PT ;  /* 0x00000032c1007c0c */ /* 0x000fda000bfa6270 */
[----:B------:R-:W1:Y:S01]  /*aba0*/  @!P5 LDS.128 R12, [R80] ;  /* 0x00000000500cd984 */ /* 0x000e620000000c00 */
[----:B------:R-:W-:-:S05]  /*abb0*/  @!P5 SHF.L.U32 R37, R197, 0x3, RZ ;  /* 0x00000003c525d819 */ /* 0x000fca00000006ff */
[----:B0-----:R-:W-:-:S05]  /*abc0*/  @!P5 IMAD.WIDE R34, R37, 0x2, R32 ;  /* 0x000000022522d825 */ /* 0x001fca00078e0220 */
[----:B-1----:R0:W-:Y:S01]  /*abd0*/  @!P5 ST.E.128 desc[UR48][R34.64], R12 ;  /* 0x0000000c2200d985 */ /* 0x0021e2000c101d30 */
[----:B------:R-:W-:-:S13]  /*abe0*/  ISETP.GE.AND P5, PT, R192, UR50, PT ;  /* 0x00000032c0007c0c */ /* 0x000fda000bfa6270 */
[----:B------:R-:W1:Y:S01]  /*abf0*/  @!P5 LDS.128 R12, [R27+0x3000] ;  /* 0x003000001b0cd984 */ /* 0x000e620000000c00 */
[----:B------:R-:W-:Y:S01]  /*ac00*/  @!P5 IMAD.SHL.U32 R37, R198, 0x8, RZ ;  /* 0x00000008c625d824 */ /* 0x000fe200078e00ff */
[----:B0-----:R-:W-:Y:S01]  /*ac10*/  @!P5 MOV R35, R33 ;  /* 0x000000210023d202 */ /* 0x001fe20000000f00 */
[----:B------:R-:W-:-:S04]  /*ac20*/  @!P5 IMAD.MOV.U32 R34, RZ, RZ, R32 ;  /* 0x000000ffff22d224 */ /* 0x000fc800078e0020 */
[----:B------:R-:W-:-:S05]  /*ac30*/  @!P5 IMAD.WIDE R34, R37, 0x2, R34 ;  /* 0x000000022522d825 */ /* 0x000fca00078e0222 */
[----:B-1----:R-:W-:Y:S01]  /*ac40*/  @!P5 ST.E.128 desc[UR48][R34.64], R12 ;  /* 0x0000000c2200d985 */ /* 0x002fe2000c101d30 */
[----:B------:R-:W-:-:S03]  /*ac50*/  ISETP.GE.AND P5, PT, R23, UR50, PT ;  /* 0x0000003217007c0c */ /* 0x000fc6000bfa6270 */
[----:B------:R-:W0:Y:S10]  /*ac60*/  @!P4 LDS.128 R12, [R80+0x3000] ;  /* 0x00300000500cc984 */ /* 0x000e340000000c00 */
[----:B------:R-:W-:-:S04]  /*ac70*/  @!P5 LEA R32, P6, R23, R32, 0x1 ;  /* 0x000000201720d211 */ /* 0x000fc800078c08ff */
[----:B------:R-:W-:Y:S01]  /*ac80*/  @!P5 LEA.HI.X R33, R23, R33, R199, 0x1, P6 ;  /* 0x000000211721d211 */ /* 0x000fe200030f0cc7 */
[----:B0-----:R-:W-:Y:S04]  /*ac90*/  @!P4 ST.E.128 desc[UR48][R30.64], R12 ;  /* 0x0000000c1e00c985 */ /* 0x001fe8000c101d30 */
[----:B------:R-:W0:Y:S04]  /*aca0*/  @!P2 LDS.128 R12, [R27+0x6000] ;  /* 0x006000001b0ca984 */ /* 0x000e280000000c00 */
[----:B0-----:R-:W-:Y:S04]  /*acb0*/  @!P2 ST.E.128 desc[UR48][R28.64], R12 ;  /* 0x0000000c1c00a985 */ /* 0x001fe8000c101d30 */
[----:B------:R-:W0:Y:S04]  /*acc0*/  @!P5 LDS.128 R12, [R80+0x6000] ;  /* 0x00600000500cd984 */ /* 0x000e280000000c00 */
[----:B0-----:R0:W-:Y:S02]  /*acd0*/  @!P5 ST.E.128 desc[UR48][R32.64], R12 ;  /* 0x0000000c2000d985 */ /* 0x0011e4000c101d30 */
.L_x_559:
[----:B------:R-:W-:Y:S05]  /*ace0*/  BSYNC B0 ;  /* 0x0000000000007941 */ /* 0x000fea0003800000 */
.L_x_558:
[----:B------:R-:W-:Y:S01]  /*acf0*/  ISETP.GE.AND P2, PT, R83, 0x41, PT ;  /* 0x000000415300780c */ /* 0x000fe20003f46270 */
[----:B0-2---:R0:W2:Y:S01]  /*ad00*/  SHFL.IDX PT, R33, R11, 0x1, 0x1c1f ;  /* 0x003c1f000b217f89 */ /* 0x0050a200000e0000 */
[----:B------:R-:W-:Y:S03]  /*ad10*/  BSSY B0, `(.L_x_560) ;  /* 0x0000023000007945 */ /* 0x000fe60003800000 */
[----:B-1----:R0:W1:Y:S08]  /*ad20*/  SHFL.IDX PT, R32, R21, 0x1, 0x1c1f ;  /* 0x003c1f0015207f89 */ /* 0x00207000000e0000 */
[----:B0-----:R-:W-:Y:S05]  /*ad30*/  @!P2 BRA `(.L_x_561) ;  /* 0x000000000080a947 */ /* 0x001fea0003800000 */
[----:B------:R-:W-:Y:S02]  /*ad40*/  ISETP.GE.AND P5, PT, R16, UR50, PT ;  /* 0x0000003210007c0c */ /* 0x000fe4000bfa6270 */
[----:B------:R-:W-:-:S11]  /*ad50*/  ISETP.GE.AND P4, PT, R22, UR50, PT ;  /* 0x0000003216007c0c */ /* 0x000fd6000bf86270 */
[----:B------:R-:W0:Y:S01]  /*ad60*/  @!P5 LDS.128 R12, [R27+0x2000] ;  /* 0x002000001b0cd984 */ /* 0x000e220000000c00 */
        /* <DEDUP_REMOVED lines=9> */
[----:B------:R-:W1:Y:S01]  /*ae00*/  @!P5 LDS.128 R12, [R80+0x2000] ;  /* 0x00200000500cd984 */ /* 0x000e620000000c00 */
[----:B------:R-:W-:-:S04]  /*ae10*/  @!P5 IMAD.SHL.U32 R11, R197, 0x8, RZ ;  /* 0x00000008c50bd824 */ /* 0x000fc800078e00ff */
        /* <DEDUP_REMOVED lines=18> */
.L_x_561:
[----:B------:R-:W-:Y:S05]  /*af40*/  BSYNC B0 ;  /* 0x0000000000007941 */ /* 0x000fea0003800000 */
.L_x_560:
[----:B------:R-:W4:Y:S01]  /*af50*/  LDL R11, [R1] ;  /* 0x00000000010b7983 */ /* 0x000f220000100800 */
[----:B---3--:R-:W-:Y:S01]  /*af60*/  @!P3 VIADD R84, R84, 0x308c0 ;  /* 0x000308c05454b836 */ /* 0x008fe20000000000 */
[----:B------:R-:W-:Y:S01]  /*af70*/  IADD3 R18, R18, 0x1, RZ ;  /* 0x0000000112127810 */ /* 0x000fe20007ffe0ff */
[----:B------:R-:W-:Y:S01]  /*af80*/  @!PT LDS RZ, [RZ] ;  /* 0x00000000fffff984 */ /* 0x000fe20000000800 */
[----:B------:R-:W-:Y:S01]  /*af90*/  @!PT LDS RZ, [RZ] ;  /* 0x00000000fffff984 */ /* 0x000fe20000000800 */
[----:B------:R-:W-:Y:S01]  /*afa0*/  @!PT LDS RZ, [RZ] ;  /* 0x00000000fffff984 */ /* 0x000fe20000000800 */
[----:B------:R-:W-:Y:S01]  /*afb0*/  @!PT LDS RZ, [RZ] ;  /* 0x00000000fffff984 */ /* 0x000fe20000000800 */
[----:B------:R3:W-:Y:S06]  /*afc0*/  MEMBAR.ALL.CTA ;  /* 0x0000000000007992 */ /* 0x0007ec0000008000 */
[----:B---3--:R-:W3:Y:S02]  /*afd0*/  FENCE.VIEW.ASYNC.S ;  /* 0x00000000000073c6 */ /* 0x008ee40000000000 */
[----:B---3--:R3:W-:Y:S01]  /*afe0*/  BAR.SYNC.DEFER_BLOCKING R161, 0x80 ;  /* 0x000200a10000751d */ /* 0x0087e20000010000 */
[----:B------:R-:W-:-:S02]  /*aff0*/  ISETP.NE.AND P2, PT, R18, 0x2, PT ;  /* 0x000000021200780c */ /* 0x000fc40003f45270 */
[----:B------:R-:W-:Y:S02]  /*b000*/  @!P3 PRMT R84, RZ, 0x654, R84 ;  /* 0x00000654ff54b816 */ /* 0x000fe40000000054 */
[----:B------:R-:W-:Y:S02]  /*b010*/  SEL R12, RZ, 0x1, P2 ;  /* 0x00000001ff0c7807 */ /* 0x000fe40001000000 */
[----:B------:R-:W-:Y:S02]  /*b020*/  SEL R18, R18, RZ, P2 ;  /* 0x000000ff12127207 */ /* 0x000fe40001000000 */
[----:B------:R-:W-:Y:S02]  /*b030*/  PLOP3.LUT P2, PT, PT, PT, PT, 0x8, 0x0 ;  /* 0x000000000000781c */ /* 0x000fe40003f4e170 */
[----:B------:R-:W-:Y:S01]  /*b040*/  LOP3.LUT R203, R203, R12, RZ, 0x3c, !PT ;  /* 0x0000000ccbcb7212 */ /* 0x000fe200078e3cff */
[----:B------:R3:W-:Y:S01]  /*b050*/  @!P3 SYNCS.ARRIVE.TRANS64.RED.A1T0 RZ, [R84+URZ], RZ ;  /* 0x000000ff54ffb9a7 */ /* 0x0007e2000810043f */
[----:B----4-:R-:W-:-:S13]  /*b060*/  LOP3.LUT P4, RZ, R11, 0x2, RZ, 0xc0, !PT ;  /* 0x000000020bff7812 */ /* 0x010fda000788c0ff */
[----:B---3--:R-:W-:Y:S05]  /*b070*/  @P4 BRA `(.L_x_562) ;  /* 0xffffff7800e44947 */ /* 0x008fea000383ffff */
.L_x_452:
[----:B------:R-:W-:Y:S01]  /*b080*/  BSSY B0, `(.L_x_563) ;  /* 0x0000005000007945 */ /* 0x000fe20003800000 */
[----:B------:R-:W-:-:S03]  /*b090*/  IMAD.MOV.U32 R72, RZ, RZ, RZ ;  /* 0x000000ffff487224 */ /* 0x000fc600078e00ff */
[----:B------:R-:W-:Y:S05]  /*b0a0*/  @P2 BRA `(.L_x_564) ;  /* 0x0000000000082947 */ /* 0x000fea0003800000 */
[----:B------:R-:W3:Y:S02]  /*b0b0*/  FENCE.VIEW.ASYNC.G ;  /* 0x00000000000073c6 */ /* 0x000ee40000000100 */
[----:B---3--:R-:W-:Y:S06]  /*b0c0*/  BAR.ARV 0xc, 0x180 ;  /* 0x0306000000007b1d */ /* 0x008fec0000002000 */
.L_x_564:
[----:B------:R-:W-:Y:S05]  /*b0d0*/  BSYNC B0 ;  /* 0x0000000000007941 */ /* 0x000fea0003800000 */
.L_x_563:
[----:B------:R-:W3:Y:S01]  /*b0e0*/  LDL R0, [R1] ;  /* 0x0000000001007983 */ /* 0x000ee20000100800 */
[----:B------:R-:W-:Y:S01]  /*b0f0*/  BSSY B0, `(.L_x_565) ;  /* 0x0000020000007945 */ /* 0x000fe20003800000 */
[----:B---3--:R-:W-:-:S13]  /*b100*/  LOP3.LUT P0, RZ, R0, 0x8, RZ, 0xc0, !PT ;  /* 0x0000000800ff7812 */ /* 0x008fda000780c0ff */
        /* <DEDUP_REMOVED lines=14> */
[----:B------:R0:W3:Y:S02]  /*b1f0*/  F2I.FTZ.U32.TRUNC.NTZ R5, R4 ;  /* 0x0000000400057305 */ /* 0x0000e4000021f000 */
[----:B0-----:R-:W-:Y:S01]  /*b200*/  IMAD.MOV.U32 R4, RZ, RZ, RZ ;  /* 0x000000ffff047224 */ /* 0x001fe200078e00ff */
[----:B---3--:R-:W-:-:S05]  /*b210*/  IADD3 R7, RZ, -R5, RZ ;  /* 0x80000005ff077210 */ /* 0x008fca0007ffe0ff */
        /* <DEDUP_REMOVED lines=10> */
[----:B------:R-:W-:Y:S02]  /*b2c0*/  @!P2 IADD3 R5, -R5, RZ, RZ ;  /* 0x000000ff0505a210 */ /* 0x000fe40007ffe1ff */
[----:B------:R-:W-:-:S05]  /*b2d0*/  @!P1 LOP3.LUT R5, RZ, R9, RZ, 0x33, !PT ;  /* 0x00000009ff059212 */ /* 0x000fca00078e33ff */
[----:B------:R-:W-:-:S07]  /*b2e0*/  IMAD.MOV.U32 R72, RZ, RZ, R5 ;  /* 0x000000ffff487224 */ /* 0x000fce00078e0005 */
.L_x_566:
[----:B------:R-:W-:Y:S05]  /*b2f0*/  BSYNC B0 ;  /* 0x0000000000007941 */ /* 0x000fea0003800000 */
.L_x_565:
[----:B------:R-:W3:Y:S01]  /*b300*/  LDL R0, [R1+0x44] ;  /* 0x0000440001007983 */ /* 0x000ee20000100800 */
[----:B------:R-:W-:Y:S01]  /*b310*/  PLOP3.LUT P0, PT, PT, PT, PT, 0x80, 0x0 ;  /* 0x000000000000781c */ /* 0x000fe20003f0f070 */
[----:B------:R-:W-:Y:S01]  /*b320*/  IMAD.MOV.U32 R120, RZ, RZ, RZ ;  /* 0x000000ffff787224 */ /* 0x000fe200078e00ff */
[----:B------:R-:W-:Y:S02]  /*b330*/  MOV R3, RZ ;  /* 0x000000ff00037202 */ /* 0x000fe40000000f00 */
        /* <DEDUP_REMOVED lines=11> */
[----:B0-----:R-:W-:Y:S02]  /*b3f0*/  CS2R R80, SRZ ;  /* 0x0000000000507805 */ /* 0x001fe4000001ff00 */
        /* <DEDUP_REMOVED lines=17> */
[----:B-12---:R-:W-:Y:S02]  /*b510*/  CS2R R32, SRZ ;  /* 0x0000000000207805 */ /* 0x006fe4000001ff00 */
        /* <DEDUP_REMOVED lines=18> */
[----:B---3--:R-:W-:-:S05]  /*b640*/  IMAD R222, R0, R72, RZ ;  /* 0x0000004800de7224 */ /* 0x008fca00078e02ff */
[----:B------:R-:W-:-:S04]  /*b650*/  VIADDMNMX R72, R222, R72, R135, PT ;  /* 0x00000048de487246 */ /* 0x000fc80003800187 */
[----:B------:R-:W-:-:S13]  /*b660*/  ISETP.GT.AND P1, PT, R72, R222, PT ;  /* 0x000000de4800720c */ /* 0x000fda0003f24270 */
[----:B------:R-:W-:Y:S05]  /*b670*/  @!P1 BRA `(.L_x_567) ;  /* 0x000000c400ac9947 */ /* 0x000fea0003800000 */
[----:B------:R-:W0:Y:S01]  /*b680*/  S2R R0, SR_TID.X ;  /* 0x0000000000007919 */ /* 0x000e220000002100 */
[----:B------:R-:W-:-:S06]  /*b690*/  ULOP3.LUT UP0, URZ, UR60, 0x1bf, URZ, 0xc0, !UPT ;  /* 0x000001bf3c3f7892 */ /* 0x000fcc000f80c03f */
[----:B------:R-:W-:Y:S01]  /*b6a0*/  PLOP3.LUT P0, PT, PT, PT, UP0, 0x80, 0x0 ;  /* 0x000000000000781c */ /* 0x000fe20003f0f008 */
[----:B0-----:R-:W-:-:S05]  /*b6b0*/  VIADD R0, R0, 0xffffff80 ;  /* 0xffffff8000007836 */ /* 0x001fca0000000000 */
[----:B------:R-:W-:-:S04]  /*b6c0*/  SHF.R.S32.HI R3, RZ, 0x1f, R0 ;  /* 0x0000001fff037819 */ /* 0x000fc80000011400 */
[----:B------:R-:W-:-:S04]  /*b6d0*/  LEA.HI R3, R3, R0, RZ, 0x7 ;  /* 0x0000000003037211 */ /* 0x000fc800078f38ff */
[----:B------:R-:W-:-:S06]  /*b6e0*/  SHF.R.S32.HI R0, RZ, 0x7, R3 ;  /* 0x00000007ff007819 */ /* 0x000fcc0000011403 */
[----:B------:R-:W0:Y:S02]  /*b6f0*/  SHFL.IDX PT, R0, R0, RZ, 0x1f ;  /* 0x00001fff00007589 */ /* 0x000e2400000e0000 */
[----:B0-----:R-:W-:-:S04]  /*b700*/  LEA.HI R3, R0, R0, RZ, 0x1 ;  /* 0x0000000000037211 */ /* 0x001fc800078f08ff */
[----:B------:R-:W-:-:S05]  /*b710*/  LOP3.LUT R3, R3, 0x1e, RZ, 0xc0, !PT ;  /* 0x0000001e03037812 */ /* 0x000fca00078ec0ff */
[----:B------:R-:W-:-:S05]  /*b720*/  IMAD.IADD R3, R0, 0x1, -R3 ;  /* 0x0000000100037824 */ /* 0x000fca00078e0a03 */
[----:B------:R-:W-:-:S04]  /*b730*/  LEA R3, R3, UR60, 0xd ;  /* 0x0000003c03037c11 */ /* 0x000fc8000f8e68ff */
[----:B------:R-:W-:-:S04]  /*b740*/  SHF.R.U32.HI R3, RZ, 0x4, R3 ;  /* 0x00000004ff037819 */ /* 0x000fc80000011603 */
[----:B------:R-:W-:Y:S01]  /*b750*/  LOP3.LUT R36, R3, 0x3fff, RZ, 0xc0, !PT ;  /* 0x00003fff03247812 */ /* 0x000fe200078ec0ff */
[----:B------:R-:W-:Y:S06]  /*b760*/  @!P0 BRA `(.L_x_568) ;  /* 0x0000000000408947 */ /* 0x000fec0003800000 */
[----:B------:R-:W-:Y:S01]  /*b770*/  MOV R14, 0x0 ;  /* 0x00000000000e7802 */ /* 0x000fe20000000f00 */
[----:B------:R-:W-:Y:S01]  /*b780*/  ULDC.64 UR4, c[0x4][0x88] ;  /* 0x0100220000047ab9 */ /* 0x000fe20000000a00 */
[----:B------:R-:W-:Y:S01]  /*b790*/  ULDC.64 UR6, c[0x4][0x90] ;  /* 0x0100240000067ab9 */ /* 0x000fe20000000a00 */
[----:B------:R-:W-:Y:S01]  /*b7a0*/  MOV R4, UR4 ;  /* 0x0000000400047c02 */ /* 0x000fe20008000f00 */
[----:B------:R-:W-:Y:S01]  /*b7b0*/  IMAD.U32 R5, RZ, RZ, UR5 ;  /* 0x00000005ff057e24 */ /* 0x000fe2000f8e00ff */
[----:B------:R-:W-:Y:S01]  /*b7c0*/  ULDC.64 UR4, c[0x4][0x28] ;  /* 0x01000a0000047ab9 */ /* 0x000fe20000000a00 */
[----:B------:R-:W0:Y:S01]  /*b7d0*/  LDC.64 R14, c[0x4][R14] ;  /* 0x010000000e0e7b82 */ /* 0x000e220000000a00 */
[----:B------:R-:W-:Y:S01]  /*b7e0*/  IMAD.U32 R6, RZ, RZ, UR6 ;  /* 0x00000006ff067e24 */ /* 0x000fe2000f8e00ff */
[----:B------:R-:W-:Y:S01]  /*b7f0*/  MOV R7, UR7 ;  /* 0x0000000700077c02 */ /* 0x000fe20008000f00 */
[----:B------:R-:W-:Y:S01]  /*b800*/  IMAD.U32 R10, RZ, RZ, UR4 ;  /* 0x00000004ff0a7e24 */ /* 0x000fe2000f8e00ff */
[----:B------:R-:W-:Y:S01]  /*b810*/  MOV R8, 0x70 ;  /* 0x0000007000087802 */ /* 0x000fe20000000f00 */
[----:B------:R-:W-:-:S02]  /*b820*/  IMAD.U32 R11, RZ, RZ, UR5 ;  /* 0x00000005ff0b7e24 */ /* 0x000fc4000f8e00ff */
[----:B------:R-:W-:Y:S02]  /*b830*/  IMAD.MOV.U32 R12, RZ, RZ, 0x1 ;  /* 0x00000001ff0c7424 */ /* 0x000fe400078e00ff */
[----:B------:R-:W-:-:S07]  /*b840*/  IMAD.MOV.U32 R13, RZ, RZ, RZ ;  /* 0x000000ffff0d7224 */ /* 0x000fce00078e00ff */
[----:B------:R-:W-:-:S07]  /*b850*/  LEPC R20, `(.L_x_568) ;  /* 0x000000001014794e */ /* 0x000fce0000000000 */
[----:B0----5:R-:W-:Y:S05]  /*b860*/  CALL.ABS.NOINC R14 ;  /* 0x000000000e007343 */ /* 0x021fea0003c00000 */
.L_x_568:
[----:B------:R-:W-:Y:S02]  /*b870*/  ULDC UR4, c[0x0][0x3f4] ;  /* 0x0000fd0000047ab9 */ /* 0x000fe40000000800 */
[----:B------:R-:W-:-:S13]  /*b880*/  ISETP.LT.AND P0, PT, RZ, UR4, PT ;  /* 0x00000004ff007c0c */ /* 0x000fda000bf01270 */
[----:B------:R-:W-:Y:S05]  /*b890*/  @P0 BRA `(.L_x_569) ;  /* 0x0000000000400947 */ /* 0x000fea0003800000 */
[----:B------:R-:W2:Y:S02]  /*b8a0*/  LDL R20, [R1+0x4] ;  /* 0x0000040001147983 */ /* 0x000ea40000100800 */
[----:B--2---:R-:W-:-:S04]  /*b8b0*/  LEA.HI R0, R20, R20, RZ, 0x1 ;  /* 0x0000001414007211 */ /* 0x004fc800078f08ff */
[----:B------:R-:W-:-:S04]  /*b8c0*/  LOP3.LUT R0, R0, 0xfffffffe, RZ, 0xc0, !PT ;  /* 0xfffffffe00007812 */ /* 0x000fc800078ec0ff */
[----:B------:R-:W-:-:S04]  /*b8d0*/  IADD3 R0, R20, -R0, RZ ;  /* 0x8000000014007210 */ /* 0x000fc80007ffe0ff */
[----:B------:R-:W-:-:S04]  /*b8e0*/  SHF.L.U32 R3, R0, 0x1f, RZ ;  /* 0x0000001f00037819 */ /* 0x000fc800000006ff */
[----:B------:R0:W1:Y:S03]  /*b8f0*/  SYNCS.PHASECHK.TRANS64.TRYWAIT P0, [R2+URZ+0x30800], R3 ;  /* 0x03080003020075a7 */ /* 0x000066000800017f */
[----:B-1----:R-:W-:Y:S05]  /*b900*/  @!P0 NANOSLEEP.SYNCS 0x989680 ;  /* 0x009896800000895d */ /* 0x002fea0003900000 */
[----:B------:R-:W1:Y:S01]  /*b910*/  @!P0 SYNCS.PHASECHK.TRANS64 P0, [R2+URZ+0x30800], R3 ;  /* 0x03080003020085a7 */ /* 0x000e62000800007f */
[----:B------:R-:W-:Y:S04]  /*b920*/  BSSY B0, `(.L_x_570) ;  /* 0x0000006000007945 */ /* 0x000fe80003800000 */
[----:B-1----:R-:W-:Y:S05]  /*b930*/  @P0 BRA `(.L_x_571) ;  /* 0x0000000000100947 */ /* 0x002fea0003800000 */
.L_x_572:
[----:B-1----:R1:W2:Y:S02]  /*b940*/  SYNCS.PHASECHK.TRANS64.TRYWAIT P0, [R2+URZ+0x30800], R3 ;  /* 0x03080003020075a7 */ /* 0x0022a4000800017f */
[----:B--2---:R-:W-:Y:S05]  /*b950*/  @!P0 NANOSLEEP.SYNCS 0x989680 ;  /* 0x009896800000895d */ /* 0x004fea0003900000 */
[----:B------:R-:W2:Y:S02]  /*b960*/  @!P0 SYNCS.PHASECHK.TRANS64 P0, [R2+URZ+0x30800], R3 ;  /* 0x03080003020085a7 */ /* 0x000ea4000800007f */
[----:B--2---:R-:W-:Y:S05]  /*b970*/  @!P0 BRA `(.L_x_572) ;  /* 0xfffffffc00f08947 */ /* 0x004fea000383ffff */
.L_x_571:
[----:B------:R-:W-:Y:S05]  /*b980*/  BSYNC B0 ;  /* 0x0000000000007941 */ /* 0x000fea0003800000 */
.L_x_570:
[----:B------:R-:W-:Y:S05]  /*b990*/  BRA `(.L_x_573) ;  /* 0x0000005800e47947 */ /* 0x000fea0003800000 */
.L_x_569:
[----:B-----5:R-:W-:Y:S01]  /*b9a0*/  SHF.R.S32.HI R0, RZ, 0x1f, R132 ;  /* 0x0000001fff007819 */ /* 0x020fe20000011484 */
[----:B------:R-:W-:Y:S01]  /*b9b0*/  ULOP3.LUT UP0, URZ, UR60, 0x3ff, URZ, 0xc0, !UPT ;  /* 0x000003ff3c3f7892 */ /* 0x000fe2000f80c03f */
[----:B------:R-:W-:Y:S01]  /*b9c0*/  ULDC.64 UR4, c[0x0][0x3f8] ;  /* 0x0000fe0000047ab9 */ /* 0x000fe20000000a00 */
[----:B------:R-:W-:Y:S02]  /*b9d0*/  ULDC.64 UR6, c[0x0][0x408] ;  /* 0x0001020000067ab9 */ /* 0x000fe40000000a00 */
[C---:B------:R-:W-:Y:S02]  /*b9e0*/  IMAD R3, R0.reuse, UR4, RZ ;  /* 0x0000000400037c24 */ /* 0x040fe4000f8e02ff */
[----:B------:R-:W-:Y:S01]  /*b9f0*/  IMAD R7, R0, UR6, RZ ;  /* 0x0000000600077c24 */ /* 0x000fe2000f8e02ff */
[----:B------:R-:W-:Y:S01]  /*ba00*/  PLOP3.LUT P2, PT, PT, PT, UP0, 0x80, 0x0 ;  /* 0x000000000000781c */ /* 0x000fe20003f4f008 */
[----:B------:R-:W-:-:S04]  /*ba10*/  IMAD.WIDE.U32 R4, R132, UR4, RZ ;  /* 0x0000000484047c25 */ /* 0x000fc8000f8e00ff */
[C---:B------:R-:W-:Y:S01]  /*ba20*/  IMAD R3, R132.reuse, UR5, R3 ;  /* 0x0000000584037c24 */ /* 0x040fe2000f8e0203 */
[----:B------:R-:W-:Y:S01]  /*ba30*/  ULDC.64 UR4, c[0x0][0x3e8] ;  /* 0x0000fa0000047ab9 */ /* 0x000fe20000000a00 */
[----:B------:R-:W-:Y:S01]  /*ba40*/  IMAD R7, R132, UR7, R7 ;  /* 0x0000000784077c24 */ /* 0x000fe2000f8e0207 */
[----:B------:R-:W-:Y:S01]  /*ba50*/  LEA R38, P0, R4, UR4, 0x1 ;  /* 0x0000000404267c11 */ /* 0x000fe2000f8008ff */
[----:B------:R-:W-:Y:S01]  /*ba60*/  IMAD.WIDE.U32 R132, R132, UR6, RZ ;  /* 0x0000000684847c25 */ /* 0x000fe2000f8e00ff */
[----:B------:R-:W-:-:S03]  /*ba70*/  ULDC.64 UR6, c[0x0][0x400] ;  /* 0x0001000000067ab9 */ /* 0x000fc60000000a00 */
[----:B------:R-:W-:Y:S01]  /*ba80*/  IMAD.IADD R3, R3, 0x1, R5 ;  /* 0x0000000103037824 */ /* 0x000fe200078e0205 */
[----:B------:R-:W-:Y:S01]  /*ba90*/  LEA R40, P1, R132, UR6, 0x1 ;  /* 0x0000000684287c11 */ /* 0x000fe2000f8208ff */
[----:B------:R-:W-:-:S03]  /*baa0*/  IMAD.IADD R41, R7, 0x1, R133 ;  /* 0x0000000107297824 */ /* 0x000fc600078e0285 */
[----:B------:R-:W-:Y:S02]  /*bab0*/  LEA.HI.X R24, R4, UR5, R3, 0x1, P0 ;  /* 0x0000000504187c11 */ /* 0x000fe400080f0c03 */
[----:B------:R-:W-:Y:S01]  /*bac0*/  LEA.HI.X R41, R132, UR7, R41, 0x1, P1 ;  /* 0x0000000784297c11 */ /* 0x000fe200088f0c29 */
        /* <DEDUP_REMOVED lines=16> */
[----:B0-----:R-:W-:Y:S05]  /*bbd0*/  CALL.ABS.NOINC R14 ;  /* 0x000000000e007343 */ /* 0x001fea0003c00000 */
.L_x_574:
[----:B------:R-:W-:Y:S01]  /*bbe0*/  ULDC.U8 UR4, c[0x0][0x410] ;  /* 0x0001040000047ab9 */ /* 0x000fe20000000000 */
[----:B------:R-:W-:Y:S01]  /*bbf0*/  BSSY B0, `(.L_x_575) ;  /* 0x000058b000007945 */ /* 0x000fe20003800000 */
[----:B------:R-:W-:Y:S02]  /*bc00*/  ISETP.NE.AND P0, PT, RZ, UR4, PT ;  /* 0x00000004ff007c0c */ /* 0x000fe4000bf05270 */
[----:B------:R-:W-:-:S11]  /*bc10*/  LEA R6, R137, R202, 0x7 ;  /* 0x000000ca89067211 */ /* 0x000fd600078e38ff */
[----:B------:R-:W-:Y:S05]  /*bc20*/  @!P0 BRA `(.L_x_576) ;  /* 0x0000002800e48947 */ /* 0x000fea0003800000 */
[----:B------:R-:W-:-:S03]  /*bc30*/  UMOV UR4, 0xffffffff ;  /* 0xffffffff00047882 */ /* 0x000fc60000000000 */
[----:B------:R-:W-:Y:S05]  /*bc40*/  BRA.DIV UR4, `(.L_x_577) ;  /* 0x0000017a04587947 */ /* 0x000fea000b800000 */
[----:B------:R0:W1:Y:S04]  /*bc50*/  SHFL.IDX PT, R37, R24, RZ, 0x1c1f ;  /* 0x001c1fff18257589 */ /* 0x00006800000e0000 */
[----:B------:R-:W2:Y:S04]  /*bc60*/  SHFL.IDX PT, R38, R38, RZ, 0x1c1f ;  /* 0x001c1fff26267589 */ /* 0x000ea800000e0000 */
[----:B------:R-:W3:Y:S04]  /*bc70*/  SHFL.IDX PT, R41, R41, RZ, 0x1c1f ;  /* 0x001c1fff29297589 */ /* 0x000ee800000e0000 */
[----:B0-----:R-:W4:Y:S02]  /*bc80*/  SHFL.IDX PT, R40, R40, RZ, 0x1c1f ;  /* 0x001c1fff28287589 */ /* 0x001f2400000e0000 */
.L_x_826:
[----:B------:R-:W-:Y:S01]  /*bc90*/  ULDC UR4, c[0x0][0x448] ;  /* 0x0001120000047ab9 */ /* 0x000fe20000000800 */
[----:B------:R-:W-:Y:S01]  /*bca0*/  LOP3.LUT R3, R217, 0x18, R16, 0xf8, !PT ;  /* 0x00000018d9037812 */ /* 0x000fe200078ef810 */
[----:B------:R-:W-:Y:S01]  /*bcb0*/  IMAD R42, R136, UR4, RZ ;  /* 0x00000004882a7c24 */ /* 0x000fe2000f8e02ff */
[----:B------:R-:W-:Y:S01]  /*bcc0*/  BSSY B1, `(.L_x_578) ;  /* 0x000005e000017945 */ /* 0x000fe20003800000 */
[----:B------:R-:W-:Y:S02]  /*bcd0*/  LOP3.LUT P0, RZ, R225, 0x4, RZ, 0xc0, !PT ;  /* 0x00000004e1ff7812 */ /* 0x000fe4000780c0ff */
[----:B------:R-:W-:Y:S02]  /*bce0*/  CS2R R24, SRZ ;  /* 0x0000000000187805 */ /* 0x000fe4000001ff00 */
[----:B------:R-:W-:Y:S02]  /*bcf0*/  LOP3.LUT R0, R3, R218, RZ, 0x3c, !PT ;  /* 0x000000da03007212 */ /* 0x000fe400078e3cff */
[----:B------:R-:W-:-:S02]  /*bd00*/  CS2R R20, SRZ ;  /* 0x0000000000147805 */ /* 0x000fc4000001ff00 */
[----:B------:R-:W-:Y:S01]  /*bd10*/  ISETP.GE.AND P1, PT, R6, R42, PT ;  /* 0x0000002a0600720c */ /* 0x000fe20003f26270 */
[----:B------:R-:W-:Y:S01]  /*bd20*/  IMAD R42, R137, -0x80, R42 ;  /* 0xffffff80892a7824 */ /* 0x000fe200078e022a */
[----:B------:R-:W-:Y:S01]  /*bd30*/  CS2R R14, SRZ ;  /* 0x00000000000e7805 */ /* 0x000fe2000001ff00 */
[----:B------:R-:W-:Y:S01]  /*bd40*/  IMAD.IADD R3, R219, 0x1, R0 ;  /* 0x00000001db037824 */ /* 0x000fe200078e0200 */
[----:B------:R-:W-:Y:S02]  /*bd50*/  CS2R R12, SRZ ;  /* 0x00000000000c7805 */ /* 0x000fe4000001ff00 */
[----:B------:R-:W-:Y:S02]  /*bd60*/  CS2R R10, SRZ ;  /* 0x00000000000a7805 */ /* 0x000fe4000001ff00 */
[----:B------:R-:W-:Y:S01]  /*bd70*/  CS2R R8, SRZ ;  /* 0x0000000000087805 */ /* 0x000fe2000001ff00 */
[----:B------:R-:W-:Y:S01]  /*bd80*/  IMAD R3, R3, 0x2, R2 ;  /* 0x0000000203037824 */ /* 0x000fe200078e0202 */
[----:B------:R-:W-:-:S02]  /*bd90*/  CS2R R6, SRZ ;  /* 0x0000000000067805 */ /* 0x000fc4000001ff00 */
[----:B------:R-:W-:Y:S02]  /*bda0*/  CS2R R4, SRZ ;  /* 0x0000000000047805 */ /* 0x000fe4000001ff00 */
[----:B------:R-:W-:Y:S02]  /*bdb0*/  CS2R R26, SRZ ;  /* 0x00000000001a7805 */ /* 0x000fe4000001ff00 */
[----:B------:R-:W-:Y:S02]  /*bdc0*/  CS2R R28, SRZ ;  /* 0x00000000001c7805 */ /* 0x000fe4000001ff00 */
[----:B------:R-:W-:Y:S02]  /*bdd0*/  CS2R R30, SRZ ;  /* 0x00000000001e7805 */ /* 0x000fe4000001ff00 */
[C---:B------:R-:W-:Y:S01]  /*bde0*/  IADD3 R43, R3.reuse, 0x12400, RZ ;  /* 0x00012400032b7810 */ /* 0x040fe20007ffe0ff */
[----:B------:R-:W-:Y:S01]  /*bdf0*/  VIADD R0, R3, 0x12440 ;  /* 0x0001244003007836 */ /* 0x000fe20000000000 */
[----:B------:R-:W-:Y:S01]  /*be00*/  CS2R R32, SRZ ;  /* 0x0000000000207805 */ /* 0x000fe2000001ff00 */
[----:B------:R-:W-:Y:S06]  /*be10*/  @P1 BRA `(.L_x_579) ;  /* 0x0000000400201947 */ /* 0x000fec0003800000 */
[----:B------:R-:W-:Y:S01]  /*be20*/  ULDC UR4, c[0x0][0x3f4] ;  /* 0x0000fd0000047ab9 */ /* 0x000fe20000000800 */
[C---:B------:R-:W-:Y:S01]  /*be30*/  IMAD.SHL.U32 R15, R208.reuse, 0x2, RZ ;  /* 0x00000002d00f7824 */ /* 0x040fe200078e00ff */
[----:B------:R-:W-:Y:S01]  /*be40*/  ISETP.GE.AND P4, PT, R208, UR4, PT ;  /* 0x00000004d0007c0c */ /* 0x000fe2000bf86270 */
[----:B------:R-:W-:Y:S01]  /*be50*/  IMAD.SHL.U32 R11, R207, 0x2, RZ ;  /* 0x00000002cf0b7824 */ /* 0x000fe200078e00ff */
[----:B------:R-:W-:Y:S01]  /*be60*/  ISETP.GE.AND P3, PT, R206, UR4, PT ;  /* 0x00000004ce007c0c */ /* 0x000fe2000bf66270 */
[----:B------:R-:W-:Y:S01]  /*be70*/  IMAD.SHL.U32 R35, R205, 0x2, RZ ;  /* 0x00000002cd237824 */ /* 0x000fe200078e00ff */
[----:B------:R-:W-:Y:S02]  /*be80*/  SHF.R.S32.HI R5, RZ, 0x1f, R208 ;  /* 0x0000001fff057819 */ /* 0x000fe400000114d0 */
[----:B------:R-:W-:Y:S02]  /*be90*/  CS2R R24, SRZ ;  /* 0x0000000000187805 */ /* 0x000fe4000001ff00 */
[----:B------:R-:W-:-:S02]  /*bea0*/  ISETP.GE.AND P2, PT, R207, UR4, PT ;  /* 0x00000004cf007c0c */ /* 0x000fc4000bf46270 */
[----:B------:R-:W-:Y:S02]  /*beb0*/  SHF.L.U64.HI R4, R208, 0x1, R5 ;  /* 0x00000001d0047819 */ /* 0x000fe40000010205 */
[----:B------:R-:W-:Y:S02]  /*bec0*/  SHF.R.S32.HI R7, RZ, 0x1f, R206 ;  /* 0x0000001fff077819 */ /* 0x000fe400000114ce */
[----:B------:R-:W-:Y:S02]  /*bed0*/  SHF.L.U32 R13, R206, 0x1, RZ ;  /* 0x00000001ce0d7819 */ /* 0x000fe400000006ff */
[-C--:B--2---:R-:W-:Y:S02]  /*bee0*/  @!P4 IADD3 R26, P5, R38, R15.reuse, RZ ;  /* 0x0000000f261ac210 */ /* 0x084fe40007fbe0ff */
[----:B----4-:R-:W-:Y:S02]  /*bef0*/  @!P4 IADD3 R14, P6, R40, R15, RZ ;  /* 0x0000000f280ec210 */ /* 0x010fe40007fde0ff */
[----:B-1----:R-:W-:-:S02]  /*bf00*/  @!P4 IADD3.X R27, R37, R4, RZ, P5, !PT ;  /* 0x00000004251bc210 */ /* 0x002fc40002ffe4ff */
[----:B------:R-:W-:Y:S01]  /*bf10*/  SHF.L.U64.HI R6, R206, 0x1, R7 ;  /* 0x00000001ce067819 */ /* 0x000fe20000010207 */
[----:B---3--:R-:W-:Y:S01]  /*bf20*/  @!P4 IMAD.X R15, R41, 0x1, R4, P6 ;  /* 0x00000001290fc824 */ /* 0x008fe200030e0604 */
[-C--:B------:R-:W-:Y:S02]  /*bf30*/  @!P3 IADD3 R28, P5, R38, R13.reuse, RZ ;  /* 0x0000000d261cb210 */ /* 0x080fe40007fbe0ff */
[----:B------:R-:W-:Y:S02]  /*bf40*/  ISETP.GE.AND P1, PT, R205, UR4, PT ;  /* 0x00000004cd007c0c */ /* 0x000fe4000bf26270 */
[----:B------:R-:W-:Y:S01]  /*bf50*/  SHF.R.S32.HI R10, RZ, 0x1f, R207 ;  /* 0x0000001fff0a7819 */ /* 0x000fe200000114cf */
[----:B------:R-:W-:Y:S01]  /*bf60*/  @!P3 IMAD.X R29, R37, 0x1, R6, P5 ;  /* 0x00000001251db824 */ /* 0x000fe200028e0606 */
[----:B------:R-:W-:Y:S02]  /*bf70*/  @!P3 IADD3 R12, P6, R40, R13, RZ ;  /* 0x0000000d280cb210 */ /* 0x000fe40007fde0ff */
[----:B------:R-:W-:-:S02]  /*bf80*/  SHF.L.U64.HI R20, R207, 0x1, R10 ;  /* 0x00000001cf147819 */ /* 0x000fc4000001020a */
[-C--:B------:R-:W-:Y:S02]  /*bf90*/  @!P2 IADD3 R30, P5, R38, R11.reuse, RZ ;  /* 0x0000000b261ea210 */ /* 0x080fe40007fbe0ff */
[----:B------:R-:W-:Y:S02]  /*bfa0*/  @!P3 IADD3.X R13, R41, R6, RZ, P6, !PT ;  /* 0x00000006290db210 */ /* 0x000fe400037fe4ff */
[----:B------:R-:W-:Y:S02]  /*bfb0*/  CS2R R6, SRZ ;  /* 0x0000000000067805 */ /* 0x000fe4000001ff00 */
[----:B------:R-:W-:Y:S01]  /*bfc0*/  @!P2 IADD3 R10, P6, R40, R11, RZ ;  /* 0x0000000b280aa210 */ /* 0x000fe20007fde0ff */
[--C-:B------:R-:W-:Y:S01]  /*bfd0*/  @!P2 IMAD.X R31, R37, 0x1, R20.reuse, P5 ;  /* 0x00000001251fa824 */ /* 0x100fe200028e0614 */
[----:B------:R-:W-:Y:S02]  /*bfe0*/  SHF.R.S32.HI R8, RZ, 0x1f, R205 ;  /* 0x0000001fff087819 */ /* 0x000fe400000114cd */
[----:B------:R-:W-:Y:S01]  /*bff0*/  ISETP.GE.AND P5, PT, R194, UR4, PT ;  /* 0x00000004c2007c0c */ /* 0x000fe2000bfa6270 */
[----:B------:R-:W-:Y:S01]  /*c000*/  @!P2 IMAD.X R11, R41, 0x1, R20, P6 ;  /* 0x00000001290ba824 */ /* 0x000fe200030e0614 */
[----:B------:R-:W-:-:S02]  /*c010*/  SHF.L.U64.HI R4, R205, 0x1, R8 ;  /* 0x00000001cd047819 */ /* 0x000fc40000010208 */
[-C--:B------:R-:W-:Y:S02]  /*c020*/  @!P1 IADD3 R8, P6, R38, R35.reuse, RZ ;  /* 0x0000002326089210 */ /* 0x080fe40007fde0ff */
[----:B------:R-:W-:Y:S02]  /*c030*/  SHF.R.S32.HI R32, RZ, 0x1f, R209 ;  /* 0x0000001fff207819 */ /* 0x000fe400000114d1 */
[----:B------:R-:W-:Y:S02]  /*c040*/  @!P1 IADD3.X R9, R37, R4, RZ, P6, !PT ;  /* 0x0000000425099210 */ /* 0x000fe400037fe4ff */
[----:B------:R-:W-:Y:S02]  /*c050*/  @!P1 IADD3 R34, P6, R40, R35, RZ ;  /* 0x0000002328229210 */ /* 0x000fe40007fde0ff */
[----:B------:R-:W-:Y:S01]  /*c060*/  SHF.L.U32 R33, R209, 0x1, RZ ;  /* 0x00000001d1217819 */ /* 0x000fe200000006ff */
[----:B------:R-:W-:Y:S01]  /*c070*/  @!P5 IMAD.MOV.U32 R5, RZ, RZ, R41 ;  /* 0x000000ffff05d224 */ /* 0x000fe200078e0029 */
[----:B------:R-:W-:Y:S01]  /*c080*/  @!P5 MOV R21, R37 ;  /* 0x000000250015d202 */ /* 0x000fe20000000f00 */
[----:B------:R-:W-:Y:S01]  /*c090*/  @!P1 IMAD.X R35, R41, 0x1, R4, P6 ;  /* 0x0000000129239824 */ /* 0x000fe200030e0604 */
[----:B------:R-:W-:Y:S01]  /*c0a0*/  ISETP.GE.AND P6, PT, R209, UR4, PT ;  /* 0x00000004d1007c0c */ /* 0x000fe2000bfc6270 */
[----:B------:R-:W-:-:S02]  /*c0b0*/  @!P5 IMAD.MOV.U32 R4, RZ, RZ, R40 ;  /* 0x000000ffff04d224 */ /* 0x000fc400078e0028 */
[----:B------:R-:W-:Y:S02]  /*c0c0*/  @!P5 IMAD.MOV.U32 R20, RZ, RZ, R38 ;  /* 0x000000ffff14d224 */ /* 0x000fe400078e0026 */
[----:B------:R-:W-:-:S04]  /*c0d0*/  @!P5 IMAD.WIDE R4, R194, 0x2, R4 ;  /* 0x00000002c204d825 */ /* 0x000fc800078e0204 */
[----:B------:R-:W-:Y:S01]  /*c0e0*/  @!P5 IMAD.WIDE R20, R194, 0x2, R20 ;  /* 0x00000002c214d825 */ /* 0x000fe200078e0214 */
[----:B------:R0:W5:Y:S04]  /*c0f0*/  @!P5 LD.E.64 R24, desc[UR48][R4.64] ;  /* 0x000000300418d980 */ /* 0x000168000c101b00 */
[----:B------:R1:W5:Y:S01]  /*c100*/  @!P5 LD.E.64 R6, desc[UR48][R20.64] ;  /* 0x000000301406d980 */ /* 0x000362000c101b00 */
[----:B0-----:R-:W-:Y:S02]  /*c110*/  CS2R R4, SRZ ;  /* 0x0000000000047805 */ /* 0x001fe4000001ff00 */
[----:B-1----:R-:W-:-:S04]  /*c120*/  CS2R R20, SRZ ;  /* 0x0000000000147805 */ /* 0x002fc8000001ff00 */
[----:B------:R0:W5:Y:S01]  /*c130*/  @!P4 LD.E.64 R4, desc[UR48][R26.64] ;  /* 0x000000301a04c980 */ /* 0x000162000c101b00 */
[----:B------:R-:W-:-:S03]  /*c140*/  SHF.L.U64.HI R32, R209, 0x1, R32 ;  /* 0x00000001d1207819 */ /* 0x000fc60000010220 */
[----:B------:R1:W5:Y:S01]  /*c150*/  @!P4 LD.E.64 R20, desc[UR48][R14.64] ;  /* 0x000000300e14c980 */ /* 0x000362000c101b00 */
[----:B0-----:R-:W-:Y:S02]  /*c160*/  CS2R R26, SRZ ;  /* 0x00000000001a7805 */ /* 0x001fe4000001ff00 */
[-C--:B------:R-:W-:Y:S02]  /*c170*/  @!P6 IADD3 R38, P5, R38, R33.reuse, RZ ;  /* 0x000000212626e210 */ /* 0x080fe40007fbe0ff */
[----:B-1----:R-:W-:Y:S02]  /*c180*/  CS2R R14, SRZ ;  /* 0x00000000000e7805 */ /* 0x002fe4000001ff00 */
[----:B------:R0:W5:Y:S01]  /*c190*/  @!P3 LD.E.64 R26, desc[UR48][R28.64] ;  /* 0x000000301c1ab980 */ /* 0x000162000c101b00 */
[----:B------:R-:W-:Y:S01]  /*c1a0*/  @!P6 IMAD.X R39, R37, 0x1, R32, P5 ;  /* 0x000000012527e824 */ /* 0x000fe200028e0620 */
[----:B------:R-:W-:Y:S02]  /*c1b0*/  @!P6 IADD3 R40, P5, R40, R33, RZ ;  /* 0x000000212828e210 */ /* 0x000fe40007fbe0ff */
[----:B------:R1:W5:Y:S01]  /*c1c0*/  @!P3 LD.E.64 R14, desc[UR48][R12.64] ;  /* 0x000000300c0eb980 */ /* 0x000362000c101b00 */
[----:B0-----:R-:W-:-:S02]  /*c1d0*/  CS2R R28, SRZ ;  /* 0x00000000001c7805 */ /* 0x001fc4000001ff00 */
[----:B-1----:R-:W-:-:S04]  /*c1e0*/  CS2R R12, SRZ ;  /* 0x00000000000c7805 */ /* 0x002fc8000001ff00 */
[----:B------:R0:W5:Y:S01]  /*c1f0*/  @!P2 LD.E.64 R28, desc[UR48][R30.64] ;  /* 0x000000301e1ca980 */ /* 0x000162000c101b00 */
[----:B------:R-:W-:Y:S01]  /*c200*/  @!P6 IMAD.X R41, R41, 0x1, R32, P5 ;  /* 0x000000012929e824 */ /* 0x000fe200028e0620 */
[----:B------:R-:W-:Y:S02]  /*c210*/  CS2R R32, SRZ ;  /* 0x0000000000207805 */ /* 0x000fe4000001ff00 */
[----:B------:R1:W5:Y:S04]  /*c220*/  @!P2 LD.E.64 R12, desc[UR48][R10.64] ;  /* 0x000000300a0ca980 */ /* 0x000368000c101b00 */
[----:B------:R-:W5:Y:S01]  /*c230*/  @!P6 LD.E.64 R32, desc[UR48][R38.64] ;  /* 0x000000302620e980 */ /* 0x000f62000c101b00 */
[----:B0-----:R-:W-:Y:S02]  /*c240*/  CS2R R30, SRZ ;  /* 0x00000000001e7805 */ /* 0x001fe4000001ff00 */
[----:B-1----:R-:W-:-:S04]  /*c250*/  CS2R R10, SRZ ;  /* 0x00000000000a7805 */ /* 0x002fc8000001ff00 */
[----:B------:R0:W5:Y:S04]  /*c260*/  @!P1 LD.E.64 R30, desc[UR48][R8.64] ;  /* 0x00000030081e9980 */ /* 0x000168000c101b00 */
[----:B------:R1:W5:Y:S01]  /*c270*/  @!P1 LD.E.64 R10, desc[UR48][R34.64] ;  /* 0x00000030220a9980 */ /* 0x000362000c101b00 */
[----:B0-----:R-:W-:-:S06]  /*c280*/  CS2R R8, SRZ ;  /* 0x0000000000087805 */ /* 0x001fcc000001ff00 */
[----:B------:R1:W5:Y:S02]  /*c290*/  @!P6 LD.E.64 R8, desc[UR48][R40.64] ;  /* 0x000000302808e980 */ /* 0x000364000c101b00 */
.L_x_579:
[----:B------:R-:W-:Y:S05]  /*c2a0*/  BSYNC B1 ;  /* 0x0000000000017941 */ /* 0x000fea0003800000 */
.L_x_578:
[----:B------:R-:W3:Y:S01]  /*c2b0*/  LDL R73, [R1+0x4] ;  /* 0x0000040001497983 */ /* 0x000ee20000100800 */
[----:B-----5:R-:W-:Y:S01]  /*c2c0*/  MOV R39, R4 ;  /* 0x0000000400277202 */ /* 0x020fe20000000f00 */
[----:B-1----:R-:W-:Y:S01]  /*c2d0*/  IMAD.MOV.U32 R35, RZ, RZ, R6 ;  /* 0x000000ffff237224 */ /* 0x002fe200078e0006 */
[----:B------:R-:W-:Y:S01]  /*c2e0*/  SHF.R.U64 R50, R4, 0x10, R5 ;  /* 0x0000001004327819 */ /* 0x000fe20000001205 */
[----:B------:R-:W-:Y:S01]  /*c2f0*/  IMAD.MOV.U32 R45, RZ, RZ, R29 ;  /* 0x000000ffff2d7224 */ /* 0x000fe200078e001d */
[----:B------:R-:W-:Y:S01]  /*c300*/  @P0 IADD3 R0, R43, -0x40, RZ ;  /* 0xffffffc02b000810 */ /* 0x000fe20007ffe0ff */
[--C-:B------:R-:W-:Y:S01]  /*c310*/  IMAD.MOV.U32 R43, RZ, RZ, R5.reuse ;  /* 0x000000ffff2b7224 */ /* 0x100fe200078e0005 */
[----:B------:R-:W-:Y:S01]  /*c320*/  SHF.R.U32.HI R51, RZ, 0x10, R5 ;  /* 0x00000010ff337819 */ /* 0x000fe20000011605 */
[----:B------:R-:W-:Y:S01]  /*c330*/  IMAD.MOV.U32 R5, RZ, RZ, R26 ;  /* 0x000000ffff057224 */ /* 0x000fe200078e001a */
[----:B------:R-:W-:Y:S01]  /*c340*/  MOV R44, R27 ;  /* 0x0000001b002c7202 */ /* 0x000fe20000000f00 */
[----:B------:R-:W-:Y:S01]  /*c350*/  IMAD.MOV.U32 R34, RZ, RZ, R7 ;  /* 0x000000ffff227224 */ /* 0x000fe200078e0007 */
[--C-:B------:R-:W-:Y:S01]  /*c360*/  SHF.R.U64 R52, R26, 0x10, R27.reuse ;  /* 0x000000101a347819 */ /* 0x100fe2000000121b */
[----:B------:R-:W-:Y:S01]  /*c370*/  IMAD.MOV.U32 R26, RZ, RZ, R28 ;  /* 0x000000ffff1a7224 */ /* 0x000fe200078e001c */
[----:B------:R-:W-:Y:S01]  /*c380*/  SHF.R.U32.HI R53, RZ, 0x10, R27 ;  /* 0x00000010ff357819 */ /* 0x000fe2000001161b */
[----:B----4-:R-:W-:Y:S01]  /*c390*/  IMAD.MOV.U32 R40, RZ, RZ, R11 ;  /* 0x000000ffff287224 */ /* 0x010fe200078e000b */
[----:B------:R-:W-:Y:S01]  /*c3a0*/  PRMT R27, R5, 0x5410, R44 ;  /* 0x00005410051b7816 */ /* 0x000fe2000000002c */
[----:B------:R-:W-:Y:S01]  /*c3b0*/  IMAD.MOV.U32 R47, RZ, RZ, R31 ;  /* 0x000000ffff2f7224 */ /* 0x000fe200078e001f */
[----:B------:R-:W-:Y:S01]  /*c3c0*/  MOV R48, R33 ;  /* 0x0000002100307202 */ /* 0x000fe20000000f00 */
[----:B--2---:R-:W-:Y:S01]  /*c3d0*/  IMAD.MOV.U32 R38, RZ, RZ, R24 ;  /* 0x000000ffff267224 */ /* 0x004fe200078e0018 */
[--C-:B------:R-:W-:Y:S01]  /*c3e0*/  SHF.R.U64 R58, R32, 0x10, R33.reuse ;  /* 0x00000010203a7819 */ /* 0x100fe20000001221 */
[----:B------:R-:W-:Y:S01]  /*c3f0*/  BSSY B1, `(.L_x_580) ;  /* 0x000003e000017945 */ /* 0x000fe20003800000 */
[----:B------:R-:W-:-:S02]  /*c400*/  SHF.R.U32.HI R59, RZ, 0x10, R33 ;  /* 0x00000010ff3b7819 */ /* 0x000fc40000011621 */
[----:B------:R-:W-:Y:S01]  /*c410*/  SHF.R.U64 R37, R6, 0x10, R7 ;  /* 0x0000001006257819 */ /* 0x000fe20000001207 */
[----:B------:R-:W-:Y:S01]  /*c420*/  IMAD.MOV.U32 R6, RZ, RZ, R25 ;  /* 0x000000ffff067224 */ /* 0x000fe200078e0019 */
[----:B------:R-:W-:Y:S02]  /*c430*/  MOV R33, R20 ;  /* 0x0000001400217202 */ /* 0x000fe40000000f00 */
[----:B------:R-:W-:Y:S02]  /*c440*/  SHF.R.U64 R62, R20, 0x10, R21 ;  /* 0x00000010143e7819 */ /* 0x000fe40000001215 */
[--C-:B------:R-:W-:Y:S02]  /*c450*/  SHF.R.U64 R54, R28, 0x10, R29.reuse ;  /* 0x000000101c367819 */ /* 0x100fe4000000121d */
[----:B------:R-:W-:Y:S01]  /*c460*/  SHF.R.U32.HI R55, RZ, 0x10, R29 ;  /* 0x00000010ff377819 */ /* 0x000fe2000001161d */
[----:B------:R-:W-:Y:S01]  /*c470*/  IMAD.MOV.U32 R29, RZ, RZ, R14 ;  /* 0x000000ffff1d7224 */ /* 0x000fe200078e000e */
[----:B------:R-:W-:-:S02]  /*c480*/  MOV R46, R30 ;  /* 0x0000001e002e7202 */ /* 0x000fc40000000f00 */
[----:B------:R-:W-:Y:S01]  /*c490*/  SHF.R.U64 R56, R30, 0x10, R31 ;  /* 0x000000101e387819 */ /* 0x000fe2000000121f */
[----:B------:R-:W-:Y:S01]  /*c4a0*/  IMAD.MOV.U32 R30, RZ, RZ, R32 ;  /* 0x000000ffff1e7224 */ /* 0x000fe200078e0020 */
[--C-:B------:R-:W-:Y:S02]  /*c4b0*/  SHF.R.U64 R60, R24, 0x10, R25.reuse ;  /* 0x00000010183c7819 */ /* 0x100fe40000001219 */
[----:B------:R-:W-:Y:S01]  /*c4c0*/  SHF.R.U32.HI R61, RZ, 0x10, R25 ;  /* 0x00000010ff3d7819 */ /* 0x000fe20000011619 */
[----:B------:R-:W-:Y:S01]  /*c4d0*/  IMAD.MOV.U32 R25, RZ, RZ, R12 ;  /* 0x000000ffff197224 */ /* 0x000fe200078e000c */
[----:B------:R-:W-:Y:S02]  /*c4e0*/  MOV R20, R15 ;  /* 0x0000000f00147202 */ /* 0x000fe40000000f00 */
[--C-:B------:R-:W-:Y:S02]  /*c4f0*/  SHF.R.U64 R64, R14, 0x10, R15.reuse ;  /* 0x000000100e407819 */ /* 0x100fe4000000120f */
[----:B------:R-:W-:Y:S01]  /*c500*/  SHF.R.U32.HI R65, RZ, 0x10, R15 ;  /* 0x00000010ff417819 */ /* 0x000fe2000001160f */
[----:B------:R-:W-:Y:S01]  /*c510*/  IMAD.MOV.U32 R15, RZ, RZ, R13 ;  /* 0x000000ffff0f7224 */ /* 0x000fe200078e000d */
[----:B------:R-:W-:Y:S01]  /*c520*/  SHF.R.U32.HI R49, RZ, 0x10, R7 ;  /* 0x00000010ff317819 */ /* 0x000fe20000011607 */
[----:B------:R-:W-:Y:S01]  /*c530*/  IMAD.MOV.U32 R7, RZ, RZ, R21 ;  /* 0x000000ffff077224 */ /* 0x000fe200078e0015 */
[----:B------:R-:W-:-:S02]  /*c540*/  SHF.R.U64 R68, R10, 0x10, R11 ;  /* 0x000000100a447819 */ /* 0x000fc4000000120b */
[----:B------:R-:W-:Y:S01]  /*c550*/  SHF.R.U32.HI R69, RZ, 0x10, R11 ;  /* 0x00000010ff457819 */ /* 0x000fe2000001160b */
[----:B------:R-:W-:Y:S01]  /*c560*/  IMAD.MOV.U32 R11, RZ, RZ, R8 ;  /* 0x000000ffff0b7224 */ /* 0x000fe200078e0008 */
[----:B------:R-:W-:Y:S02]  /*c570*/  SHF.R.U64 R66, R12, 0x10, R13 ;  /* 0x000000100c427819 */ /* 0x000fe4000000120d */
[----:B---3--:R-:W-:Y:S02]  /*c580*/  MOV R41, R9 ;  /* 0x0000000900297202 */ /* 0x008fe40000000f00 */
[--C-:B------:R-:W-:Y:S02]  /*c590*/  SHF.R.U64 R70, R8, 0x10, R9.reuse ;  /* 0x0000001008467819 */ /* 0x100fe40000001209 */
[----:B------:R-:W-:Y:S02]  /*c5a0*/  SHF.R.U32.HI R71, RZ, 0x10, R9 ;  /* 0x00000010ff477819 */ /* 0x000fe40000011609 */
[----:B------:R-:W-:-:S02]  /*c5b0*/  SHF.R.U32.HI R57, RZ, 0x10, R31 ;  /* 0x00000010ff397819 */ /* 0x000fc4000001161f */
[----:B------:R-:W-:Y:S02]  /*c5c0*/  SHF.R.U32.HI R63, RZ, 0x10, R21 ;  /* 0x00000010ff3f7819 */ /* 0x000fe40000011615 */
[----:B------:R-:W-:Y:S02]  /*c5d0*/  SHF.R.U32.HI R67, RZ, 0x10, R13 ;  /* 0x00000010ff437819 */ /* 0x000fe4000001160d */
[----:B------:R-:W-:Y:S02]  /*c5e0*/  MOV R12, R10 ;  /* 0x0000000a000c7202 */ /* 0x000fe40000000f00 */
[----:B------:R-:W-:Y:S02]  /*c5f0*/  VIMNMX R9, R42, 0x80, PT ;  /* 0x000000802a097848 */ /* 0x000fe40003fe0100 */
[----:B------:R-:W-:Y:S02]  /*c600*/  PRMT R35, R35, 0x5410, R34 ;  /* 0x0000541023237816 */ /* 0x000fe40000000022 */
[----:B------:R-:W-:-:S02]  /*c610*/  PRMT R31, R39, 0x5410, R43 ;  /* 0x00005410271f7816 */ /* 0x000fc4000000002b */
[----:B------:R-:W-:Y:S02]  /*c620*/  PRMT R21, R26, 0x5410, R45 ;  /* 0x000054101a157816 */ /* 0x000fe4000000002d */
[----:B------:R-:W-:Y:S02]  /*c630*/  PRMT R8, R30, 0x5410, R48 ;  /* 0x000054101e087816 */ /* 0x000fe40000000030 */
[----:B------:R-:W-:Y:S02]  /*c640*/  PRMT R29, R29, 0x5410, R20 ;  /* 0x000054101d1d7816 */ /* 0x000fe40000000014 */
[----:B------:R-:W-:Y:S02]  /*c650*/  PRMT R25, R25, 0x5410, R15 ;  /* 0x0000541019197816 */ /* 0x000fe4000000000f */
        /* <DEDUP_REMOVED lines=13> */
[----:B------:R-:W-:-:S02]  /*c730*/  ISETP.GE.AND P1, PT, R202, R9, PT ;  /* 0x00000009ca00720c */ /* 0x000fc40003f26270 */
[----:B------:R-:W-:Y:S02]  /*c740*/  PRMT R15, R12, 0x5410, R40 ;  /* 0x000054100c0f7816 */ /* 0x000fe40000000028 */
[----:B------:R-:W-:Y:S02]  /*c750*/  PRMT R20, R68, 0x5410, R69 ;  /* 0x0000541044147816 */ /* 0x000fe40000000045 */
[----:B------:R-:W-:Y:S02]  /*c760*/  PRMT R11, R11, 0x5410, R41 ;  /* 0x000054100b0b7816 */ /* 0x000fe40000000029 */
[----:B------:R-:W-:-:S04]  /*c770*/  LEA.HI R4, R73, R73, RZ, 0x1 ;  /* 0x0000004949047211 */ /* 0x000fc800078f08ff */
[----:B------:R-:W-:-:S05]  /*c780*/  LOP3.LUT R4, R4, 0xfffffffe, RZ, 0xc0, !PT ;  /* 0xfffffffe04047812 */ /* 0x000fca00078ec0ff */
[----:B------:R-:W-:-:S05]  /*c790*/  IMAD.IADD R4, R73, 0x1, -R4 ;  /* 0x0000000149047824 */ /* 0x000fca00078e0a04 */
[----:B------:R-:W-:-:S04]  /*c7a0*/  SHF.L.U32 R5, R4, 0x1f, RZ ;  /* 0x0000001f04057819 */ /* 0x000fc800000006ff */
[----:B------:R-:W0:Y:S02]  /*c7b0*/  SYNCS.PHASECHK.TRANS64.TRYWAIT P0, [R2+URZ+0x30800], R5 ;  /* 0x03080005020075a7 */ /* 0x000e24000800017f */
[----:B0-----:R-:W-:Y:S05]  /*c7c0*/  @!P0 BRA `(.L_x_581) ;  /* 0x0000016c00ec8947 */ /* 0x001fea0003800000 */
.L_x_827:
[----:B------:R-:W-:Y:S05]  /*c7d0*/  BSYNC B1 ;  /* 0x0000000000017941 */ /* 0x000fea0003800000 */
.L_x_580:
[----:B------:R-:W-:Y:S01]  /*c7e0*/  BSSY B1, `(.L_x_582) ;  /* 0x00000fe000017945 */ /* 0x000fe20003800000 */
[----:B------:R-:W-:-:S03]  /*c7f0*/  PRMT R12, R70, 0x5410, R71 ;  /* 0x00005410460c7816 */ /* 0x000fc60000000047 */
[----:B------:R-:W-:Y:S05]  /*c800*/  @P1 BRA `(.L_x_583) ;  /* 0x0000000c00ec1947 */ /* 0x000fea0003800000 */
[----:B------:R-:W1:Y:S01]  /*c810*/  LDC R4, c[0x0][0x3f4] ;  /* 0x0000fd00ff047b82 */ /* 0x000e620000000800 */
[----:B------:R-:W-:Y:S01]  /*c820*/  BSSY B2, `(.L_x_584) ;  /* 0x000002e000027945 */ /* 0x000fe20003800000 */
[-C--:B-1----:R-:W-:Y:S02]  /*c830*/  ISETP.GE.AND P0, PT, R194, R4.reuse, PT ;  /* 0x00000004c200720c */ /* 0x082fe40003f06270 */
[-C--:B------:R-:W-:Y:S02]  /*c840*/  ISETP.GE.AND P1, PT, R208, R4.reuse, PT ;  /* 0x00000004d000720c */ /* 0x080fe40003f26270 */
[-C--:B------:R-:W-:Y:S02]  /*c850*/  ISETP.GE.AND P2, PT, R206, R4.reuse, PT ;  /* 0x00000004ce00720c */ /* 0x080fe40003f46270 */
[-C--:B------:R-:W-:Y:S02]  /*c860*/  ISETP.GE.AND P3, PT, R207, R4.reuse, PT ;  /* 0x00000004cf00720c */ /* 0x080fe40003f66270 */
[----:B------:R-:W-:-:S02]  /*c870*/  ISETP.GE.AND P4, PT, R205, R4, PT ;  /* 0x00000004cd00720c */ /* 0x000fc40003f86270 */
[----:B------:R-:W-:-:S03]  /*c880*/  ISETP.GE.AND P5, PT, R209, R4, PT ;  /* 0x00000004d100720c */ /* 0x000fc60003fa6270 */
[----:B------:R-:W-:Y:S10]  /*c890*/  @P0 BRA `(.L_x_585) ;  /* 0x0000000000980947 */ /* 0x000ff40003800000 */
[----:B0-----:R-:W0:Y:S01]  /*c8a0*/  LDS.128 R4, [R3+0x12400] ;  /* 0x0124000003047984 */ /* 0x001e220000000c00 */
[----:B------:R-:W-:Y:S02]  /*c8b0*/  HADD2.F32 R47, -RZ, R38.H0_H0 ;  /* 0x20000026ff2f7230 */ /* 0x000fe40000004100 */
[----:B------:R-:W-:Y:S02]  /*c8c0*/  HADD2.F32 R45, -RZ, R35.H0_H0 ;  /* 0x20000023ff2d7230 */ /* 0x000fe40000004100 */
[----:B------:R-:W-:Y:S02]  /*c8d0*/  HADD2.F32 R44, -RZ, R37.H0_H0 ;  /* 0x20000025ff2c7230 */ /* 0x000fe40000004100 */
[----:B------:R-:W-:Y:S02]  /*c8e0*/  HADD2.F32 R46, -RZ, R39.H0_H0 ;  /* 0x20000027ff2e7230 */ /* 0x000fe40000004100 */
[--C-:B0-----:R-:W-:Y:S02]  /*c8f0*/  HADD2.F32 R40, -RZ, R4.reuse.H0_H0 ;  /* 0x20000004ff287230 */ /* 0x101fe40000004100 */
[----:B------:R-:W-:-:S02]  /*c900*/  HADD2.F32 R4, -RZ, R4.H1_H1 ;  /* 0x30000004ff047230 */ /* 0x000fc40000004100 */
[--C-:B------:R-:W-:Y:S02]  /*c910*/  HADD2.F32 R41, -RZ, R5.reuse.H0_H0 ;  /* 0x20000005ff297230 */ /* 0x100fe40000004100 */
[----:B------:R-:W-:Y:S02]  /*c920*/  HADD2.F32 R5, -RZ, R5.H1_H1 ;  /* 0x30000005ff057230 */ /* 0x000fe40000004100 */
[C---:B------:R-:W-:Y:S01]  /*c930*/  FMUL.FTZ R49, R4.reuse, R47 ;  /* 0x0000002f04317220 */ /* 0x040fe20000410000 */
[-C--:B------:R-:W-:Y:S01]  /*c940*/  FMUL.FTZ R4, R4, R45.reuse ;  /* 0x0000002d04047220 */ /* 0x080fe20000410000 */
[--C-:B------:R-:W-:Y:S02]  /*c950*/  HADD2.F32 R42, -RZ, R6.reuse.H0_H0 ;  /* 0x20000006ff2a7230 */ /* 0x100fe40000004100 */
[----:B------:R-:W-:Y:S02]  /*c960*/  HADD2.F32 R43, -RZ, R7.H0_H0 ;  /* 0x20000007ff2b7230 */ /* 0x000fe40000004100 */
[C---:B------:R-:W-:Y:S01]  /*c970*/  FMUL.FTZ R50, R5.reuse, R46 ;  /* 0x0000002e05327220 */ /* 0x040fe20000410000 */
[C---:B------:R-:W-:Y:S01]  /*c980*/  FFMA.FTZ R49, R40.reuse, R45, -R49 ;  /* 0x0000002d28317223 */ /* 0x040fe20000010831 */
[----:B------:R-:W-:Y:S01]  /*c990*/  FFMA.FTZ R48, R40, R47, R4 ;  /* 0x0000002f28307223 */ /* 0x000fe20000010004 */
[----:B------:R-:W-:Y:S01]  /*c9a0*/  FMUL.FTZ R52, R5, R44 ;  /* 0x0000002c05347220 */ /* 0x000fe20000410000 */
[----:B------:R-:W-:-:S02]  /*c9b0*/  HADD2.F32 R6, -RZ, R6.H1_H1 ;  /* 0x30000006ff067230 */ /* 0x000fc40000004100 */
[C---:B------:R-:W-:Y:S01]  /*c9c0*/  FFMA.FTZ R50, R41.reuse, R44, -R50 ;  /* 0x0000002c29327223 */ /* 0x040fe20000010832 */
[----:B------:R-:W-:Y:S02]  /*c9d0*/  HADD2.F32 R7, -RZ, R7.H1_H1 ;  /* 0x30000007ff077230 */ /* 0x000fe40000004100 */
[----:B------:R-:W-:Y:S01]  /*c9e0*/  FFMA.FTZ R41, R41, R46, R52 ;  /* 0x0000002e29297223 */ /* 0x000fe20000010034 */
[----:B------:R-:W-:Y:S02]  /*c9f0*/  HADD2.F32 R45, -RZ, R38.H1_H1 ;  /* 0x30000026ff2d7230 */ /* 0x000fe40000004100 */
[----:B------:R-:W-:Y:S02]  /*ca00*/  HADD2.F32 R5, -RZ, R35.H1_H1 ;  /* 0x30000023ff057230 */ /* 0x000fe40000004100 */
[----:B------:R-:W-:Y:S02]  /*ca10*/  HADD2.F32 R40, -RZ, R39.H1_H1 ;  /* 0x30000027ff287230 */ /* 0x000fe40000004100 */
[----:B------:R-:W-:Y:S01]  /*ca20*/  FMUL.FTZ R47, R6, R45 ;  /* 0x0000002d062f7220 */ /* 0x000fe20000410000 */
[----:B------:R-:W-:-:S02]  /*ca30*/  HADD2.F32 R4, -RZ, R37.H1_H1 ;  /* 0x30000025ff047230 */ /* 0x000fc40000004100 */
[-C--:B------:R-:W-:Y:S01]  /*ca40*/  FMUL.FTZ R44, R6, R5.reuse ;  /* 0x00000005062c7220 */ /* 0x080fe20000410000 */
[C---:B------:R-:W-:Y:S01]  /*ca50*/  FMUL.FTZ R46, R7.reuse, R40 ;  /* 0x00000028072e7220 */ /* 0x040fe20000410000 */
[C---:B------:R-:W-:Y:S01]  /*ca60*/  FFMA.FTZ R6, R42.reuse, R5, -R47 ;  /* 0x000000052a067223 */ /* 0x040fe2000001082f */
[-C--:B------:R-:W-:Y:S01]  /*ca70*/  FMUL.FTZ R51, R7, R4.reuse ;  /* 0x0000000407337220 */ /* 0x080fe20000410000 */
[----:B------:R-:W-:Y:S01]  /*ca80*/  FFMA.FTZ R45, R42, R45, R44 ;  /* 0x0000002d2a2d7223 */ /* 0x000fe2000001002c */
[C---:B------:R-:W-:Y:S01]  /*ca90*/  FFMA.FTZ R7, R43.reuse, R4, -R46 ;  /* 0x000000042b077223 */ /* 0x040fe2000001082e */
[----:B------:R-:W-:Y:S01]  /*caa0*/  F2FP.F16.F32.PACK_AB R4, R48, R49 ;  /* 0x000000313004723e */ /* 0x000fe200000000ff */
[----:B------:R-:W-:Y:S01]  /*cab0*/  FFMA.FTZ R40, R43, R40, R51 ;  /* 0x000000282b287223 */ /* 0x000fe20000010033 */
[----:B------:R-:W-:Y:S02]  /*cac0*/  F2FP.F16.F32.PACK_AB R5, R41, R50 ;  /* 0x000000322905723e */ /* 0x000fe400000000ff */
[----:B------:R-:W-:-:S02]  /*cad0*/  F2FP.F16.F32.PACK_AB R6, R45, R6 ;  /* 0x000000062d06723e */ /* 0x000fc400000000ff */
[----:B------:R-:W-:-:S05]  /*cae0*/  F2FP.F16.F32.PACK_AB R7, R40, R7 ;  /* 0x000000072807723e */ /* 0x000fca00000000ff */
[----:B------:R1:W-:Y:S02]  /*caf0*/  STS.128 [R3+0x12400], R4 ;  /* 0x0124000403007388 */ /* 0x0003e40000000c00 */
.L_x_585:
[----:B------:R-:W-:Y:S05]  /*cb00*/  BSYNC B2 ;  /* 0x0000000000027941 */ /* 0x000fea0003800000 */
.L_x_584:
[----:B------:R-:W-:Y:S04]  /*cb10*/  BSSY B2, `(.L_x_586) ;  /* 0x0000028000027945 */ /* 0x000fe80003800000 */
[----:B------:R-:W-:Y:S05]  /*cb20*/  @P1 BRA `(.L_x_587) ;  /* 0x0000000000981947 */ /* 0x000fea0003800000 */
[----:B01----:R-:W0:Y:S01]  /*cb30*/  LDS.128 R4, [R0] ;  /* 0x0000000000047984 */ /* 0x003e220000000c00 */
        /* <DEDUP_REMOVED lines=36> */
[----:B------:R2:W-:Y:S02]  /*cd80*/  STS.128 [R0], R4 ;  /* 0x0000000400007388 */ /* 0x0005e40000000c00 */
.L_x_587:
[----:B------:R-:W-:Y:S05]  /*cd90*/  BSYNC B2 ;  /* 0x0000000000027941 */ /* 0x000fea0003800000 */
.L_x_586:
[----:B------:R-:W-:Y:S04]  /*cda0*/  BSSY B2, `(.L_x_588) ;  /* 0x0000028000027945 */ /* 0x000fe80003800000 */
[----:B------:R-:W-:Y:S05]  /*cdb0*/  @P2 BRA `(.L_x_589) ;  /* 0x0000000000982947 */ /* 0x000fea0003800000 */
[----:B012---:R-:W0:Y:S01]  /*cdc0*/  LDS.128 R4, [R3+0x16400] ;  /* 0x0164000003047984 */ /* 0x007e220000000c00 */
        /* <DEDUP_REMOVED lines=37> */
.L_x_589:
[----:B------:R-:W-:Y:S05]  /*d020*/  BSYNC B2 ;  /* 0x0000000000027941 */ /* 0x000fea0003800000 */
.L_x_588:
[----:B------:R-:W-:Y:S04]  /*d030*/  BSSY B2, `(.L_x_590) ;  /* 0x0000028000027945 */ /* 0x000fe80003800000 */
[----:B------:R-:W-:Y:S05]  /*d040*/  @P3 BRA `(.L_x_591) ;  /* 0x0000000000983947 */ /* 0x000fea0003800000 */
[----:B0123--:R-:W0:Y:S01]  /*d050*/  LDS.128 R4, [R0+0x4000] ;  /* 0x0040000000047984 */ /* 0x00fe220000000c00 */
        /* <DEDUP_REMOVED lines=37> */
.L_x_591:
[----:B------:R-:W-:Y:S05]  /*d2b0*/  BSYNC B2 ;  /* 0x0000000000027941 */ /* 0x000fea0003800000 */
.L_x_590:
[----:B------:R-:W-:Y:S04]  /*d2c0*/  BSSY B2, `(.L_x_592) ;  /* 0x0000028000027945 */ /* 0x000fe80003800000 */
[----:B------:R-:W-:Y:S05]  /*d2d0*/  @P4 BRA `(.L_x_593) ;  /* 0x0000000000984947 */ /* 0x000fea0003800000 */
[----:B01234-:R-:W0:Y:S01]  /*d2e0*/  LDS.128 R4, [R3+0x1a400] ;  /* 0x01a4000003047984 */ /* 0x01fe220000000c00 */
        /* <DEDUP_REMOVED lines=37> */
.L_x_593:
[----:B------:R-:W-:Y:S05]  /*d540*/  BSYNC B2 ;  /* 0x0000000000027941 */ /* 0x000fea0003800000 */
.L_x_592:
        /* <DEDUP_REMOVED lines=39> */
.L_x_583:
[----:B------:R-:W-:Y:S05]  /*d7c0*/  BSYNC B1 ;  /* 0x0000000000017941 */ /* 0x000fea0003800000 */
.L_x_582:
[----:B01234-:R-:W-:-:S05]  /*d7d0*/  VIADD R4, R202, 0x40 ;  /* 0x00000040ca047836 */ /* 0x01ffca0000000000 */
[----:B------:R-:W-:-:S13]  /*d7e0*/  ISETP.GE.AND P0, PT, R4, R9, PT ;  /* 0x000000090400720c */ /* 0x000fda0003f06270 */
[----:B------:R-:W-:Y:S05]  /*d7f0*/  @P0 BRA `(.L_x_594) ;  /* 0x0000003c00280947 */ /* 0x000fea0003800000 */
[----:B------:R-:W0:Y:S01]  /*d800*/  LDC R4, c[0x0][0x3f4] ;  /* 0x0000fd00ff047b82 */ /* 0x000e220000000800 */
[----:B------:R-:W-:Y:S01]  /*d810*/  BSSY B1, `(.L_x_595) ;  /* 0x000002e000017945 */ /* 0x000fe20003800000 */
[-C--:B0-----:R-:W-:Y:S02]  /*d820*/  ISETP.GE.AND P0, PT, R194, R4.reuse, PT ;  /* 0x00000004c200720c */ /* 0x081fe40003f06270 */
[-C--:B------:R-:W-:Y:S02]  /*d830*/  ISETP.GE.AND P1, PT, R208, R4.reuse, PT ;  /* 0x00000004d000720c */ /* 0x080fe40003f26270 */
[-C--:B------:R-:W-:Y:S02]  /*d840*/  ISETP.GE.AND P2, PT, R206, R4.reuse, PT ;  /* 0x00000004ce00720c */ /* 0x080fe40003f46270 */
[-C--:B------:R-:W-:Y:S02]  /*d850*/  ISETP.GE.AND P3, PT, R207, R4.reuse, PT ;  /* 0x00000004cf00720c */ /* 0x080fe40003f66270 */
[----:B------:R-:W-:-:S02]  /*d860*/  ISETP.GE.AND P4, PT, R205, R4, PT ;  /* 0x00000004cd00720c */ /* 0x000fc40003f86270 */
[----:B------:R-:W-:-:S03]  /*d870*/  ISETP.GE.AND P5, PT, R209, R4, PT ;  /* 0x00000004d100720c */ /* 0x000fc60003fa6270 */
[----:B------:R-:W-:Y:S10]  /*d880*/  @P0 BRA `(.L_x_596) ;  /* 0x0000000000980947 */ /* 0x000ff40003800000 */
[----:B------:R-:W0:Y:S01]  /*d890*/  LDS.128 R4, [R3+0x14400] ;  /* 0x0144000003047984 */ /* 0x000e220000000c00 */
        /* <DEDUP_REMOVED lines=8> */
[-C--:B------:R-:W-:Y:S01]  /*d920*/  FMUL.FTZ R44, R47, R4.reuse ;  /* 0x000000042f2c7220 */ /* 0x080fe20000410000 */
[C---:B------:R-:W-:Y:S01]  /*d930*/  FMUL.FTZ R46, R45.reuse, R4 ;  /* 0x000000042d2e7220 */ /* 0x040fe20000410000 */
[----:B------:R-:W-:Y:S02]  /*d940*/  HADD2.F32 R41, -RZ, R6.H0_H0 ;  /* 0x20000006ff297230 */ /* 0x000fe40000004100 */
[----:B------:R-:W-:Y:S01]  /*d950*/  FMUL.FTZ R43, R50, R5 ;  /* 0x00000005322b7220 */ /* 0x000fe20000410000 */
[----:B------:R-:W-:Y:S01]  /*d960*/  FFMA.FTZ R4, R45, R9, -R44 ;  /* 0x000000092d047223 */ /* 0x000fe2000001082c */
[----:B------:R-:W-:Y:S01]  /*d970*/  FMUL.FTZ R45, R48, R5 ;  /* 0x00000005302d7220 */ /* 0x000fe20000410000 */
[----:B------:R-:W-:-:S02]  /*d980*/  HADD2.F32 R42, -RZ, R7.H0_H0 ;  /* 0x20000007ff2a7230 */ /* 0x000fc40000004100 */
[----:B------:R-:W-:Y:S01]  /*d990*/  FFMA.FTZ R9, R47, R9, R46 ;  /* 0x000000092f097223 */ /* 0x000fe2000001002e */
[-C--:B------:R-:W-:Y:S01]  /*d9a0*/  FFMA.FTZ R5, R48, R40.reuse, -R43 ;  /* 0x0000002830057223 */ /* 0x080fe2000001082b */
[----:B------:R-:W-:Y:S02]  /*d9b0*/  HADD2.F32 R6, -RZ, R6.H1_H1 ;  /* 0x30000006ff067230 */ /* 0x000fe40000004100 */
[----:B------:R-:W-:Y:S01]  /*d9c0*/  FFMA.FTZ R40, R50, R40, R45 ;  /* 0x0000002832287223 */ /* 0x000fe2000001002d */
[----:B------:R-:W-:Y:S01]  /*d9d0*/  HADD2.F32 R7, -RZ, R7.H1_H1 ;  /* 0x30000007ff077230 */ /* 0x000fe20000004100 */
[----:B------:R-:W-:Y:S01]  /*d9e0*/  F2FP.F16.F32.PACK_AB R4, R9, R4 ;  /* 0x000000040904723e */ /* 0x000fe200000000ff */
[----:B------:R-:W-:Y:S02]  /*d9f0*/  HADD2.F32 R47, -RZ, R38.H1_H1 ;  /* 0x30000026ff2f7230 */ /* 0x000fe40000004100 */
[----:B------:R-:W-:Y:S01]  /*da00*/  HADD2.F32 R48, -RZ, R39.H1_H1 ;  /* 0x30000027ff307230 */ /* 0x000fe20000004100 */
[----:B------:R-:W-:Y:S01]  /*da10*/  F2FP.F16.F32.PACK_AB R5, R40, R5 ;  /* 0x000000052805723e */ /* 0x000fe200000000ff */
[----:B------:R-:W-:-:S02]  /*da20*/  HADD2.F32 R43, -RZ, R35.H1_H1 ;  /* 0x30000023ff2b7230 */ /* 0x000fc40000004100 */
[-C--:B------:R-:W-:Y:S01]  /*da30*/  FMUL.FTZ R38, R47, R6.reuse ;  /* 0x000000062f267220 */ /* 0x080fe20000410000 */
[----:B------:R-:W-:Y:S02]  /*da40*/  HADD2.F32 R46, -RZ, R37.H1_H1 ;  /* 0x30000025ff2e7230 */ /* 0x000fe40000004100 */
[----:B------:R-:W-:Y:S01]  /*da50*/  FMUL.FTZ R35, R48, R7 ;  /* 0x0000000730237220 */ /* 0x000fe20000410000 */
[C---:B------:R-:W-:Y:S01]  /*da60*/  FMUL.FTZ R44, R43.reuse, R6 ;  /* 0x000000062b2c7220 */ /* 0x040fe20000410000 */
[----:B------:R-:W-:Y:S01]  /*da70*/  FFMA.FTZ R6, R43, R41, -R38 ;  /* 0x000000292b067223 */ /* 0x000fe20000010826 */
[C---:B------:R-:W-:Y:S01]  /*da80*/  FMUL.FTZ R37, R46.reuse, R7 ;  /* 0x000000072e257220 */ /* 0x040fe20000410000 */
[-C--:B------:R-:W-:Y:S01]  /*da90*/  FFMA.FTZ R7, R46, R42.reuse, -R35 ;  /* 0x0000002a2e077223 */ /* 0x080fe20000010823 */
[----:B------:R-:W-:Y:S02]  /*daa0*/  FFMA.FTZ R41, R47, R41, R44 ;  /* 0x000000292f297223 */ /* 0x000fe4000001002c */
[----:B------:R-:W-:-:S03]  /*dab0*/  FFMA.FTZ R42, R48, R42, R37 ;  /* 0x0000002a302a7223 */ /* 0x000fc60000010025 */
[----:B------:R-:W-:Y:S02]  /*dac0*/  F2FP.F16.F32.PACK_AB R6, R41, R6 ;  /* 0x000000062906723e */ /* 0x000fe400000000ff */
[----:B------:R-:W-:-:S05]  /*dad0*/  F2FP.F16.F32.PACK_AB R7, R42, R7 ;  /* 0x000000072a07723e */ /* 0x000fca00000000ff */
[----:B------:R0:W-:Y:S02]  /*dae0*/  STS.128 [R3+0x14400], R4 ;  /* 0x0144000403007388 */ /* 0x0001e40000000c00 */
.L_x_596:
[----:B------:R-:W-:Y:S05]  /*daf0*/  BSYNC B1 ;  /* 0x0000000000017941 */ /* 0x000fea0003800000 */
.L_x_595:
[----:B------:R-:W-:Y:S04]  /*db00*/  BSSY B1, `(.L_x_597) ;  /* 0x0000028000017945 */ /* 0x000fe80003800000 */
[----:B------:R-:W-:Y:S05]  /*db10*/  @P1 BRA `(.L_x_598) ;  /* 0x0000000000981947 */ /* 0x000fea0003800000 */
        /* <DEDUP_REMOVED lines=10> */
[----:B------:R-:W-:Y:S01]  /*dbc0*/  FMUL.FTZ R42, R39, R4 ;  /* 0x00000004272a7220 */ /* 0x000fe20000410000 */
[----:B------:R-:W-:Y:S02]  /*dbd0*/  HADD2.F32 R37, -RZ, R6.H0_H0 ;  /* 0x20000006ff257230 */ /* 0x000fe40000004100 */
[----:B------:R-:W-:Y:S01]  /*dbe0*/  FMUL.FTZ R44, R45, R5 ;  /* 0x000000052d2c7220 */ /* 0x000fe20000410000 */
[----:B------:R-:W-:Y:S01]  /*dbf0*/  FFMA.FTZ R4, R39, R9, -R40 ;  /* 0x0000000927047223 */ /* 0x000fe20000010828 */
[----:B------:R-:W-:Y:S01]  /*dc00*/  FMUL.FTZ R40, R41, R5 ;  /* 0x0000000529287220 */ /* 0x000fe20000410000 */
[----:B------:R-:W-:-:S02]  /*dc10*/  HADD2.F32 R38, -RZ, R7.H0_H0 ;  /* 0x20000007ff267230 */ /* 0x000fc40000004100 */
[----:B------:R-:W-:Y:S01]  /*dc20*/  FFMA.FTZ R5, R41, R35, -R44 ;  /* 0x0000002329057223 */ /* 0x000fe2000001082c */
[----:B------:R-:W-:Y:S02]  /*dc30*/  HADD2.F32 R6, -RZ, R6.H1_H1 ;  /* 0x30000006ff067230 */ /* 0x000fe40000004100 */
[----:B------:R-:W-:Y:S01]  /*dc40*/  FFMA.FTZ R9, R43, R9, R42 ;  /* 0x000000092b097223 */ /* 0x000fe2000001002a */
[----:B------:R-:W-:Y:S02]  /*dc50*/  HADD2.F32 R7, -RZ, R7.H1_H1 ;  /* 0x30000007ff077230 */ /* 0x000fe40000004100 */
[----:B------:R-:W-:Y:S01]  /*dc60*/  FFMA.FTZ R40, R45, R35, R40 ;  /* 0x000000232d287223 */ /* 0x000fe20000010028 */
[----:B------:R-:W-:Y:S02]  /*dc70*/  HADD2.F32 R41, -RZ, R33.H1_H1 ;  /* 0x30000021ff297230 */ /* 0x000fe40000004100 */
[----:B------:R-:W-:Y:S01]  /*dc80*/  HADD2.F32 R44, -RZ, R34.H1_H1 ;  /* 0x30000022ff2c7230 */ /* 0x000fe20000004100 */
[----:B------:R-:W-:Y:S01]  /*dc90*/  F2FP.F16.F32.PACK_AB R4, R9, R4 ;  /* 0x000000040904723e */ /* 0x000fe200000000ff */
[----:B------:R-:W-:Y:S01]  /*dca0*/  HADD2.F32 R39, -RZ, R31.H1_H1 ;  /* 0x3000001fff277230 */ /* 0x000fe20000004100 */
[----:B------:R-:W-:Y:S01]  /*dcb0*/  F2FP.F16.F32.PACK_AB R5, R40, R5 ;  /* 0x000000052805723e */ /* 0x000fe200000000ff */
[----:B------:R-:W-:-:S02]  /*dcc0*/  HADD2.F32 R42, -RZ, R32.H1_H1 ;  /* 0x30000020ff2a7230 */ /* 0x000fc40000004100 */
[-C--:B------:R-:W-:Y:S01]  /*dcd0*/  FMUL.FTZ R32, R41, R6.reuse ;  /* 0x0000000629207220 */ /* 0x080fe20000410000 */
[-C--:B------:R-:W-:Y:S01]  /*dce0*/  FMUL.FTZ R31, R44, R7.reuse ;  /* 0x000000072c1f7220 */ /* 0x080fe20000410000 */
[C---:B------:R-:W-:Y:S01]  /*dcf0*/  FMUL.FTZ R34, R39.reuse, R6 ;  /* 0x0000000627227220 */ /* 0x040fe20000410000 */
[C---:B------:R-:W-:Y:S01]  /*dd00*/  FMUL.FTZ R33, R42.reuse, R7 ;  /* 0x000000072a217220 */ /* 0x040fe20000410000 */
[-C--:B------:R-:W-:Y:S01]  /*dd10*/  FFMA.FTZ R6, R39, R37.reuse, -R32 ;  /* 0x0000002527067223 */ /* 0x080fe20000010820 */
[-C--:B------:R-:W-:Y:S01]  /*dd20*/  FFMA.FTZ R7, R42, R38.reuse, -R31 ;  /* 0x000000262a077223 */ /* 0x080fe2000001081f */
[----:B------:R-:W-:Y:S01]  /*dd30*/  FFMA.FTZ R37, R41, R37, R34 ;  /* 0x0000002529257223 */ /* 0x000fe20000010022 */
[----:B------:R-:W-:-:S04]  /*dd40*/  FFMA.FTZ R38, R44, R38, R33 ;  /* 0x000000262c267223 */ /* 0x000fc80000010021 */
[----:B------:R-:W-:Y:S02]  /*dd50*/  F2FP.F16.F32.PACK_AB R6, R37, R6 ;  /* 0x000000062506723e */ /* 0x000fe400000000ff */
[----:B------:R-:W-:-:S05]  /*dd60*/  F2FP.F16.F32.PACK_AB R7, R38, R7 ;  /* 0x000000072607723e */ /* 0x000fca00000000ff */
[----:B------:R1:W-:Y:S02]  /*dd70*/  STS.128 [R0+0x2000], R4 ;  /* 0x0020000400007388 */ /* 0x0003e40000000c00 */
.L_x_598:
[----:B------:R-:W-:Y:S05]  /*dd80*/  BSYNC B1 ;  /* 0x0000000000017941 */ /* 0x000fea0003800000 */
.L_x_597:
[----:B------:R-:W-:Y:S04]  /*dd90*/  BSSY B1, `(.L_x_599) ;  /* 0x0000028000017945 */ /* 0x000fe80003800000 */
[----:B------:R-:W-:Y:S05]  /*dda0*/  @P2 BRA `(.L_x_600) ;  /* 0x0000000000982947 */ /* 0x000fea0003800000 */
[----:B01----:R-:W0:Y:S01]  /*ddb0*/  LDS.128 R4, [R3+0x18400] ;  /* 0x0184000003047984 */ /* 0x003e220000000c00 */
        /* <DEDUP_REMOVED lines=27> */
[C---:B------:R-:W-:Y:S01]  /*df70*/  FMUL.FTZ R29, R38.reuse, R6 ;  /* 0x00000006261d7220 */ /* 0x040fe20000410000 */
[-C--:B------:R-:W-:Y:S01]  /*df80*/  FMUL.FTZ R28, R37, R7.reuse ;  /* 0x00000007251c7220 */ /* 0x080fe20000410000 */
[-C--:B------:R-:W-:Y:S01]  /*df90*/  FFMA.FTZ R6, R38, R32.reuse, -R27 ;  /* 0x0000002026067223 */ /* 0x080fe2000001081b */
[C---:B------:R-:W-:Y:S01]  /*dfa0*/  FMUL.FTZ R30, R35.reuse, R7 ;  /* 0x00000007231e7220 */ /* 0x040fe20000410000 */
[----:B------:R-:W-:Y:S01]  /*dfb0*/  FFMA.FTZ R29, R40, R32, R29 ;  /* 0x00000020281d7223 */ /* 0x000fe2000001001d */
[-C--:B------:R-:W-:Y:S02]  /*dfc0*/  FFMA.FTZ R7, R35, R33.reuse, -R28 ;  /* 0x0000002123077223 */ /* 0x080fe4000001081c */
[----:B------:R-:W-:-:S02]  /*dfd0*/  FFMA.FTZ R30, R37, R33, R30 ;  /* 0x00000021251e7223 */ /* 0x000fc4000001001e */
[----:B------:R-:W-:-:S03]  /*dfe0*/  F2FP.F16.F32.PACK_AB R6, R29, R6 ;  /* 0x000000061d06723e */ /* 0x000fc600000000ff */
[----:B------:R-:W-:-:S05]  /*dff0*/  F2FP.F16.F32.PACK_AB R7, R30, R7 ;  /* 0x000000071e07723e */ /* 0x000fca00000000ff */
[----:B------:R2:W-:Y:S02]  /*e000*/  STS.128 [R3+0x18400], R4 ;  /* 0x0184000403007388 */ /* 0x0005e40000000c00 */
.L_x_600:
[----:B------:R-:W-:Y:S05]  /*e010*/  BSYNC B1 ;  /* 0x0000000000017941 */ /* 0x000fea0003800000 */
.L_x_599:
        /* <DEDUP_REMOVED lines=40> */
.L_x_602:
[----:B------:R-:W-:Y:S05]  /*e2a0*/  BSYNC B1 ;  /* 0x0000000000017941 */ /* 0x000fea0003800000 */
.L_x_601:
        /* <DEDUP_REMOVED lines=40> */
.L_x_604:
[----:B------:R-:W-:Y:S05]  /*e530*/  BSYNC B1 ;  /* 0x0000000000017941 */ /* 0x000fea0003800000 */
.L_x_603:
        /* <DEDUP_REMOVED lines=38> */
[----:B------:R0:W-:Y:S01]  /*e7a0*/  STS.128 [R0+0xa000], R4 ;  /* 0x00a0000400007388 */ /* 0x0001e20000000c00 */
[----:B------:R-:W-:Y:S05]  /*e7b0*/  BRA `(.L_x_594) ;  /* 0x0000002c00387947 */ /* 0x000fea0003800000 */
.L_x_576:
[----:B------:R-:W-:-:S03]  /*e7c0*/  UMOV UR4, 0xffffffff ;  /* 0xffffffff00047882 */ /* 0x000fc60000000000 */
[----:B------:R-:W-:Y:S05]  /*e7d0*/  BRA.DIV UR4, `(.L_x_605) ;  /* 0x0000014e04fc7947 */ /* 0x000fea000b800000 */
[----:B------:R0:W1:Y:S04]  /*e7e0*/  SHFL.IDX PT, R0, R24, RZ, 0x1c1f ;  /* 0x001c1fff18007589 */ /* 0x00006800000e0000 */
[----:B------:R0:W2:Y:S04]  /*e7f0*/  SHFL.IDX PT, R3, R38, RZ, 0x1c1f ;  /* 0x001c1fff26037589 */ /* 0x0000a800000e0000 */
[----:B------:R0:W3:Y:S04]  /*e800*/  SHFL.IDX PT, R37, R41, RZ, 0x1c1f ;  /* 0x001c1fff29257589 */ /* 0x0000e800000e0000 */
[----:B------:R-:W4:Y:S02]  /*e810*/  SHFL.IDX PT, R40, R40, RZ, 0x1c1f ;  /* 0x001c1fff28287589 */ /* 0x000f2400000e0000 */
.L_x_833:
[----:B------:R-:W-:Y:S01]  /*e820*/  ULDC UR4, c[0x0][0x448] ;  /* 0x0001120000047ab9 */ /* 0x000fe20000000800 */
[----:B------:R-:W-:Y:S01]  /*e830*/  BSSY B1, `(.L_x_606) ;  /* 0x0000037000017945 */ /* 0x000fe20003800000 */
[----:B------:R-:W-:Y:S01]  /*e840*/  IMAD R45, R136, UR4, RZ ;  /* 0x00000004882d7c24 */ /* 0x000fe2000f8e02ff */
[----:B------:R-:W-:Y:S02]  /*e850*/  CS2R R4, SRZ ;  /* 0x0000000000047805 */ /* 0x000fe4000001ff00 */
[----:B------:R-:W-:Y:S02]  /*e860*/  CS2R R8, SRZ ;  /* 0x0000000000087805 */ /* 0x000fe4000001ff00 */
[----:B------:R-:W-:Y:S02]  /*e870*/  CS2R R10, SRZ ;  /* 0x00000000000a7805 */ /* 0x000fe4000001ff00 */
[----:B------:R-:W-:Y:S02]  /*e880*/  CS2R R12, SRZ ;  /* 0x00000000000c7805 */ /* 0x000fe4000001ff00 */
[----:B------:R-:W-:Y:S01]  /*e890*/  ISETP.GE.AND P0, PT, R6, R45, PT ;  /* 0x0000002d0600720c */ /* 0x000fe20003f06270 */
[----:B------:R-:W-:Y:S01]  /*e8a0*/  IMAD R45, R137, -0x80, R45 ;  /* 0xffffff80892d7824 */ /* 0x000fe200078e022d */
[----:B------:R-:W-:-:S02]  /*e8b0*/  CS2R R6, SRZ ;  /* 0x0000000000067805 */ /* 0x000fc4000001ff00 */
[----:B------:R-:W-:Y:S02]  /*e8c0*/  CS2R R14, SRZ ;  /* 0x00000000000e7805 */ /* 0x000fe4000001ff00 */
[----:B0-----:R-:W-:Y:S02]  /*e8d0*/  CS2R R24, SRZ ;  /* 0x0000000000187805 */ /* 0x001fe4000001ff00 */
[----:B------:R-:W-:Y:S02]  /*e8e0*/  CS2R R26, SRZ ;  /* 0x00000000001a7805 */ /* 0x000fe4000001ff00 */
[----:B------:R-:W-:Y:S02]  /*e8f0*/  CS2R R28, SRZ ;  /* 0x00000000001c7805 */ /* 0x000fe4000001ff00 */
[----:B------:R-:W-:Y:S02]  /*e900*/  CS2R R30, SRZ ;  /* 0x00000000001e7805 */ /* 0x000fe4000001ff00 */
[----:B------:R-:W-:-:S02]  /*e910*/  CS2R R32, SRZ ;  /* 0x0000000000207805 */ /* 0x000fc4000001ff00 */
[----:B------:R-:W-:Y:S01]  /*e920*/  CS2R R34, SRZ ;  /* 0x0000000000227805 */ /* 0x000fe2000001ff00 */
[----:B------:R-:W-:Y:S06]  /*e930*/  @P0 BRA `(.L_x_607) ;  /* 0x0000000000980947 */ /* 0x000fec0003800000 */
[----:B------:R-:W-:Y:S01]  /*e940*/  ULDC UR4, c[0x0][0x3f4] ;  /* 0x0000fd0000047ab9 */ /* 0x000fe20000000800 */
[----:B--2---:R-:W-:Y:S01]  /*e950*/  IMAD.MOV.U32 R6, RZ, RZ, R3 ;  /* 0x000000ffff067224 */ /* 0x004fe200078e0003 */
[----:B------:R-:W-:Y:S01]  /*e960*/  ISETP.GE.AND P3, PT, R193, UR4, PT ;  /* 0x00000004c1007c0c */ /* 0x000fe2000bf66270 */
[----:B-1----:R-:W-:Y:S01]  /*e970*/  IMAD.MOV.U32 R7, RZ, RZ, R0 ;  /* 0x000000ffff077224 */ /* 0x002fe200078e0000 */
[----:B------:R-:W-:Y:S01]  /*e980*/  ISETP.GE.AND P2, PT, R16, UR4, PT ;  /* 0x0000000410007c0c */ /* 0x000fe2000bf46270 */
[----:B----4-:R-:W-:Y:S01]  /*e990*/  IMAD.MOV.U32 R8, RZ, RZ, R40 ;  /* 0x000000ffff087224 */ /* 0x010fe200078e0028 */
[----:B------:R-:W-:Y:S02]  /*e9a0*/  ISETP.GE.AND P4, PT, R192, UR4, PT ;  /* 0x00000004c0007c0c */ /* 0x000fe4000bf86270 */
[----:B------:R-:W-:Y:S02]  /*e9b0*/  CS2R R28, SRZ ;  /* 0x00000000001c7805 */ /* 0x000fe4000001ff00 */
[----:B---3--:R-:W-:-:S02]  /*e9c0*/  MOV R9, R37 ;  /* 0x0000002500097202 */ /* 0x008fc40000000f00 */
[----:B------:R-:W-:Y:S02]  /*e9d0*/  CS2R R30, SRZ ;  /* 0x00000000001e7805 */ /* 0x000fe4000001ff00 */
[----:B------:R-:W-:Y:S02]  /*e9e0*/  CS2R R10, SRZ ;  /* 0x00000000000a7805 */ /* 0x000fe4000001ff00 */
[----:B------:R-:W-:Y:S02]  /*e9f0*/  CS2R R32, SRZ ;  /* 0x0000000000207805 */ /* 0x000fe4000001ff00 */
[----:B------:R-:W-:Y:S02]  /*ea00*/  CS2R R34, SRZ ;  /* 0x0000000000227805 */ /* 0x000fe4000001ff00 */
[----:B------:R-:W-:Y:S02]  /*ea10*/  @!P3 SHF.L.U32 R13, R197, 0x3, RZ ;  /* 0x00000003c50db819 */ /* 0x000fe400000006ff */
[----:B------:R-:W-:Y:S01]  /*ea20*/  @!P2 SHF.L.U32 R38, R16, 0x1, RZ ;  /* 0x000000011026a819 */ /* 0x000fe200000006ff */
[----:B------:R-:W-:-:S03]  /*ea30*/  @!P4 IMAD.SHL.U32 R41, R198, 0x8, RZ ;  /* 0x00000008c629c824 */ /* 0x000fc600078e00ff */
[-C--:B------:R-:W-:Y:S01]  /*ea40*/  @!P2 IADD3 R20, P0, R3, R38.reuse, RZ ;  /* 0x000000260314a210 */ /* 0x080fe20007f1e0ff */
[----:B------:R-:W-:Y:S01]  /*ea50*/  @!P3 IMAD.WIDE R4, R13, 0x2, R6 ;  /* 0x000000020d04b825 */ /* 0x000fe200078e0206 */
[----:B------:R-:W-:Y:S02]  /*ea60*/  @!P2 IADD3 R38, P1, R40, R38, RZ ;  /* 0x000000262826a210 */ /* 0x000fe40007f3e0ff */
[----:B------:R-:W-:Y:S01]  /*ea70*/  @!P2 SHF.L.U64.HI R3, R16, 0x1, R17 ;  /* 0x000000011003a819 */ /* 0x000fe20000010211 */
[----:B------:R-:W-:Y:S01]  /*ea80*/  @!P4 IMAD.WIDE R6, R41, 0x2, R6 ;  /* 0x000000022906c825 */ /* 0x000fe200078e0206 */
[----:B------:R0:W5:Y:S03]  /*ea90*/  @!P3 LD.E.128 R28, desc[UR48][R4.64] ;  /* 0x00000030041cb980 */ /* 0x000166000c101d00 */
[--C-:B------:R-:W-:Y:S01]  /*eaa0*/  @!P3 IMAD.WIDE R12, R13, 0x2, R8.reuse ;  /* 0x000000020d0cb825 */ /* 0x100fe200078e0208 */
[----:B------:R1:W5:Y:S03]  /*eab0*/  @!P4 LD.E.128 R32, desc[UR48][R6.64] ;  /* 0x000000300620c980 */ /* 0x000366000c101d00 */
[----:B------:R-:W-:Y:S01]  /*eac0*/  @!P4 IMAD.WIDE R40, R41, 0x2, R8 ;  /* 0x000000022928c825 */ /* 0x000fe200078e0208 */
[----:B------:R-:W-:-:S02]  /*ead0*/  CS2R R8, SRZ ;  /* 0x0000000000087805 */ /* 0x000fc4000001ff00 */
[----:B------:R-:W-:Y:S02]  /*eae0*/  CS2R R14, SRZ ;  /* 0x00000000000e7805 */ /* 0x000fe4000001ff00 */
[----:B------:R-:W-:Y:S02]  /*eaf0*/  CS2R R24, SRZ ;  /* 0x0000000000187805 */ /* 0x000fe4000001ff00 */
[----:B------:R-:W-:Y:S02]  /*eb00*/  CS2R R26, SRZ ;  /* 0x00000000001a7805 */ /* 0x000fe4000001ff00 */
[----:B0-----:R-:W-:Y:S01]  /*eb10*/  CS2R R4, SRZ ;  /* 0x0000000000047805 */ /* 0x001fe2000001ff00 */
[--C-:B------:R-:W-:Y:S01]  /*eb20*/  @!P2 IMAD.X R21, R0, 0x1, R3.reuse, P0 ;  /* 0x000000010015a824 */ /* 0x100fe200000e0603 */
[----:B------:R0:W5:Y:S01]  /*eb30*/  @!P3 LD.E.128 R8, desc[UR48][R12.64] ;  /* 0x000000300c08b980 */ /* 0x000162000c101d00 */
[----:B-1----:R-:W-:Y:S01]  /*eb40*/  CS2R R6, SRZ ;  /* 0x0000000000067805 */ /* 0x002fe2000001ff00 */
[----:B------:R-:W-:-:S02]  /*eb50*/  @!P2 IMAD.X R39, R37, 0x1, R3, P1 ;  /* 0x000000012527a824 */ /* 0x000fc400008e0603 */
[----:B------:R1:W5:Y:S04]  /*eb60*/  @!P2 LD.E.128 R24, desc[UR48][R20.64] ;  /* 0x000000301418a980 */ /* 0x000368000c101d00 */
[----:B------:R1:W5:Y:S01]  /*eb70*/  @!P2 LD.E.128 R4, desc[UR48][R38.64] ;  /* 0x000000302604a980 */ /* 0x000362000c101d00 */
[----:B0-----:R-:W-:-:S06]  /*eb80*/  CS2R R12, SRZ ;  /* 0x00000000000c7805 */ /* 0x001fcc000001ff00 */
[----:B------:R1:W5:Y:S02]  /*eb90*/  @!P4 LD.E.128 R12, desc[UR48][R40.64] ;  /* 0x00000030280cc980 */ /* 0x000364000c101d00 */
.L_x_607:
[----:B------:R-:W-:Y:S05]  /*eba0*/  BSYNC B1 ;  /* 0x0000000000017941 */ /* 0x000fea0003800000 */
.L_x_606:
[----:B------:R-:W4:Y:S01]  /*ebb0*/  LDL R62, [R1+0x4] ;  /* 0x00000400013e7983 */ /* 0x000f220000100800 */
[----:B-1---5:R-:W-:Y:S01]  /*ebc0*/  IMAD.MOV.U32 R0, RZ, RZ, R25 ;  /* 0x000000ffff007224 */ /* 0x022fe200078e0019 */
[----:B---3--:R-:W-:Y:S01]  /*ebd0*/  MOV R37, R24 ;  /* 0x0000001800257202 */ /* 0x008fe20000000f00 */
[--C-:B--2---:R-:W-:Y:S01]  /*ebe0*/  IMAD.MOV.U32 R3, RZ, RZ, R5.reuse ;  /* 0x000000ffff037224 */ /* 0x104fe200078e0005 */
[--C-:B------:R-:W-:Y:S01]  /*ebf0*/  SHF.R.U64 R53, R4, 0x10, R5.reuse ;  /* 0x0000001004357819 */ /* 0x100fe20000001205 */
[----:B------:R-:W-:Y:S01]  /*ec00*/  IMAD.MOV.U32 R39, RZ, RZ, R26 ;  /* 0x000000ffff277224 */ /* 0x000fe200078e001a */
[----:B------:R-:W-:Y:S01]  /*ec10*/  PRMT R37, R37, 0x5410, R0 ;  /* 0x0000541025257816 */ /* 0x000fe20000000000 */
[----:B------:R-:W-:Y:S01]  /*ec20*/  IMAD.MOV.U32 R43, RZ, RZ, R6 ;  /* 0x000000ffff2b7224 */ /* 0x000fe200078e0006 */
[----:B------:R-:W-:Y:S01]  /*ec30*/  SHF.R.U32.HI R54, RZ, 0x10, R5 ;  /* 0x00000010ff367819 */ /* 0x000fe20000011605 */
[----:B------:R-:W-:Y:S01]  /*ec40*/  IMAD.MOV.U32 R44, RZ, RZ, R35 ;  /* 0x000000ffff2c7224 */ /* 0x000fe200078e0023 */
[--C-:B------:R-:W-:Y:S01]  /*ec50*/  SHF.R.U64 R38, R24, 0x10, R25.reuse ;  /* 0x0000001018267819 */ /* 0x100fe20000001219 */
[----:B------:R-:W-:Y:S01]  /*ec60*/  IMAD.MOV.U32 R20, RZ, RZ, R12 ;  /* 0x000000ffff147224 */ /* 0x000fe200078e000c */
[----:B----4-:R-:W-:Y:S01]  /*ec70*/  SHF.R.U32.HI R40, RZ, 0x10, R25 ;  /* 0x00000010ff287819 */ /* 0x010fe20000011619 */
[----:B------:R-:W-:Y:S01]  /*ec80*/  IMAD.MOV.U32 R25, RZ, RZ, R29 ;  /* 0x000000ffff197224 */ /* 0x000fe200078e001d */
[----:B------:R-:W-:Y:S01]  /*ec90*/  SHF.R.U64 R46, R26, 0x10, R27 ;  /* 0x000000101a2e7819 */ /* 0x000fe2000000121b */
[----:B------:R-:W-:Y:S01]  /*eca0*/  IMAD.MOV.U32 R26, RZ, RZ, R28 ;  /* 0x000000ffff1a7224 */ /* 0x000fe200078e001c */
[--C-:B------:R-:W-:Y:S01]  /*ecb0*/  SHF.R.U64 R47, R28, 0x10, R29.reuse ;  /* 0x000000101c2f7819 */ /* 0x100fe2000000121d */
[----:B------:R-:W-:Y:S01]  /*ecc0*/  IMAD.MOV.U32 R24, RZ, RZ, R14 ;  /* 0x000000ffff187224 */ /* 0x000fe200078e000e */
[----:B------:R-:W-:Y:S01]  /*ecd0*/  SHF.R.U32.HI R48, RZ, 0x10, R29 ;  /* 0x00000010ff307819 */ /* 0x000fe2000001161d */
[--C-:B------:R-:W-:Y:S01]  /*ece0*/  IMAD.MOV.U32 R29, RZ, RZ, R31.reuse ;  /* 0x000000ffff1d7224 */ /* 0x100fe200078e001f */
[----:B------:R-:W-:Y:S01]  /*ecf0*/  MOV R41, R4 ;  /* 0x0000000400297202 */ /* 0x000fe20000000f00 */
[----:B------:R-:W-:Y:S01]  /*ed00*/  BSSY B1, `(.L_x_608) ;  /* 0x000003c000017945 */ /* 0x000fe20003800000 */
[----:B------:R-:W-:-:S02]  /*ed10*/  SHF.R.U64 R49, R30, 0x10, R31 ;  /* 0x000000101e317819 */ /* 0x000fc4000000121f */
[----:B------:R-:W-:Y:S01]  /*ed20*/  SHF.R.U32.HI R50, RZ, 0x10, R31 ;  /* 0x00000010ff327819 */ /* 0x000fe2000001161f */
[----:B------:R-:W-:Y:S01]  /*ed30*/  IMAD.MOV.U32 R31, RZ, RZ, R32 ;  /* 0x000000ffff1f7224 */ /* 0x000fe200078e0020 */
[----:B------:R-:W-:Y:S01]  /*ed40*/  MOV R28, R30 ;  /* 0x0000001e001c7202 */ /* 0x000fe20000000f00 */
[----:B------:R-:W-:Y:S01]  /*ed50*/  IMAD.MOV.U32 R30, RZ, RZ, R8 ;  /* 0x000000ffff1e7224 */ /* 0x000fe200078e0008 */
[----:B------:R-:W-:Y:S02]  /*ed60*/  MOV R42, R33 ;  /* 0x00000021002a7202 */ /* 0x000fe40000000f00 */
[--C-:B------:R-:W-:Y:S02]  /*ed70*/  SHF.R.U64 R51, R32, 0x10, R33.reuse ;  /* 0x0000001020337819 */ /* 0x100fe40000001221 */
[----:B------:R-:W-:Y:S01]  /*ed80*/  SHF.R.U32.HI R52, RZ, 0x10, R33 ;  /* 0x00000010ff347819 */ /* 0x000fe20000011621 */
[----:B------:R-:W-:Y:S01]  /*ed90*/  IMAD.MOV.U32 R33, RZ, RZ, R34 ;  /* 0x000000ffff217224 */ /* 0x000fe200078e0022 */
[----:B------:R-:W-:Y:S01]  /*eda0*/  SHF.R.U64 R55, R6, 0x10, R7 ;  /* 0x0000001006377819 */ /* 0x000fe20000001207 */
[----:B------:R-:W-:Y:S01]  /*edb0*/  IMAD.MOV.U32 R6, RZ, RZ, R9 ;  /* 0x000000ffff067224 */ /* 0x000fe200078e0009 */
[----:B------:R-:W-:-:S02]  /*edc0*/  MOV R21, R27 ;  /* 0x0000001b00157202 */ /* 0x000fc40000000f00 */
[----:B------:R-:W-:Y:S02]  /*edd0*/  MOV R4, R7 ;  /* 0x0000000700047202 */ /* 0x000fe40000000f00 */
[----:B------:R-:W-:Y:S01]  /*ede0*/  SHF.R.U32.HI R56, RZ, 0x10, R7 ;  /* 0x00000010ff387819 */ /* 0x000fe20000011607 */
[----:B------:R-:W-:Y:S01]  /*edf0*/  IMAD.MOV.U32 R7, RZ, RZ, R11 ;  /* 0x000000ffff077224 */ /* 0x000fe200078e000b */
[--C-:B------:R-:W-:Y:S02]  /*ee00*/  SHF.R.U64 R57, R8, 0x10, R9.reuse ;  /* 0x0000001008397819 */ /* 0x100fe40000001209 */
[----:B------:R-:W-:Y:S01]  /*ee10*/  SHF.R.U32.HI R58, RZ, 0x10, R9 ;  /* 0x00000010ff3a7819 */ /* 0x000fe20000011609 */
[----:B------:R-:W-:Y:S01]  /*ee20*/  IMAD.MOV.U32 R9, RZ, RZ, R15 ;  /* 0x000000ffff097224 */ /* 0x000fe200078e000f */
[----:B------:R-:W-:Y:S02]  /*ee30*/  MOV R32, R10 ;  /* 0x0000000a00207202 */ /* 0x000fe40000000f00 */
[----:B------:R-:W-:-:S02]  /*ee40*/  SHF.R.U32.HI R27, RZ, 0x10, R27 ;  /* 0x00000010ff1b7819 */ /* 0x000fc4000001161b */
[----:B------:R-:W-:Y:S02]  /*ee50*/  SHF.R.U64 R34, R34, 0x10, R35 ;  /* 0x0000001022227819 */ /* 0x000fe40000001223 */
[----:B------:R-:W-:Y:S02]  /*ee60*/  SHF.R.U64 R10, R10, 0x10, R11 ;  /* 0x000000100a0a7819 */ /* 0x000fe4000000120b */
[----:B------:R-:W-:Y:S02]  /*ee70*/  MOV R8, R13 ;  /* 0x0000000d00087202 */ /* 0x000fe40000000f00 */
[----:B------:R-:W-:Y:S02]  /*ee80*/  SHF.R.U64 R59, R12, 0x10, R13 ;  /* 0x000000100c3b7819 */ /* 0x000fe4000000120d */
[----:B------:R-:W-:Y:S02]  /*ee90*/  PRMT R41, R41, 0x5410, R3 ;  /* 0x0000541029297816 */ /* 0x000fe40000000003 */
[----:B------:R-:W-:-:S02]  /*eea0*/  SHF.R.U32.HI R35, RZ, 0x10, R35 ;  /* 0x00000010ff237819 */ /* 0x000fc40000011623 */
[----:B------:R-:W-:Y:S02]  /*eeb0*/  SHF.R.U32.HI R11, RZ, 0x10, R11 ;  /* 0x00000010ff0b7819 */ /* 0x000fe4000001160b */
[----:B------:R-:W-:Y:S02]  /*eec0*/  SHF.R.U32.HI R13, RZ, 0x10, R13 ;  /* 0x00000010ff0d7819 */ /* 0x000fe4000001160d */
[----:B------:R-:W-:Y:S02]  /*eed0*/  VIMNMX R3, R45, 0x80, PT ;  /* 0x000000802d037848 */ /* 0x000fe40003fe0100 */
[--C-:B------:R-:W-:Y:S02]  /*eee0*/  SHF.R.U64 R60, R14, 0x10, R15.reuse ;  /* 0x000000100e3c7819 */ /* 0x100fe4000000120f */
[----:B------:R-:W-:Y:S02]  /*eef0*/  PRMT R38, R38, 0x5410, R40 ;  /* 0x0000541026267816 */ /* 0x000fe40000000028 */
[----:B------:R-:W-:-:S02]  /*ef00*/  SHF.R.U32.HI R61, RZ, 0x10, R15 ;  /* 0x00000010ff3d7819 */ /* 0x000fc4000001160f */
        /* <DEDUP_REMOVED lines=14> */
[----:B------:R-:W-:Y:S02]  /*eff0*/  ISETP.GE.AND P1, PT, R202, R3, PT ;  /* 0x00000003ca00720c */ /* 0x000fe40003f26270 */
[----:B------:R-:W-:Y:S02]  /*f000*/  PRMT R20, R20, 0x5410, R8 ;  /* 0x0000541014147816 */ /* 0x000fe40000000008 */
[----:B------:R-:W-:Y:S02]  /*f010*/  PRMT R21, R59, 0x5410, R13 ;  /* 0x000054103b157816 */ /* 0x000fe4000000000d */
[----:B------:R-:W-:-:S02]  /*f020*/  PRMT R24, R24, 0x5410, R9 ;  /* 0x0000541018187816 */ /* 0x000fc40000000009 */
[----:B------:R-:W-:-:S04]  /*f030*/  LEA.HI R0, R62, R62, RZ, 0x1 ;  /* 0x0000003e3e007211 */ /* 0x000fc800078f08ff */
[----:B------:R-:W-:-:S04]  /*f040*/  LOP3.LUT R0, R0, 0xfffffffe, RZ, 0xc0, !PT ;  /* 0xfffffffe00007812 */ /* 0x000fc800078ec0ff */
[----:B------:R-:W-:-:S04]  /*f050*/  IADD3 R0, R62, -R0, RZ ;  /* 0x800000003e007210 */ /* 0x000fc80007ffe0ff */
[----:B------:R-:W-:Y:S02]  /*f060*/  SHF.L.U32 R5, R0, 0x1f, RZ ;  /* 0x0000001f00057819 */ /* 0x000fe400000006ff */
[----:B------:R-:W-:Y:S02]  /*f070*/  PRMT R0, R31, 0x5410, R42 ;  /* 0x000054101f007816 */ /* 0x000fe4000000002a */
[----:B------:R-:W0:Y:S01]  /*f080*/  SYNCS.PHASECHK.TRANS64.TRYWAIT P0, [R2+URZ+0x30800], R5 ;  /* 0x03080005020075a7 */ /* 0x000e22000800017f */
[----:B------:R-:W-:Y:S02]  /*f090*/  PRMT R42, R53, 0x5410, R54 ;  /* 0x00005410352a7816 */ /* 0x000fe40000000036 */
[----:B------:R-:W-:Y:S01]  /*f0a0*/  PRMT R31, R57, 0x5410, R58 ;  /* 0x00005410391f7816 */ /* 0x000fe2000000003a */
[----:B0-----:R-:W-:Y:S06]  /*f0b0*/  @!P0 BRA `(.L_x_609) ;  /* 0x0000014800388947 */ /* 0x001fec0003800000 */
.L_x_834:
[----:B------:R-:W-:Y:S05]  /*f0c0*/  BSYNC B1 ;  /* 0x0000000000017941 */ /* 0x000fea0003800000 */
.L_x_608:
[----:B------:R-:W-:Y:S01]  /*f0d0*/  BSSY B1, `(.L_x_610) ;  /* 0x0000117000017945 */ /* 0x000fe20003800000 */
[----:B------:R-:W-:-:S03]  /*f0e0*/  PRMT R25, R60, 0x5410, R61 ;  /* 0x000054103c197816 */ /* 0x000fc6000000003d */
[----:B------:R-:W-:Y:S05]  /*f0f0*/  @P1 BRA `(.L_x_611) ;  /* 0x0000001000501947 */ /* 0x000fea0003800000 */
[----:B------:R-:W1:Y:S01]  /*f100*/  LDC R13, c[0x0][0x3f4] ;  /* 0x0000fd00ff0d7b82 */ /* 0x000e620000000800 */
[----:B------:R-:W-:Y:S01]  /*f110*/  BSSY B2, `(.L_x_612) ;  /* 0x0000060000027945 */ /* 0x000fe20003800000 */
[-C--:B-1----:R-:W-:Y:S02]  /*f120*/  ISETP.GE.AND P0, PT, R16, R13.reuse, PT ;  /* 0x0000000d1000720c */ /* 0x082fe40003f06270 */
[-C--:B------:R-:W-:Y:S02]  /*f130*/  ISETP.GE.AND P1, PT, R193, R13.reuse, PT ;  /* 0x0000000dc100720c */ /* 0x080fe40003f26270 */
[----:B------:R-:W-:-:S09]  /*f140*/  ISETP.GE.AND P2, PT, R192, R13, PT ;  /* 0x0000000dc000720c */ /* 0x000fd20003f46270 */
[----:B------:R-:W-:Y:S05]  /*f150*/  @P0 BRA `(.L_x_613) ;  /* 0x00000004006c0947 */ /* 0x000fea0003800000 */
[----:B------:R-:W2:Y:S01]  /*f160*/  LDL R4, [R1+0xa8] ;  /* 0x0000a80001047983 */ /* 0x000ea20000100800 */
[----:B0-----:R-:W-:Y:S01]  /*f170*/  LOP3.LUT R5, R217, 0x38, R16, 0xf8, !PT ;  /* 0x00000038d9057812 */ /* 0x001fe200078ef810 */
[----:B------:R-:W-:Y:S02]  /*f180*/  HADD2.F32 R56, -RZ, R41.H0_H0 ;  /* 0x20000029ff387230 */ /* 0x000fe40000004100 */
[----:B------:R-:W-:Y:S02]  /*f190*/  HADD2.F32 R54, -RZ, R37.H0_H0 ;  /* 0x20000025ff367230 */ /* 0x000fe40000004100 */
[----:B------:R-:W-:Y:S02]  /*f1a0*/  HADD2.F32 R55, -RZ, R42.H0_H0 ;  /* 0x2000002aff377230 */ /* 0x000fe40000004100 */
[----:B------:R-:W-:Y:S01]  /*f1b0*/  HADD2.F32 R53, -RZ, R38.H0_H0 ;  /* 0x20000026ff357230 */ /* 0x000fe20000004100 */
[----:B--2---:R-:W-:Y:S02]  /*f1c0*/  LEA.HI R6, R13, R4, RZ, 0x1d ;  /* 0x000000040d067211 */ /* 0x004fe400078fe8ff */
[----:B------:R-:W-:-:S02]  /*f1d0*/  LOP3.LUT R4, R5, R218, RZ, 0x3c, !PT ;  /* 0x000000da05047212 */ /* 0x000fc400078e3cff */
[----:B------:R-:W-:Y:S01]  /*f1e0*/  SHF.R.S32.HI R7, RZ, 0x1f, R6 ;  /* 0x0000001fff077819 */ /* 0x000fe20000011406 */
[----:B------:R-:W-:Y:S02]  /*f1f0*/  IMAD.SHL.U32 R8, R6, 0x8, RZ ;  /* 0x0000000806087824 */ /* 0x000fe400078e00ff */
[----:B------:R-:W-:Y:S01]  /*f200*/  IMAD.IADD R5, R219, 0x1, R4 ;  /* 0x00000001db057824 */ /* 0x000fe200078e0204 */
[----:B------:R-:W-:Y:S02]  /*f210*/  LEA.HI R6, R7, R6, RZ, 0x3 ;  /* 0x0000000607067211 */ /* 0x000fe400078f18ff */
[----:B------:R-:W-:Y:S01]  /*f220*/  LOP3.LUT R7, R217, 0x38, R8, 0xf8, !PT ;  /* 0x00000038d9077812 */ /* 0x000fe200078ef808 */
[----:B------:R-:W-:Y:S01]  /*f230*/  IMAD R34, R5, 0x2, R2 ;  /* 0x0000000205227824 */ /* 0x000fe200078e0202 */
[----:B------:R-:W-:Y:S02]  /*f240*/  SHF.L.U32 R6, R6, 0xa, RZ ;  /* 0x0000000a06067819 */ /* 0x000fe400000006ff */
[----:B------:R-:W-:-:S02]  /*f250*/  LOP3.LUT R9, R7, R218, RZ, 0x3c, !PT ;  /* 0x000000da07097212 */ /* 0x000fc400078e3cff */
[----:B------:R-:W-:Y:S02]  /*f260*/  LOP3.LUT R8, R6, 0x7fffe000, RZ, 0xc0, !PT ;  /* 0x7fffe00006087812 */ /* 0x000fe400078ec0ff */
[----:B------:R-:W0:Y:S02]  /*f270*/  LDS.128 R4, [R34+0x12400] ;  /* 0x0124000022047984 */ /* 0x000e240000000c00 */
[----:B------:R-:W-:-:S05]  /*f280*/  IADD3 R9, R9, R8, R219 ;  /* 0x0000000809097210 */ /* 0x000fca0007ffe0db */
[----:B------:R-:W-:-:S05]  /*f290*/  IMAD R35, R9, 0x2, R2 ;  /* 0x0000000209237824 */ /* 0x000fca00078e0202 */
[----:B------:R-:W1:Y:S01]  /*f2a0*/  LDS.128 R8, [R35+0x12400] ;  /* 0x0124000023087984 */ /* 0x000e620000000c00 */
[--C-:B0-----:R-:W-:Y:S02]  /*f2b0*/  HADD2.F32 R47, -RZ, R5.reuse.H0_H0 ;  /* 0x20000005ff2f7230 */ /* 0x101fe40000004100 */
[----:B------:R-:W-:Y:S02]  /*f2c0*/  HADD2.F32 R48, -RZ, R5.H1_H1 ;  /* 0x30000005ff307230 */ /* 0x000fe40000004100 */
[--C-:B------:R-:W-:Y:S02]  /*f2d0*/  HADD2.F32 R45, -RZ, R4.reuse.H0_H0 ;  /* 0x20000004ff2d7230 */ /* 0x100fe40000004100 */
[----:B------:R-:W-:Y:S02]  /*f2e0*/  HADD2.F32 R46, -RZ, R4.H1_H1 ;  /* 0x30000004ff2e7230 */ /* 0x000fe40000004100 */
[--C-:B------:R-:W-:Y:S02]  /*f2f0*/  HADD2.F32 R49, -RZ, R6.reuse.H0_H0 ;  /* 0x20000006ff317230 */ /* 0x100fe40000004100 */
[----:B------:R-:W-:-:S02]  /*f300*/  HADD2.F32 R6, -RZ, R6.H1_H1 ;  /* 0x30000006ff067230 */ /* 0x000fc40000004100 */
[--C-:B-1----:R-:W-:Y:S02]  /*f310*/  HADD2.F32 R5, -RZ, R8.reuse.H0_H0 ;  /* 0x20000008ff057230 */ /* 0x102fe40000004100 */
[----:B------:R-:W-:Y:S02]  /*f320*/  HADD2.F32 R8, -RZ, R8.H1_H1 ;  /* 0x30000008ff087230 */ /* 0x000fe40000004100 */
[----:B------:R-:W-:Y:S02]  /*f330*/  HADD2.F32 R50, -RZ, R9.H0_H0 ;  /* 0x20000009ff327230 */ /* 0x000fe40000004100 */
[C---:B------:R-:W-:Y:S01]  /*f340*/  FMUL.FTZ R58, R5.reuse, R56 ;  /* 0x00000038053a7220 */ /* 0x040fe20000410000 */
[-C--:B------:R-:W-:Y:S01]  /*f350*/  FMUL.FTZ R60, R5, R54.reuse ;  /* 0x00000036053c7220 */ /* 0x080fe20000410000 */
[C---:B------:R-:W-:Y:S01]  /*f360*/  FMUL.FTZ R57, R8.reuse, R55 ;  /* 0x0000003708397220 */ /* 0x040fe20000410000 */
[----:B------:R-:W-:Y:S01]  /*f370*/  FMUL.FTZ R59, R8, R53 ;  /* 0x00000035083b7220 */ /* 0x000fe20000410000 */
[----:B------:R-:W-:Y:S01]  /*f380*/  FFMA.FTZ R5, R45, R54, -R58 ;  /* 0x000000362d057223 */ /* 0x000fe2000001083a */
[----:B------:R-:W-:-:S02]  /*f390*/  HADD2.F32 R54, -RZ, R41.H1_H1 ;  /* 0x30000029ff367230 */ /* 0x000fc40000004100 */
[----:B------:R-:W-:Y:S01]  /*f3a0*/  FFMA.FTZ R60, R45, R56, R60 ;  /* 0x000000382d3c7223 */ /* 0x000fe2000001003c */
[----:B------:R-:W-:Y:S02]  /*f3b0*/  HADD2.F32 R45, -RZ, R37.H1_H1 ;  /* 0x30000025ff2d7230 */ /* 0x000fe40000004100 */
[----:B------:R-:W-:Y:S01]  /*f3c0*/  FFMA.FTZ R56, R46, R53, -R57 ;  /* 0x000000352e387223 */ /* 0x000fe20000010839 */
[----:B------:R-:W-:Y:S02]  /*f3d0*/  HADD2.F32 R9, -RZ, R9.H1_H1 ;  /* 0x30000009ff097230 */ /* 0x000fe40000004100 */
[----:B------:R-:W-:Y:S01]  /*f3e0*/  FMUL.FTZ R8, R50, R54 ;  /* 0x0000003632087220 */ /* 0x000fe20000410000 */
[----:B------:R-:W-:Y:S02]  /*f3f0*/  HADD2.F32 R53, -RZ, R42.H1_H1 ;  /* 0x3000002aff357230 */ /* 0x000fe40000004100 */
[----:B------:R-:W-:Y:S01]  /*f400*/  FFMA.FTZ R59, R46, R55, R59 ;  /* 0x000000372e3b7223 */ /* 0x000fe2000001003b */
[-C--:B------:R-:W-:Y:S01]  /*f410*/  FMUL.FTZ R57, R50, R45.reuse ;  /* 0x0000002d32397220 */ /* 0x080fe20000410000 */
[----:B------:R-:W-:Y:S01]  /*f420*/  FFMA.FTZ R55, R47, R45, -R8 ;  /* 0x0000002d2f377223 */ /* 0x000fe20000010808 */
[----:B------:R-:W-:-:S02]  /*f430*/  HADD2.F32 R8, -RZ, R38.H1_H1 ;  /* 0x30000026ff087230 */ /* 0x000fc40000004100 */
[----:B------:R-:W-:Y:S01]  /*f440*/  FMUL.FTZ R45, R9, R53 ;  /* 0x00000035092d7220 */ /* 0x000fe20000410000 */
[--C-:B------:R-:W-:Y:S02]  /*f450*/  HADD2.F32 R51, -RZ, R10.reuse.H0_H0 ;  /* 0x2000000aff337230 */ /* 0x100fe40000004100 */
[----:B------:R-:W-:Y:S01]  /*f460*/  FFMA.FTZ R57, R47, R54, R57 ;  /* 0x000000362f397223 */ /* 0x000fe20000010039 */
[----:B------:R-:W-:Y:S02]  /*f470*/  HADD2.F32 R50, -RZ, R43.H0_H0 ;  /* 0x2000002bff327230 */ /* 0x000fe40000004100 */
[-C--:B------:R-:W-:Y:S01]  /*f480*/  FFMA.FTZ R54, R48, R8.reuse, -R45 ;  /* 0x0000000830367223 */ /* 0x080fe2000001082d */
[----:B------:R-:W-:Y:S02]  /*f490*/  HADD2.F32 R46, -RZ, R39.H0_H0 ;  /* 0x20000027ff2e7230 */ /* 0x000fe40000004100 */
[----:B------:R-:W-:Y:S01]  /*f4a0*/  FMUL.FTZ R47, R9, R8 ;  /* 0x00000008092f7220 */ /* 0x000fe20000410000 */
[----:B------:R-:W-:-:S02]  /*f4b0*/  HADD2.F32 R10, -RZ, R10.H1_H1 ;  /* 0x3000000aff0a7230 */ /* 0x000fc40000004100 */
[C---:B------:R-:W-:Y:S01]  /*f4c0*/  FMUL.FTZ R8, R51.reuse, R50 ;  /* 0x0000003233087220 */ /* 0x040fe20000410000 */
[----:B------:R-:W-:Y:S02]  /*f4d0*/  HADD2.F32 R45, -RZ, R44.H0_H0 ;  /* 0x2000002cff2d7230 */ /* 0x000fe40000004100 */
[-C--:B------:R-:W-:Y:S01]  /*f4e0*/  FMUL.FTZ R51, R51, R46.reuse ;  /* 0x0000002e33337220 */ /* 0x080fe20000410000 */
[----:B------:R-:W-:Y:S02]  /*f4f0*/  HADD2.F32 R9, -RZ, R40.H0_H0 ;  /* 0x20000028ff097230 */ /* 0x000fe40000004100 */
[----:B------:R-:W-:Y:S01]  /*f500*/  FFMA.FTZ R48, R48, R53, R47 ;  /* 0x0000003530307223 */ /* 0x000fe2000001002f */
[C---:B------:R-:W-:Y:S01]  /*f510*/  FFMA.FTZ R46, R49.reuse, R46, -R8 ;  /* 0x0000002e312e7223 */ /* 0x040fe20000010808 */
[----:B------:R-:W-:Y:S01]  /*f520*/  FMUL.FTZ R47, R10, R45 ;  /* 0x0000002d0a2f7220 */ /* 0x000fe20000410000 */
[----:B------:R-:W-:Y:S01]  /*f530*/  FFMA.FTZ R51, R49, R50, R51 ;  /* 0x0000003231337223 */ /* 0x000fe20000010033 */
[----:B------:R-:W-:-:S02]  /*f540*/  HADD2.F32 R52, -RZ, R11.H0_H0 ;  /* 0x2000000bff347230 */ /* 0x000fc40000004100 */
[-C--:B------:R-:W-:Y:S01]  /*f550*/  FMUL.FTZ R53, R10, R9.reuse ;  /* 0x000000090a357220 */ /* 0x080fe20000410000 */
[C---:B------:R-:W-:Y:S01]  /*f560*/  FFMA.FTZ R49, R6.reuse, R9, -R47 ;  /* 0x0000000906317223 */ /* 0x040fe2000001082f */
[----:B------:R-:W-:Y:S02]  /*f570*/  HADD2.F32 R47, -RZ, R43.H1_H1 ;  /* 0x3000002bff2f7230 */ /* 0x000fe40000004100 */
[----:B------:R-:W-:Y:S02]  /*f580*/  HADD2.F32 R9, -RZ, R39.H1_H1 ;  /* 0x30000027ff097230 */ /* 0x000fe40000004100 */
[----:B------:R-:W-:Y:S01]  /*f590*/  FFMA.FTZ R50, R6, R45, R53 ;  /* 0x0000002d06327223 */ /* 0x000fe20000010035 */
[----:B------:R-:W-:Y:S02]  /*f5a0*/  HADD2.F32 R11, -RZ, R11.H1_H1 ;  /* 0x3000000bff0b7230 */ /* 0x000fe40000004100 */
[----:B------:R-:W-:Y:S01]  /*f5b0*/  FMUL.FTZ R45, R52, R47 ;  /* 0x0000002f342d7220 */ /* 0x000fe20000410000 */
[----:B------:R-:W-:-:S02]  /*f5c0*/  HADD2.F32 R10, -RZ, R44.H1_H1 ;  /* 0x3000002cff0a7230 */ /* 0x000fc40000004100 */
[----:B------:R-:W-:Y:S01]  /*f5d0*/  FMUL.FTZ R52, R52, R9 ;  /* 0x0000000934347220 */ /* 0x000fe20000410000 */
[----:B------:R-:W-:Y:S02]  /*f5e0*/  HADD2.F32 R8, -RZ, R40.H1_H1 ;  /* 0x30000028ff087230 */ /* 0x000fe40000004100 */
[--C-:B------:R-:W-:Y:S02]  /*f5f0*/  HADD2.F32 R4, -RZ, R7.reuse.H0_H0 ;  /* 0x20000007ff047230 */ /* 0x100fe40000004100 */
[C---:B------:R-:W-:Y:S01]  /*f600*/  FMUL.FTZ R6, R11.reuse, R10 ;  /* 0x0000000a0b067220 */ /* 0x040fe20000410000 */
[----:B------:R-:W-:Y:S02]  /*f610*/  HADD2.F32 R7, -RZ, R7.H1_H1 ;  /* 0x30000007ff077230 */ /* 0x000fe40000004100 */
[-C--:B------:R-:W-:Y:S01]  /*f620*/  FMUL.FTZ R53, R11, R8.reuse ;  /* 0x000000080b357220 */ /* 0x080fe20000410000 */
[C---:B------:R-:W-:Y:S01]  /*f630*/  FFMA.FTZ R11, R4.reuse, R47, R52 ;  /* 0x0000002f040b7223 */ /* 0x040fe20000010034 */
[----:B------:R-:W-:Y:S01]  /*f640*/  FFMA.FTZ R45, R4, R9, -R45 ;  /* 0x00000009042d7223 */ /* 0x000fe2000001082d */
[C---:B------:R-:W-:Y:S01]  /*f650*/  FFMA.FTZ R52, R7.reuse, R8, -R6 ;  /* 0x0000000807347223 */ /* 0x040fe20000010806 */
[----:B------:R-:W-:Y:S01]  /*f660*/  FFMA.FTZ R58, R7, R10, R53 ;  /* 0x0000000a073a7223 */ /* 0x000fe20000010035 */
[----:B------:R-:W-:-:S02]  /*f670*/  F2FP.F16.F32.PACK_AB R4, R56, R5 ;  /* 0x000000053804723e */ /* 0x000fc400000000ff */
[----:B------:R-:W-:Y:S02]  /*f680*/  F2FP.F16.F32.PACK_AB R5, R54, R55 ;  /* 0x000000373605723e */ /* 0x000fe400000000ff */
[----:B------:R-:W-:Y:S02]  /*f690*/  F2FP.F16.F32.PACK_AB R6, R49, R46 ;  /* 0x0000002e3106723e */ /* 0x000fe400000000ff */
[----:B------:R-:W-:Y:S02]  /*f6a0*/  F2FP.F16.F32.PACK_AB R7, R52, R45 ;  /* 0x0000002d3407723e */ /* 0x000fe400000000ff */
[----:B------:R-:W-:Y:S02]  /*f6b0*/  F2FP.F16.F32.PACK_AB R8, R59, R60 ;  /* 0x0000003c3b08723e */ /* 0x000fe400000000ff */
[----:B------:R-:W-:Y:S01]  /*f6c0*/  F2FP.F16.F32.PACK_AB R9, R48, R57 ;  /* 0x000000393009723e */ /* 0x000fe200000000ff */
[----:B------:R1:W-:Y:S01]  /*f6d0*/  STS.128 [R34+0x12400], R4 ;  /* 0x0124000422007388 */ /* 0x0003e20000000c00 */
[----:B------:R-:W-:-:S02]  /*f6e0*/  F2FP.F16.F32.PACK_AB R10, R50, R51 ;  /* 0x00000033320a723e */ /* 0x000fc400000000ff */
[----:B------:R-:W-:-:S05]  /*f6f0*/  F2FP.F16.F32.PACK_AB R11, R58, R11 ;  /* 0x0000000b3a0b723e */ /* 0x000fca00000000ff */
[----:B------:R1:W-:Y:S02]  /*f700*/  STS.128 [R35+0x12400], R8 ;  /* 0x0124000823007388 */ /* 0x0003e40000000c00 */
.L_x_613:
[----:B------:R-:W-:Y:S05]  /*f710*/  BSYNC B2 ;  /* 0x0000000000027941 */ /* 0x000fea0003800000 */
.L_x_612:
[----:B------:R-:W-:Y:S04]  /*f720*/  BSSY B2, `(.L_x_614) ;  /* 0x0000059000027945 */ /* 0x000fe80003800000 */
[----:B------:R-:W-:Y:S05]  /*f730*/  @P1 BRA `(.L_x_615) ;  /* 0x00000004005c1947 */ /* 0x000fea0003800000 */
[----:B------:R-:W2:Y:S01]  /*f740*/  LDL R61, [R1+0x118] ;  /* 0x00011800013d7983 */ /* 0x000ea20000100800 */
[----:B-1----:R-:W-:Y:S01]  /*f750*/  LEA.HI R4, R13, R197, RZ, 0x1d ;  /* 0x000000c50d047211 */ /* 0x002fe200078fe8ff */
[----:B------:R-:W-:Y:S02]  /*f760*/  HADD2.F32 R54, -RZ, R30.H0_H0 ;  /* 0x2000001eff367230 */ /* 0x000fe40000004100 */
[----:B------:R-:W-:Y:S01]  /*f770*/  HADD2.F32 R52, -RZ, R26.H0_H0 ;  /* 0x2000001aff347230 */ /* 0x000fe20000004100 */
[----:B0-----:R-:W-:Y:S01]  /*f780*/  SHF.R.S32.HI R5, RZ, 0x1f, R4 ;  /* 0x0000001fff057819 */ /* 0x001fe20000011404 */
[----:B------:R-:W-:Y:S01]  /*f790*/  HADD2.F32 R53, -RZ, R31.H0_H0 ;  /* 0x2000001fff357230 */ /* 0x000fe20000004100 */
[----:B------:R-:W-:Y:S01]  /*f7a0*/  SHF.L.U32 R6, R4, 0x3, RZ ;  /* 0x0000000304067819 */ /* 0x000fe200000006ff */
[----:B------:R-:W-:Y:S01]  /*f7b0*/  HADD2.F32 R55, -RZ, R30.H1_H1 ;  /* 0x3000001eff377230 */ /* 0x000fe20000004100 */
[----:B------:R-:W-:Y:S02]  /*f7c0*/  LEA.HI R4, R5, R4, RZ, 0x3 ;  /* 0x0000000405047211 */ /* 0x000fe400078f18ff */
[----:B------:R-:W-:-:S03]  /*f7d0*/  LOP3.LUT R5, R217, 0x38, R6, 0xf8, !PT ;  /* 0x00000038d9057812 */ /* 0x000fc600078ef806 */
[----:B------:R-:W-:Y:S01]  /*f7e0*/  IMAD.SHL.U32 R4, R4, 0x400, RZ ;  /* 0x0000040004047824 */ /* 0x000fe200078e00ff */
[----:B------:R-:W-:-:S04]  /*f7f0*/  LOP3.LUT R9, R5, R218, RZ, 0x3c, !PT ;  /* 0x000000da05097212 */ /* 0x000fc800078e3cff */
[----:B------:R-:W-:-:S04]  /*f800*/  LOP3.LUT R8, R4, 0x7fffe000, RZ, 0xc0, !PT ;  /* 0x7fffe00004087812 */ /* 0x000fc800078ec0ff */
[----:B------:R-:W-:-:S05]  /*f810*/  IADD3 R9, R9, R8, R219 ;  /* 0x0000000809097210 */ /* 0x000fca0007ffe0db */
[----:B------:R-:W-:-:S05]  /*f820*/  IMAD R34, R9, 0x2, R2 ;  /* 0x0000000209227824 */ /* 0x000fca00078e0202 */
[----:B------:R-:W0:Y:S02]  /*f830*/  LDS.128 R8, [R34+0x12400] ;  /* 0x0124000022087984 */ /* 0x000e240000000c00 */
[--C-:B0-----:R-:W-:Y:S02]  /*f840*/  HADD2.F32 R49, -RZ, R9.reuse.H0_H0 ;  /* 0x20000009ff317230 */ /* 0x101fe40000004100 */
[----:B------:R-:W-:Y:S02]  /*f850*/  HADD2.F32 R9, -RZ, R9.H1_H1 ;  /* 0x30000009ff097230 */ /* 0x000fe40000004100 */
[--C-:B------:R-:W-:Y:S02]  /*f860*/  HADD2.F32 R50, -RZ, R10.reuse.H0_H0 ;  /* 0x2000000aff327230 */ /* 0x100fe40000004100 */
[----:B------:R-:W-:Y:S01]  /*f870*/  FMUL.FTZ R57, R49, R55 ;  /* 0x0000003731397220 */ /* 0x000fe20000410000 */
[----:B------:R-:W-:Y:S02]  /*f880*/  HADD2.F32 R10, -RZ, R10.H1_H1 ;  /* 0x3000000aff0a7230 */ /* 0x000fe40000004100 */
[----:B------:R-:W-:-:S02]  /*f890*/  HADD2.F32 R51, -RZ, R11.H0_H0 ;  /* 0x2000000bff337230 */ /* 0x000fc40000004100 */
[----:B------:R-:W-:Y:S01]  /*f8a0*/  HADD2.F32 R11, -RZ, R11.H1_H1 ;  /* 0x3000000bff0b7230 */ /* 0x000fe20000004100 */
[----:B--2---:R-:W0:Y:S02]  /*f8b0*/  LDS.128 R4, [R61] ;  /* 0x000000003d047984 */ /* 0x004e240000000c00 */
[--C-:B0-----:R-:W-:Y:S02]  /*f8c0*/  HADD2.F32 R46, -RZ, R5.reuse.H0_H0 ;  /* 0x20000005ff2e7230 */ /* 0x101fe40000004100 */
[----:B------:R-:W-:Y:S02]  /*f8d0*/  HADD2.F32 R47, -RZ, R5.H1_H1 ;  /* 0x30000005ff2f7230 */ /* 0x000fe40000004100 */
[----:B------:R-:W-:Y:S02]  /*f8e0*/  HADD2.F32 R5, -RZ, R8.H0_H0 ;  /* 0x20000008ff057230 */ /* 0x000fe40000004100 */
[----:B------:R-:W-:Y:S02]  /*f8f0*/  HADD2.F32 R35, -RZ, R4.H0_H0 ;  /* 0x20000004ff237230 */ /* 0x000fe40000004100 */
[----:B------:R-:W-:-:S02]  /*f900*/  HADD2.F32 R8, -RZ, R8.H1_H1 ;  /* 0x30000008ff087230 */ /* 0x000fc40000004100 */
[C---:B------:R-:W-:Y:S01]  /*f910*/  FMUL.FTZ R56, R5.reuse, R54 ;  /* 0x0000003605387220 */ /* 0x040fe20000410000 */
[-C--:B------:R-:W-:Y:S01]  /*f920*/  FMUL.FTZ R58, R5, R52.reuse ;  /* 0x00000034053a7220 */ /* 0x080fe20000410000 */
[----:B------:R-:W-:Y:S02]  /*f930*/  HADD2.F32 R45, -RZ, R4.H1_H1 ;  /* 0x30000004ff2d7230 */ /* 0x000fe40000004100 */
[C---:B------:R-:W-:Y:S01]  /*f940*/  FFMA.FTZ R5, R35.reuse, R52, -R56 ;  /* 0x0000003423057223 */ /* 0x040fe20000010838 */
[----:B------:R-:W-:Y:S02]  /*f950*/  HADD2.F32 R52, -RZ, R27.H0_H0 ;  /* 0x2000001bff347230 */ /* 0x000fe40000004100 */
[C---:B------:R-:W-:Y:S01]  /*f960*/  FMUL.FTZ R56, R8.reuse, R53 ;  /* 0x0000003508387220 */ /* 0x040fe20000410000 */
[----:B------:R-:W-:Y:S01]  /*f970*/  FFMA.FTZ R58, R35, R54, R58 ;  /* 0x00000036233a7223 */ /* 0x000fe2000001003a */
[----:B------:R-:W-:Y:S02]  /*f980*/  HADD2.F32 R35, -RZ, R26.H1_H1 ;  /* 0x3000001aff237230 */ /* 0x000fe40000004100 */
[-C--:B------:R-:W-:Y:S01]  /*f990*/  FMUL.FTZ R8, R8, R52.reuse ;  /* 0x0000003408087220 */ /* 0x080fe20000410000 */
[----:B------:R-:W-:Y:S01]  /*f9a0*/  FFMA.FTZ R56, R45, R52, -R56 ;  /* 0x000000342d387223 */ /* 0x000fe20000010838 */
[----:B------:R-:W-:-:S02]  /*f9b0*/  HADD2.F32 R52, -RZ, R31.H1_H1 ;  /* 0x3000001fff347230 */ /* 0x000fc40000004100 */
[----:B------:R-:W-:Y:S01]  /*f9c0*/  FMUL.FTZ R54, R49, R35 ;  /* 0x0000002331367220 */ /* 0x000fe20000410000 */
[----:B------:R-:W-:Y:S01]  /*f9d0*/  FFMA.FTZ R53, R45, R53, R8 ;  /* 0x000000352d357223 */ /* 0x000fe20000010008 */
[C---:B------:R-:W-:Y:S01]  /*f9e0*/  FFMA.FTZ R57, R46.reuse, R35, -R57 ;  /* 0x000000232e397223 */ /* 0x040fe20000010839 */
[----:B------:R-:W-:Y:S02]  /*f9f0*/  HADD2.F32 R8, -RZ, R27.H1_H1 ;  /* 0x3000001bff087230 */ /* 0x000fe40000004100 */
[----:B------:R-:W-:Y:S01]  /*fa00*/  FFMA.FTZ R54, R46, R55, R54 ;  /* 0x000000372e367223 */ /* 0x000fe20000010036 */
[----:B------:R-:W-:Y:S02]  /*fa10*/  HADD2.F32 R45, -RZ, R32.H0_H0 ;  /* 0x20000020ff2d7230 */ /* 0x000fe40000004100 */
[C---:B------:R-:W-:Y:S01]  /*fa20*/  FMUL.FTZ R46, R9.reuse, R52 ;  /* 0x00000034092e7220 */ /* 0x040fe20000410000 */
[----:B------:R-:W-:Y:S02]  /*fa30*/  HADD2.F32 R35, -RZ, R28.H0_H0 ;  /* 0x2000001cff237230 */ /* 0x000fe40000004100 */
[----:B------:R-:W-:Y:S01]  /*fa40*/  FMUL.FTZ R62, R9, R8 ;  /* 0x00000008093e7220 */ /* 0x000fe20000410000 */
[----:B------:R-:W-:-:S02]  /*fa50*/  HADD2.F32 R49, -RZ, R33.H0_H0 ;  /* 0x20000021ff317230 */ /* 0x000fc40000004100 */
[C---:B------:R-:W-:Y:S01]  /*fa60*/  FMUL.FTZ R55, R50.reuse, R45 ;  /* 0x0000002d32377220 */ /* 0x040fe20000410000 */
[--C-:B------:R-:W-:Y:S02]  /*fa70*/  HADD2.F32 R48, -RZ, R6.reuse.H0_H0 ;  /* 0x20000006ff307230 */ /* 0x100fe40000004100 */
[----:B------:R-:W-:Y:S01]  /*fa80*/  FMUL.FTZ R50, R50, R35 ;  /* 0x0000002332327220 */ /* 0x000fe20000410000 */
[----:B------:R-:W-:Y:S02]  /*fa90*/  HADD2.F32 R6, -RZ, R6.H1_H1 ;  /* 0x30000006ff067230 */ /* 0x000fe40000004100 */
[----:B------:R-:W-:Y:S01]  /*faa0*/  FMUL.FTZ R59, R10, R49 ;  /* 0x000000310a3b7220 */ /* 0x000fe20000410000 */
[----:B------:R-:W-:Y:S02]  /*fab0*/  HADD2.F32 R9, -RZ, R29.H0_H0 ;  /* 0x2000001dff097230 */ /* 0x000fe40000004100 */
[C---:B------:R-:W-:Y:S01]  /*fac0*/  FFMA.FTZ R55, R48.reuse, R35, -R55 ;  /* 0x0000002330377223 */ /* 0x040fe20000010837 */
[----:B------:R-:W-:Y:S01]  /*fad0*/  FFMA.FTZ R50, R48, R45, R50 ;  /* 0x0000002d30327223 */ /* 0x000fe20000010032 */
[----:B------:R-:W-:Y:S01]  /*fae0*/  FFMA.FTZ R60, R47, R8, -R46 ;  /* 0x000000082f3c7223 */ /* 0x000fe2000001082e */
[----:B------:R-:W-:-:S02]  /*faf0*/  HADD2.F32 R46, -RZ, R33.H1_H1 ;  /* 0x30000021ff2e7230 */ /* 0x000fc40000004100 */
[-C--:B------:R-:W-:Y:S01]  /*fb00*/  FMUL.FTZ R35, R10, R9.reuse ;  /* 0x000000090a237220 */ /* 0x080fe20000410000 */
[C---:B------:R-:W-:Y:S01]  /*fb10*/  FFMA.FTZ R48, R6.reuse, R9, -R59 ;  /* 0x0000000906307223 */ /* 0x040fe2000001083b */
[----:B------:R-:W-:Y:S02]  /*fb20*/  HADD2.F32 R9, -RZ, R32.H1_H1 ;  /* 0x30000020ff097230 */ /* 0x000fe40000004100 */
[----:B------:R-:W-:Y:S01]  /*fb30*/  FFMA.FTZ R47, R47, R52, R62 ;  /* 0x000000342f2f7223 */ /* 0x000fe2000001003e */
[----:B------:R-:W-:Y:S02]  /*fb40*/  HADD2.F32 R8, -RZ, R28.H1_H1 ;  /* 0x3000001cff087230 */ /* 0x000fe40000004100 */
[----:B------:R-:W-:Y:S01]  /*fb50*/  FFMA.FTZ R35, R6, R49, R35 ;  /* 0x0000003106237223 */ /* 0x000fe20000010023 */
[----:B------:R-:W-:Y:S02]  /*fb60*/  HADD2.F32 R10, -RZ, R29.H1_H1 ;  /* 0x3000001dff0a7230 */ /* 0x000fe40000004100 */
[----:B------:R-:W-:Y:S01]  /*fb70*/  FMUL.FTZ R45, R51, R9 ;  /* 0x00000009332d7220 */ /* 0x000fe20000410000 */
[----:B------:R-:W-:-:S02]  /*fb80*/  HADD2.F32 R4, -RZ, R7.H0_H0 ;  /* 0x20000007ff047230 */ /* 0x000fc40000004100 */
[----:B------:R-:W-:Y:S01]  /*fb90*/  FMUL.FTZ R52, R11, R46 ;  /* 0x0000002e0b347220 */ /* 0x000fe20000410000 */
[----:B------:R-:W-:Y:S02]  /*fba0*/  HADD2.F32 R7, -RZ, R7.H1_H1 ;  /* 0x30000007ff077230 */ /* 0x000fe40000004100 */
[----:B------:R-:W-:Y:S01]  /*fbb0*/  FMUL.FTZ R6, R51, R8 ;  /* 0x0000000833067220 */ /* 0x000fe20000410000 */
[----:B------:R-:W-:Y:S01]  /*fbc0*/  FMUL.FTZ R49, R11, R10 ;  /* 0x0000000a0b317220 */ /* 0x000fe20000410000 */
[C---:B------:R-:W-:Y:S01]  /*fbd0*/  FFMA.FTZ R45, R4.reuse, R8, -R45 ;  /* 0x00000008042d7223 */ /* 0x040fe2000001082d */
[----:B------:R-:W-:Y:S01]  /*fbe0*/  F2FP.F16.F32.PACK_AB R8, R53, R58 ;  /* 0x0000003a3508723e */ /* 0x000fe200000000ff */
[C---:B------:R-:W-:Y:S01]  /*fbf0*/  FFMA.FTZ R52, R7.reuse, R10, -R52 ;  /* 0x0000000a07347223 */ /* 0x040fe20000010834 */
[----:B------:R-:W-:Y:S01]  /*fc00*/  FFMA.FTZ R11, R4, R9, R6 ;  /* 0x00000009040b7223 */ /* 0x000fe20000010006 */
[----:B------:R-:W-:Y:S01]  /*fc10*/  FFMA.FTZ R46, R7, R46, R49 ;  /* 0x0000002e072e7223 */ /* 0x000fe20000010031 */
[----:B------:R-:W-:-:S02]  /*fc20*/  F2FP.F16.F32.PACK_AB R4, R56, R5 ;  /* 0x000000053804723e */ /* 0x000fc400000000ff */
[----:B------:R-:W-:Y:S02]  /*fc30*/  F2FP.F16.F32.PACK_AB R5, R60, R57 ;  /* 0x000000393c05723e */ /* 0x000fe400000000ff */
[----:B------:R-:W-:Y:S02]  /*fc40*/  F2FP.F16.F32.PACK_AB R6, R48, R55 ;  /* 0x000000373006723e */ /* 0x000fe400000000ff */
[----:B------:R-:W-:Y:S02]  /*fc50*/  F2FP.F16.F32.PACK_AB R7, R52, R45 ;  /* 0x0000002d3407723e */ /* 0x000fe400000000ff */
[----:B------:R-:W-:Y:S02]  /*fc60*/  F2FP.F16.F32.PACK_AB R9, R47, R54 ;  /* 0x000000362f09723e */ /* 0x000fe400000000ff */
[----:B------:R-:W-:Y:S01]  /*fc70*/  F2FP.F16.F32.PACK_AB R10, R35, R50 ;  /* 0x00000032230a723e */ /* 0x000fe200000000ff */
[----:B------:R2:W-:Y:S01]  /*fc80*/  STS.128 [R61], R4 ;  /* 0x000000043d007388 */ /* 0x0005e20000000c00 */
[----:B------:R-:W-:-:S05]  /*fc90*/  F2FP.F16.F32.PACK_AB R11, R46, R11 ;  /* 0x0000000b2e0b723e */ /* 0x000fca00000000ff */
[----:B------:R2:W-:Y:S02]  /*fca0*/  STS.128 [R34+0x12400], R8 ;  /* 0x0124000822007388 */ /* 0x0005e40000000c00 */
.L_x_615:
[----:B------:R-:W-:Y:S05]  /*fcb0*/  BSYNC B2 ;  /* 0x0000000000027941 */ /* 0x000fea0003800000 */
.L_x_614:
[----:B------:R-:W-:Y:S05]  /*fcc0*/  @P2 BRA `(.L_x_611) ;  /* 0x00000004005c2947 */ /* 0x000fea0003800000 */
[----:B------:R-:W3:Y:S01]  /*fcd0*/  LDL R59, [R1+0x110] ;  /* 0x00011000013b7983 */ /* 0x000ee20000100800 */
[----:B------:R-:W-:Y:S01]  /*fce0*/  LEA.HI R13, R13, R198, RZ, 0x1d ;  /* 0x000000c60d0d7211 */ /* 0x000fe200078fe8ff */
[----:B------:R-:W-:Y:S02]  /*fcf0*/  HADD2.F32 R51, -RZ, R0.H0_H0 ;  /* 0x20000000ff337230 */ /* 0x000fe40000004100 */
[----:B------:R-:W-:Y:S01]  /*fd00*/  HADD2.F32 R52, -RZ, R20.H0_H0 ;  /* 0x20000014ff347230 */ /* 0x000fe20000004100 */
[----:B-12---:R-:W-:Y:S01]  /*fd10*/  SHF.R.S32.HI R6, RZ, 0x1f, R13 ;  /* 0x0000001fff067819 */ /* 0x006fe2000001140d */
[----:B------:R-:W-:Y:S01]  /*fd20*/  HADD2.F32 R53, -RZ, R21.H0_H0 ;  /* 0x20000015ff357230 */ /* 0x000fe20000004100 */
[----:B------:R-:W-:Y:S02]  /*fd30*/  SHF.L.U32 R4, R13, 0x3, RZ ;  /* 0x000000030d047819 */ /* 0x000fe400000006ff */
[----:B------:R-:W-:Y:S02]  /*fd40*/  LEA.HI R6, R6, R13, RZ, 0x3 ;  /* 0x0000000d06067211 */ /* 0x000fe400078f18ff */
[----:B0-----:R-:W-:-:S03]  /*fd50*/  LOP3.LUT R5, R217, 0x38, R4, 0xf8, !PT ;  /* 0x00000038d9057812 */ /* 0x001fc600078ef804 */
        /* <DEDUP_REMOVED lines=8> */
[----:B------:R-:W-:Y:S02]  /*fde0*/  HADD2.F32 R48, -RZ, R9.H0_H0 ;  /* 0x20000009ff307230 */ /* 0x000fe40000004100 */
[C---:B------:R-:W-:Y:S01]  /*fdf0*/  FMUL.FTZ R55, R47.reuse, R52 ;  /* 0x000000342f377220 */ /* 0x040fe20000410000 */
[----:B------:R-:W-:Y:S01]  /*fe00*/  FMUL.FTZ R57, R47, R51 ;  /* 0x000000332f397220 */ /* 0x000fe20000410000 */
[----:B------:R-:W-:-:S02]  /*fe10*/  HADD2.F32 R47, -RZ, R12.H0_H0 ;  /* 0x2000000cff2f7230 */ /* 0x000fc40000004100 */
[C---:B------:R-:W-:Y:S01]  /*fe20*/  FMUL.FTZ R54, R8.reuse, R53 ;  /* 0x0000003508367220 */ /* 0x040fe20000410000 */
[----:B------:R-:W-:Y:S02]  /*fe30*/  HADD2.F32 R9, -RZ, R9.H1_H1 ;  /* 0x30000009ff097230 */ /* 0x000fe40000004100 */
[--C-:B------:R-:W-:Y:S02]  /*fe40*/  HADD2.F32 R49, -RZ, R10.reuse.H0_H0 ;  /* 0x2000000aff317230 */ /* 0x100fe40000004100 */
[----:B------:R-:W-:Y:S01]  /*fe50*/  FMUL.FTZ R8, R8, R47 ;  /* 0x0000002f08087220 */ /* 0x000fe20000410000 */
[----:B------:R-:W-:Y:S02]  /*fe60*/  HADD2.F32 R10, -RZ, R10.H1_H1 ;  /* 0x3000000aff0a7230 */ /* 0x000fe40000004100 */
[--C-:B------:R-:W-:Y:S02]  /*fe70*/  HADD2.F32 R50, -RZ, R11.reuse.H0_H0 ;  /* 0x2000000bff327230 */ /* 0x100fe40000004100 */
[----:B------:R-:W-:Y:S01]  /*fe80*/  HADD2.F32 R11, -RZ, R11.H1_H1 ;  /* 0x3000000bff0b7230 */ /* 0x000fe20000004100 */
[----:B---3--:R-:W0:Y:S02]  /*fe90*/  LDS.128 R4, [R59] ;  /* 0x000000003b047984 */ /* 0x008e240000000c00 */
[----:B0-----:R-:W-:-:S02]  /*fea0*/  HADD2.F32 R34, -RZ, R4.H0_H0 ;  /* 0x20000004ff227230 */ /* 0x001fc40000004100 */
[----:B------:R-:W-:Y:S02]  /*feb0*/  HADD2.F32 R35, -RZ, R4.H1_H1 ;  /* 0x30000004ff237230 */ /* 0x000fe40000004100 */
[----:B------:R-:W-:Y:S02]  /*fec0*/  HADD2.F32 R45, -RZ, R5.H0_H0 ;  /* 0x20000005ff2d7230 */ /* 0x000fe40000004100 */
[C---:B------:R-:W-:Y:S01]  /*fed0*/  FFMA.FTZ R55, R34.reuse, R51, -R55 ;  /* 0x0000003322377223 */ /* 0x040fe20000010837 */
[----:B------:R-:W-:Y:S01]  /*fee0*/  FFMA.FTZ R57, R34, R52, R57 ;  /* 0x0000003422397223 */ /* 0x000fe20000010039 */
[----:B------:R-:W-:Y:S02]  /*fef0*/  HADD2.F32 R51, -RZ, R20.H1_H1 ;  /* 0x30000014ff337230 */ /* 0x000fe40000004100 */
[----:B------:R-:W-:Y:S01]  /*ff00*/  FFMA.FTZ R54, R35, R47, -R54 ;  /* 0x0000002f23367223 */ /* 0x000fe20000010836 */
[----:B------:R-:W-:Y:S02]  /*ff10*/  HADD2.F32 R34, -RZ, R0.H1_H1 ;  /* 0x30000000ff227230 */ /* 0x000fe40000004100 */
[----:B------:R-:W-:-:S02]  /*ff20*/  HADD2.F32 R52, -RZ, R21.H1_H1 ;  /* 0x30000015ff347230 */ /* 0x000fc40000004100 */
[C---:B------:R-:W-:Y:S01]  /*ff30*/  FMUL.FTZ R56, R48.reuse, R51 ;  /* 0x0000003330387220 */ /* 0x040fe20000410000 */
[----:B------:R-:W-:Y:S02]  /*ff40*/  HADD2.F32 R5, -RZ, R5.H1_H1 ;  /* 0x30000005ff057230 */ /* 0x000fe40000004100 */
[-C--:B------:R-:W-:Y:S01]  /*ff50*/  FMUL.FTZ R58, R48, R34.reuse ;  /* 0x00000022303a7220 */ /* 0x080fe20000410000 */
[----:B------:R-:W-:Y:S01]  /*ff60*/  FFMA.FTZ R48, R35, R53, R8 ;  /* 0x0000003523307223 */ /* 0x000fe20000010008 */
[----:B------:R-:W-:Y:S02]  /*ff70*/  HADD2.F32 R8, -RZ, R12.H1_H1 ;  /* 0x3000000cff087230 */ /* 0x000fe40000004100 */
[----:B------:R-:W-:Y:S01]  /*ff80*/  FFMA.FTZ R56, R45, R34, -R56 ;  /* 0x000000222d387223 */ /* 0x000fe20000010838 */
[----:B------:R-:W-:Y:S01]  /*ff90*/  FMUL.FTZ R60, R9, R52 ;  /* 0x00000034093c7220 */ /* 0x000fe20000410000 */
[----:B------:R-:W-:Y:S02]  /*ffa0*/  HADD2.F32 R34, -RZ, R14.H0_H0 ;  /* 0x2000000eff227230 */ /* 0x000fe40000004100 */
[----:B------:R-:W-:Y:S01]  /*ffb0*/  FFMA.FTZ R58, R45, R51, R58 ;  /* 0x000000332d3a7223 */ /* 0x000fe2000001003a */
[----:B------:R-:W-:-:S02]  /*ffc0*/  HADD2.F32 R35, -RZ, R24.H0_H0 ;  /* 0x20000018ff237230 */ /* 0x000fc40000004100 */
[-C--:B------:R-:W-:Y:S01]  /*ffd0*/  FMUL.FTZ R62, R9, R8.reuse ;  /* 0x00000008093e7220 */ /* 0x080fe20000410000 */
[----:B------:R-:W-:Y:S02]  /*ffe0*/  HADD2.F32 R45, -RZ, R25.H0_H0 ;  /* 0x20000019ff2d7230 */ /* 0x000fe40000004100 */
[----:B------:R-:W-:Y:S01]  /*fff0*/  FFMA.FTZ R47, R5, R8, -R60 ;  /* 0x00000008052f7223 */ /* 0x000fe2000001083c */
[--C-:B------:R-:W-:Y:S02]  /*10000*/  HADD2.F32 R46, -RZ, R6.reuse.H0_H0 ;  /* 0x20000006ff2e7230 */ /* 0x100fe40000004100 */
[C---:B------:R-:W-:Y:S01]  /*10010*/  FMUL.FTZ R51, R49.reuse, R35 ;  /* 0x0000002331337220 */ /* 0x040fe20000410000 */
[----:B------:R-:W-:Y:S01]  /*10020*/  FMUL.FTZ R8, R49, R34 ;  /* 0x0000002231087220 */ /* 0x000fe20000410000 */
[----:B------:R-:W-:Y:S02]  /*10030*/  HADD2.F32 R6, -RZ, R6.H1_H1 ;  /* 0x30000006ff067230 */ /* 0x000fe40000004100 */
[----:B------:R-:W-:Y:S01]  /*10040*/  FFMA.FTZ R49, R5, R52, R62 ;  /* 0x0000003405317223 */ /* 0x000fe2000001003e */
[----:B------:R-:W-:-:S02]  /*10050*/  HADD2.F32 R9, -RZ, R15.H0_H0 ;  /* 0x2000000fff097230 */ /* 0x000fc40000004100 */
[----:B------:R-:W-:Y:S01]  /*10060*/  FMUL.FTZ R5, R10, R45 ;  /* 0x0000002d0a057220 */ /* 0x000fe20000410000 */
[C---:B------:R-:W-:Y:S01]  /*10070*/  FFMA.FTZ R51, R46.reuse, R34, -R51 ;  /* 0x000000222e337223 */ /* 0x040fe20000010833 */
[----:B------:R-:W-:Y:S01]  /*10080*/  FFMA.FTZ R35, R46, R35, R8 ;  /* 0x000000232e237223 */ /* 0x000fe20000010008 */
[----:B------:R-:W-:Y:S02]  /*10090*/  HADD2.F32 R8, -RZ, R15.H1_H1 ;  /* 0x3000000fff087230 */ /* 0x000fe40000004100 */
[-C--:B------:R-:W-:Y:S01]  /*100a0*/  FMUL.FTZ R53, R10, R9.reuse ;  /* 0x000000090a357220 */ /* 0x080fe20000410000 */
[C---:B------:R-:W-:Y:S01]  /*100b0*/  FFMA.FTZ R34, R6.reuse, R9, -R5 ;  /* 0x0000000906227223 */ /* 0x040fe20000010805 */
[----:B------:R-:W-:Y:S02]  /*100c0*/  HADD2.F32 R9, -RZ, R24.H1_H1 ;  /* 0x30000018ff097230 */ /* 0x000fe40000004100 */
[----:B------:R-:W-:Y:S02]  /*100d0*/  HADD2.F32 R5, -RZ, R14.H1_H1 ;  /* 0x3000000eff057230 */ /* 0x000fe40000004100 */
[----:B------:R-:W-:Y:S01]  /*100e0*/  FFMA.FTZ R46, R6, R45, R53 ;  /* 0x0000002d062e7223 */ /* 0x000fe20000010035 */
[----:B------:R-:W-:-:S02]  /*100f0*/  HADD2.F32 R10, -RZ, R25.H1_H1 ;  /* 0x30000019ff0a7230 */ /* 0x000fc40000004100 */
[C---:B------:R-:W-:Y:S01]  /*10100*/  FMUL.FTZ R45, R50.reuse, R9 ;  /* 0x00000009322d7220 */ /* 0x040fe20000410000 */
[--C-:B------:R-:W-:Y:S02]  /*10110*/  HADD2.F32 R4, -RZ, R7.reuse.H0_H0 ;  /* 0x20000007ff047230 */ /* 0x100fe40000004100 */
[----:B------:R-:W-:Y:S01]  /*10120*/  FMUL.FTZ R50, R50, R5 ;  /* 0x0000000532327220 */ /* 0x000fe20000410000 */
[----:B------:R-:W-:Y:S02]  /*10130*/  HADD2.F32 R7, -RZ, R7.H1_H1 ;  /* 0x30000007ff077230 */ /* 0x000fe40000004100 */
[C---:B------:R-:W-:Y:S01]  /*10140*/  FMUL.FTZ R6, R11.reuse, R10 ;  /* 0x0000000a0b067220 */ /* 0x040fe20000410000 */
        /* <DEDUP_REMOVED lines=12> */
[----:B------:R-:W-:-:S02]  /*10210*/  F2FP.F16.F32.PACK_AB R10, R46, R35 ;  /* 0x000000232e0a723e */ /* 0x000fc400000000ff */
[----:B------:R-:W-:-:S05]  /*10220*/  F2FP.F16.F32.PACK_AB R11, R52, R11 ;  /* 0x0000000b340b723e */ /* 0x000fca00000000ff */
[----:B------:R3:W-:Y:S02]  /*10230*/  STS.128 [R13+0x12400], R8 ;  /* 0x012400080d007388 */ /* 0x0007e40000000c00 */
.L_x_611:
[----:B------:R-:W-:Y:S05]  /*10240*/  BSYNC B1 ;  /* 0x0000000000017941 */ /* 0x000fea0003800000 */
.L_x_610:
[----:B-123--:R-:W-:-:S04]  /*10250*/  IADD3 R4, R202, 0x40, RZ ;  /* 0x00000040ca047810 */ /* 0x00efc80007ffe0ff */
[----:B------:R-:W-:-:S13]  /*10260*/  ISETP.GE.AND P0, PT, R4, R3, PT ;  /* 0x000000030400720c */ /* 0x000fda0003f06270 */
[----:B------:R-:W-:Y:S05]  /*10270*/  @P0 BRA `(.L_x_594) ;  /* 0x0000001000880947 */ /* 0x000fea0003800000 */
[----:B------:R-:W1:Y:S01]  /*10280*/  LDC R3, c[0x0][0x3f4] ;  /* 0x0000fd00ff037b82 */ /* 0x000e620000000800 */
[----:B------:R-:W-:Y:S01]  /*10290*/  BSSY B1, `(.L_x_616) ;  /* 0x000005e000017945 */ /* 0x000fe20003800000 */
[----:B------:R-:W-:Y:S02]  /*102a0*/  SHF.R.U32.HI R57, RZ, 0x3, R204 ;  /* 0x00000003ff397819 */ /* 0x000fe400000116cc */
[-C--:B-1----:R-:W-:Y:S02]  /*102b0*/  ISETP.GE.AND P0, PT, R16, R3.reuse, PT ;  /* 0x000000031000720c */ /* 0x082fe40003f06270 */
[-C--:B------:R-:W-:Y:S02]  /*102c0*/  ISETP.GE.AND P1, PT, R193, R3.reuse, PT ;  /* 0x00000003c100720c */ /* 0x080fe40003f26270 */
[----:B------:R-:W-:-:S09]  /*102d0*/  ISETP.GE.AND P2, PT, R192, R3, PT ;  /* 0x00000003c000720c */ /* 0x000fd20003f46270 */
[----:B------:R-:W-:Y:S05]  /*102e0*/  @P0 BRA `(.L_x_617) ;  /* 0x0000000400600947 */ /* 0x000fea0003800000 */
[----:B------:R-:W2:Y:S04]  /*102f0*/  LDL R4, [R1+0xa8] ;  /* 0x0000a80001047983 */ /* 0x000ea80000100800 */
[----:B------:R-:W3:Y:S01]  /*10300*/  LDL R59, [R1+0x114] ;  /* 0x00011400013b7983 */ /* 0x000ee20000100800 */
[----:B------:R-:W-:Y:S02]  /*10310*/  HADD2.F32 R54, -RZ, R41.H0_H0 ;  /* 0x20000029ff367230 */ /* 0x000fe40000004100 */
[----:B------:R-:W-:Y:S02]  /*10320*/  HADD2.F32 R52, -RZ, R37.H0_H0 ;  /* 0x20000025ff347230 */ /* 0x000fe40000004100 */
[----:B------:R-:W-:Y:S02]  /*10330*/  HADD2.F32 R55, -RZ, R42.H0_H0 ;  /* 0x2000002aff377230 */ /* 0x000fe40000004100 */
[----:B------:R-:W-:-:S02]  /*10340*/  HADD2.F32 R53, -RZ, R38.H0_H0 ;  /* 0x20000026ff357230 */ /* 0x000fc40000004100 */
[----:B------:R-:W-:Y:S02]  /*10350*/  HADD2.F32 R41, -RZ, R41.H1_H1 ;  /* 0x30000029ff297230 */ /* 0x000fe40000004100 */
[----:B------:R-:W-:Y:S02]  /*10360*/  HADD2.F32 R37, -RZ, R37.H1_H1 ;  /* 0x30000025ff257230 */ /* 0x000fe40000004100 */
[----:B------:R-:W-:Y:S02]  /*10370*/  HADD2.F32 R56, -RZ, R43.H0_H0 ;  /* 0x2000002bff387230 */ /* 0x000fe40000004100 */
[----:B------:R-:W-:Y:S01]  /*10380*/  HADD2.F32 R58, -RZ, R44.H0_H0 ;  /* 0x2000002cff3a7230 */ /* 0x000fe20000004100 */
[----:B--2---:R-:W-:-:S04]  /*10390*/  LEA.HI R4, R3, R4, RZ, 0x1d ;  /* 0x0000000403047211 */ /* 0x004fc800078fe8ff */
[----:B------:R-:W-:Y:S01]  /*103a0*/  SHF.R.S32.HI R7, RZ, 0x1f, R4 ;  /* 0x0000001fff077819 */ /* 0x000fe20000011404 */
[----:B0-----:R-:W-:-:S03]  /*103b0*/  IMAD.SHL.U32 R5, R4, 0x8, RZ ;  /* 0x0000000804057824 */ /* 0x001fc600078e00ff */
[----:B------:R-:W-:Y:S02]  /*103c0*/  LEA.HI R7, R7, R4, RZ, 0x3 ;  /* 0x0000000407077211 */ /* 0x000fe400078f18ff */
[----:B------:R-:W-:-:S03]  /*103d0*/  LOP3.LUT R4, R204, 0x38, R5, 0xf8, !PT ;  /* 0x00000038cc047812 */ /* 0x000fc600078ef805 */
[----:B------:R-:W-:Y:S01]  /*103e0*/  IMAD.SHL.U32 R7, R7, 0x400, RZ ;  /* 0x0000040007077824 */ /* 0x000fe200078e00ff */
[----:B------:R-:W-:-:S04]  /*103f0*/  LOP3.LUT R9, R4, R57, RZ, 0x3c, !PT ;  /* 0x0000003904097212 */ /* 0x000fc800078e3cff */
[----:B------:R-:W-:Y:S02]  /*10400*/  LOP3.LUT R8, R7, 0x7fffe000, RZ, 0xc0, !PT ;  /* 0x7fffe00007087812 */ /* 0x000fe400078ec0ff */
[----:B---3--:R-:W0:Y:S02]  /*10410*/  LDS.128 R4, [R59] ;  /* 0x000000003b047984 */ /* 0x008e240000000c00 */
[----:B------:R-:W-:-:S04]  /*10420*/  IADD3 R9, R9, R8, R220 ;  /* 0x0000000809097210 */ /* 0x000fc80007ffe0dc */
[----:B------:R-:W-:-:S05]  /*10430*/  LEA R13, R9, R2, 0x1 ;  /* 0x00000002090d7211 */ /* 0x000fca00078e08ff */
        /* <DEDUP_REMOVED lines=9> */
[--C-:B------:R-:W-:Y:S02]  /*104d0*/  HADD2.F32 R48, -RZ, R9.reuse.H0_H0 ;  /* 0x20000009ff307230 */ /* 0x100fe40000004100 */
[-C--:B------:R-:W-:Y:S01]  /*104e0*/  FMUL.FTZ R51, R54, R47.reuse ;  /* 0x0000002f36337220 */ /* 0x080fe20000410000 */
[C---:B------:R-:W-:Y:S01]  /*104f0*/  FMUL.FTZ R47, R52.reuse, R47 ;  /* 0x0000002f342f7220 */ /* 0x040fe20000410000 */
[----:B------:R-:W-:Y:S02]  /*10500*/  HADD2.F32 R9, -RZ, R9.H1_H1 ;  /* 0x30000009ff097230 */ /* 0x000fe40000004100 */
[----:B------:R-:W-:Y:S01]  /*10510*/  FFMA.FTZ R51, R52, R34, -R51 ;  /* 0x0000002234337223 */ /* 0x000fe20000010833 */
[-C--:B------:R-:W-:Y:S01]  /*10520*/  FMUL.FTZ R52, R55, R8.reuse ;  /* 0x0000000837347220 */ /* 0x080fe20000410000 */
[----:B------:R-:W-:Y:S01]  /*10530*/  FMUL.FTZ R8, R53, R8 ;  /* 0x0000000835087220 */ /* 0x000fe20000410000 */
[----:B------:R-:W-:Y:S01]  /*10540*/  FFMA.FTZ R47, R54, R34, R47 ;  /* 0x00000022362f7223 */ /* 0x000fe2000001002f */
[----:B------:R-:W-:-:S02]  /*10550*/  HADD2.F32 R49, -RZ, R10.H0_H0 ;  /* 0x2000000aff317230 */ /* 0x000fc40000004100 */
[-C--:B------:R-:W-:Y:S01]  /*10560*/  FFMA.FTZ R52, R53, R35.reuse, -R52 ;  /* 0x0000002335347223 */ /* 0x080fe20000010834 */
[----:B------:R-:W-:Y:S02]  /*10570*/  HADD2.F32 R53, -RZ, R42.H1_H1 ;  /* 0x3000002aff357230 */ /* 0x000fe40000004100 */
[----:B------:R-:W-:Y:S01]  /*10580*/  FFMA.FTZ R8, R55, R35, R8 ;  /* 0x0000002337087223 */ /* 0x000fe20000010008 */
[----:B------:R-:W-:Y:S02]  /*10590*/  HADD2.F32 R35, -RZ, R38.H1_H1 ;  /* 0x30000026ff237230 */ /* 0x000fe40000004100 */
[----:B------:R-:W-:Y:S01]  /*105a0*/  FMUL.FTZ R34, R41, R48 ;  /* 0x0000003029227220 */ /* 0x000fe20000410000 */
[----:B------:R-:W-:Y:S02]  /*105b0*/  HADD2.F32 R54, -RZ, R39.H0_H0 ;  /* 0x20000027ff367230 */ /* 0x000fe40000004100 */
[----:B------:R-:W-:Y:S01]  /*105c0*/  FMUL.FTZ R38, R53, R9 ;  /* 0x0000000935267220 */ /* 0x000fe20000410000 */
[----:B------:R-:W-:-:S02]  /*105d0*/  HADD2.F32 R10, -RZ, R10.H1_H1 ;  /* 0x3000000aff0a7230 */ /* 0x000fc40000004100 */
[----:B------:R-:W-:Y:S01]  /*105e0*/  FMUL.FTZ R42, R35, R9 ;  /* 0x00000009232a7220 */ /* 0x000fe20000410000 */
[C---:B------:R-:W-:Y:S01]  /*105f0*/  FMUL.FTZ R48, R37.reuse, R48 ;  /* 0x0000003025307220 */ /* 0x040fe20000410000 */
[----:B------:R-:W-:Y:S01]  /*10600*/  FFMA.FTZ R34, R37, R45, -R34 ;  /* 0x0000002d25227223 */ /* 0x000fe20000010822 */
[----:B------:R-:W-:Y:S01]  /*10610*/  FFMA.FTZ R9, R35, R5, -R38 ;  /* 0x0000000523097223 */ /* 0x000fe20000010826 */
[----:B------:R-:W-:Y:S02]  /*10620*/  HADD2.F32 R38, -RZ, R40.H0_H0 ;  /* 0x20000028ff267230 */ /* 0x000fe40000004100 */
[-C--:B------:R-:W-:Y:S01]  /*10630*/  FMUL.FTZ R37, R56, R49.reuse ;  /* 0x0000003138257220 */ /* 0x080fe20000410000 */
[----:B------:R-:W-:Y:S01]  /*10640*/  FMUL.FTZ R49, R54, R49 ;  /* 0x0000003136317220 */ /* 0x000fe20000410000 */
[----:B------:R-:W-:Y:S01]  /*10650*/  FFMA.FTZ R35, R53, R5, R42 ;  /* 0x0000000535237223 */ /* 0x000fe2000001002a */
[--C-:B------:R-:W-:Y:S02]  /*10660*/  HADD2.F32 R50, -RZ, R11.reuse.H0_H0 ;  /* 0x2000000bff327230 */ /* 0x100fe40000004100 */
[----:B------:R-:W-:Y:S01]  /*10670*/  FFMA.FTZ R48, R41, R45, R48 ;  /* 0x0000002d29307223 */ /* 0x000fe20000010030 */
[----:B------:R-:W-:Y:S01]  /*10680*/  FMUL.FTZ R5, R58, R10 ;  /* 0x0000000a3a057220 */ /* 0x000fe20000410000 */
[----:B------:R-:W-:Y:S01]  /*10690*/  FFMA.FTZ R37, R54, R46, -R37 ;  /* 0x0000002e36257223 */ /* 0x000fe20000010825 */
[----:B------:R-:W-:-:S02]  /*106a0*/  HADD2.F32 R11, -RZ, R11.H1_H1 ;  /* 0x3000000bff0b7230 */ /* 0x000fc40000004100 */
[----:B------:R-:W-:Y:S01]  /*106b0*/  FFMA.FTZ R49, R56, R46, R49 ;  /* 0x0000002e38317223 */ /* 0x000fe20000010031 */
[C---:B------:R-:W-:Y:S01]  /*106c0*/  FMUL.FTZ R41, R38.reuse, R10 ;  /* 0x0000000a26297220 */ /* 0x040fe20000410000 */
[----:B------:R-:W-:Y:S02]  /*106d0*/  HADD2.F32 R54, -RZ, R43.H1_H1 ;  /* 0x3000002bff367230 */ /* 0x000fe40000004100 */
[-C--:B------:R-:W-:Y:S01]  /*106e0*/  FFMA.FTZ R10, R38, R6.reuse, -R5 ;  /* 0x00000006260a7223 */ /* 0x080fe20000010805 */
[----:B------:R-:W-:Y:S02]  /*106f0*/  HADD2.F32 R45, -RZ, R44.H1_H1 ;  /* 0x3000002cff2d7230 */ /* 0x000fe40000004100 */
[----:B------:R-:W-:Y:S01]  /*10700*/  FFMA.FTZ R38, R58, R6, R41 ;  /* 0x000000063a267223 */ /* 0x000fe20000010029 */
[----:B------:R-:W-:Y:S02]  /*10710*/  HADD2.F32 R46, -RZ, R39.H1_H1 ;  /* 0x30000027ff2e7230 */ /* 0x000fe40000004100 */
[----:B------:R-:W-:Y:S01]  /*10720*/  FMUL.FTZ R5, R54, R50 ;  /* 0x0000003236057220 */ /* 0x000fe20000410000 */
[----:B------:R-:W-:-:S02]  /*10730*/  HADD2.F32 R43, -RZ, R40.H1_H1 ;  /* 0x30000028ff2b7230 */ /* 0x000fc40000004100 */
[-C--:B------:R-:W-:Y:S01]  /*10740*/  FMUL.FTZ R6, R45, R11.reuse ;  /* 0x0000000b2d067220 */ /* 0x080fe20000410000 */
[--C-:B------:R-:W-:Y:S02]  /*10750*/  HADD2.F32 R4, -RZ, R7.reuse.H0_H0 ;  /* 0x20000007ff047230 */ /* 0x100fe40000004100 */
[----:B------:R-:W-:Y:S01]  /*10760*/  FMUL.FTZ R39, R46, R50 ;  /* 0x000000322e277220 */ /* 0x000fe20000410000 */
[----:B------:R-:W-:Y:S02]  /*10770*/  HADD2.F32 R7, -RZ, R7.H1_H1 ;  /* 0x30000007ff077230 */ /* 0x000fe40000004100 */
[C---:B------:R-:W-:Y:S01]  /*10780*/  FMUL.FTZ R42, R43.reuse, R11 ;  /* 0x0000000b2b2a7220 */ /* 0x040fe20000410000 */
[----:B------:R-:W-:Y:S01]  /*10790*/  F2FP.F16.F32.PACK_AB R8, R8, R47 ;  /* 0x0000002f0808723e */ /* 0x000fe200000000ff */
[-C--:B------:R-:W-:Y:S01]  /*107a0*/  FFMA.FTZ R11, R46, R4.reuse, -R5 ;  /* 0x000000042e0b7223 */ /* 0x080fe20000010805 */
[----:B------:R-:W-:Y:S01]  /*107b0*/  FFMA.FTZ R39, R54, R4, R39 ;  /* 0x0000000436277223 */ /* 0x000fe20000010027 */
[-C--:B------:R-:W-:Y:S01]  /*107c0*/  FFMA.FTZ R40, R43, R7.reuse, -R6 ;  /* 0x000000072b287223 */ /* 0x080fe20000010806 */
        /* <DEDUP_REMOVED lines=10> */
.L_x_617:
[----:B------:R-:W-:Y:S05]  /*10870*/  BSYNC B1 ;  /* 0x0000000000017941 */ /* 0x000fea0003800000 */
.L_x_616:
[----:B------:R-:W-:Y:S04]  /*10880*/  BSSY B1, `(.L_x_618) ;  /* 0x0000061000017945 */ /* 0x000fe80003800000 */
[----:B------:R-:W-:Y:S05]  /*10890*/  @P1 BRA `(.L_x_619) ;  /* 0x00000004007c1947 */ /* 0x000fea0003800000 */
[----:B-1----:R-:W-:Y:S01]  /*108a0*/  SHF.R.S32.HI R4, RZ, 0x1f, R193 ;  /* 0x0000001fff047819 */ /* 0x002fe200000114c1 */
[----:B------:R-:W-:Y:S02]  /*108b0*/  HADD2.F32 R47, -RZ, R30.H0_H0 ;  /* 0x2000001eff2f7230 */ /* 0x000fe40000004100 */
[----:B------:R-:W-:Y:S01]  /*108c0*/  HADD2.F32 R45, -RZ, R26.H0_H0 ;  /* 0x2000001aff2d7230 */ /* 0x000fe20000004100 */
[CC--:B------:R-:W-:Y:S01]  /*108d0*/  LEA.HI R6, R4.reuse, R193.reuse, RZ, 0x6 ;  /* 0x000000c104067211 */ /* 0x0c0fe200078f30ff */
[----:B------:R-:W-:Y:S01]  /*108e0*/  HADD2.F32 R48, -RZ, R31.H0_H0 ;  /* 0x2000001fff307230 */ /* 0x000fe20000004100 */
[----:B0-----:R-:W-:Y:S01]  /*108f0*/  LEA.HI R5, R4, R193, RZ, 0x3 ;  /* 0x000000c104057211 */ /* 0x001fe200078f18ff */
[----:B------:R-:W-:Y:S01]  /*10900*/  HADD2.F32 R46, -RZ, R27.H0_H0 ;  /* 0x2000001bff2e7230 */ /* 0x000fe20000004100 */
[----:B------:R-:W-:Y:S01]  /*10910*/  LEA.HI R4, R3, R197, RZ, 0x1d ;  /* 0x000000c503047211 */ /* 0x000fe200078fe8ff */
[----:B------:R-:W-:Y:S01]  /*10920*/  IMAD.SHL.U32 R6, R6, 0x80, RZ ;  /* 0x0000008006067824 */ /* 0x000fe200078e00ff */
[----:B------:R-:W-:Y:S01]  /*10930*/  LOP3.LUT R5, R204, 0x38, R5, 0xf8, !PT ;  /* 0x00000038cc057812 */ /* 0x000fe200078ef805 */
[----:B------:R-:W-:Y:S01]  /*10940*/  HADD2.F32 R49, -RZ, R30.H1_H1 ;  /* 0x3000001eff317230 */ /* 0x000fe20000004100 */
[----:B------:R-:W-:Y:S01]  /*10950*/  SHF.R.S32.HI R7, RZ, 0x1f, R4 ;  /* 0x0000001fff077819 */ /* 0x000fe20000011404 */
[----:B------:R-:W-:Y:S01]  /*10960*/  HADD2.F32 R51, -RZ, R31.H1_H1 ;  /* 0x3000001fff337230 */ /* 0x000fe20000004100 */
[----:B------:R-:W-:Y:S01]  /*10970*/  LOP3.LUT R9, R6, 0xffffe000, RZ, 0xc0, !PT ;  /* 0xffffe00006097812 */ /* 0x000fe200078ec0ff */
[----:B------:R-:W-:Y:S01]  /*10980*/  HADD2.F32 R27, -RZ, R27.H1_H1 ;  /* 0x3000001bff1b7230 */ /* 0x000fe20000004100 */
[----:B------:R-:W-:Y:S01]  /*10990*/  LOP3.LUT R6, R5, R57, RZ, 0x3c, !PT ;  /* 0x0000003905067212 */ /* 0x000fe200078e3cff */
[----:B------:R-:W-:Y:S01]  /*109a0*/  IMAD.SHL.U32 R5, R4, 0x8, RZ ;  /* 0x0000000804057824 */ /* 0x000fe200078e00ff */
[----:B------:R-:W-:Y:S01]  /*109b0*/  LEA.HI R7, R7, R4, RZ, 0x3 ;  /* 0x0000000407077211 */ /* 0x000fe200078f18ff */
[--C-:B------:R-:W-:Y:S01]  /*109c0*/  HADD2.F32 R50, -RZ, R33.reuse.H0_H0 ;  /* 0x20000021ff327230 */ /* 0x100fe20000004100 */
[----:B------:R-:W-:Y:S01]  /*109d0*/  IADD3 R6, R6, R9, R220 ;  /* 0x0000000906067210 */ /* 0x000fe20007ffe0dc */
[----:B------:R-:W-:Y:S01]  /*109e0*/  HADD2.F32 R33, -RZ, R33.H1_H1 ;  /* 0x30000021ff217230 */ /* 0x000fe20000004100 */
[----:B------:R-:W-:-:S02]  /*109f0*/  LOP3.LUT R4, R204, 0x38, R5, 0xf8, !PT ;  /* 0x00000038cc047812 */ /* 0x000fc400078ef805 */
[----:B------:R-:W-:Y:S02]  /*10a00*/  SHF.L.U32 R7, R7, 0xa, RZ ;  /* 0x0000000a07077819 */ /* 0x000fe400000006ff */
[----:B------:R-:W-:Y:S02]  /*10a10*/  LOP3.LUT R9, R4, R57, RZ, 0x3c, !PT ;  /* 0x0000003904097212 */ /* 0x000fe400078e3cff */
[----:B------:R-:W-:Y:S02]  /*10a20*/  LOP3.LUT R8, R7, 0x7fffe000, RZ, 0xc0, !PT ;  /* 0x7fffe00007087812 */ /* 0x000fe400078ec0ff */
[----:B------:R-:W-:Y:S02]  /*10a30*/  LEA R13, R6, UR60, 0x1 ;  /* 0x0000003c060d7c11 */ /* 0x000fe4000f8e08ff */
[----:B------:R-:W-:-:S03]  /*10a40*/  IADD3 R9, R9, R8, R220 ;  /* 0x0000000809097210 */ /* 0x000fc60007ffe0dc */
[----:B------:R-:W0:Y:S02]  /*10a50*/  LDS.128 R4, [R13] ;  /* 0x000000000d047984 */ /* 0x000e240000000c00 */
[----:B------:R-:W-:-:S05]  /*10a60*/  IMAD R34, R9, 0x2, R2 ;  /* 0x0000000209227824 */ /* 0x000fca00078e0202 */
[----:B------:R-:W1:Y:S01]  /*10a70*/  LDS.128 R8, [R34+0x12400] ;  /* 0x0124000022087984 */ /* 0x000e620000000c00 */
[--C-:B0-----:R-:W-:Y:S02]  /*10a80*/  HADD2.F32 R35, -RZ, R4.reuse.H0_H0 ;  /* 0x20000004ff237230 */ /* 0x101fe40000004100 */
[----:B------:R-:W-:Y:S02]  /*10a90*/  HADD2.F32 R4, -RZ, R4.H1_H1 ;  /* 0x30000004ff047230 */ /* 0x000fe40000004100 */
[--C-:B------:R-:W-:Y:S02]  /*10aa0*/  HADD2.F32 R37, -RZ, R5.reuse.H0_H0 ;  /* 0x20000005ff257230 */ /* 0x100fe40000004100 */
[----:B------:R-:W-:Y:S02]  /*10ab0*/  HADD2.F32 R5, -RZ, R5.H1_H1 ;  /* 0x30000005ff057230 */ /* 0x000fe40000004100 */
[--C-:B-1----:R-:W-:Y:S02]  /*10ac0*/  HADD2.F32 R40, -RZ, R8.reuse.H0_H0 ;  /* 0x20000008ff287230 */ /* 0x102fe40000004100 */
[----:B------:R-:W-:-:S02]  /*10ad0*/  HADD2.F32 R8, -RZ, R8.H1_H1 ;  /* 0x30000008ff087230 */ /* 0x000fc40000004100 */
[--C-:B------:R-:W-:Y:S02]  /*10ae0*/  HADD2.F32 R41, -RZ, R9.reuse.H0_H0 ;  /* 0x20000009ff297230 */ /* 0x100fe40000004100 */
[-C--:B------:R-:W-:Y:S01]  /*10af0*/  FMUL.FTZ R44, R47, R40.reuse ;  /* 0x000000282f2c7220 */ /* 0x080fe20000410000 */
[C---:B------:R-:W-:Y:S01]  /*10b00*/  FMUL.FTZ R40, R45.reuse, R40 ;  /* 0x000000282d287220 */ /* 0x040fe20000410000 */
[----:B------:R-:W-:Y:S02]  /*10b10*/  HADD2.F32 R9, -RZ, R9.H1_H1 ;  /* 0x30000009ff097230 */ /* 0x000fe40000004100 */
[-C--:B------:R-:W-:Y:S01]  /*10b20*/  FFMA.FTZ R44, R45, R35.reuse, -R44 ;  /* 0x000000232d2c7223 */ /* 0x080fe2000001082c */
[----:B------:R-:W-:Y:S01]  /*10b30*/  FFMA.FTZ R40, R47, R35, R40 ;  /* 0x000000232f287223 */ /* 0x000fe20000010028 */
[-C--:B------:R-:W-:Y:S01]  /*10b40*/  FMUL.FTZ R45, R48, R8.reuse ;  /* 0x00000008302d7220 */ /* 0x080fe20000410000 */
[----:B------:R-:W-:Y:S01]  /*10b50*/  FMUL.FTZ R35, R46, R8 ;  /* 0x000000082e237220 */ /* 0x000fe20000410000 */
[----:B------:R-:W-:-:S02]  /*10b60*/  HADD2.F32 R47, -RZ, R26.H1_H1 ;  /* 0x3000001aff2f7230 */ /* 0x000fc40000004100 */
[----:B------:R-:W-:Y:S01]  /*10b70*/  FMUL.FTZ R8, R49, R41 ;  /* 0x0000002931087220 */ /* 0x000fe20000410000 */
[-C--:B------:R-:W-:Y:S01]  /*10b80*/  FFMA.FTZ R45, R46, R4.reuse, -R45 ;  /* 0x000000042e2d7223 */ /* 0x080fe2000001082d */
[----:B------:R-:W-:Y:S01]  /*10b90*/  FFMA.FTZ R35, R48, R4, R35 ;  /* 0x0000000430237223 */ /* 0x000fe20000010023 */
[----:B------:R-:W-:Y:S01]  /*10ba0*/  FMUL.FTZ R4, R51, R9 ;  /* 0x0000000933047220 */ /* 0x000fe20000410000 */
[--C-:B------:R-:W-:Y:S02]  /*10bb0*/  HADD2.F32 R42, -RZ, R10.reuse.H0_H0 ;  /* 0x2000000aff2a7230 */ /* 0x100fe40000004100 */
[----:B------:R-:W-:Y:S01]  /*10bc0*/  FFMA.FTZ R26, R47, R37, -R8 ;  /* 0x000000252f1a7223 */ /* 0x000fe20000010808 */
[----:B------:R-:W-:Y:S02]  /*10bd0*/  HADD2.F32 R10, -RZ, R10.H1_H1 ;  /* 0x3000000aff0a7230 */ /* 0x000fe40000004100 */
[C---:B------:R-:W-:Y:S01]  /*10be0*/  FMUL.FTZ R8, R27.reuse, R9 ;  /* 0x000000091b087220 */ /* 0x040fe20000410000 */
[----:B------:R-:W-:Y:S01]  /*10bf0*/  FFMA.FTZ R9, R27, R5, -R4 ;  /* 0x000000051b097223 */ /* 0x000fe20000010804 */
[----:B------:R-:W-:-:S02]  /*10c00*/  HADD2.F32 R38, -RZ, R6.H0_H0 ;  /* 0x20000006ff267230 */ /* 0x000fc40000004100 */
[----:B------:R-:W-:Y:S01]  /*10c10*/  FMUL.FTZ R30, R47, R41 ;  /* 0x000000292f1e7220 */ /* 0x000fe20000410000 */
[----:B------:R-:W-:Y:S02]  /*10c20*/  HADD2.F32 R4, -RZ, R29.H0_H0 ;  /* 0x2000001dff047230 */ /* 0x000fe40000004100 */
[----:B------:R-:W-:Y:S01]  /*10c30*/  FFMA.FTZ R27, R51, R5, R8 ;  /* 0x00000005331b7223 */ /* 0x000fe20000010008 */
[----:B------:R-:W-:Y:S02]  /*10c40*/  HADD2.F32 R6, -RZ, R6.H1_H1 ;  /* 0x30000006ff067230 */ /* 0x000fe40000004100 */
[-C--:B------:R-:W-:Y:S01]  /*10c50*/  FMUL.FTZ R5, R50, R10.reuse ;  /* 0x0000000a32057220 */ /* 0x080fe20000410000 */
[----:B------:R-:W-:Y:S02]  /*10c60*/  HADD2.F32 R46, -RZ, R28.H0_H0 ;  /* 0x2000001cff2e7230 */ /* 0x000fe40000004100 */
[----:B------:R-:W-:Y:S01]  /*10c70*/  FMUL.FTZ R41, R4, R10 ;  /* 0x0000000a04297220 */ /* 0x000fe20000410000 */
[----:B------:R-:W-:-:S02]  /*10c80*/  HADD2.F32 R48, -RZ, R32.H0_H0 ;  /* 0x20000020ff307230 */ /* 0x000fc40000004100 */
[----:B------:R-:W-:Y:S01]  /*10c90*/  FFMA.FTZ R30, R49, R37, R30 ;  /* 0x00000025311e7223 */ /* 0x000fe2000001001e */
[--C-:B------:R-:W-:Y:S02]  /*10ca0*/  HADD2.F32 R43, -RZ, R11.reuse.H0_H0 ;  /* 0x2000000bff2b7230 */ /* 0x100fe40000004100 */
[----:B------:R-:W-:Y:S01]  /*10cb0*/  FFMA.FTZ R10, R4, R6, -R5 ;  /* 0x00000006040a7223 */ /* 0x000fe20000010805 */
[----:B------:R-:W-:Y:S02]  /*10cc0*/  HADD2.F32 R11, -RZ, R11.H1_H1 ;  /* 0x3000000bff0b7230 */ /* 0x000fe40000004100 */
[-C--:B------:R-:W-:Y:S01]  /*10cd0*/  FMUL.FTZ R31, R48, R42.reuse ;  /* 0x0000002a301f7220 */ /* 0x080fe20000410000 */
[----:B------:R-:W-:Y:S02]  /*10ce0*/  HADD2.F32 R47, -RZ, R32.H1_H1 ;  /* 0x30000020ff2f7230 */ /* 0x000fe40000004100 */
[----:B------:R-:W-:Y:S01]  /*10cf0*/  FMUL.FTZ R37, R46, R42 ;  /* 0x0000002a2e257220 */ /* 0x000fe20000410000 */
[----:B------:R-:W-:-:S02]  /*10d00*/  HADD2.F32 R5, -RZ, R28.H1_H1 ;  /* 0x3000001cff057230 */ /* 0x000fc40000004100 */
[-C--:B------:R-:W-:Y:S01]  /*10d10*/  FFMA.FTZ R31, R46, R38.reuse, -R31 ;  /* 0x000000262e1f7223 */ /* 0x080fe2000001081f */
[----:B------:R-:W-:Y:S02]  /*10d20*/  HADD2.F32 R29, -RZ, R29.H1_H1 ;  /* 0x3000001dff1d7230 */ /* 0x000fe40000004100 */
[----:B------:R-:W-:Y:S01]  /*10d30*/  FFMA.FTZ R37, R48, R38, R37 ;  /* 0x0000002630257223 */ /* 0x000fe20000010025 */
[--C-:B------:R-:W-:Y:S02]  /*10d40*/  HADD2.F32 R39, -RZ, R7.reuse.H0_H0 ;  /* 0x20000007ff277230 */ /* 0x100fe40000004100 */
[----:B------:R-:W-:Y:S01]  /*10d50*/  FFMA.FTZ R28, R50, R6, R41 ;  /* 0x00000006321c7223 */ /* 0x000fe20000010029 */
[----:B------:R-:W-:Y:S02]  /*10d60*/  HADD2.F32 R7, -RZ, R7.H1_H1 ;  /* 0x30000007ff077230 */ /* 0x000fe40000004100 */
[----:B------:R-:W-:Y:S01]  /*10d70*/  FMUL.FTZ R4, R47, R43 ;  /* 0x0000002b2f047220 */ /* 0x000fe20000410000 */
[----:B------:R-:W-:Y:S01]  /*10d80*/  FMUL.FTZ R8, R33, R11 ;  /* 0x0000000b21087220 */ /* 0x000fe20000410000 */
[----:B------:R-:W-:Y:S01]  /*10d90*/  FMUL.FTZ R6, R5, R43 ;  /* 0x0000002b05067220 */ /* 0x000fe20000410000 */
[----:B------:R-:W-:Y:S01]  /*10da0*/  FMUL.FTZ R38, R29, R11 ;  /* 0x0000000b1d267220 */ /* 0x000fe20000410000 */
[----:B------:R-:W-:Y:S01]  /*10db0*/  FFMA.FTZ R11, R5, R39, -R4 ;  /* 0x00000027050b7223 */ /* 0x000fe20000010804 */
[----:B------:R-:W-:Y:S01]  /*10dc0*/  FFMA.FTZ R32, R29, R7, -R8 ;  /* 0x000000071d207223 */ /* 0x000fe20000010808 */
        /* <DEDUP_REMOVED lines=12> */
.L_x_619:
[----:B------:R-:W-:Y:S05]  /*10e90*/  BSYNC B1 ;  /* 0x0000000000017941 */ /* 0x000fea0003800000 */
.L_x_618:
[----:B------:R-:W-:Y:S05]  /*10ea0*/  @P2 BRA `(.L_x_594) ;  /* 0x00000004007c2947 */ /* 0x000fea0003800000 */
[----:B012---:R-:W-:Y:S01]  /*10eb0*/  SHF.R.S32.HI R5, RZ, 0x1f, R192 ;  /* 0x0000001fff057819 */ /* 0x007fe200000114c0 */
[----:B------:R-:W-:Y:S01]  /*10ec0*/  HADD2.F32 R33, -RZ, R0.H0_H0 ;  /* 0x20000000ff217230 */ /* 0x000fe20000004100 */
[----:B------:R-:W-:Y:S01]  /*10ed0*/  LEA.HI R3, R3, R198, RZ, 0x1d ;  /* 0x000000c603037211 */ /* 0x000fe200078fe8ff */
[----:B------:R-:W-:Y:S01]  /*10ee0*/  HADD2.F32 R35, -RZ, R20.H0_H0 ;  /* 0x20000014ff237230 */ /* 0x000fe20000004100 */
[CC--:B------:R-:W-:Y:S01]  /*10ef0*/  LEA.HI R4, R5.reuse, R192.reuse, RZ, 0x6 ;  /* 0x000000c005047211 */ /* 0x0c0fe200078f30ff */
[--C-:B------:R-:W-:Y:S01]  /*10f00*/  HADD2.F32 R42, -RZ, R21.reuse.H0_H0 ;  /* 0x20000015ff2a7230 */ /* 0x100fe20000004100 */
[----:B------:R-:W-:Y:S01]  /*10f10*/  LEA.HI R5, R5, R192, RZ, 0x3 ;  /* 0x000000c005057211 */ /* 0x000fe200078f18ff */
[----:B------:R-:W-:Y:S02]  /*10f20*/  HADD2.F32 R40, -RZ, R12.H0_H0 ;  /* 0x2000000cff287230 */ /* 0x000fe40000004100 */
[----:B------:R-:W-:Y:S01]  /*10f30*/  IMAD.SHL.U32 R6, R4, 0x80, RZ ;  /* 0x0000008004067824 */ /* 0x000fe200078e00ff */
[----:B------:R-:W-:Y:S01]  /*10f40*/  SHF.R.S32.HI R4, RZ, 0x1f, R3 ;  /* 0x0000001fff047819 */ /* 0x000fe20000011403 */
[----:B------:R-:W-:Y:S01]  /*10f50*/  HADD2.F32 R20, -RZ, R20.H1_H1 ;  /* 0x30000014ff147230 */ /* 0x000fe20000004100 */
[----:B------:R-:W-:Y:S01]  /*10f60*/  LOP3.LUT R5, R204, 0x38, R5, 0xf8, !PT ;  /* 0x00000038cc057812 */ /* 0x000fe200078ef805 */
[----:B------:R-:W-:Y:S01]  /*10f70*/  HADD2.F32 R0, -RZ, R0.H1_H1 ;  /* 0x30000000ff007230 */ /* 0x000fe20000004100 */
[----:B------:R-:W-:Y:S01]  /*10f80*/  LOP3.LUT R7, R6, 0xffffe000, RZ, 0xc0, !PT ;  /* 0xffffe00006077812 */ /* 0x000fe200078ec0ff */
[----:B------:R-:W-:Y:S01]  /*10f90*/  HADD2.F32 R39, -RZ, R21.H1_H1 ;  /* 0x30000015ff277230 */ /* 0x000fe20000004100 */
[----:B------:R-:W-:Y:S01]  /*10fa0*/  LEA.HI R4, R4, R3, RZ, 0x3 ;  /* 0x0000000304047211 */ /* 0x000fe200078f18ff */
[----:B------:R-:W-:Y:S01]  /*10fb0*/  HADD2.F32 R37, -RZ, R14.H0_H0 ;  /* 0x2000000eff257230 */ /* 0x000fe20000004100 */
[----:B------:R-:W-:Y:S01]  /*10fc0*/  LOP3.LUT R6, R5, R57, RZ, 0x3c, !PT ;  /* 0x0000003905067212 */ /* 0x000fe200078e3cff */
[--C-:B------:R-:W-:Y:S01]  /*10fd0*/  HADD2.F32 R41, -RZ, R24.reuse.H0_H0 ;  /* 0x20000018ff297230 */ /* 0x100fe20000004100 */
[----:B------:R-:W-:Y:S01]  /*10fe0*/  SHF.L.U32 R5, R3, 0x3, RZ ;  /* 0x0000000303057819 */ /* 0x000fe200000006ff */
[----:B------:R-:W-:Y:S01]  /*10ff0*/  IMAD.SHL.U32 R4, R4, 0x400, RZ ;  /* 0x0000040004047824 */ /* 0x000fe200078e00ff */
[----:B------:R-:W-:Y:S01]  /*11000*/  IADD3 R6, R6, R7, R220 ;  /* 0x0000000706067210 */ /* 0x000fe20007ffe0dc */
[----:B------:R-:W-:Y:S01]  /*11010*/  HADD2.F32 R24, -RZ, R24.H1_H1 ;  /* 0x30000018ff187230 */ /* 0x000fe20000004100 */
[----:B------:R-:W-:Y:S01]  /*11020*/  LOP3.LUT R3, R204, 0x38, R5, 0xf8, !PT ;  /* 0x00000038cc037812 */ /* 0x000fe200078ef805 */
[----:B------:R-:W-:Y:S01]  /*11030*/  HADD2.F32 R14, -RZ, R14.H1_H1 ;  /* 0x3000000eff0e7230 */ /* 0x000fe20000004100 */
[----:B------:R-:W-:-:S02]  /*11040*/  LOP3.LUT R8, R4, 0x7fffe000, RZ, 0xc0, !PT ;  /* 0x7fffe00004087812 */ /* 0x000fc400078ec0ff */
[----:B------:R-:W-:Y:S02]  /*11050*/  LOP3.LUT R3, R3, R57, RZ, 0x3c, !PT ;  /* 0x0000003903037212 */ /* 0x000fe400078e3cff */
        /* <DEDUP_REMOVED lines=15> */
[-C--:B------:R-:W-:Y:S01]  /*11150*/  FMUL.FTZ R29, R42, R8.reuse ;  /* 0x000000082a1d7220 */ /* 0x080fe20000410000 */
[-C--:B------:R-:W-:Y:S01]  /*11160*/  FFMA.FTZ R34, R33, R13.reuse, -R34 ;  /* 0x0000000d21227223 */ /* 0x080fe20000010822 */
[----:B------:R-:W-:Y:S01]  /*11170*/  FFMA.FTZ R38, R35, R13, R38 ;  /* 0x0000000d23267223 */ /* 0x000fe20000010026 */
[----:B------:R-:W-:Y:S01]  /*11180*/  FMUL.FTZ R13, R40, R8 ;  /* 0x00000008280d7220 */ /* 0x000fe20000410000 */
[----:B------:R-:W-:Y:S01]  /*11190*/  FMUL.FTZ R33, R20, R30 ;  /* 0x0000001e14217220 */ /* 0x000fe20000410000 */
[----:B------:R-:W-:-:S02]  /*111a0*/  HADD2.F32 R35, -RZ, R12.H1_H1 ;  /* 0x3000000cff237230 */ /* 0x000fc40000004100 */
[----:B------:R-:W-:Y:S01]  /*111b0*/  FFMA.FTZ R29, R40, R4, -R29 ;  /* 0x00000004281d7223 */ /* 0x000fe2000001081d */
[--C-:B------:R-:W-:Y:S02]  /*111c0*/  HADD2.F32 R31, -RZ, R10.reuse.H0_H0 ;  /* 0x2000000aff1f7230 */ /* 0x100fe40000004100 */
[----:B------:R-:W-:Y:S01]  /*111d0*/  FMUL.FTZ R21, R0, R30 ;  /* 0x0000001e00157220 */ /* 0x000fe20000410000 */
[----:B------:R-:W-:Y:S01]  /*111e0*/  FFMA.FTZ R13, R42, R4, R13 ;  /* 0x000000042a0d7223 */ /* 0x000fe2000001000d */
[----:B------:R-:W-:Y:S01]  /*111f0*/  FFMA.FTZ R33, R0, R26, -R33 ;  /* 0x0000001a00217223 */ /* 0x000fe20000010821 */
[----:B------:R-:W-:Y:S02]  /*11200*/  HADD2.F32 R10, -RZ, R10.H1_H1 ;  /* 0x3000000aff0a7230 */ /* 0x000fe40000004100 */
[-C--:B------:R-:W-:Y:S01]  /*11210*/  FMUL.FTZ R0, R39, R9.reuse ;  /* 0x0000000927007220 */ /* 0x080fe20000410000 */
[----:B------:R-:W-:Y:S01]  /*11220*/  FMUL.FTZ R4, R35, R9 ;  /* 0x0000000923047220 */ /* 0x000fe20000410000 */
[----:B------:R-:W-:-:S02]  /*11230*/  HADD2.F32 R40, -RZ, R25.H0_H0 ;  /* 0x20000019ff287230 */ /* 0x000fc40000004100 */
[----:B------:R-:W-:Y:S01]  /*11240*/  FFMA.FTZ R21, R20, R26, R21 ;  /* 0x0000001a14157223 */ /* 0x000fe20000010015 */
[----:B------:R-:W-:Y:S02]  /*11250*/  HADD2.F32 R30, -RZ, R15.H0_H0 ;  /* 0x2000000fff1e7230 */ /* 0x000fe40000004100 */
[----:B------:R-:W-:Y:S01]  /*11260*/  FFMA.FTZ R0, R35, R5, -R0 ;  /* 0x0000000523007223 */ /* 0x000fe20000010800 */
[--C-:B------:R-:W-:Y:S02]  /*11270*/  HADD2.F32 R27, -RZ, R6.reuse.H0_H0 ;  /* 0x20000006ff1b7230 */ /* 0x100fe40000004100 */
[-C--:B------:R-:W-:Y:S01]  /*11280*/  FMUL.FTZ R8, R41, R31.reuse ;  /* 0x0000001f29087220 */ /* 0x080fe20000410000 */
[----:B------:R-:W-:Y:S02]  /*11290*/  HADD2.F32 R6, -RZ, R6.H1_H1 ;  /* 0x30000006ff067230 */ /* 0x000fe40000004100 */
[----:B------:R-:W-:Y:S01]  /*112a0*/  FMUL.FTZ R26, R37, R31 ;  /* 0x0000001f251a7220 */ /* 0x000fe20000410000 */
[----:B------:R-:W-:Y:S01]  /*112b0*/  FFMA.FTZ R12, R39, R5, R4 ;  /* 0x00000005270c7223 */ /* 0x000fe20000010004 */
[----:B------:R-:W-:-:S02]  /*112c0*/  HADD2.F32 R32, -RZ, R11.H0_H0 ;  /* 0x2000000bff207230 */ /* 0x000fc40000004100 */
[-C--:B------:R-:W-:Y:S01]  /*112d0*/  FMUL.FTZ R5, R40, R10.reuse ;  /* 0x0000000a28057220 */ /* 0x080fe20000410000 */
[----:B------:R-:W-:Y:S02]  /*112e0*/  HADD2.F32 R11, -RZ, R11.H1_H1 ;  /* 0x3000000bff0b7230 */ /* 0x000fe40000004100 */
[----:B------:R-:W-:Y:S01]  /*112f0*/  FMUL.FTZ R9, R30, R10 ;  /* 0x0000000a1e097220 */ /* 0x000fe20000410000 */
[----:B------:R-:W-:Y:S02]  /*11300*/  HADD2.F32 R31, -RZ, R25.H1_H1 ;  /* 0x30000019ff1f7230 */ /* 0x000fe40000004100 */
[-C--:B------:R-:W-:Y:S01]  /*11310*/  FFMA.FTZ R20, R37, R27.reuse, -R8 ;  /* 0x0000001b25147223 */ /* 0x080fe20000010808 */
[----:B------:R-:W-:Y:S02]  /*11320*/  HADD2.F32 R25, -RZ, R15.H1_H1 ;  /* 0x3000000fff197230 */ /* 0x000fe40000004100 */
[----:B------:R-:W-:Y:S01]  /*11330*/  FFMA.FTZ R26, R41, R27, R26 ;  /* 0x0000001b291a7223 */ /* 0x000fe2000001001a */
[----:B------:R-:W-:-:S02]  /*11340*/  HADD2.F32 R28, -RZ, R7.H0_H0 ;  /* 0x20000007ff1c7230 */ /* 0x000fc40000004100 */
[----:B------:R-:W-:Y:S01]  /*11350*/  FFMA.FTZ R27, R30, R6, -R5 ;  /* 0x000000061e1b7223 */ /* 0x000fe20000010805 */
[----:B------:R-:W-:Y:S02]  /*11360*/  HADD2.F32 R7, -RZ, R7.H1_H1 ;  /* 0x30000007ff077230 */ /* 0x000fe40000004100 */
[----:B------:R-:W-:Y:S01]  /*11370*/  FMUL.FTZ R5, R24, R32 ;  /* 0x0000002018057220 */ /* 0x000fe20000410000 */
[----:B------:R-:W-:Y:S01]  /*11380*/  FFMA.FTZ R15, R40, R6, R9 ;  /* 0x00000006280f7223 */ /* 0x000fe20000010009 */
[-C--:B------:R-:W-:Y:S01]  /*11390*/  FMUL.FTZ R4, R31, R11.reuse ;  /* 0x0000000b1f047220 */ /* 0x080fe20000410000 */
[C---:B------:R-:W-:Y:S01]  /*113a0*/  FMUL.FTZ R9, R14.reuse, R32 ;  /* 0x000000200e097220 */ /* 0x040fe20000410000 */
[C---:B------:R-:W-:Y:S01]  /*113b0*/  FMUL.FTZ R6, R25.reuse, R11 ;  /* 0x0000000b19067220 */ /* 0x040fe20000410000 */
[-C--:B------:R-:W-:Y:S01]  /*113c0*/  FFMA.FTZ R11, R14, R28.reuse, -R5 ;  /* 0x0000001c0e0b7223 */ /* 0x080fe20000010805 */
[-C--:B------:R-:W-:Y:S01]  /*113d0*/  FFMA.FTZ R14, R25, R7.reuse, -R4 ;  /* 0x00000007190e7223 */ /* 0x080fe20000010804 */
        /* <DEDUP_REMOVED lines=12> */
.L_x_594:
[----:B------:R-:W-:Y:S05]  /*114a0*/  BSYNC B0 ;  /* 0x0000000000007941 */ /* 0x000fea0003800000 */
.L_x_575:
[----:B------:R-:W-:Y:S01]  /*114b0*/  @!PT LDS RZ, [RZ] ;  /* 0x00000000fffff984 */ /* 0x000fe20000000800 */
[----:B------:R-:W-:Y:S01]  /*114c0*/  @!PT LDS RZ, [RZ] ;  /* 0x00000000fffff984 */ /* 0x000fe20000000800 */
[----:B------:R-:W-:Y:S01]  /*114d0*/  @!PT LDS RZ, [RZ] ;  /* 0x00000000fffff984 */ /* 0x000fe20000000800 */
[----:B------:R-:W-:Y:S01]  /*114e0*/  @!PT LDS RZ, [RZ] ;  /* 0x00000000fffff984 */ /* 0x000fe20000000800 */
[----:B------:R5:W-:Y:S06]  /*114f0*/  MEMBAR.ALL.CTA ;  /* 0x0000000000007992 */ /* 0x000bec0000008000 */
[----:B-----5:R-:W5:Y:S01]  /*11500*/  FENCE.VIEW.ASYNC.S ;  /* 0x00000000000073c6 */ /* 0x020f620000000000 */
[----:B------:R-:W-:Y:S05]  /*11510*/  WARPSYNC.ALL ;  /* 0x0000000000007948 */ /* 0x000fea0003800000 */
[----:B-----5:R-:W-:Y:S06]  /*11520*/  BAR.SYNC.DEFER_BLOCKING 0xd, 0x100 ;  /* 0x0344000000007b1d */ /* 0x020fec0000010000 */
.L_x_573:
[----:B01-3--:R-:W-:-:S04]  /*11530*/  MOV R0, UR51 ;  /* 0x0000003300007c02 */ /* 0x00bfc80008000f00 */
[----:B------:R-:W-:-:S13]  /*11540*/  ISETP.NE.AND P0, PT, R0, 0x3, PT ;  /* 0x000000030000780c */ /* 0x000fda0003f05270 */
[----:B------:R-:W-:Y:S05]  /*11550*/  @!P0 BRA `(.L_x_620) ;  /* 0x0000000000048947 */ /* 0x000fea0003800000 */
[----:B------:R-:W-:Y:S01]  /*11560*/  BPT.TRAP 0x1 ;  /* 0x000000040000795c */ /* 0x000fe20000300000 */
.L_x_620:
[----:B--2-4-:R-:W-:Y:S01]  /*11570*/  IMAD R3, R214, 0x8, R2 ;  /* 0x00000008d6037824 */ /* 0x014fe200078e0202 */
[----:B------:R-:W-:-:S04]  /*11580*/  SHF.L.U32 R0, R221, 0x1f, RZ ;  /* 0x0000001fdd007819 */ /* 0x000fc800000006ff */
[----:B------:R0:W1:Y:S01]  /*11590*/  SYNCS.PHASECHK.TRANS64.TRYWAIT P1, [R3+URZ+0x30830], R0 ;  /* 0x03083000030075a7 */ /* 0x000062000802017f */
[----:B------:R-:W-:Y:S05]  /*115a0*/  @!P0 BRA `(.L_x_621) ;  /* 0x0000000000048947 */ /* 0x000fea0003800000 */
[----:B------:R-:W-:Y:S01]  /*115b0*/  BPT.TRAP 0x1 ;  /* 0x000000040000795c */ /* 0x000fe20000300000 */
.L_x_621:
[----:B------:R-:W-:Y:S01]  /*115c0*/  IMAD.MOV.U32 R119, RZ, RZ, RZ ;  /* 0x000000ffff777224 */ /* 0x000fe200078e00ff */
[----:B-1----:R-:W-:Y:S06]  /*115d0*/  @P1 BRA `(.L_x_622) ;  /* 0x0000000000081947 */ /* 0x002fec0003800000 */
[----:B------:R-:W1:Y:S02]  /*115e0*/  SYNCS.PHASECHK.TRANS64.TRYWAIT P1, [R3+URZ+0x30830], R0 ;  /* 0x03083000030075a7 */ /* 0x000e64000802017f */
[----:B-1----:R-:W-:Y:S05]  /*115f0*/  @!P1 BRA `(.L_x_623) ;  /* 0x0000012000fc9947 */ /* 0x002fea0003800000 */
.L_x_622:
[----:B------:R-:W-:Y:S05]  /*11600*/  WARPSYNC.ALL ;  /* 0x0000000000007948 */ /* 0x000fea0003800000 */
[----:B01----:R-:W-:Y:S01]  /*11610*/  IADD3 R0, R2, 0x1e400, RZ ;  /* 0x0001e40002007810 */ /* 0x003fe20007ffe0ff */
[----:B------:R-:W-:Y:S01]  /*11620*/  IMAD.MOV.U32 R5, RZ, RZ, 0x40000040 ;  /* 0x40000040ff057424 */ /* 0x000fe200078e00ff */
[----:B------:R-:W-:Y:S01]  /*11630*/  R2UR UR4, R36 ;  /* 0x00000000240472ca */ /* 0x000fe200000e0000 */
[----:B------:R-:W-:Y:S01]  /*11640*/  UMOV UR9, 0x40000040 ;  /* 0x4000004000097882 */ /* 0x000fe20000000000 */
[----:B------:R-:W-:Y:S01]  /*11650*/  SHF.R.U32.HI R0, RZ, 0x4, R0 ;  /* 0x00000004ff007819 */ /* 0x000fe20000011600 */
[----:B------:R-:W-:Y:S01]  /*11660*/  WARPGROUP.ARRIVE ;  /* 0x00000000000079c5 */ /* 0x000fe20000000000 */
[----:B------:R-:W-:Y:S01]  /*11670*/  R2UR UR11, R5 ;  /* 0x00000000050b72ca */ /* 0x000fe200000e0000 */
[----:B------:R-:W-:Y:S01]  /*11680*/  IMAD.MOV.U32 R7, RZ, RZ, 0x40000040 ;  /* 0x40000040ff077424 */ /* 0x000fe200078e00ff */
[----:B------:R-:W-:Y:S01]  /*11690*/  LOP3.LUT R0, R0, 0x3fff, RZ, 0xc0, !PT ;  /* 0x00003fff00007812 */ /* 0x000fe200078ec0ff */
[----:B------:R-:W-:Y:S01]  /*116a0*/  UMOV UR57, 0x40000040 ;  /* 0x4000004000397882 */ /* 0x000fe20000000000 */
[----:B------:R-:W-:Y:S01]  /*116b0*/  MOV R9, UR9 ;  /* 0x0000000900097c02 */ /* 0x000fe20008000f00 */
[----:B------:R-:W-:Y:S01]  /*116c0*/  UMOV UR53, 0x40000040 ;  /* 0x4000004000357882 */ /* 0x000fe20000000000 */
[----:B------:R-:W-:Y:S01]  /*116d0*/  LOP3.LUT R223, R0, 0x10000, RZ, 0xfc, !PT ;  /* 0x0001000000df7812 */ /* 0x000fe200078efcff */
[----:B------:R-:W-:Y:S01]  /*116e0*/  UMOV UR45, 0x40000040 ;  /* 0x40000040002d7882 */ /* 0x000fe20000000000 */
[----:B------:R-:W-:Y:S01]  /*116f0*/  UMOV UR41, 0x40000040 ;  /* 0x4000004000297882 */ /* 0x000fe20000000000 */
[----:B------:R-:W-:Y:S01]  /*11700*/  ULOP3.LUT UR4, UR4, 0x10000, URZ, 0xfc, !UPT ;  /* 0x0001000004047892 */ /* 0x000fe2000f8efc3f */
[----:B------:R-:W-:Y:S01]  /*11710*/  IMAD.MOV.U32 R5, RZ, RZ, 0x40000040 ;  /* 0x40000040ff057424 */ /* 0x000fe200078e00ff */
[----:B------:R-:W-:Y:S01]  /*11720*/  UMOV UR37, 0x40000040 ;  /* 0x4000004000257882 */ /* 0x000fe20000000000 */
[----:B------:R-:W-:Y:S01]  /*11730*/  IMAD R4, R214, 0x900, R223 ;  /* 0x00000900d6047824 */ /* 0x000fe200078e02df */
[----:B------:R-:W-:-:S02]  /*11740*/  UIADD3 UR5, UR4, 0x2, URZ ;  /* 0x0000000204057890 */ /* 0x000fc4000fffe03f */
[----:B------:R-:W-:Y:S01]  /*11750*/  UIADD3 UR56, UR4, 0x406, URZ ;  /* 0x0000040604387890 */ /* 0x000fe2000fffe03f */
[C---:B------:R-:W-:Y:S01]  /*11760*/  VIADD R6, R4.reuse, 0x2 ;  /* 0x0000000204067836 */ /* 0x040fe20000000000 */
[----:B------:R-:W-:Y:S01]  /*11770*/  R2UR UR10, R4 ;  /* 0x00000000040a72ca */ /* 0x000fe200000e0000 */
[----:B------:R-:W-:Y:S01]  /*11780*/  UMOV UR8, UR4 ;  /* 0x0000000400087c82 */ /* 0x000fe20008000000 */
[----:B------:R-:W-:Y:S01]  /*11790*/  UIADD3 UR52, UR4, 0x800, URZ ;  /* 0x0000080004347890 */ /* 0x000fe2000fffe03f */
[----:B------:R-:W-:Y:S01]  /*117a0*/  IMAD.U32 R8, RZ, RZ, UR8 ;  /* 0x00000008ff087e24 */ /* 0x000fe2000f8e00ff */
[----:B------:R-:W-:Y:S01]  /*117b0*/  UIADD3 UR44, UR4, 0x802, URZ ;  /* 0x00000802042c7890 */ /* 0x000fe2000fffe03f */
[----:B------:R-:W-:Y:S01]  /*117c0*/  R2UR UR39, R5 ;  /* 0x00000000052772ca */ /* 0x000fe200000e0000 */
[----:B------:R-:W-:Y:S02]  /*117d0*/  UIADD3 UR40, UR4, 0x804, URZ ;  /* 0x0000080404287890 */ /* 0x000fe4000fffe03f */
[----:B------:R0:W-:Y:S01]  /*117e0*/  STL.64 [R1+0x38], R8 ;  /* 0x0000380801007387 */ /* 0x0001e20000100a00 */
[----:B------:R-:W-:-:S04]  /*117f0*/  UIADD3 UR36, UR4, 0x806, URZ ;  /* 0x0000080604247890 */ /* 0x000fc8000fffe03f */
[----:B------:R-:W-:Y:S01]  /*11800*/  HGMMA.64x96x16.F32 R24, gdesc[UR8], RZ, !UPT, gsb0 ;  /* 0x01600000081879f0 */ /* 0x000fe2000c0008ff */
[----:B------:R-:W-:Y:S01]  /*11810*/  R2UR UR10, R6 ;  /* 0x00000000060a72ca */ /* 0x000fe200000e0000 */
[----:B------:R-:W-:Y:S01]  /*11820*/  UMOV UR8, UR5 ;  /* 0x0000000500087c82 */ /* 0x000fe20008000000 */
[----:B------:R-:W-:Y:S01]  /*11830*/  R2UR UR11, R7 ;  /* 0x00000000070b72ca */ /* 0x000fe200000e0000 */
[----:B------:R-:W-:Y:S01]  /*11840*/  UMOV UR9, 0x40000040 ;  /* 0x4000004000097882 */ /* 0x000fe20000000000 */
[----:B------:R-:W-:Y:S01]  /*11850*/  VIADD R6, R4, 0x4 ;  /* 0x0000000404067836 */ /* 0x000fe20000000000 */
[----:B------:R-:W-:Y:S01]  /*11860*/  MOV R7, 0x40000040 ;  /* 0x4000004000077802 */ /* 0x000fe20000000f00 */
[----:B------:R-:W-:Y:S01]  /*11870*/  UIADD3 UR5, UR4, 0x4, URZ ;  /* 0x0000000404057890 */ /* 0x000fe2000fffe03f */
[----:B0-----:R-:W-:Y:S01]  /*11880*/  MOV R8, UR8 ;  /* 0x0000000800087c02 */ /* 0x001fe20008000f00 */
[----:B------:R-:W-:-:S05]  /*11890*/  IMAD.U32 R9, RZ, RZ, UR9 ;  /* 0x00000009ff097e24 */ /* 0x000fca000f8e00ff */
[----:B------:R0:W-:Y:S01]  /*118a0*/  STL.64 [R1+0x30], R8 ;  /* 0x0000300801007387 */ /* 0x0001e20000100a00 */
[----:B------:R-:W-:Y:S02]  /*118b0*/  WARPGROUP.DEPBAR.LE gsb0, 0x0 ;  /* 0x00008000000079c5 */ /* 0x000fe40000010000 */
[----:B------:R-:W-:-:S06]  /*118c0*/  WARPGROUP.ARRIVE ;  /* 0x00000000000079c5 */ /* 0x000fcc0000000000 */
[----:B------:R-:W-:Y:S01]  /*118d0*/  HGMMA.64x96x16.F32 R24, gdesc[UR8], R24, gsb0 ;  /* 0x01600000081879f0 */ /* 0x000fe20008000818 */
[----:B------:R-:W-:Y:S01]  /*118e0*/  R2UR UR10, R6 ;  /* 0x00000000060a72ca */ /* 0x000fe200000e0000 */
[----:B------:R-:W-:Y:S01]  /*118f0*/  UMOV UR8, UR5 ;  /* 0x0000000500087c82 */ /* 0x000fe20008000000 */
[----:B------:R-:W-:Y:S01]  /*11900*/  R2UR UR11, R7 ;  /* 0x00000000070b72ca */ /* 0x000fe200000e0000 */
[----:B------:R-:W-:Y:S01]  /*11910*/  UMOV UR9, 0x40000040 ;  /* 0x4000004000097882 */ /* 0x000fe20000000000 */
[----:B------:R-:W-:Y:S01]  /*11920*/  IMAD.MOV.U32 R7, RZ, RZ, 0x40000040 ;  /* 0x40000040ff077424 */ /* 0x000fe200078e00ff */
[----:B------:R-:W-:Y:S01]  /*11930*/  IADD3 R6, R4, 0x6, RZ ;  /* 0x0000000604067810 */ /* 0x000fe20007ffe0ff */
[----:B------:R-:W-:Y:S01]  /*11940*/  UIADD3 UR5, UR4, 0x6, URZ ;  /* 0x0000000604057890 */ /* 0x000fe2000fffe03f */
[----:B0-----:R-:W-:Y:S02]  /*11950*/  IMAD.U32 R8, RZ, RZ, UR8 ;  /* 0x00000008ff087e24 */ /* 0x001fe4000f8e00ff */
        /* <DEDUP_REMOVED lines=9> */
[----:B------:R-:W-:Y:S01]  /*119f0*/  VIADD R6, R4, 0x300 ;  /* 0x0000030004067836 */ /* 0x000fe20000000000 */
[----:B------:R-:W-:Y:S01]  /*11a00*/  UIADD3 UR5, UR4, 0x400, URZ ;  /* 0x0000040004057890 */ /* 0x000fe2000fffe03f */
[----:B------:R-:W-:Y:S01]  /*11a10*/  IMAD.MOV.U32 R7, RZ, RZ, 0x40000040 ;  /* 0x40000040ff077424 */ /* 0x000fe200078e00ff */
        /* <DEDUP_REMOVED lines=37> */
[----:B0-----:R-:W-:Y:S01]  /*11c70*/  MOV R9, UR9 ;  /* 0x0000000900097c02 */ /* 0x001fe20008000f00 */
[----:B------:R-:W-:Y:S02]  /*11c80*/  IMAD.MOV.U32 R7, RZ, RZ, 0x40000040 ;  /* 0x40000040ff077424 */ /* 0x000fe400078e00ff */
[----:B------:R-:W-:Y:S01]  /*11c90*/  IMAD.U32 R8, RZ, RZ, UR8 ;  /* 0x00000008ff087e24 */ /* 0x000fe2000f8e00ff */
[----:B------:R-:W-:-:S02]  /*11ca0*/  R2UR UR58, R6 ;  /* 0x00000000063a72ca */ /* 0x000fc400000e0000 */
[----:B------:R-:W-:Y:S01]  /*11cb0*/  R2UR UR59, R7 ;  /* 0x00000000073b72ca */ /* 0x000fe200000e0000 */
[----:B------:R-:W-:Y:S01]  /*11cc0*/  IMAD.MOV.U32 R7, RZ, RZ, 0x40000040 ;  /* 0x40000040ff077424 */ /* 0x000fe200078e00ff */
[----:B------:R-:W-:Y:S01]  /*11cd0*/  IADD3 R6, R4, 0x600, RZ ;  /* 0x0000060004067810 */ /* 0x000fe20007ffe0ff */
[----:B------:R0:W-:Y:S03]  /*11ce0*/  STL.64 [R1+0x8], R8 ;  /* 0x0000080801007387 */ /* 0x0001e60000100a00 */
[----:B------:R-:W-:Y:S01]  /*11cf0*/  R2UR UR54, R6 ;  /* 0x00000000063672ca */ /* 0x000fe200000e0000 */
[----:B------:R-:W-:Y:S01]  /*11d00*/  VIADD R6, R4, 0x602 ;  /* 0x0000060204067836 */ /* 0x000fe20000000000 */
[----:B------:R-:W-:Y:S02]  /*11d10*/  R2UR UR55, R7 ;  /* 0x00000000073772ca */ /* 0x000fe400000e0000 */
[----:B------:R-:W-:-:S02]  /*11d20*/  MOV R7, 0x40000040 ;  /* 0x4000004000077802 */ /* 0x000fc40000000f00 */
[----:B------:R-:W-:Y:S01]  /*11d30*/  R2UR UR46, R6 ;  /* 0x00000000062e72ca */ /* 0x000fe200000e0000 */
[C---:B------:R-:W-:Y:S01]  /*11d40*/  VIADD R6, R4.reuse, 0x604 ;  /* 0x0000060404067836 */ /* 0x040fe20000000000 */
[----:B------:R-:W-:Y:S01]  /*11d50*/  R2UR UR47, R7 ;  /* 0x00000000072f72ca */ /* 0x000fe200000e0000 */
[----:B------:R-:W-:Y:S01]  /*11d60*/  IMAD.MOV.U32 R7, RZ, RZ, 0x40000040 ;  /* 0x40000040ff077424 */ /* 0x000fe200078e00ff */
[----:B------:R-:W-:Y:S02]  /*11d70*/  IADD3 R4, R4, 0x606, RZ ;  /* 0x0000060604047810 */ /* 0x000fe40007ffe0ff */
[----:B------:R-:W-:Y:S02]  /*11d80*/  R2UR UR42, R6 ;  /* 0x00000000062a72ca */ /* 0x000fe400000e0000 */
[----:B------:R-:W-:Y:S02]  /*11d90*/  R2UR UR43, R7 ;  /* 0x00000000072b72ca */ /* 0x000fe400000e0000 */
[----:B------:R-:W-:Y:S01]  /*11da0*/  R2UR UR38, R4 ;  /* 0x00000000042672ca */ /* 0x000fe200000e0000 */
[----:B------:R-:W-:-:S02]  /*11db0*/  WARPGROUP.DEPBAR.LE gsb0, 0x0 ;  /* 0x00008000000079c5 */ /* 0x000fc40000010000 */
        /* <DEDUP_REMOVED lines=18> */
[----:B0-----:R-:W-:Y:S05]  /*11ee0*/  @!P0 BRA `(.L_x_624) ;  /* 0x0000000000048947 */ /* 0x001fea0003800000 */
[----:B------:R-:W-:Y:S01]  /*11ef0*/  BPT.TRAP 0x1 ;  /* 0x000000040000795c */ /* 0x000fe20000300000 */
.L_x_624:
[----:B------:R-:W2:Y:S01]  /*11f00*/  LDL R74, [R1+0x48] ;  /* 0x00004800014a7983 */ /* 0x000ea20000100800 */
[----:B------:R-:W-:Y:S01]  /*11f10*/  ULDC UR4, c[0x0][0x9d8] ;  /* 0x0002760000047ab9 */ /* 0x000fe20000000800 */
[----:B------:R-:W-:Y:S01]  /*11f20*/  ULDC UR5, c[0x0][0x988] ;  /* 0x0002620000057ab9 */ /* 0x000fe20000000800 */
        /* <DEDUP_REMOVED lines=30> */
[----:B------:R-:W4:Y:S01]  /*12110*/  MUFU.TANH R8, R8 ;  /* 0x0000000800087308 */ /* 0x000f220000002400 */
        /* <DEDUP_REMOVED lines=20> */
[----:B------:R-:W-:Y:S01]  /*12260*/  P2R R73, PR, RZ, 0x1 ;  /* 0x00000001ff497803 */ /* 0x000fe20000000000 */
[----:B------:R-:W-:Y:S01]  /*12270*/  FMUL.FTZ R67, R67, UR4 ;  /* 0x0000000443437c20 */ /* 0x000fe20008410000 */
[----:B------:R-:W-:Y:S01]  /*12280*/  FMUL.FTZ R70, R70, UR4 ;  /* 0x0000000446467c20 */ /* 0x000fe20008410000 */
[----:B------:R-:W4:Y:S01]  /*12290*/  MUFU.TANH R10, R10 ;  /* 0x0000000a000a7308 */ /* 0x000f220000002400 */
[----:B------:R-:W-:Y:S01]  /*122a0*/  FMUL.FTZ R71, R71, UR4 ;  /* 0x0000000447477c20 */ /* 0x000fe20008410000 */
[----:B------:R-:W-:Y:S01]  /*122b0*/  IADD3 R3, R3, 0x30840, RZ ;  /* 0x0003084003037810 */ /* 0x000fe20007ffe0ff */
[----:B------:R-:W-:Y:S01]  /*122c0*/  ULDC UR38, c[0x0][0x9d8] ;  /* 0x0002760000267ab9 */ /* 0x000fe20000000800 */
[----:B------:R-:W-:Y:S01]  /*122d0*/  ULDC UR39, c[0x0][0x988] ;  /* 0x0002620000277ab9 */ /* 0x000fe20000000800 */
[----:B------:R-:W-:Y:S01]  /*122e0*/  BSSY B0, `(.L_x_625) ;  /* 0x0000482000007945 */ /* 0x000fe20003800000 */
[----:B------:R-:W-:Y:S01]  /*122f0*/  PRMT R3, R224, 0x654, R3 ;  /* 0x00000654e0037816 */ /* 0x000fe20000000003 */
[--C-:B------:R-:W-:Y:S01]  /*12300*/  IMAD.MOV.U32 R118, RZ, RZ, R119.reuse ;  /* 0x000000ffff767224 */ /* 0x100fe200078e0077 */
[----:B------:R-:W4:Y:S01]  /*12310*/  MUFU.TANH R6, R6 ;  /* 0x0000000600067308 */ /* 0x000f220000002400 */
[--C-:B------:R-:W-:Y:S01]  /*12320*/  IMAD.MOV.U32 R117, RZ, RZ, R119.reuse ;  /* 0x000000ffff757224 */ /* 0x100fe200078e0077 */
[----:B------:R4:W-:Y:S01]  /*12330*/  SYNCS.ARRIVE.TRANS64.RED.A1T0 RZ, [R3+URZ], RZ ;  /* 0x000000ff03ff79a7 */ /* 0x0009e2000810043f */
[-C--:B------:R-:W-:Y:S01]  /*12340*/  MOV R116, R119.reuse ;  /* 0x0000007700747202 */ /* 0x080fe20000000f00 */
[--C-:B------:R-:W-:Y:S01]  /*12350*/  IMAD.MOV.U32 R115, RZ, RZ, R119.reuse ;  /* 0x000000ffff737224 */ /* 0x100fe200078e0077 */
[-C--:B------:R-:W-:Y:S01]  /*12360*/  MOV R113, R119.reuse ;  /* 0x0000007700717202 */ /* 0x080fe20000000f00 */
[--C-:B------:R-:W-:Y:S01]  /*12370*/  IMAD.MOV.U32 R114, RZ, RZ, R119.reuse ;  /* 0x000000ffff727224 */ /* 0x100fe200078e0077 */
[-C--:B------:R-:W-:Y:S01]  /*12380*/  MOV R110, R119.reuse ;  /* 0x00000077006e7202 */ /* 0x080fe20000000f00 */
[----:B------:R-:W4:Y:S01]  /*12390*/  MUFU.TANH R26, R26 ;  /* 0x0000001a001a7308 */ /* 0x000f220000002400 */
[--C-:B------:R-:W-:Y:S01]  /*123a0*/  IMAD.MOV.U32 R112, RZ, RZ, R119.reuse ;  /* 0x000000ffff707224 */ /* 0x100fe200078e0077 */
[-C--:B------:R-:W-:Y:S01]  /*123b0*/  MOV R107, R119.reuse ;  /* 0x00000077006b7202 */ /* 0x080fe20000000f00 */
[--C-:B------:R-:W-:Y:S01]  /*123c0*/  IMAD.MOV.U32 R111, RZ, RZ, R119.reuse ;  /* 0x000000ffff6f7224 */ /* 0x100fe200078e0077 */
[-C--:B------:R-:W-:Y:S01]  /*123d0*/  MOV R104, R119.reuse ;  /* 0x0000007700687202 */ /* 0x080fe20000000f00 */
[--C-:B------:R-:W-:Y:S01]  /*123e0*/  IMAD.MOV.U32 R109, RZ, RZ, R119.reuse ;  /* 0x000000ffff6d7224 */ /* 0x100fe200078e0077 */
[-C--:B------:R-:W-:Y:S01]  /*123f0*/  MOV R101, R119.reuse ;  /* 0x0000007700657202 */ /* 0x080fe20000000f00 */
[--C-:B------:R-:W-:Y:S01]  /*12400*/  IMAD.MOV.U32 R108, RZ, RZ, R119.reuse ;  /* 0x000000ffff6c7224 */ /* 0x100fe200078e0077 */
        /* <DEDUP_REMOVED lines=18> */
[----:B------:R-:W-:Y:S01]  /*12530*/  MOV R44, R119 ;  /* 0x00000077002c7202 */ /* 0x000fe20000000f00 */
[----:B------:R-:W-:-:S02]  /*12540*/  IMAD.MOV.U32 R84, RZ, RZ, R119 ;  /* 0x000000ffff547224 */ /* 0x000fc400078e0077 */
[--C-:B------:R-:W-:Y:S02]  /*12550*/  IMAD.MOV.U32 R82, RZ, RZ, R119.reuse ;  /* 0x000000ffff527224 */ /* 0x100fe400078e0077 */
[--C-:B------:R-:W-:Y:S01]  /*12560*/  IMAD.MOV.U32 R78, RZ, RZ, R119.reuse ;  /* 0x000000ffff4e7224 */ /* 0x100fe200078e0077 */
[----:B------:R-:W4:Y:S01]  /*12570*/  MUFU.TANH R28, R28 ;  /* 0x0000001c001c7308 */ /* 0x000f220000002400 */
[--C-:B------:R-:W-:Y:S02]  /*12580*/  IMAD.MOV.U32 R76, RZ, RZ, R119.reuse ;  /* 0x000000ffff4c7224 */ /* 0x100fe400078e0077 */
[--C-:B------:R-:W-:Y:S02]  /*12590*/  IMAD.MOV.U32 R64, RZ, RZ, R119.reuse ;  /* 0x000000ffff407224 */ /* 0x100fe400078e0077 */
[--C-:B------:R-:W-:Y:S02]  /*125a0*/  IMAD.MOV.U32 R58, RZ, RZ, R119.reuse ;  /* 0x000000ffff3a7224 */ /* 0x100fe400078e0077 */
[--C-:B------:R-:W-:Y:S01]  /*125b0*/  IMAD.MOV.U32 R54, RZ, RZ, R119.reuse ;  /* 0x000000ffff367224 */ /* 0x100fe200078e0077 */
[----:B------:R-:W4:Y:S01]  /*125c0*/  MUFU.TANH R13, R13 ;  /* 0x0000000d000d7308 */ /* 0x000f220000002400 */
[----:B------:R-:W-:-:S02]  /*125d0*/  IMAD.MOV.U32 R52, RZ, RZ, R119 ;  /* 0x000000ffff347224 */ /* 0x000fc400078e0077 */
[--C-:B------:R-:W-:Y:S02]  /*125e0*/  IMAD.MOV.U32 R48, RZ, RZ, R119.reuse ;  /* 0x000000ffff307224 */ /* 0x100fe400078e0077 */
[----:B------:R-:W-:-:S03]  /*125f0*/  IMAD.MOV.U32 R46, RZ, RZ, R119 ;  /* 0x000000ffff2e7224 */ /* 0x000fc600078e0077 */
[----:B------:R-:W4:Y:S08]  /*12600*/  MUFU.TANH R27, R27 ;  /* 0x0000001b001b7308 */ /* 0x000f300000002400 */
[----:B------:R-:W4:Y:S08]  /*12610*/  MUFU.TANH R15, R15 ;  /* 0x0000000f000f7308 */ /* 0x000f300000002400 */
[----:B------:R-:W4:Y:S08]  /*12620*/  MUFU.TANH R30, R30 ;  /* 0x0000001e001e7308 */ /* 0x000f300000002400 */
[----:B------:R-:W4:Y:S08]  /*12630*/  MUFU.TANH R21, R21 ;  /* 0x0000001500157308 */ /* 0x000f300000002400 */
[----:B------:R-:W4:Y:S08]  /*12640*/  MUFU.TANH R29, R29 ;  /* 0x0000001d001d7308 */ /* 0x000f300000002400 */
[----:B------:R-:W4:Y:S08]  /*12650*/  MUFU.TANH R25, R25 ;  /* 0x0000001900197308 */ /* 0x000f300000002400 */
[----:B------:R-:W4:Y:S08]  /*12660*/  MUFU.TANH R36, R36 ;  /* 0x0000002400247308 */ /* 0x000f300000002400 */
[----:B------:R4:W-:Y:S08]  /*12670*/  MUFU.TANH R99, R69 ;  /* 0x0000004500637308 */ /* 0x0009f00000002400 */
[----:B------:R-:W4:Y:S08]  /*12680*/  MUFU.TANH R20, R20 ;  /* 0x0000001400147308 */ /* 0x000f300000002400 */
        /* <DEDUP_REMOVED lines=13> */
[----:B------:R-:W4:Y:S01]  /*12760*/  MUFU.TANH R41, R41 ;  /* 0x0000002900297308 */ /* 0x000f220000002400 */
[----:B--2---:R-:W-:-:S02]  /*12770*/  IADD3 R47, R138, 0x60, -R74 ;  /* 0x000000608a2f7810 */ /* 0x004fc40007ffe84a */
[----:B------:R-:W-:-:S03]  /*12780*/  MOV R74, R119 ;  /* 0x00000077004a7202 */ /* 0x000fc60000000f00 */
[----:B------:R-:W-:Y:S02]  /*12790*/  IMAD R42, R72, -0x60, R47 ;  /* 0xffffffa0482a7824 */ /* 0x000fe400078e022f */
[----:B------:R-:W2:Y:S03]  /*127a0*/  MUFU.TANH R93, R93 ;  /* 0x0000005d005d7308 */ /* 0x000ea60000002400 */
[C---:B------:R-:W-:Y:S02]  /*127b0*/  ISETP.GT.AND P6, PT, R42.reuse, RZ, PT ;  /* 0x000000ff2a00720c */ /* 0x040fe40003fc4270 */
[C---:B------:R-:W-:Y:S02]  /*127c0*/  ISETP.GT.AND P5, PT, R42.reuse, 0x1, PT ;  /* 0x000000012a00780c */ /* 0x040fe40003fa4270 */
[----:B------:R-:W-:Y:S01]  /*127d0*/  ISETP.GT.AND P4, PT, R42, 0x8, PT ;  /* 0x000000082a00780c */ /* 0x000fe20003f84270 */
[----:B------:R-:W2:Y:S01]  /*127e0*/  MUFU.TANH R45, R45 ;  /* 0x0000002d002d7308 */ /* 0x000ea20000002400 */
[----:B0-----:R-:W-:-:S02]  /*127f0*/  FSEL R32, R0, -INF , P6 ;  /* 0xff80000000207808 */ /* 0x001fc40003000000 */
[----:B-1----:R-:W-:Y:S02]  /*12800*/  FSEL R47, R4, -INF , P5 ;  /* 0xff800000042f7808 */ /* 0x002fe40002800000 */
[----:B------:R-:W-:Y:S02]  /*12810*/  ISETP.GT.AND P3, PT, R42, 0x9, PT ;  /* 0x000000092a00780c */ /* 0x000fe40003f64270 */
[----:B---3--:R-:W-:Y:S01]  /*12820*/  FSEL R49, R5, -INF , P4 ;  /* 0xff80000005317808 */ /* 0x008fe20002000000 */
[----:B------:R-:W0:Y:S01]  /*12830*/  MUFU.TANH R95, R95 ;  /* 0x0000005f005f7308 */ /* 0x000e220000002400 */
[----:B------:R-:W-:Y:S02]  /*12840*/  FMNMX.FTZ R0, R32, R47, !PT ;  /* 0x0000002f20007209 */ /* 0x000fe40007810000 */
[----:B------:R-:W-:Y:S02]  /*12850*/  ISETP.GT.AND P2, PT, R42, 0x10, PT ;  /* 0x000000102a00780c */ /* 0x000fe40003f44270 */
[----:B----4-:R-:W-:-:S02]  /*12860*/  FSEL R51, R8, -INF , P3 ;  /* 0xff80000008337808 */ /* 0x010fc40001800000 */
[----:B------:R-:W-:Y:S01]  /*12870*/  FMNMX.FTZ R0, R49, R0, !PT ;  /* 0x0000000031007209 */ /* 0x000fe20007810000 */
[----:B------:R-:W1:Y:S01]  /*12880*/  MUFU.TANH R43, R43 ;  /* 0x0000002b002b7308 */ /* 0x000e620000002400 */
[----:B------:R-:W-:Y:S02]  /*12890*/  ISETP.GT.AND P1, PT, R42, 0x11, PT ;  /* 0x000000112a00780c */ /* 0x000fe40003f24270 */
[----:B------:R-:W-:Y:S02]  /*128a0*/  FSEL R53, R12, -INF , P2 ;  /* 0xff8000000c357808 */ /* 0x000fe40001000000 */
[----:B------:R-:W-:Y:S02]  /*128b0*/  FMNMX.FTZ R0, R51, R0, !PT ;  /* 0x0000000033007209 */ /* 0x000fe40007810000 */
[----:B------:R-:W-:Y:S01]  /*128c0*/  FSEL R7, R7, -INF , P6 ;  /* 0xff80000007077808 */ /* 0x000fe20003000000 */
[----:B------:R-:W3:Y:S01]  /*128d0*/  MUFU.TANH R68, R68 ;  /* 0x0000004400447308 */ /* 0x000ee20000002400 */
[----:B------:R-:W-:-:S02]  /*128e0*/  ISETP.GT.AND P6, PT, R42, 0x18, PT ;  /* 0x000000182a00780c */ /* 0x000fc40003fc4270 */
[----:B------:R-:W-:Y:S02]  /*128f0*/  FSEL R55, R10, -INF , P1 ;  /* 0xff8000000a377808 */ /* 0x000fe40000800000 */
[----:B------:R-:W-:Y:S02]  /*12900*/  FMNMX.FTZ R0, R53, R0, !PT ;  /* 0x0000000035007209 */ /* 0x000fe40007810000 */
[----:B------:R-:W-:Y:S01]  /*12910*/  FSEL R6, R6, -INF , P5 ;  /* 0xff80000006067808 */ /* 0x000fe20002800000 */
[----:B------:R-:W4:Y:S01]  /*12920*/  MUFU.TANH R62, R62 ;  /* 0x0000003e003e7308 */ /* 0x000f220000002400 */
[----:B------:R-:W-:Y:S02]  /*12930*/  ISETP.GT.AND P5, PT, R42, 0x19, PT ;  /* 0x000000192a00780c */ /* 0x000fe40003fa4270 */
[----:B------:R-:W-:Y:S02]  /*12940*/  FSEL R61, R26, -INF , P6 ;  /* 0xff8000001a3d7808 */ /* 0x000fe40003000000 */
[----:B------:R-:W-:-:S02]  /*12950*/  FMNMX.FTZ R0, R55, R0, !PT ;  /* 0x0000000037007209 */ /* 0x000fc40007810000 */
[----:B------:R-:W-:Y:S01]  /*12960*/  FSEL R9, R9, -INF , P4 ;  /* 0xff80000009097808 */ /* 0x000fe20002000000 */
[----:B------:R-:W4:Y:S01]  /*12970*/  MUFU.TANH R63, R63 ;  /* 0x0000003f003f7308 */ /* 0x000f220000002400 */
[----:B------:R-:W-:Y:S02]  /*12980*/  ISETP.GT.AND P4, PT, R42, 0x20, PT ;  /* 0x000000202a00780c */ /* 0x000fe40003f84270 */
[----:B------:R-:W-:Y:S02]  /*12990*/  FSEL R65, R24, -INF , P5 ;  /* 0xff80000018417808 */ /* 0x000fe40002800000 */
[----:B------:R-:W-:Y:S02]  /*129a0*/  FMNMX.FTZ R0, R61, R0, !PT ;  /* 0x000000003d007209 */ /* 0x000fe40007810000 */
[----:B------:R-:W-:Y:S01]  /*129b0*/  FSEL R11, R11, -INF , P3 ;  /* 0xff8000000b0b7808 */ /* 0x000fe20001800000 */
[----:B------:R-:W4:Y:S01]  /*129c0*/  MUFU.TANH R66, R66 ;  /* 0x0000004200427308 */ /* 0x000f220000002400 */
        /* <DEDUP_REMOVED lines=18> */
[----:B------:R-:W-:Y:S02]  /*12af0*/  FSEL R25, R25, -INF , P5 ;  /* 0xff80000019197808 */ /* 0x000fe40002800000 */
[----:B------:R-:W-:Y:S02]  /*12b00*/  ISETP.GT.AND P5, PT, R42, 0x31, PT ;  /* 0x000000312a00780c */ /* 0x000fe40003fa4270 */
[----:B------:R-:W-:Y:S02]  /*12b10*/  FSEL R77, R36, -INF , P6 ;  /* 0xff800000244d7808 */ /* 0x000fe40003000000 */
[----:B------:R-:W-:-:S02]  /*12b20*/  FMNMX.FTZ R0, R75, R0, !PT ;  /* 0x000000004b007209 */ /* 0x000fc40007810000 */
[----:B------:R-:W-:Y:S02]  /*12b30*/  FSEL R27, R20, -INF , P4 ;  /* 0xff800000141b7808 */ /* 0x000fe40002000000 */
[----:B------:R-:W-:Y:S02]  /*12b40*/  ISETP.GT.AND P4, PT, R42, 0x38, PT ;  /* 0x000000382a00780c */ /* 0x000fe40003f84270 */
[----:B------:R-:W-:Y:S02]  /*12b50*/  FSEL R79, R34, -INF , P5 ;  /* 0xff800000224f7808 */ /* 0x000fe40002800000 */
[----:B------:R-:W-:Y:S02]  /*12b60*/  FMNMX.FTZ R0, R77, R0, !PT ;  /* 0x000000004d007209 */ /* 0x000fe40007810000 */
[----:B------:R-:W-:Y:S02]  /*12b70*/  FSEL R29, R14, -INF , P3 ;  /* 0xff8000000e1d7808 */ /* 0x000fe40001800000 */
[----:B------:R-:W-:-:S02]  /*12b80*/  ISETP.GT.AND P3, PT, R42, 0x39, PT ;  /* 0x000000392a00780c */ /* 0x000fc40003f64270 */
[----:B------:R-:W-:Y:S01]  /*12b90*/  FSEL R81, R40, -INF , P4 ;  /* 0xff80000028517808 */ /* 0x000fe20002000000 */
[----:B------:R-:W-:Y:S01]  /*12ba0*/  IMAD.MOV.U32 R40, RZ, RZ, R119 ;  /* 0x000000ffff287224 */ /* 0x000fe200078e0077 */
[----:B------:R-:W-:Y:S02]  /*12bb0*/  FMNMX.FTZ R0, R79, R0, !PT ;  /* 0x000000004f007209 */ /* 0x000fe40007810000 */
[----:B------:R-:W-:Y:S02]  /*12bc0*/  FSEL R31, R31, -INF , P2 ;  /* 0xff8000001f1f7808 */ /* 0x000fe40001000000 */
[----:B------:R-:W-:Y:S02]  /*12bd0*/  ISETP.GT.AND P2, PT, R42, 0x40, PT ;  /* 0x000000402a00780c */ /* 0x000fe40003f44270 */
[----:B------:R-:W-:Y:S02]  /*12be0*/  FSEL R83, R38, -INF , P3 ;  /* 0xff80000026537808 */ /* 0x000fe40001800000 */
[----:B------:R-:W-:-:S02]  /*12bf0*/  FMNMX.FTZ R0, R81, R0, !PT ;  /* 0x0000000051007209 */ /* 0x000fc40007810000 */
[----:B------:R-:W-:Y:S02]  /*12c00*/  FSEL R33, R33, -INF , P1 ;  /* 0xff80000021217808 */ /* 0x000fe40000800000 */
[C---:B------:R-:W-:Y:S02]  /*12c10*/  ISETP.GT.AND P1, PT, R42.reuse, 0x41, PT ;  /* 0x000000412a00780c */ /* 0x040fe40003f24270 */
[----:B------:R-:W-:Y:S02]  /*12c20*/  FSEL R85, R85, -INF , P2 ;  /* 0xff80000055557808 */ /* 0x000fe40001000000 */
[----:B------:R-:W-:Y:S02]  /*12c30*/  FMNMX.FTZ R0, R83, R0, !PT ;  /* 0x0000000053007209 */ /* 0x000fe40007810000 */
[----:B------:R-:W-:Y:S02]  /*12c40*/  FSEL R35, R35, -INF , P6 ;  /* 0xff80000023237808 */ /* 0x000fe40003000000 */
[----:B------:R-:W-:-:S02]  /*12c50*/  ISETP.GT.AND P6, PT, R42, 0x48, PT ;  /* 0x000000482a00780c */ /* 0x000fc40003fc4270 */
[----:B------:R-:W-:Y:S02]  /*12c60*/  FSEL R87, R87, -INF , P1 ;  /* 0xff80000057577808 */ /* 0x000fe40000800000 */
[----:B------:R-:W-:Y:S02]  /*12c70*/  FMNMX.FTZ R0, R85, R0, !PT ;  /* 0x0000000055007209 */ /* 0x000fe40007810000 */
[----:B------:R-:W-:Y:S02]  /*12c80*/  FSEL R37, R37, -INF , P5 ;  /* 0xff80000025257808 */ /* 0x000fe40002800000 */
[----:B------:R-:W-:Y:S02]  /*12c90*/  ISETP.GT.AND P5, PT, R42, 0x49, PT ;  /* 0x000000492a00780c */ /* 0x000fe40003fa4270 */
[----:B------:R-:W-:Y:S01]  /*12ca0*/  FSEL R89, R60, -INF , P6 ;  /* 0xff8000003c597808 */ /* 0x000fe20003000000 */
[----:B------:R-:W-:Y:S01]  /*12cb0*/  IMAD.MOV.U32 R60, RZ, RZ, R119 ;  /* 0x000000ffff3c7224 */ /* 0x000fe200078e0077 */
[----:B------:R-:W-:-:S02]  /*12cc0*/  FMNMX.FTZ R0, R87, R0, !PT ;  /* 0x0000000057007209 */ /* 0x000fc40007810000 */
[----:B------:R-:W-:Y:S02]  /*12cd0*/  FSEL R39, R39, -INF , P4 ;  /* 0xff80000027277808 */ /* 0x000fe40002000000 */
[C---:B------:R-:W-:Y:S02]  /*12ce0*/  ISETP.GT.AND P4, PT, R42.reuse, 0x50, PT ;  /* 0x000000502a00780c */ /* 0x040fe40003f84270 */
[----:B------:R-:W-:Y:S02]  /*12cf0*/  FSEL R91, R91, -INF , P5 ;  /* 0xff8000005b5b7808 */ /* 0x000fe40002800000 */
[----:B------:R-:W-:Y:S02]  /*12d00*/  FMNMX.FTZ R0, R89, R0, !PT ;  /* 0x0000000059007209 */ /* 0x000fe40007810000 */
[----:B------:R-:W-:Y:S02]  /*12d10*/  FSEL R41, R41, -INF , P3 ;  /* 0xff80000029297808 */ /* 0x000fe40001800000 */
[----:B------:R-:W-:-:S02]  /*12d20*/  ISETP.GT.AND P3, PT, R42, 0x51, PT ;  /* 0x000000512a00780c */ /* 0x000fc40003f64270 */
[----:B--2---:R-:W-:Y:S02]  /*12d30*/  FSEL R93, R93, -INF , P4 ;  /* 0xff8000005d5d7808 */ /* 0x004fe40002000000 */
[----:B------:R-:W-:Y:S02]  /*12d40*/  FMNMX.FTZ R0, R91, R0, !PT ;  /* 0x000000005b007209 */ /* 0x000fe40007810000 */
[----:B------:R-:W-:Y:S02]  /*12d50*/  FSEL R45, R45, -INF , P2 ;  /* 0xff8000002d2d7808 */ /* 0x000fe40001000000 */
[----:B------:R-:W-:Y:S02]  /*12d60*/  ISETP.GT.AND P2, PT, R42, 0x58, PT ;  /* 0x000000582a00780c */ /* 0x000fe40003f44270 */
[----:B0-----:R-:W-:Y:S02]  /*12d70*/  FSEL R95, R95, -INF , P3 ;  /* 0xff8000005f5f7808 */ /* 0x001fe40001800000 */
[----:B------:R-:W-:-:S02]  /*12d80*/  FMNMX.FTZ R0, R93, R0, !PT ;  /* 0x000000005d007209 */ /* 0x000fc40007810000 */
[----:B-1----:R-:W-:Y:S02]  /*12d90*/  FSEL R43, R43, -INF , P1 ;  /* 0xff8000002b2b7808 */ /* 0x002fe40000800000 */
[----:B------:R-:W-:Y:S01]  /*12da0*/  ISETP.GT.AND P1, PT, R42, 0x59, PT ;  /* 0x000000592a00780c */ /* 0x000fe20003f24270 */
[----:B------:R-:W-:Y:S01]  /*12db0*/  IMAD.MOV.U32 R42, RZ, RZ, R119 ;  /* 0x000000ffff2a7224 */ /* 0x000fe200078e0077 */
[----:B---3--:R-:W-:Y:S02]  /*12dc0*/  FSEL R97, R68, -INF , P2 ;  /* 0xff80000044617808 */ /* 0x008fe40001000000 */
[----:B------:R-:W-:Y:S02]  /*12dd0*/  FMNMX.FTZ R0, R95, R0, !PT ;  /* 0x000000005f007209 */ /* 0x000fe40007810000 */
[----:B------:R-:W-:Y:S02]  /*12de0*/  FSEL R99, R99, -INF , P1 ;  /* 0xff80000063637808 */ /* 0x000fe40000800000 */
[----:B------:R-:W-:-:S02]  /*12df0*/  FMNMX.FTZ R0, R97, R0, !PT ;  /* 0x0000000061007209 */ /* 0x000fc40007810000 */
[-C--:B------:R-:W-:Y:S02]  /*12e00*/  MOV R68, R119.reuse ;  /* 0x0000007700447202 */ /* 0x080fe40000000f00 */
[----:B------:R-:W-:Y:S01]  /*12e10*/  FMNMX.FTZ R4, R99, R0, !PT ;  /* 0x0000000063047209 */ /* 0x000fe20007810000 */
[----:B------:R-:W-:Y:S01]  /*12e20*/  IMAD.U32 R0, RZ, RZ, UR5 ;  /* 0x00000005ff007e24 */ /* 0x000fe2000f8e00ff */
[----:B------:R-:W-:-:S03]  /*12e30*/  MOV R38, R119 ;  /* 0x0000007700267202 */ /* 0x000fc60000000f00 */
[----:B------:R-:W0:Y:S02]  /*12e40*/  SHFL.BFLY PT, R5, R4, 0x2, 0x1f ;  /* 0x0c401f0004057f89 */ /* 0x000e2400000e0000 */
[----:B0-----:R-:W-:Y:S02]  /*12e50*/  FMNMX.FTZ R10, R4, R5, !PT ;  /* 0x00000005040a7209 */ /* 0x001fe40007810000 */
[----:B------:R-:W-:-:S03]  /*12e60*/  FMNMX.FTZ R4, R7, R6, !PT ;  /* 0x0000000607047209 */ /* 0x000fc60007810000 */
[----:B------:R-:W0:Y:S01]  /*12e70*/  SHFL.BFLY PT, R5, R10, 0x1, 0x1f ;  /* 0x0c201f000a057f89 */ /* 0x000e2200000e0000 */
[----:B------:R-:W-:-:S04]  /*12e80*/  FMNMX.FTZ R4, R9, R4, !PT ;  /* 0x0000000409047209 */ /* 0x000fc80007810000 */
[----:B------:R-:W-:-:S04]  /*12e90*/  FMNMX.FTZ R4, R11, R4, !PT ;  /* 0x000000040b047209 */ /* 0x000fc80007810000 */
[----:B------:R-:W-:-:S04]  /*12ea0*/  FMNMX.FTZ R4, R13, R4, !PT ;  /* 0x000000040d047209 */ /* 0x000fc80007810000 */
        /* <DEDUP_REMOVED lines=15> */
[----:B----4-:R-:W-:Y:S01]  /*12fa0*/  FSEL R53, R62, -INF , P6 ;  /* 0xff8000003e357808 */ /* 0x010fe20003000000 */
[--C-:B------:R-:W-:Y:S01]  /*12fb0*/  FFMA.FTZ R190, R49, R0, -R8.reuse ;  /* 0x0000000031be7223 */ /* 0x100fe20000010808 */
[----:B------:R-:W-:Y:S01]  /*12fc0*/  FMNMX.FTZ R4, R37, R4, !PT ;  /* 0x0000000425047209 */ /* 0x000fe20007810000 */
[-CC-:B------:R-:W-:Y:S01]  /*12fd0*/  FFMA.FTZ R49, R51, R0.reuse, -R8.reuse ;  /* 0x0000000033317223 */ /* 0x180fe20000010808 */
[----:B------:R-:W-:Y:S01]  /*12fe0*/  FSEL R61, R63, -INF , P5 ;  /* 0xff8000003f3d7808 */ /* 0x000fe20002800000 */
        /* <DEDUP_REMOVED lines=14> */
[----:B------:R-:W-:Y:S01]  /*130d0*/  MUFU.EX2 R190, R190 ;  /* 0x000000be00be7308 */ /* 0x000fe20000000800 */
[----:B------:R-:W-:Y:S01]  /*130e0*/  FSEL R69, R71, -INF , P1 ;  /* 0xff80000047457808 */ /* 0x000fe20000800000 */
[--C-:B------:R-:W-:Y:S01]  /*130f0*/  FFMA.FTZ R71, R79, R0, -R8.reuse ;  /* 0x000000004f477223 */ /* 0x100fe20000010808 */
[----:B------:R-:W-:Y:S01]  /*13100*/  FMNMX.FTZ R4, R53, R4, !PT ;  /* 0x0000000435047209 */ /* 0x000fe20007810000 */
[-CC-:B------:R-:W-:Y:S01]  /*13110*/  FFMA.FTZ R176, R77, R0.reuse, -R8.reuse ;  /* 0x000000004db07223 */ /* 0x180fe20000010808 */
[-CC-:B------:R-:W-:Y:S01]  /*13120*/  FFMA.FTZ R178, R81, R0.reuse, -R8.reuse ;  /* 0x0000000051b27223 */ /* 0x180fe20000010808 */
[--C-:B------:R-:W-:Y:S01]  /*13130*/  FFMA.FTZ R57, R57, R0, -R8.reuse ;  /* 0x0000000039397223 */ /* 0x100fe20000010808 */
[----:B------:R-:W-:Y:S01]  /*13140*/  FMNMX.FTZ R4, R61, R4, !PT ;  /* 0x000000043d047209 */ /* 0x000fe20007810000 */
[----:B------:R-:W-:Y:S01]  /*13150*/  MUFU.EX2 R188, R188 ;  /* 0x000000bc00bc7308 */ /* 0x000fe20000000800 */
[-CC-:B------:R-:W-:Y:S01]  /*13160*/  FFMA.FTZ R73, R83, R0.reuse, -R8.reuse ;  /* 0x0000000053497223 */ /* 0x180fe20000010808 */
[--C-:B------:R-:W-:Y:S01]  /*13170*/  FFMA.FTZ R172, R85, R0, -R8.reuse ;  /* 0x0000000055ac7223 */ /* 0x100fe20000010808 */
[----:B------:R-:W-:Y:S01]  /*13180*/  FMNMX.FTZ R4, R63, R4, !PT ;  /* 0x000000043f047209 */ /* 0x000fe20007810000 */
[-CC-:B------:R-:W-:Y:S01]  /*13190*/  FFMA.FTZ R174, R89, R0.reuse, -R8.reuse ;  /* 0x0000000059ae7223 */ /* 0x180fe20000010808 */
[-CC-:B------:R-:W-:Y:S01]  /*131a0*/  FFMA.FTZ R77, R91, R0.reuse, -R8.reuse ;  /* 0x000000005b4d7223 */ /* 0x180fe20000010808 */
[--C-:B------:R-:W-:Y:S01]  /*131b0*/  FFMA.FTZ R168, R93, R0, -R8.reuse ;  /* 0x000000005da87223 */ /* 0x100fe20000010808 */
[----:B------:R-:W-:Y:S01]  /*131c0*/  FMNMX.FTZ R4, R65, R4, !PT ;  /* 0x0000000441047209 */ /* 0x000fe20007810000 */
[----:B------:R-:W0:Y:S01]  /*131d0*/  MUFU.EX2 R47, R47 ;  /* 0x0000002f002f7308 */ /* 0x000e220000000800 */
[-CC-:B------:R-:W-:Y:S01]  /*131e0*/  FFMA.FTZ R95, R95, R0.reuse, -R8.reuse ;  /* 0x000000005f5f7223 */ /* 0x180fe20000010808 */
[--C-:B------:R-:W-:Y:S01]  /*131f0*/  FFMA.FTZ R170, R97, R0, -R8.reuse ;  /* 0x0000000061aa7223 */ /* 0x100fe20000010808 */
[----:B------:R-:W-:Y:S01]  /*13200*/  FMNMX.FTZ R4, R67, R4, !PT ;  /* 0x0000000443047209 */ /* 0x000fe20007810000 */
[----:B------:R-:W-:Y:S01]  /*13210*/  FFMA.FTZ R81, R99, R0, -R8 ;  /* 0x0000000063517223 */ /* 0x000fe20000010808 */
[--C-:B------:R-:W-:Y:S01]  /*13220*/  IMAD.MOV.U32 R99, RZ, RZ, R119.reuse ;  /* 0x000000ffff637224 */ /* 0x100fe200078e0077 */
[-C--:B------:R-:W-:Y:S01]  /*13230*/  MOV R89, R119.reuse ;  /* 0x0000007700597202 */ /* 0x080fe20000000f00 */
[--C-:B------:R-:W-:Y:S01]  /*13240*/  IMAD.MOV.U32 R97, RZ, RZ, R119.reuse ;  /* 0x000000ffff617224 */ /* 0x100fe200078e0077 */
[----:B------:R-:W-:Y:S01]  /*13250*/  FMNMX.FTZ R4, R69, R4, !PT ;  /* 0x0000000445047209 */ /* 0x000fe20007810000 */
[----:B------:R-:W1:Y:S01]  /*13260*/  MUFU.EX2 R49, R49 ;  /* 0x0000003100317308 */ /* 0x000e620000000800 */
[--C-:B------:R-:W-:Y:S01]  /*13270*/  IMAD.MOV.U32 R93, RZ, RZ, R119.reuse ;  /* 0x000000ffff5d7224 */ /* 0x100fe200078e0077 */
[-C--:B------:R-:W-:Y:S01]  /*13280*/  MOV R83, R119.reuse ;  /* 0x0000007700537202 */ /* 0x080fe20000000f00 */
[--C-:B------:R-:W-:Y:S01]  /*13290*/  IMAD.MOV.U32 R91, RZ, RZ, R119.reuse ;  /* 0x000000ffff5b7224 */ /* 0x100fe200078e0077 */
[----:B------:R-:W2:Y:S01]  /*132a0*/  SHFL.BFLY PT, R75, R4, 0x2, 0x1f ;  /* 0x0c401f00044b7f89 */ /* 0x000ea200000e0000 */
[--C-:B------:R-:W-:Y:S01]  /*132b0*/  IMAD.MOV.U32 R85, RZ, RZ, R119.reuse ;  /* 0x000000ffff557224 */ /* 0x100fe200078e0077 */
[----:B------:R-:W-:Y:S01]  /*132c0*/  MOV R62, R119 ;  /* 0x00000077003e7202 */ /* 0x000fe20000000f00 */
[--C-:B------:R-:W-:Y:S01]  /*132d0*/  IMAD.MOV.U32 R70, RZ, RZ, R119.reuse ;  /* 0x000000ffff467224 */ /* 0x100fe200078e0077 */
[----:B------:R-:W3:Y:S01]  /*132e0*/  MUFU.EX2 R184, R184 ;  /* 0x000000b800b87308 */ /* 0x000ee20000000800 */
[----:B------:R-:W-:-:S07]  /*132f0*/  IMAD.MOV.U32 R66, RZ, RZ, R119 ;  /* 0x000000ffff427224 */ /* 0x000fce00078e0077 */
[----:B------:R-:W4:Y:S08]  /*13300*/  MUFU.EX2 R51, R51 ;  /* 0x0000003300337308 */ /* 0x000f300000000800 */
[----:B------:R-:W4:Y:S01]  /*13310*/  MUFU.EX2 R186, R186 ;  /* 0x000000ba00ba7308 */ /* 0x000f220000000800 */
[----:B--2---:R-:W-:Y:S01]  /*13320*/  FMNMX.FTZ R10, R4, R75, !PT ;  /* 0x0000004b040a7209 */ /* 0x004fe20007810000 */
[----:B------:R-:W-:Y:S01]  /*13330*/  FFMA.FTZ R75, R87, R0, -R8 ;  /* 0x00000000574b7223 */ /* 0x000fe20000010808 */
[----:B------:R-:W-:-:S05]  /*13340*/  IMAD.MOV.U32 R87, RZ, RZ, R119 ;  /* 0x000000ffff577224 */ /* 0x000fca00078e0077 */
[----:B------:R-:W2:Y:S01]  /*13350*/  MUFU.EX2 R55, R55 ;  /* 0x0000003700377308 */ /* 0x000ea20000000800 */
[----:B------:R-:W0:Y:S07]  /*13360*/  SHFL.BFLY PT, R79, R10, 0x1, 0x1f ;  /* 0x0c201f000a4f7f89 */ /* 0x000e2e00000e0000 */
[----:B------:R-:W-:Y:S08]  /*13370*/  MUFU.EX2 R180, R180 ;  /* 0x000000b400b47308 */ /* 0x000ff00000000800 */
[----:B------:R-:W-:Y:S08]  /*13380*/  MUFU.EX2 R57, R57 ;  /* 0x0000003900397308 */ /* 0x000ff00000000800 */
[----:B------:R-:W-:Y:S01]  /*13390*/  MUFU.EX2 R182, R182 ;  /* 0x000000b600b67308 */ /* 0x000fe20000000800 */
[----:B0-----:R-:W-:-:S04]  /*133a0*/  FMNMX.FTZ R4, R10, R79, !PT ;  /* 0x0000004f0a047209 */ /* 0x001fc80007810000 */
[C---:B------:R-:W-:Y:S01]  /*133b0*/  FSETP.NEU.FTZ.AND P1, PT, R4.reuse, -INF , PT ;  /* 0xff8000000400780b */ /* 0x040fe20003f3d000 */
[----:B------:R-:W-:Y:S02]  /*133c0*/  FMUL.FTZ R20, R4, R0 ;  /* 0x0000000004147220 */ /* 0x000fe40000410000 */
[----:B------:R-:W-:Y:S03]  /*133d0*/  MUFU.EX2 R59, R59 ;  /* 0x0000003b003b7308 */ /* 0x000fe60000000800 */
[----:B------:R-:W-:-:S05]  /*133e0*/  FSEL R20, R20, RZ, P1 ;  /* 0x000000ff14147208 */ /* 0x000fca0000800000 */
[-CC-:B------:R-:W-:Y:S01]  /*133f0*/  FFMA.FTZ R189, R7, R0.reuse, -R20.reuse ;  /* 0x0000000007bd7223 */ /* 0x180fe20000010814 */
[-CC-:B------:R-:W-:Y:S01]  /*13400*/  FFMA.FTZ R6, R6, R0.reuse, -R20.reuse ;  /* 0x0000000006067223 */ /* 0x180fe20000010814 */
[-CC-:B------:R-:W-:Y:S01]  /*13410*/  FFMA.FTZ R191, R9, R0.reuse, -R20.reuse ;  /* 0x0000000009bf7223 */ /* 0x180fe20000010814 */
[-CC-:B------:R-:W-:Y:S01]  /*13420*/  FFMA.FTZ R8, R11, R0.reuse, -R20.reuse ;  /* 0x000000000b087223 */ /* 0x180fe20000010814 */
[-CC-:B------:R-:W-:Y:S01]  /*13430*/  FFMA.FTZ R185, R13, R0.reuse, -R20.reuse ;  /* 0x000000000db97223 */ /* 0x180fe20000010814 */
[----:B------:R-:W-:Y:S01]  /*13440*/  FADD.FTZ R7, R188, R47 ;  /* 0x0000002fbc077221 */ /* 0x000fe20000010000 */
[----:B------:R-:W-:Y:S01]  /*13450*/  MUFU.EX2 R189, R189 ;  /* 0x000000bd00bd7308 */ /* 0x000fe20000000800 */
[-CC-:B------:R-:W-:Y:S01]  /*13460*/  FFMA.FTZ R10, R15, R0.reuse, -R20.reuse ;  /* 0x000000000f0a7223 */ /* 0x180fe20000010814 */
[-CC-:B------:R-:W-:Y:S01]  /*13470*/  FFMA.FTZ R187, R21, R0.reuse, -R20.reuse ;  /* 0x0000000015bb7223 */ /* 0x180fe20000010814 */
[----:B------:R-:W-:Y:S01]  /*13480*/  FADD.FTZ R28, R190, R7 ;  /* 0x00000007be1c7221 */ /* 0x000fe20000010000 */
[-CC-:B------:R-:W-:Y:S01]  /*13490*/  FFMA.FTZ R12, R25, R0.reuse, -R20.reuse ;  /* 0x00000000190c7223 */ /* 0x180fe20000010814 */
[-CC-:B------:R-:W-:Y:S01]  /*134a0*/  FFMA.FTZ R181, R27, R0.reuse, -R20.reuse ;  /* 0x000000001bb57223 */ /* 0x180fe20000010814 */
[-C--:B------:R-:W-:Y:S01]  /*134b0*/  FFMA.FTZ R14, R29, R0.reuse, -R20 ;  /* 0x000000001d0e7223 */ /* 0x080fe20000010814 */
[----:B-1----:R-:W-:Y:S01]  /*134c0*/  FADD.FTZ R7, R49, R28 ;  /* 0x0000001c31077221 */ /* 0x002fe20000010000 */
[----:B------:R-:W0:Y:S01]  /*134d0*/  MUFU.EX2 R6, R6 ;  /* 0x0000000600067308 */ /* 0x000e220000000800 */
[-CC-:B------:R-:W-:Y:S01]  /*134e0*/  FFMA.FTZ R183, R31, R0.reuse, -R20.reuse ;  /* 0x000000001fb77223 */ /* 0x180fe20000010814 */
[-CC-:B------:R-:W-:Y:S01]  /*134f0*/  FFMA.FTZ R24, R33, R0.reuse, -R20.reuse ;  /* 0x0000000021187223 */ /* 0x180fe20000010814 */
[----:B---3--:R-:W-:Y:S01]  /*13500*/  FADD.FTZ R28, R184, R7 ;  /* 0x00000007b81c7221 */ /* 0x008fe20000010000 */
[-CC-:B------:R-:W-:Y:S01]  /*13510*/  FFMA.FTZ R177, R35, R0.reuse, -R20.reuse ;  /* 0x0000000023b17223 */ /* 0x180fe20000010814 */
[-CC-:B------:R-:W-:Y:S01]  /*13520*/  FFMA.FTZ R26, R37, R0.reuse, -R20.reuse ;  /* 0x00000000251a7223 */ /* 0x180fe20000010814 */
[-C--:B------:R-:W-:Y:S01]  /*13530*/  FFMA.FTZ R179, R39, R0.reuse, -R20 ;  /* 0x0000000027b37223 */ /* 0x080fe20000010814 */
[----:B----4-:R-:W-:Y:S01]  /*13540*/  FADD.FTZ R9, R51, R28 ;  /* 0x0000001c33097221 */ /* 0x010fe20000010000 */
[----:B------:R-:W1:Y:S01]  /*13550*/  MUFU.EX2 R191, R191 ;  /* 0x000000bf00bf7308 */ /* 0x000e620000000800 */
[-CC-:B------:R-:W-:Y:S01]  /*13560*/  FFMA.FTZ R28, R41, R0.reuse, -R20.reuse ;  /* 0x00000000291c7223 */ /* 0x180fe20000010814 */
[-CC-:B------:R-:W-:Y:S01]  /*13570*/  FFMA.FTZ R173, R45, R0.reuse, -R20.reuse ;  /* 0x000000002dad7223 */ /* 0x180fe20000010814 */
[----:B------:R-:W-:Y:S01]  /*13580*/  FADD.FTZ R32, R186, R9 ;  /* 0x00000009ba207221 */ /* 0x000fe20000010000 */
[-CC-:B------:R-:W-:Y:S01]  /*13590*/  FFMA.FTZ R53, R53, R0.reuse, -R20.reuse ;  /* 0x0000000035357223 */ /* 0x180fe20000010814 */
[-CC-:B------:R-:W-:Y:S01]  /*135a0*/  FFMA.FTZ R61, R61, R0.reuse, -R20.reuse ;  /* 0x000000003d3d7223 */ /* 0x180fe20000010814 */
[-C--:B------:R-:W-:Y:S01]  /*135b0*/  FFMA.FTZ R63, R63, R0.reuse, -R20 ;  /* 0x000000003f3f7223 */ /* 0x080fe20000010814 */
[----:B--2---:R-:W-:Y:S01]  /*135c0*/  FADD.FTZ R9, R55, R32 ;  /* 0x0000002037097221 */ /* 0x004fe20000010000 */
[----:B------:R-:W2:Y:S01]  /*135d0*/  MUFU.EX2 R8, R8 ;  /* 0x0000000800087308 */ /* 0x000ea20000000800 */
[----:B0-----:R-:W-:Y:S01]  /*135e0*/  FADD.FTZ R30, R189, R6 ;  /* 0x00000006bd1e7221 */ /* 0x001fe20000010000 */
[-CC-:B------:R-:W-:Y:S01]  /*135f0*/  FFMA.FTZ R65, R65, R0.reuse, -R20.reuse ;  /* 0x0000000041417223 */ /* 0x180fe20000010814 */
[-CC-:B------:R-:W-:Y:S01]  /*13600*/  FFMA.FTZ R67, R67, R0.reuse, -R20.reuse ;  /* 0x0000000043437223 */ /* 0x180fe20000010814 */
[----:B------:R-:W-:Y:S01]  /*13610*/  FFMA.FTZ R69, R69, R0, -R20 ;  /* 0x0000000045457223 */ /* 0x000fe20000010814 */
[----:B------:R-:W-:Y:S01]  /*13620*/  F2FP.F16.F32.PACK_AB R189, R6, R189 ;  /* 0x000000bd06bd723e */ /* 0x000fe200000000ff */
[--C-:B------:R-:W-:Y:S01]  /*13630*/  IMAD.MOV.U32 R45, RZ, RZ, R119.reuse ;  /* 0x000000ffff2d7224 */ /* 0x100fe200078e0077 */
[----:B------:R-:W-:Y:S01]  /*13640*/  F2FP.F16.F32.PACK_AB R188, R47, R188 ;  /* 0x000000bc2fbc723e */ /* 0x000fe200000000ff */
[----:B------:R-:W0:Y:S01]  /*13650*/  MUFU.EX2 R185, R185 ;  /* 0x000000b900b97308 */ /* 0x000e220000000800 */
[----:B-1----:R-:W-:Y:S01]  /*13660*/  FADD.FTZ R7, R191, R30 ;  /* 0x0000001ebf077221 */ /* 0x002fe20000010000 */
[----:B------:R-:W-:Y:S01]  /*13670*/  F2FP.F16.F32.PACK_AB R190, R49, R190 ;  /* 0x000000be31be723e */ /* 0x000fe200000000ff */
[--C-:B------:R-:W-:Y:S01]  /*13680*/  IMAD.MOV.U32 R49, RZ, RZ, R119.reuse ;  /* 0x000000ffff317224 */ /* 0x100fe200078e0077 */
[----:B------:R-:W-:Y:S01]  /*13690*/  F2FP.F16.F32.PACK_AB R184, R51, R184 ;  /* 0x000000b833b8723e */ /* 0x000fe200000000ff */
[--C-:B------:R-:W-:Y:S01]  /*136a0*/  IMAD.MOV.U32 R51, RZ, RZ, R119.reuse ;  /* 0x000000ffff337224 */ /* 0x100fe200078e0077 */
[----:B------:R-:W-:Y:S01]  /*136b0*/  F2FP.F16.F32.PACK_AB R186, R55, R186 ;  /* 0x000000ba37ba723e */ /* 0x000fe200000000ff */
[----:B------:R-:W-:Y:S01]  /*136c0*/  IMAD.MOV.U32 R55, RZ, RZ, R119 ;  /* 0x000000ffff377224 */ /* 0x000fe200078e0077 */
[----:B------:R-:W1:Y:S01]  /*136d0*/  MUFU.EX2 R10, R10 ;  /* 0x0000000a000a7308 */ /* 0x000e620000000800 */
[C---:B--2---:R-:W-:Y:S01]  /*136e0*/  FADD.FTZ R30, R8.reuse, R7 ;  /* 0x00000007081e7221 */ /* 0x044fe20000010000 */
[----:B------:R-:W-:Y:S01]  /*136f0*/  F2FP.F16.F32.PACK_AB R191, R8, R191 ;  /* 0x000000bf08bf723e */ /* 0x000fe200000000ff */
[----:B------:R-:W-:Y:S01]  /*13700*/  VIADD R8, R72, 0xfffffffe ;  /* 0xfffffffe48087836 */ /* 0x000fe20000000000 */
[----:B------:R-:W-:Y:S01]  /*13710*/  MOV R11, 0x3f800000 ;  /* 0x3f800000000b7802 */ /* 0x000fe20000000f00 */
[--C-:B------:R-:W-:Y:S01]  /*13720*/  IMAD.MOV.U32 R72, RZ, RZ, R119.reuse ;  /* 0x000000ffff487224 */ /* 0x100fe200078e0077 */
[----:B------:R-:W-:Y:S01]  /*13730*/  MOV R47, R119 ;  /* 0x00000077002f7202 */ /* 0x000fe20000000f00 */
[----:B------:R-:W-:Y:S01]  /*13740*/  IMAD.MOV.U32 R39, RZ, RZ, R119 ;  /* 0x000000ffff277224 */ /* 0x000fe200078e0077 */
[----:B------:R-:W2:Y:S01]  /*13750*/  MUFU.EX2 R187, R187 ;  /* 0x000000bb00bb7308 */ /* 0x000ea20000000800 */
[----:B0-----:R-:W-:Y:S01]  /*13760*/  FADD.FTZ R7, R185, R30 ;  /* 0x0000001eb9077221 */ /* 0x001fe20000010000 */
[----:B------:R-:W-:Y:S01]  /*13770*/  FADD.FTZ R30, R180, R9 ;  /* 0x00000009b41e7221 */ /* 0x000fe20000010000 */
[----:B------:R-:W-:Y:S01]  /*13780*/  ISETP.GE.AND P1, PT, R8, R222, PT ;  /* 0x000000de0800720c */ /* 0x000fe20003f26270 */
[----:B------:R-:W-:Y:S01]  /*13790*/  IMAD.MOV.U32 R37, RZ, RZ, R119 ;  /* 0x000000ffff257224 */ /* 0x000fe200078e0077 */
[C---:B------:R-:W-:Y:S01]  /*137a0*/  F2FP.F16.F32.PACK_AB R180, R57.reuse, R180 ;  /* 0x000000b439b4723e */ /* 0x040fe200000000ff */
[----:B------:R-:W-:Y:S01]  /*137b0*/  FADD.FTZ R9, R57, R30 ;  /* 0x0000001e39097221 */ /* 0x000fe20000010000 */
[----:B------:R-:W-:Y:S01]  /*137c0*/  FFMA.FTZ R30, R43, R0, -R20 ;  /* 0x000000002b1e7223 */ /* 0x000fe20000010814 */
[----:B------:R-:W0:Y:S01]  /*137d0*/  MUFU.EX2 R12, R12 ;  /* 0x0000000c000c7308 */ /* 0x000e220000000800 */
[----:B-1----:R-:W-:Y:S01]  /*137e0*/  FADD.FTZ R32, R10, R7 ;  /* 0x000000070a207221 */ /* 0x002fe20000010000 */
[----:B------:R-:W-:Y:S01]  /*137f0*/  FADD.FTZ R34, R182, R9 ;  /* 0x00000009b6227221 */ /* 0x000fe20000010000 */
[----:B------:R-:W-:Y:S01]  /*13800*/  F2FP.F16.F32.PACK_AB R182, R59, R182 ;  /* 0x000000b63bb6723e */ /* 0x000fe200000000ff */
[--C-:B------:R-:W-:Y:S01]  /*13810*/  IMAD.MOV.U32 R57, RZ, RZ, R119.reuse ;  /* 0x000000ffff397224 */ /* 0x100fe200078e0077 */
[----:B------:R-:W-:Y:S01]  /*13820*/  F2FP.F16.F32.PACK_AB R185, R10, R185 ;  /* 0x000000b90ab9723e */ /* 0x000fe200000000ff */
[--C-:B------:R-:W-:Y:S01]  /*13830*/  IMAD.MOV.U32 R43, RZ, RZ, R119.reuse ;  /* 0x000000ffff2b7224 */ /* 0x100fe200078e0077 */
[-C--:B------:R-:W-:Y:S01]  /*13840*/  MOV R41, R119.reuse ;  /* 0x0000007700297202 */ /* 0x080fe20000000f00 */
[----:B------:R-:W1:Y:S01]  /*13850*/  MUFU.EX2 R181, R181 ;  /* 0x000000b500b57308 */ /* 0x000e620000000800 */
[----:B--2---:R-:W-:Y:S01]  /*13860*/  FADD.FTZ R7, R187, R32 ;  /* 0x00000020bb077221 */ /* 0x004fe20000010000 */
[-C--:B------:R-:W-:Y:S01]  /*13870*/  MOV R35, R119.reuse ;  /* 0x0000007700237202 */ /* 0x080fe20000000f00 */
[--C-:B------:R-:W-:Y:S01]  /*13880*/  IMAD.MOV.U32 R33, RZ, RZ, R119.reuse ;  /* 0x000000ffff217224 */ /* 0x100fe200078e0077 */
[----:B------:R-:W-:Y:S01]  /*13890*/  MOV R29, R119 ;  /* 0x00000077001d7202 */ /* 0x000fe20000000f00 */
[----:B------:R-:W-:-:S02]  /*138a0*/  IMAD.MOV.U32 R31, RZ, RZ, R119 ;  /* 0x000000ffff1f7224 */ /* 0x000fc400078e0077 */
[----:B------:R-:W-:Y:S01]  /*138b0*/  IMAD.MOV.U32 R27, RZ, RZ, R119 ;  /* 0x000000ffff1b7224 */ /* 0x000fe200078e0077 */
[----:B------:R-:W2:Y:S01]  /*138c0*/  MUFU.EX2 R14, R14 ;  /* 0x0000000e000e7308 */ /* 0x000ea20000000800 */
[C---:B0-----:R-:W-:Y:S01]  /*138d0*/  FADD.FTZ R32, R12.reuse, R7 ;  /* 0x000000070c207221 */ /* 0x041fe20000010000 */
[----:B------:R-:W-:Y:S01]  /*138e0*/  FADD.FTZ R7, R59, R34 ;  /* 0x000000223b077221 */ /* 0x000fe20000010000 */
[----:B------:R-:W-:Y:S01]  /*138f0*/  F2FP.F16.F32.PACK_AB R187, R12, R187 ;  /* 0x000000bb0cbb723e */ /* 0x000fe200000000ff */
[----:B------:R-:W-:Y:S01]  /*13900*/  IMAD.MOV.U32 R25, RZ, RZ, R119 ;  /* 0x000000ffff197224 */ /* 0x000fe200078e0077 */
[----:B------:R-:W-:-:S03]  /*13910*/  MOV R59, R119 ;  /* 0x00000077003b7202 */ /* 0x000fc60000000f00 */
[----:B------:R-:W0:Y:S01]  /*13920*/  MUFU.EX2 R176, R176 ;  /* 0x000000b000b07308 */ /* 0x000e220000000800 */
[----:B-1----:R-:W-:-:S07]  /*13930*/  FADD.FTZ R3, R181, R32 ;  /* 0x00000020b5037221 */ /* 0x002fce0000010000 */
[----:B------:R-:W1:Y:S01]  /*13940*/  MUFU.EX2 R183, R183 ;  /* 0x000000b700b77308 */ /* 0x000e620000000800 */
[C---:B--2---:R-:W-:Y:S01]  /*13950*/  FADD.FTZ R32, R14.reuse, R3 ;  /* 0x000000030e207221 */ /* 0x044fe20000010000 */
[----:B------:R-:W-:-:S06]  /*13960*/  F2FP.F16.F32.PACK_AB R181, R14, R181 ;  /* 0x000000b50eb5723e */ /* 0x000fcc00000000ff */
[----:B------:R-:W2:Y:S01]  /*13970*/  MUFU.EX2 R71, R71 ;  /* 0x0000004700477308 */ /* 0x000ea20000000800 */
[----:B0-----:R-:W-:-:S07]  /*13980*/  FADD.FTZ R34, R176, R7 ;  /* 0x00000007b0227221 */ /* 0x001fce0000010000 */
[----:B------:R-:W0:Y:S01]  /*13990*/  MUFU.EX2 R24, R24 ;  /* 0x0000001800187308 */ /* 0x000e220000000800 */
[----:B-1----:R-:W-:-:S07]  /*139a0*/  FADD.FTZ R3, R183, R32 ;  /* 0x00000020b7037221 */ /* 0x002fce0000010000 */
[----:B------:R-:W1:Y:S01]  /*139b0*/  MUFU.EX2 R178, R178 ;  /* 0x000000b200b27308 */ /* 0x000e620000000800 */
[C---:B--2---:R-:W-:Y:S01]  /*139c0*/  FADD.FTZ R7, R71.reuse, R34 ;  /* 0x0000002247077221 */ /* 0x044fe20000010000 */
[----:B------:R-:W-:Y:S02]  /*139d0*/  F2FP.F16.F32.PACK_AB R176, R71, R176 ;  /* 0x000000b047b0723e */ /* 0x000fe400000000ff */
[----:B------:R-:W-:-:S04]  /*139e0*/  MOV R71, R119 ;  /* 0x0000007700477202 */ /* 0x000fc80000000f00 */
[----:B------:R-:W2:Y:S01]  /*139f0*/  MUFU.EX2 R177, R177 ;  /* 0x000000b100b17308 */ /* 0x000ea20000000800 */
[C---:B0-----:R-:W-:Y:S01]  /*13a00*/  FADD.FTZ R34, R24.reuse, R3 ;  /* 0x0000000318227221 */ /* 0x041fe20000010000 */
[----:B------:R-:W-:Y:S01]  /*13a10*/  F2FP.F16.F32.PACK_AB R183, R24, R183 ;  /* 0x000000b718b7723e */ /* 0x000fe200000000ff */
[----:B------:R-:W-:-:S05]  /*13a20*/  IMAD.MOV.U32 R24, RZ, RZ, R119 ;  /* 0x000000ffff187224 */ /* 0x000fca00078e0077 */
[----:B------:R-:W0:Y:S01]  /*13a30*/  MUFU.EX2 R73, R73 ;  /* 0x0000004900497308 */ /* 0x000e220000000800 */
[----:B-1----:R-:W-:-:S07]  /*13a40*/  FADD.FTZ R36, R178, R7 ;  /* 0x00000007b2247221 */ /* 0x002fce0000010000 */
[----:B------:R-:W1:Y:S01]  /*13a50*/  MUFU.EX2 R26, R26 ;  /* 0x0000001a001a7308 */ /* 0x000e620000000800 */
[----:B--2---:R-:W-:-:S07]  /*13a60*/  FADD.FTZ R3, R177, R34 ;  /* 0x00000022b1037221 */ /* 0x004fce0000010000 */
[----:B------:R-:W2:Y:S01]  /*13a70*/  MUFU.EX2 R172, R172 ;  /* 0x000000ac00ac7308 */ /* 0x000ea20000000800 */
[C---:B0-----:R-:W-:Y:S01]  /*13a80*/  FADD.FTZ R7, R73.reuse, R36 ;  /* 0x0000002449077221 */ /* 0x041fe20000010000 */
[----:B------:R-:W-:Y:S01]  /*13a90*/  F2FP.F16.F32.PACK_AB R178, R73, R178 ;  /* 0x000000b249b2723e */ /* 0x000fe200000000ff */
[----:B------:R-:W-:-:S05]  /*13aa0*/  IMAD.MOV.U32 R73, RZ, RZ, R119 ;  /* 0x000000ffff497224 */ /* 0x000fca00078e0077 */
[----:B------:R-:W0:Y:S01]  /*13ab0*/  MUFU.EX2 R179, R179 ;  /* 0x000000b300b37308 */ /* 0x000e220000000800 */
[C---:B-1----:R-:W-:Y:S01]  /*13ac0*/  FADD.FTZ R20, R26.reuse, R3 ;  /* 0x000000031a147221 */ /* 0x042fe20000010000 */
[----:B------:R-:W-:Y:S02]  /*13ad0*/  F2FP.F16.F32.PACK_AB R177, R26, R177 ;  /* 0x000000b11ab1723e */ /* 0x000fe400000000ff */
[----:B------:R-:W-:-:S04]  /*13ae0*/  MOV R26, R119 ;  /* 0x00000077001a7202 */ /* 0x000fc80000000f00 */
[----:B------:R-:W1:Y:S01]  /*13af0*/  MUFU.EX2 R75, R75 ;  /* 0x0000004b004b7308 */ /* 0x000e620000000800 */
[----:B--2---:R-:W-:-:S07]  /*13b00*/  FADD.FTZ R34, R172, R7 ;  /* 0x00000007ac227221 */ /* 0x004fce0000010000 */
[----:B------:R-:W2:Y:S01]  /*13b10*/  MUFU.EX2 R28, R28 ;  /* 0x0000001c001c7308 */ /* 0x000ea20000000800 */
[----:B0-----:R-:W-:-:S07]  /*13b20*/  FADD.FTZ R3, R179, R20 ;  /* 0x00000014b3037221 */ /* 0x001fce0000010000 */
[----:B------:R-:W0:Y:S01]  /*13b30*/  MUFU.EX2 R174, R174 ;  /* 0x000000ae00ae7308 */ /* 0x000e220000000800 */
[C---:B-1----:R-:W-:Y:S01]  /*13b40*/  FADD.FTZ R7, R75.reuse, R34 ;  /* 0x000000224b077221 */ /* 0x042fe20000010000 */
[----:B------:R-:W-:Y:S01]  /*13b50*/  F2FP.F16.F32.PACK_AB R172, R75, R172 ;  /* 0x000000ac4bac723e */ /* 0x000fe200000000ff */
[----:B------:R-:W-:-:S05]  /*13b60*/  IMAD.MOV.U32 R75, RZ, RZ, R119 ;  /* 0x000000ffff4b7224 */ /* 0x000fca00078e0077 */
[----:B------:R-:W1:Y:S01]  /*13b70*/  MUFU.EX2 R173, R173 ;  /* 0x000000ad00ad7308 */ /* 0x000e620000000800 */
[C---:B--2---:R-:W-:Y:S01]  /*13b80*/  FADD.FTZ R34, R28.reuse, R3 ;  /* 0x000000031c227221 */ /* 0x044fe20000010000 */
[----:B------:R-:W-:Y:S01]  /*13b90*/  F2FP.F16.F32.PACK_AB R179, R28, R179 ;  /* 0x000000b31cb3723e */ /* 0x000fe200000000ff */
[----:B------:R-:W-:-:S05]  /*13ba0*/  IMAD.MOV.U32 R28, RZ, RZ, R119 ;  /* 0x000000ffff1c7224 */ /* 0x000fca00078e0077 */
        /* <DEDUP_REMOVED lines=12> */
[----:B------:R0:W3:Y:S01]  /*13c70*/  MUFU.EX2 R79, R95 ;  /* 0x0000005f004f7308 */ /* 0x0000e20000000800 */
[----:B-1----:R-:W-:-:S07]  /*13c80*/  FADD.FTZ R36, R168, R7 ;  /* 0x00000007a8247221 */ /* 0x002fce0000010000 */
[----:B------:R1:W4:Y:S01]  /*13c90*/  MUFU.EX2 R32, R61 ;  /* 0x0000003d00207308 */ /* 0x0003220000000800 */
[----:B--2---:R-:W-:Y:S01]  /*13ca0*/  FADD.FTZ R3, R53, R34 ;  /* 0x0000002235037221 */ /* 0x004fe20000010000 */
[----:B0-----:R-:W-:-:S06]  /*13cb0*/  MOV R95, R119 ;  /* 0x00000077005f7202 */ /* 0x001fcc0000000f00 */
[----:B------:R-:W0:Y:S01]  /*13cc0*/  MUFU.EX2 R63, R63 ;  /* 0x0000003f003f7308 */ /* 0x000e220000000800 */
[C---:B---3--:R-:W-:Y:S01]  /*13cd0*/  FADD.FTZ R7, R79.reuse, R36 ;  /* 0x000000244f077221 */ /* 0x048fe20000010000 */
[----:B------:R-:W-:Y:S01]  /*13ce0*/  F2FP.F16.F32.PACK_AB R168, R79, R168 ;  /* 0x000000a84fa8723e */ /* 0x000fe200000000ff */
[--C-:B------:R-:W-:Y:S02]  /*13cf0*/  IMAD.MOV.U32 R79, RZ, RZ, R119.reuse ;  /* 0x000000ffff4f7224 */ /* 0x100fe400078e0077 */
[----:B-1----:R-:W-:-:S03]  /*13d00*/  IMAD.MOV.U32 R61, RZ, RZ, R119 ;  /* 0x000000ffff3d7224 */ /* 0x002fc600078e0077 */
[----:B------:R1:W2:Y:S01]  /*13d10*/  MUFU.EX2 R20, R65 ;  /* 0x0000004100147308 */ /* 0x0002a20000000800 */
[C---:B----4-:R-:W-:Y:S01]  /*13d20*/  FADD.FTZ R36, R32.reuse, R3 ;  /* 0x0000000320247221 */ /* 0x050fe20000010000 */
[----:B------:R-:W-:Y:S02]  /*13d30*/  F2FP.F16.F32.PACK_AB R175, R32, R53 ;  /* 0x0000003520af723e */ /* 0x000fe400000000ff */
[-C--:B------:R-:W-:Y:S02]  /*13d40*/  MOV R53, R119.reuse ;  /* 0x0000007700357202 */ /* 0x080fe40000000f00 */
[-C--:B------:R-:W-:Y:S02]  /*13d50*/  MOV R32, R119.reuse ;  /* 0x0000007700207202 */ /* 0x080fe40000000f00 */
[----:B------:R-:W3:Y:S01]  /*13d60*/  MUFU.EX2 R170, R170 ;  /* 0x000000aa00aa7308 */ /* 0x000ee20000000800 */
[----:B0-----:R-:W-:Y:S01]  /*13d70*/  FADD.FTZ R3, R63, R36 ;  /* 0x000000243f037221 */ /* 0x001fe20000010000 */
[----:B-1----:R-:W-:Y:S01]  /*13d80*/  MOV R65, R119 ;  /* 0x0000007700417202 */ /* 0x002fe20000000f00 */
[----:B------:R-:W-:-:S05]  /*13d90*/  IMAD.MOV.U32 R36, RZ, RZ, R119 ;  /* 0x000000ffff247224 */ /* 0x000fca00078e0077 */
[----:B------:R-:W0:Y:S01]  /*13da0*/  MUFU.EX2 R67, R67 ;  /* 0x0000004300437308 */ /* 0x000e220000000800 */
[C---:B--2---:R-:W-:Y:S01]  /*13db0*/  FADD.FTZ R6, R20.reuse, R3 ;  /* 0x0000000314067221 */ /* 0x044fe20000010000 */
[----:B------:R-:W-:Y:S01]  /*13dc0*/  F2FP.F16.F32.PACK_AB R169, R20, R63 ;  /* 0x0000003f14a9723e */ /* 0x000fe200000000ff */
[----:B------:R-:W-:Y:S02]  /*13dd0*/  IMAD.MOV.U32 R3, RZ, RZ, 0x3f800000 ;  /* 0x3f800000ff037424 */ /* 0x000fe400078e00ff */
[----:B------:R-:W-:-:S03]  /*13de0*/  IMAD.MOV.U32 R63, RZ, RZ, R119 ;  /* 0x000000ffff3f7224 */ /* 0x000fc600078e0077 */
[----:B------:R-:W1:Y:S01]  /*13df0*/  MUFU.EX2 R81, R81 ;  /* 0x0000005100517308 */ /* 0x000e620000000800 */
[----:B---3--:R-:W-:-:S07]  /*13e00*/  FADD.FTZ R216, R170, R7 ;  /* 0x00000007aad87221 */ /* 0x008fce0000010000 */
[----:B------:R2:W3:Y:S01]  /*13e10*/  MUFU.EX2 R34, R69 ;  /* 0x0000004500227308 */ /* 0x0004e20000000800 */
[----:B0-----:R-:W-:Y:S01]  /*13e20*/  FADD.FTZ R215, R67, R6 ;  /* 0x0000000643d77221 */ /* 0x001fe20000010000 */
[C---:B-1----:R-:W-:Y:S01]  /*13e30*/  FADD.FTZ R216, R81.reuse, R216 ;  /* 0x000000d851d87221 */ /* 0x042fe20000010000 */
[----:B------:R-:W-:Y:S01]  /*13e40*/  F2FP.F16.F32.PACK_AB R170, R81, R170 ;  /* 0x000000aa51aa723e */ /* 0x000fe200000000ff */
[--C-:B------:R-:W-:Y:S02]  /*13e50*/  IMAD.MOV.U32 R81, RZ, RZ, R119.reuse ;  /* 0x000000ffff517224 */ /* 0x100fe400078e0077 */
[----:B--2---:R-:W-:Y:S02]  /*13e60*/  IMAD.MOV.U32 R69, RZ, RZ, R119 ;  /* 0x000000ffff457224 */ /* 0x004fe400078e0077 */
[C---:B---3--:R-:W-:Y:S01]  /*13e70*/  FADD.FTZ R215, R34.reuse, R215 ;  /* 0x000000d722d77221 */ /* 0x048fe20000010000 */
[----:B------:R-:W-:Y:S01]  /*13e80*/  F2FP.F16.F32.PACK_AB R171, R34, R67 ;  /* 0x0000004322ab723e */ /* 0x000fe200000000ff */
[----:B------:R-:W-:-:S02]  /*13e90*/  IMAD.MOV.U32 R67, RZ, RZ, R119 ;  /* 0x000000ffff437224 */ /* 0x000fc400078e0077 */
[----:B------:R-:W-:Y:S01]  /*13ea0*/  IMAD.MOV.U32 R34, RZ, RZ, R119 ;  /* 0x000000ffff227224 */ /* 0x000fe200078e0077 */
[----:B------:R-:W-:Y:S06]  /*13eb0*/  @!P1 BRA `(.L_x_626) ;  /* 0x0000002c00109947 */ /* 0x000fec0003800000 */
[----:B------:R-:W-:Y:S01]  /*13ec0*/  MOV R9, R4 ;  /* 0x0000000400097202 */ /* 0x000fe20000000f00 */
[----:B------:R-:W-:Y:S01]  /*13ed0*/  IMAD.MOV.U32 R10, RZ, RZ, R5 ;  /* 0x000000ffff0a7224 */ /* 0x000fe200078e0005 */
[----:B------:R-:W-:Y:S01]  /*13ee0*/  MOV R7, R214 ;  /* 0x000000d600077202 */ /* 0x000fe20000000f00 */
[----:B------:R-:W-:Y:S01]  /*13ef0*/  IMAD.MOV.U32 R6, RZ, RZ, R221 ;  /* 0x000000ffff067224 */ /* 0x000fe200078e00dd */
[----:B------:R-:W-:Y:S01]  /*13f00*/  CS2R R118, SRZ ;  /* 0x0000000000767805 */ /* 0x000fe2000001ff00 */
[----:B------:R-:W-:Y:S01]  /*13f10*/  IMAD.MOV.U32 R3, RZ, RZ, 0x3f800000 ;  /* 0x3f800000ff037424 */ /* 0x000fe200078e00ff */
        /* <DEDUP_REMOVED lines=46> */
[----:B------:R-:W-:-:S07]  /*14200*/  CS2R R24, SRZ ;  /* 0x0000000000187805 */ /* 0x000fce000001ff00 */
.L_x_639:
[----:B------:R-:W-:-:S04]  /*14210*/  ISETP.NE.AND P1, PT, R7, 0x1, PT ;  /* 0x000000010700780c */ /* 0x000fc80003f25270 */
[----:B------:R-:W-:-:S04]  /*14220*/  SEL R221, RZ, 0x1, P1 ;  /* 0x00000001ffdd7807 */ /* 0x000fc80000800000 */
[----:B------:R-:W-:Y:S01]  /*14230*/  LOP3.LUT R221, R6, R221, RZ, 0x3c, !PT ;  /* 0x000000dd06dd7212 */ /* 0x000fe200078e3cff */
[----:B------:R-:W-:Y:S06]  /*14240*/  @!P0 BRA `(.L_x_627) ;  /* 0x0000000000048947 */ /* 0x000fec0003800000 */
[----:B------:R-:W-:Y:S01]  /*14250*/  BPT.TRAP 0x1 ;  /* 0x000000040000795c */ /* 0x000fe20000300000 */
.L_x_627:
[----:B------:R-:W-:Y:S01]  /*14260*/  VIADD R214, R7, 0x1 ;  /* 0x0000000107d67836 */ /* 0x000fe20000000000 */
[----:B------:R-:W-:-:S04]  /*14270*/  SHF.L.U32 R4, R221, 0x1f, RZ ;  /* 0x0000001fdd047819 */ /* 0x000fc800000006ff */
[----:B------:R-:W-:-:S04]  /*14280*/  ISETP.NE.AND P1, PT, R214, 0x2, PT ;  /* 0x00000002d600780c */ /* 0x000fc80003f25270 */
[----:B------:R-:W-:-:S04]  /*14290*/  SEL R214, R214, RZ, P1 ;  /* 0x000000ffd6d67207 */ /* 0x000fc80000800000 */
[----:B------:R-:W-:-:S04]  /*142a0*/  LEA R0, R214, R2, 0x3 ;  /* 0x00000002d6007211 */ /* 0x000fc800078e18ff */
[----:B------:R0:W1:Y:S01]  /*142b0*/  SYNCS.PHASECHK.TRANS64.TRYWAIT P1, [R0+URZ+0x30830], R4 ;  /* 0x03083004000075a7 */ /* 0x000062000802017f */
[----:B------:R-:W-:Y:S05]  /*142c0*/  @!P0 BRA `(.L_x_628) ;  /* 0x0000000000048947 */ /* 0x000fea0003800000 */
[----:B------:R-:W-:Y:S01]  /*142d0*/  BPT.TRAP 0x1 ;  /* 0x000000040000795c */ /* 0x000fe20000300000 */
.L_x_628:
[----:B------:R-:W-:Y:S01]  /*142e0*/  IMAD R126, R214, 0x900, R223 ;  /* 0x00000900d67e7824 */ /* 0x000fe200078e02df */
[----:B------:R-:W-:Y:S03]  /*142f0*/  BSSY B1, `(.L_x_629) ;  /* 0x0000006000017945 */ /* 0x000fe60003800000 */
[C---:B------:R-:W-:Y:S02]  /*14300*/  VIADD R124, R126.reuse, 0x2 ;  /* 0x000000027e7c7836 */ /* 0x040fe40000000000 */
[----:B------:R-:W-:Y:S01]  /*14310*/  VIADD R123, R126, 0x4 ;  /* 0x000000047e7b7836 */ /* 0x000fe20000000000 */
[----:B-1----:R-:W-:Y:S06]  /*14320*/  @P1 BRA `(.L_x_630) ;  /* 0x0000000000081947 */ /* 0x002fec0003800000 */
[----:B------:R-:W1:Y:S02]  /*14330*/  SYNCS.PHASECHK.TRANS64.TRYWAIT P1, [R0+URZ+0x30830], R4 ;  /* 0x03083004000075a7 */ /* 0x000e64000802017f */
[----:B-1----:R-:W-:Y:S05]  /*14340*/  @!P1 BRA `(.L_x_631) ;  /* 0x000000f400bc9947 */ /* 0x002fea0003800000 */
.L_x_630:
[----:B------:R-:W-:Y:S05]  /*14350*/  BSYNC B1 ;  /* 0x0000000000017941 */ /* 0x000fea0003800000 */
.L_x_629:
[----:B------:R-:W2:Y:S04]  /*14360*/  LDL.64 R128, [R1+0x38] ;  /* 0x0000380001807983 */ /* 0x000ea80000100a00 */
[----:B------:R3:W-:Y:S04]  /*14370*/  STL.64 [R1+0x138], R8 ;  /* 0x0001380801007387 */ /* 0x0007e80000100a00 */
[----:B---3--:R-:W3:Y:S01]  /*14380*/  LDL.64 R8, [R1+0x30] ;  /* 0x0000300001087983 */ /* 0x008ee20000100a00 */
[----:B------:R-:W-:Y:S01]  /*14390*/  MOV R120, R126 ;  /* 0x0000007e00787202 */ /* 0x000fe20000000f00 */
[----:B------:R-:W-:Y:S01]  /*143a0*/  VIADD R122, R126, 0x6 ;  /* 0x000000067e7a7836 */ /* 0x000fe20000000000 */
[----:B------:R-:W-:Y:S01]  /*143b0*/  MOV R12, UR50 ;  /* 0x00000032000c7c02 */ /* 0x000fe20008000f00 */
[----:B------:R-:W-:Y:S01]  /*143c0*/  IMAD.MOV.U32 R121, RZ, RZ, 0x40000040 ;  /* 0x40000040ff797424 */ /* 0x000fe200078e00ff */
[----:B------:R-:W-:Y:S01]  /*143d0*/  R2UR UR46, R120 ;  /* 0x00000000782e72ca */ /* 0x000fe200000e0000 */
[----:B------:R-:W-:Y:S01]  /*143e0*/  IMAD.MOV.U32 R125, RZ, RZ, 0x40000040 ;  /* 0x40000040ff7d7424 */ /* 0x000fe200078e00ff */
[----:B------:R-:W-:Y:S01]  /*143f0*/  MOV R120, R124 ;  /* 0x0000007c00787202 */ /* 0x000fe20000000f00 */
[----:B------:R-:W-:Y:S01]  /*14400*/  VIADD R124, R126, 0x304 ;  /* 0x000003047e7c7836 */ /* 0x000fe20000000000 */
[----:B------:R-:W-:Y:S01]  /*14410*/  MOV R20, UR38 ;  /* 0x0000002600147c02 */ /* 0x000fe20008000f00 */
[----:B------:R4:W-:Y:S01]  /*14420*/  STL.64 [R1+0x130], R6 ;  /* 0x0001300601007387 */ /* 0x0009e20000100a00 */
[----:B------:R-:W-:Y:S01]  /*14430*/  R2UR UR42, R120 ;  /* 0x00000000782a72ca */ /* 0x000fe200000e0000 */
[----:B------:R-:W-:Y:S01]  /*14440*/  IMAD.MOV.U32 R120, RZ, RZ, R123 ;  /* 0x000000ffff787224 */ /* 0x000fe200078e007b */
[----:B------:R-:W-:Y:S01]  /*14450*/  R2UR UR50, R122 ;  /* 0x000000007a3272ca */ /* 0x000fe200000e0000 */
[----:B------:R-:W-:Y:S01]  /*14460*/  VIADD R122, R126, 0x302 ;  /* 0x000003027e7a7836 */ /* 0x000fe20000000000 */
[----:B------:R-:W-:Y:S01]  /*14470*/  MOV R213, UR45 ;  /* 0x0000002d00d57c02 */ /* 0x000fe20008000f00 */
[-C--:B------:R-:W-:Y:S01]  /*14480*/  FMUL.FTZ R24, R24, R11.reuse ;  /* 0x0000000b18187220 */ /* 0x080fe20000410000 */
[----:B------:R-:W-:Y:S01]  /*14490*/  R2UR UR38, R120 ;  /* 0x00000000782672ca */ /* 0x000fe200000e0000 */
[----:B------:R-:W-:Y:S01]  /*144a0*/  VIADD R120, R126, 0x300 ;  /* 0x000003007e787836 */ /* 0x000fe20000000000 */
[----:B------:R-:W-:Y:S01]  /*144b0*/  R2UR UR30, R122 ;  /* 0x000000007a1e72ca */ /* 0x000fe200000e0000 */
[----:B------:R-:W-:Y:S01]  /*144c0*/  VIADD R122, R126, 0x600 ;  /* 0x000006007e7a7836 */ /* 0x000fe20000000000 */
[----:B01----:R-:W-:Y:S01]  /*144d0*/  MOV R4, UR44 ;  /* 0x0000002c00047c02 */ /* 0x003fe20008000f00 */
[----:B----4-:R-:W4:Y:S01]  /*144e0*/  LDL.64 R6, [R1+0x20] ;  /* 0x0000200001067983 */ /* 0x010f220000100a00 */
[----:B------:R-:W-:Y:S01]  /*144f0*/  R2UR UR34, R120 ;  /* 0x00000000782272ca */ /* 0x000fe200000e0000 */
[-C--:B------:R-:W-:Y:S01]  /*14500*/  FMUL.FTZ R25, R25, R11.reuse ;  /* 0x0000000b19197220 */ /* 0x080fe20000410000 */
[----:B------:R-:W-:Y:S01]  /*14510*/  IADD3 R120, R126, 0x306, RZ ;  /* 0x000003067e787810 */ /* 0x000fe20007ffe0ff */
[-C--:B------:R-:W-:Y:S01]  /*14520*/  FMUL.FTZ R28, R28, R11.reuse ;  /* 0x0000000b1c1c7220 */ /* 0x080fe20000410000 */
[----:B------:R-:W-:Y:S01]  /*14530*/  R2UR UR47, R121 ;  /* 0x00000000792f72ca */ /* 0x000fe200000e0000 */
[-C--:B------:R-:W-:Y:S01]  /*14540*/  FMUL.FTZ R29, R29, R11.reuse ;  /* 0x0000000b1d1d7220 */ /* 0x080fe20000410000 */
[----:B------:R-:W-:Y:S01]  /*14550*/  R2UR UR26, R124 ;  /* 0x000000007c1a72ca */ /* 0x000fe200000e0000 */
[-C--:B------:R-:W-:Y:S01]  /*14560*/  FMUL.FTZ R32, R32, R11.reuse ;  /* 0x0000000b20207220 */ /* 0x080fe20000410000 */
[----:B------:R-:W-:Y:S01]  /*14570*/  R2UR UR22, R120 ;  /* 0x00000000781672ca */ /* 0x000fe200000e0000 */
[----:B------:R-:W-:Y:S01]  /*14580*/  VIADD R120, R126, 0x604 ;  /* 0x000006047e787836 */ /* 0x000fe20000000000 */
[----:B------:R-:W-:Y:S01]  /*14590*/  R2UR UR18, R122 ;  /* 0x000000007a1272ca */ /* 0x000fe200000e0000 */
[C---:B------:R-:W-:Y:S01]  /*145a0*/  VIADD R122, R126.reuse, 0x606 ;  /* 0x000006067e7a7836 */ /* 0x040fe20000000000 */
[----:B------:R-:W-:Y:S01]  /*145b0*/  MOV R123, 0x40000040 ;  /* 0x40000040007b7802 */ /* 0x000fe20000000f00 */
[-C--:B------:R-:W-:Y:S01]  /*145c0*/  FMUL.FTZ R33, R33, R11.reuse ;  /* 0x0000000b21217220 */ /* 0x080fe20000410000 */
[----:B------:R-:W-:Y:S01]  /*145d0*/  IADD3 R124, R126, 0x602, RZ ;  /* 0x000006027e7c7810 */ /* 0x000fe20007ffe0ff */
[-C--:B------:R-:W-:Y:S01]  /*145e0*/  FMUL.FTZ R36, R36, R11.reuse ;  /* 0x0000000b24247220 */ /* 0x080fe20000410000 */
[----:B------:R-:W-:Y:S01]  /*145f0*/  MOV R15, UR39 ;  /* 0x00000027000f7c02 */ /* 0x000fe20008000f00 */
[-C--:B------:R-:W-:Y:S01]  /*14600*/  FMUL.FTZ R37, R37, R11.reuse ;  /* 0x0000000b25257220 */ /* 0x080fe20000410000 */
[----:B------:R-:W-:Y:S01]  /*14610*/  MOV R5, UR51 ;  /* 0x0000003300057c02 */ /* 0x000fe20008000f00 */
[-C--:B------:R-:W-:Y:S01]  /*14620*/  FMUL.FTZ R40, R40, R11.reuse ;  /* 0x0000000b28287220 */ /* 0x080fe20000410000 */
[----:B------:R-:W-:Y:S01]  /*14630*/  R2UR UR43, R121 ;  /* 0x00000000792b72ca */ /* 0x000fe200000e0000 */
        /* <DEDUP_REMOVED lines=27> */
[----:B------:R-:W-:Y:S01]  /*147f0*/  MOV R211, UR41 ;  /* 0x0000002900d37c02 */ /* 0x000fe20008000f00 */
        /* <DEDUP_REMOVED lines=77> */
[----:B--2---:R-:W-:-:S02]  /*14cd0*/  R2UR UR44, R128 ;  /* 0x00000000802c72ca */ /* 0x004fc400000e0000 */
[----:B------:R-:W-:Y:S02]  /*14ce0*/  R2UR UR45, R129 ;  /* 0x00000000812d72ca */ /* 0x000fe400000e0000 */
[----:B-----5:R-:W-:-:S11]  /*14cf0*/  WARPGROUP.ARRIVE ;  /* 0x00000000000079c5 */ /* 0x020fd60000000000 */
[----:B------:R-:W-:Y:S01]  /*14d00*/  HGMMA.64x96x16.F32 R120, gdesc[UR44], RZ, !UPT, gsb0 ;  /* 0x016000002c7879f0 */ /* 0x000fe2000c0008ff */
[----:B---3--:R-:W-:Y:S02]  /*14d10*/  R2UR UR40, R8 ;  /* 0x00000000082872ca */ /* 0x008fe400000e0000 */
[----:B------:R-:W-:Y:S02]  /*14d20*/  R2UR UR41, R9 ;  /* 0x00000000092972ca */ /* 0x000fe400000e0000 */
[----:B------:R-:W-:Y:S01]  /*14d30*/  R2UR UR45, R213 ;  /* 0x00000000d52d72ca */ /* 0x000fe200000e0000 */
[----:B------:R0:W5:Y:S01]  /*14d40*/  LDL.LU.64 R8, [R1+0x138] ;  /* 0x0001380001087983 */ /* 0x0001620000300a00 */
[----:B------:R-:W-:Y:S02]  /*14d50*/  WARPGROUP.DEPBAR.LE gsb0, 0x0 ;  /* 0x00008000000079c5 */ /* 0x000fe40000010000 */
[----:B------:R-:W-:-:S07]  /*14d60*/  WARPGROUP.ARRIVE ;  /* 0x00000000000079c5 */ /* 0x000fce0000000000 */
[----:B------:R-:W-:Y:S01]  /*14d70*/  HGMMA.64x96x16.F32 R120, gdesc[UR40], R120, gsb0 ;  /* 0x01600000287879f0 */ /* 0x000fe20008000878 */
[----:B------:R-:W-:Y:S02]  /*14d80*/  R2UR UR40, R212 ;  /* 0x00000000d42872ca */ /* 0x000fe400000e0000 */
[----:B------:R-:W2:Y:S01]  /*14d90*/  LDL.64 R212, [R1+0x28] ;  /* 0x0000280001d47983 */ /* 0x000ea20000100a00 */
[----:B------:R-:W-:Y:S01]  /*14da0*/  R2UR UR41, R211 ;  /* 0x00000000d32972ca */ /* 0x000fe200000e0000 */
[----:B------:R-:W-:Y:S02]  /*14db0*/  WARPGROUP.DEPBAR.LE gsb0, 0x0 ;  /* 0x00008000000079c5 */ /* 0x000fe40000010000 */
[----:B------:R-:W-:Y:S01]  /*14dc0*/  WARPGROUP.ARRIVE ;  /* 0x00000000000079c5 */ /* 0x000fe20000000000 */
[----:B--2---:R-:W-:Y:S02]  /*14dd0*/  R2UR UR36, R212 ;  /* 0x00000000d42472ca */ /* 0x004fe400000e0000 */
[----:B------:R-:W-:-:S02]  /*14de0*/  R2UR UR37, R213 ;  /* 0x00000000d52572ca */ /* 0x000fc400000e0000 */
[----:B------:R-:W2:Y:S11]  /*14df0*/  LDL.64 R212, [R1+0x8] ;  /* 0x0000080001d47983 */ /* 0x000eb60000100a00 */
[----:B------:R-:W-:Y:S01]  /*14e00*/  HGMMA.64x96x16.F32 R120, gdesc[UR36], R120, gsb0 ;  /* 0x01600000247879f0 */ /* 0x000fe20008000878 */
[----:B------:R-:W-:-:S02]  /*14e10*/  R2UR UR36, R210 ;  /* 0x00000000d22472ca */ /* 0x000fc400000e0000 */
[----:B------:R-:W3:Y:S01]  /*14e20*/  LDL.64 R210, [R1+0x18] ;  /* 0x0000180001d27983 */ /* 0x000ee20000100a00 */
[----:B------:R-:W-:Y:S02]  /*14e30*/  R2UR UR38, R20 ;  /* 0x00000000142672ca */ /* 0x000fe400000e0000 */
[----:B------:R-:W-:Y:S02]  /*14e40*/  R2UR UR37, R21 ;  /* 0x00000000152572ca */ /* 0x000fe400000e0000 */
[----:B------:R-:W2:Y:S01]  /*14e50*/  LDL.64 R20, [R1+0x10] ;  /* 0x0000100001147983 */ /* 0x000ea20000100a00 */
[----:B----4-:R-:W-:Y:S02]  /*14e60*/  R2UR UR48, R6 ;  /* 0x00000000063072ca */ /* 0x010fe400000e0000 */
[----:B------:R-:W-:Y:S01]  /*14e70*/  R2UR UR49, R7 ;  /* 0x00000000073172ca */ /* 0x000fe200000e0000 */
[----:B------:R-:W-:Y:S01]  /*14e80*/  UMOV UR20, UR56 ;  /* 0x0000003800147c82 */ /* 0x000fe20008000000 */
[----:B------:R-:W-:Y:S01]  /*14e90*/  UMOV UR21, UR57 ;  /* 0x0000003900157c82 */ /* 0x000fe20008000000 */
[----:B------:R-:W-:Y:S01]  /*14ea0*/  UMOV UR16, UR52 ;  /* 0x0000003400107c82 */ /* 0x000fe20008000000 */
[----:B------:R-:W-:Y:S01]  /*14eb0*/  UMOV UR17, UR53 ;  /* 0x0000003500117c82 */ /* 0x000fe20008000000 */
[----:B------:R-:W-:Y:S01]  /*14ec0*/  R2UR UR44, R4 ;  /* 0x00000000042c72ca */ /* 0x000fe200000e0000 */
[----:B------:R0:W5:Y:S01]  /*14ed0*/  LDL.LU.64 R6, [R1+0x130] ;  /* 0x0001300001067983 */ /* 0x0001620000300a00 */
[----:B------:R-:W-:-:S02]  /*14ee0*/  WARPGROUP.DEPBAR.LE gsb0, 0x0 ;  /* 0x00008000000079c5 */ /* 0x000fc40000010000 */
[----:B------:R-:W-:-:S06]  /*14ef0*/  WARPGROUP.ARRIVE ;  /* 0x00000000000079c5 */ /* 0x000fcc0000000000 */
[----:B------:R-:W-:Y:S03]  /*14f00*/  HGMMA.64x96x16.F32 R120, gdesc[UR48], R120, gsb0 ;  /* 0x01600000307879f0 */ /* 0x000fe60008000878 */
[----:B------:R-:W-:Y:S02]  /*14f10*/  WARPGROUP.DEPBAR.LE gsb0, 0x0 ;  /* 0x00008000000079c5 */ /* 0x000fe40000010000 */
[----:B------:R-:W-:Y:S01]  /*14f20*/  WARPGROUP.ARRIVE ;  /* 0x00000000000079c5 */ /* 0x000fe20000000000 */
[----:B---3--:R-:W-:Y:S02]  /*14f30*/  R2UR UR32, R210 ;  /* 0x00000000d22072ca */ /* 0x008fe400000e0000 */
[----:B------:R-:W-:-:S13]  /*14f40*/  R2UR UR33, R211 ;  /* 0x00000000d32172ca */ /* 0x000fda00000e0000 */
[----:B------:R-:W-:Y:S01]  /*14f50*/  HGMMA.64x96x16.F32 R120, gdesc[UR32], R120, gsb0 ;  /* 0x01600000207879f0 */ /* 0x000fe20008000878 */
[----:B--2---:R-:W-:Y:S02]  /*14f60*/  R2UR UR28, R20 ;  /* 0x00000000141c72ca */ /* 0x004fe400000e0000 */
[----:B------:R-:W-:Y:S02]  /*14f70*/  R2UR UR29, R21 ;  /* 0x00000000151d72ca */ /* 0x000fe400000e0000 */
[----:B------:R-:W-:Y:S02]  /*14f80*/  R2UR UR24, R212 ;  /* 0x00000000d41872ca */ /* 0x000fe400000e0000 */
[----:B------:R-:W-:Y:S01]  /*14f90*/  R2UR UR25, R213 ;  /* 0x00000000d51972ca */ /* 0x000fe200000e0000 */
        /* <DEDUP_REMOVED lines=12> */
[----:B------:R-:W-:Y:S01]  /*15060*/  UMOV UR12, UR44 ;  /* 0x0000002c000c7c82 */ /* 0x000fe20008000000 */
[----:B------:R-:W-:Y:S01]  /*15070*/  UMOV UR13, UR45 ;  /* 0x0000002d000d7c82 */ /* 0x000fe20008000000 */
        /* <DEDUP_REMOVED lines=10> */
[----:B------:R-:W-:Y:S01]  /*15120*/  R2UR UR39, R15 ;  /* 0x000000000f2772ca */ /* 0x000fe200000e0000 */
[----:B------:R-:W-:Y:S02]  /*15130*/  WARPGROUP.DEPBAR.LE gsb0, 0x0 ;  /* 0x00008000000079c5 */ /* 0x000fe40000010000 */
[----:B------:R-:W-:-:S06]  /*15140*/  WARPGROUP.ARRIVE ;  /* 0x00000000000079c5 */ /* 0x000fcc0000000000 */
[----:B------:R-:W-:Y:S01]  /*15150*/  HGMMA.64x96x16.F32 R120, gdesc[UR8], R120, gsb0 ;  /* 0x01600000087879f0 */ /* 0x000fe20008000878 */
[----:B------:R-:W-:Y:S02]  /*15160*/  R2UR UR51, R5 ;  /* 0x00000000053372ca */ /* 0x000fe400000e0000 */
[----:B------:R-:W-:Y:S02]  /*15170*/  R2UR UR50, R12 ;  /* 0x000000000c3272ca */ /* 0x000fe400000e0000 */
[----:B------:R-:W-:Y:S02]  /*15180*/  R2UR UR49, R13 ;  /* 0x000000000d3172ca */ /* 0x000fe400000e0000 */
[----:B------:R-:W-:Y:S01]  /*15190*/  R2UR UR48, R14 ;  /* 0x000000000e3072ca */ /* 0x000fe200000e0000 */
[----:B------:R-:W-:Y:S01]  /*151a0*/  FMUL.FTZ R119, R119, R3 ;  /* 0x0000000377777220 */ /* 0x000fe20000410000 */
[----:B------:R-:W-:Y:S02]  /*151b0*/  WARPGROUP.DEPBAR.LE gsb0, 0x0 ;  /* 0x00008000000079c5 */ /* 0x000fe40000010000 */
[----:B0-----:R-:W-:Y:S11]  /*151c0*/  @!P0 BRA `(.L_x_632) ;  /* 0x0000000000048947 */ /* 0x001ff60003800000 */
[----:B------:R-:W-:Y:S01]  /*151d0*/  BPT.TRAP 0x1 ;  /* 0x000000040000795c */ /* 0x000fe20000300000 */
.L_x_632:
[----:B-----5:R-:W-:Y:S02]  /*151e0*/  SHF.L.U32 R3, R6, 0x1f, RZ ;  /* 0x0000001f06037819 */ /* 0x020fe400000006ff */
[----:B------:R-:W-:-:S04]  /*151f0*/  LEA R12, R7, R2, 0x3 ;  /* 0x00000002070c7211 */ /* 0x000fc800078e18ff */
[----:B------:R0:W1:Y:S01]  /*15200*/  SYNCS.PHASECHK.TRANS64.TRYWAIT P1, [R12+URZ+0x30850], R3 ;  /* 0x030850030c0075a7 */ /* 0x000062000802017f */
[----:B------:R-:W-:Y:S05]  /*15210*/  @!P0 BRA `(.L_x_633) ;  /* 0x0000000000048947 */ /* 0x000fea0003800000 */
[----:B------:R-:W-:Y:S01]  /*15220*/  BPT.TRAP 0x1 ;  /* 0x000000040000795c */ /* 0x000fe20000300000 */
.L_x_633:
[----:B------:R-:W-:Y:S04]  /*15230*/  BSSY B1, `(.L_x_634) ;  /* 0x0000004000017945 */ /* 0x000fe80003800000 */
[----:B-1----:R-:W-:Y:S05]  /*15240*/  @P1 BRA `(.L_x_635) ;  /* 0x0000000000081947 */ /* 0x002fea0003800000 */
[----:B------:R-:W1:Y:S02]  /*15250*/  SYNCS.PHASECHK.TRANS64.TRYWAIT P1, [R12+URZ+0x30850], R3 ;  /* 0x030850030c0075a7 */ /* 0x000e64000802017f */
[----:B-1----:R-:W-:Y:S05]  /*15260*/  @!P1 BRA `(.L_x_636) ;  /* 0x000000e800089947 */ /* 0x002fea0003800000 */
.L_x_635:
[----:B------:R-:W-:Y:S05]  /*15270*/  BSYNC B1 ;  /* 0x0000000000017941 */ /* 0x000fea0003800000 */
.L_x_634:
[----:B01----:R-:W-:Y:S01]  /*15280*/  VIADD R3, R2, 0x400 ;  /* 0x0000040002037836 */ /* 0x003fe20000000000 */
[----:B------:R-:W-:Y:S01]  /*15290*/  WARPGROUP.ARRIVE ;  /* 0x00000000000079c5 */ /* 0x000fe20000000000 */
[----:B------:R-:W-:-:S03]  /*152a0*/  IMAD.MOV.U32 R5, RZ, RZ, 0x40000040 ;  /* 0x40000040ff057424 */ /* 0x000fc600078e00ff */
[----:B------:R-:W-:Y:S02]  /*152b0*/  SHF.R.U32.HI R3, RZ, 0x4, R3 ;  /* 0x00000004ff037819 */ /* 0x000fe40000011603 */
[----:B------:R-:W-:Y:S02]  /*152c0*/  R2UR UR7, R5 ;  /* 0x00000000050772ca */ /* 0x000fe400000e0000 */
[----:B------:R-:W-:Y:S02]  /*152d0*/  LOP3.LUT R3, R3, 0x3fff, RZ, 0xc0, !PT ;  /* 0x00003fff03037812 */ /* 0x000fe400078ec0ff */
[----:B------:R-:W-:Y:S02]  /*152e0*/  MOV R5, 0x40000040 ;  /* 0x4000004000057802 */ /* 0x000fe40000000f00 */
[----:B------:R-:W-:-:S05]  /*152f0*/  LOP3.LUT R3, R3, 0x3000000, RZ, 0xfc, !PT ;  /* 0x0300000003037812 */ /* 0x000fca00078efcff */
[----:B------:R-:W-:Y:S02]  /*15300*/  IMAD R4, R7, 0x900, R3 ;  /* 0x0000090007047824 */ /* 0x000fe400078e0203 */
[----:B------:R-:W-:-:S03]  /*15310*/  IMAD.MOV.U32 R7, RZ, RZ, 0x40000040 ;  /* 0x40000040ff077424 */ /* 0x000fc600078e00ff */
[C---:B------:R-:W-:Y:S02]  /*15320*/  R2UR UR6, R4.reuse ;  /* 0x00000000040672ca */ /* 0x040fe400000e0000 */
[----:B------:R-:W-:-:S11]  /*15330*/  IADD3 R6, R4, 0x80, RZ ;  /* 0x0000008004067810 */ /* 0x000fd60007ffe0ff */
        /* <DEDUP_REMOVED lines=9> */
[----:B------:R-:W-:Y:S01]  /*153d0*/  VIADD R6, R4, 0x180 ;  /* 0x0000018004067836 */ /* 0x000fe20000000000 */
[----:B------:R-:W-:Y:S01]  /*153e0*/  R2UR UR7, R7 ;  /* 0x00000000070772ca */ /* 0x000fe200000e0000 */
[----:B------:R-:W-:Y:S01]  /*153f0*/  IMAD.MOV.U32 R7, RZ, RZ, 0x40000040 ;  /* 0x40000040ff077424 */ /* 0x000fe200078e00ff */
[----:B------:R-:W-:Y:S02]  /*15400*/  WARPGROUP.DEPBAR.LE gsb0, 0x0 ;  /* 0x00008000000079c5 */ /* 0x000fe40000010000 */
[----:B------:R-:W-:-:S13]  /*15410*/  WARPGROUP.ARRIVE ;  /* 0x00000000000079c5 */ /* 0x000fda0000000000 */
[----:B------:R-:W-:Y:S01]  /*15420*/  HGMMA.64x192x16.F32 R24, R180, gdesc[UR4].tnspB, R24, gsb0 ;  /* 0x42e00004b4187df0 */ /* 0x000fe20008000818 */
[----:B------:R-:W-:Y:S02]  /*15430*/  R2UR UR6, R6 ;  /* 0x00000000060672ca */ /* 0x000fe400000e0000 */
[----:B------:R-:W-:Y:S01]  /*15440*/  R2UR UR7, R7 ;  /* 0x00000000070772ca */ /* 0x000fe200000e0000 */
[----:B------:R-:W-:Y:S01]  /*15450*/  IMAD.MOV.U32 R7, RZ, RZ, 0x40000040 ;  /* 0x40000040ff077424 */ /* 0x000fe200078e00ff */
[C---:B------:R-:W-:Y:S01]  /*15460*/  IADD3 R6, R4.reuse, 0x200, RZ ;  /* 0x0000020004067810 */ /* 0x040fe20007ffe0ff */
[----:B------:R-:W-:Y:S01]  /*15470*/  VIADD R4, R4, 0x280 ;  /* 0x0000028004047836 */ /* 0x000fe20000000000 */
[----:B------:R-:W-:Y:S02]  /*15480*/  WARPGROUP.DEPBAR.LE gsb0, 0x0 ;  /* 0x00008000000079c5 */ /* 0x000fe40000010000 */
[----:B------:R-:W-:-:S11]  /*15490*/  WARPGROUP.ARRIVE ;  /* 0x00000000000079c5 */ /* 0x000fd60000000000 */
[----:B------:R-:W-:Y:S01]  /*154a0*/  HGMMA.64x192x16.F32 R24, R176, gdesc[UR4].tnspB, R24, gsb0 ;  /* 0x42e00004b0187df0 */ /* 0x000fe20008000818 */
[----:B------:R-:W-:Y:S02]  /*154b0*/  R2UR UR6, R6 ;  /* 0x00000000060672ca */ /* 0x000fe400000e0000 */
[----:B------:R-:W-:Y:S01]  /*154c0*/  R2UR UR7, R7 ;  /* 0x00000000070772ca */ /* 0x000fe200000e0000 */
[----:B------:R-:W-:Y:S02]  /*154d0*/  WARPGROUP.DEPBAR.LE gsb0, 0x0 ;  /* 0x00008000000079c5 */ /* 0x000fe40000010000 */
[----:B------:R-:W-:-:S14]  /*154e0*/  WARPGROUP.ARRIVE ;  /* 0x00000000000079c5 */ /* 0x000fdc0000000000 */
[----:B------:R-:W-:Y:S01]  /*154f0*/  HGMMA.64x192x16.F32 R24, R172, gdesc[UR4].tnspB, R24, gsb0 ;  /* 0x42e00004ac187df0 */ /* 0x000fe20008000818 */
[----:B------:R-:W-:Y:S02]  /*15500*/  R2UR UR6, R4 ;  /* 0x00000000040672ca */ /* 0x000fe400000e0000 */
[----:B------:R-:W-:Y:S01]  /*15510*/  R2UR UR7, R5 ;  /* 0x00000000050772ca */ /* 0x000fe200000e0000 */
[----:B------:R-:W-:Y:S02]  /*15520*/  WARPGROUP.DEPBAR.LE gsb0, 0x0 ;  /* 0x00008000000079c5 */ /* 0x000fe40000010000 */
[----:B------:R-:W-:-:S14]  /*15530*/  WARPGROUP.ARRIVE ;  /* 0x00000000000079c5 */ /* 0x000fdc0000000000 */
[----:B------:R-:W-:Y:S03]  /*15540*/  HGMMA.64x192x16.F32 R24, R168, gdesc[UR4].tnspB, R24, gsb0 ;  /* 0x42e00004a8187df0 */ /* 0x000fe60008000818 */
[----:B------:R-:W-:Y:S02]  /*15550*/  WARPGROUP.DEPBAR.LE gsb0, 0x0 ;  /* 0x00008000000079c5 */ /* 0x000fe40000010000 */
[----:B------:R-:W-:Y:S05]  /*15560*/  @!P0 BRA `(.L_x_637) ;  /* 0x0000000000048947 */ /* 0x000fea0003800000 */
[----:B------:R-:W-:Y:S01]  /*15570*/  BPT.TRAP 0x1 ;  /* 0x000000040000795c */ /* 0x000fe20000300000 */
.L_x_637:
[----:B------:R-:W-:Y:S01]  /*15580*/  FMUL.FTZ R3, R120, UR38 ;  /* 0x0000002678037c20 */ /* 0x000fe20008410000 */
[----:B------:R-:W-:Y:S01]  /*15590*/  FMUL.FTZ R11, R121, UR38 ;  /* 0x00000026790b7c20 */ /* 0x000fe20008410000 */
[----:B------:R-:W-:Y:S01]  /*155a0*/  FMUL.FTZ R13, R124, UR38 ;  /* 0x000000267c0d7c20 */ /* 0x000fe20008410000 */
[----:B------:R-:W-:Y:S01]  /*155b0*/  FMUL.FTZ R14, R125, UR38 ;  /* 0x000000267d0e7c20 */ /* 0x000fe20008410000 */
[----:B------:R-:W-:Y:S02]  /*155c0*/  VIADD R0, R0, 0x30840 ;  /* 0x0003084000007836 */ /* 0x000fe40000000000 */
[----:B------:R-:W-:Y:S01]  /*155d0*/  FMUL.FTZ R15, R128, UR38 ;  /* 0x00000026800f7c20 */ /* 0x000fe20008410000 */
[----:B------:R-:W0:Y:S01]  /*155e0*/  MUFU.TANH R3, R3 ;  /* 0x0000000300037308 */ /* 0x000e220000002400 */
[----:B------:R-:W-:Y:S01]  /*155f0*/  FMUL.FTZ R20, R129, UR38 ;  /* 0x0000002681147c20 */ /* 0x000fe20008410000 */
[----:B------:R-:W-:Y:S01]  /*15600*/  FMUL.FTZ R21, R132, UR38 ;  /* 0x0000002684157c20 */ /* 0x000fe20008410000 */
[----:B------:R-:W-:Y:S01]  /*15610*/  PRMT R0, R224, 0x654, R0 ;  /* 0x00000654e0007816 */ /* 0x000fe20000000000 */
[----:B------:R-:W-:Y:S01]  /*15620*/  FMUL.FTZ R120, R133, UR38 ;  /* 0x0000002685787c20 */ /* 0x000fe20008410000 */
[----:B------:R-:W-:Y:S01]  /*15630*/  FMUL.FTZ R121, R136, UR38 ;  /* 0x0000002688797c20 */ /* 0x000fe20008410000 */
[----:B------:R-:W-:Y:S01]  /*15640*/  FMUL.FTZ R7, R123, UR38 ;  /* 0x000000267b077c20 */ /* 0x000fe20008410000 */
[----:B------:R0:W-:Y:S01]  /*15650*/  SYNCS.ARRIVE.TRANS64.RED.A1T0 RZ, [R0+URZ], RZ ;  /* 0x000000ff00ff79a7 */ /* 0x0001e2000810043f */
        /* <DEDUP_REMOVED lines=86> */
[----:B--2---:R-:W-:-:S05]  /*15bc0*/  FMNMX.FTZ R5, R148, R0, !PT ;  /* 0x0000000094057209 */ /* 0x004fca0007810000 */
[----:B------:R-:W2:Y:S02]  /*15bd0*/  SHFL.BFLY PT, R0, R5, 0x2, 0x1f ;  /* 0x0c401f0005007f89 */ /* 0x000ea400000e0000 */
[----:B------:R-:W3:Y:S08]  /*15be0*/  MUFU.TANH R126, R126 ;  /* 0x0000007e007e7308 */ /* 0x000ef00000002400 */
[----:B------:R-:W4:Y:S08]  /*15bf0*/  MUFU.TANH R127, R127 ;  /* 0x0000007f007f7308 */ /* 0x000f300000002400 */
[----:B------:R-:W5:Y:S01]  /*15c00*/  MUFU.TANH R130, R130 ;  /* 0x0000008200827308 */ /* 0x000f620000002400 */
[----:B--2---:R-:W-:-:S07]  /*15c10*/  FMNMX.FTZ R5, R5, R0, !PT ;  /* 0x0000000005057209 */ /* 0x004fce0007810000 */
[----:B------:R-:W2:Y:S01]  /*15c20*/  MUFU.TANH R131, R131 ;  /* 0x0000008300837308 */ /* 0x000ea20000002400 */
[----:B------:R-:W0:Y:S07]  /*15c30*/  SHFL.BFLY PT, R0, R5, 0x1, 0x1f ;  /* 0x0c201f0005007f89 */ /* 0x000e2e00000e0000 */
[----:B------:R-:W2:Y:S08]  /*15c40*/  MUFU.TANH R134, R134 ;  /* 0x0000008600867308 */ /* 0x000eb00000002400 */
[----:B------:R-:W2:Y:S08]  /*15c50*/  MUFU.TANH R135, R135 ;  /* 0x0000008700877308 */ /* 0x000eb00000002400 */
[----:B------:R-:W2:Y:S01]  /*15c60*/  MUFU.TANH R138, R138 ;  /* 0x0000008a008a7308 */ /* 0x000ea20000002400 */
[----:B0-----:R-:W-:-:S02]  /*15c70*/  FMNMX.FTZ R5, R5, R0, !PT ;  /* 0x0000000005057209 */ /* 0x001fc40007810000 */
[----:B------:R-:W-:-:S05]  /*15c80*/  FMNMX.FTZ R0, R6, R9, !PT ;  /* 0x0000000906007209 */ /* 0x000fca0007810000 */
[----:B------:R-:W0:Y:S01]  /*15c90*/  MUFU.TANH R139, R139 ;  /* 0x0000008b008b7308 */ /* 0x000e220000002400 */
[----:B-1----:R-:W-:Y:S01]  /*15ca0*/  FMNMX.FTZ R0, R7, R0, !PT ;  /* 0x0000000007007209 */ /* 0x002fe20007810000 */
[----:B------:R-:W-:-:S03]  /*15cb0*/  FADD.FTZ R161, -R5, R10 ;  /* 0x0000000a05a17221 */ /* 0x000fc60000010100 */
[----:B---3--:R-:W-:-:S03]  /*15cc0*/  FMNMX.FTZ R0, R126, R0, !PT ;  /* 0x000000007e007209 */ /* 0x008fc60007810000 */
[----:B------:R-:W1:Y:S01]  /*15cd0*/  MUFU.TANH R142, R142 ;  /* 0x0000008e008e7308 */ /* 0x000e620000002400 */
[----:B----4-:R-:W-:-:S04]  /*15ce0*/  FMNMX.FTZ R0, R127, R0, !PT ;  /* 0x000000007f007209 */ /* 0x010fc80007810000 */
[----:B-----5:R-:W-:-:S03]  /*15cf0*/  FMNMX.FTZ R0, R130, R0, !PT ;  /* 0x0000000082007209 */ /* 0x020fc60007810000 */
[----:B------:R-:W3:Y:S01]  /*15d00*/  MUFU.TANH R143, R143 ;  /* 0x0000008f008f7308 */ /* 0x000ee20000002400 */
[----:B--2---:R-:W-:-:S04]  /*15d10*/  FMNMX.FTZ R0, R131, R0, !PT ;  /* 0x0000000083007209 */ /* 0x004fc80007810000 */
[----:B------:R-:W-:-:S03]  /*15d20*/  FMNMX.FTZ R0, R134, R0, !PT ;  /* 0x0000000086007209 */ /* 0x000fc60007810000 */
[----:B------:R-:W2:Y:S01]  /*15d30*/  MUFU.TANH R146, R146 ;  /* 0x0000009200927308 */ /* 0x000ea20000002400 */
[----:B------:R-:W-:-:S04]  /*15d40*/  FMNMX.FTZ R0, R135, R0, !PT ;  /* 0x0000000087007209 */ /* 0x000fc80007810000 */
[----:B------:R-:W-:-:S03]  /*15d50*/  FMNMX.FTZ R0, R138, R0, !PT ;  /* 0x000000008a007209 */ /* 0x000fc60007810000 */
[----:B------:R-:W4:Y:S01]  /*15d60*/  MUFU.TANH R147, R147 ;  /* 0x0000009300937308 */ /* 0x000f220000002400 */
[----:B0-----:R-:W-:-:S04]  /*15d70*/  FMNMX.FTZ R0, R139, R0, !PT ;  /* 0x000000008b007209 */ /* 0x001fc80007810000 */
[----:B-1----:R-:W-:-:S03]  /*15d80*/  FMNMX.FTZ R0, R142, R0, !PT ;  /* 0x000000008e007209 */ /* 0x002fc60007810000 */
[----:B------:R-:W0:Y:S01]  /*15d90*/  MUFU.TANH R149, R149 ;  /* 0x0000009500957308 */ /* 0x000e220000002400 */
[----:B---3--:R-:W-:-:S04]  /*15da0*/  FMNMX.FTZ R0, R143, R0, !PT ;  /* 0x000000008f007209 */ /* 0x008fc80007810000 */
[----:B--2---:R-:W-:-:S03]  /*15db0*/  FMNMX.FTZ R0, R146, R0, !PT ;  /* 0x0000000092007209 */ /* 0x004fc60007810000 */
[----:B------:R-:W1:Y:S01]  /*15dc0*/  MUFU.TANH R150, R150 ;  /* 0x0000009600967308 */ /* 0x000e620000002400 */
[----:B----4-:R-:W-:-:S07]  /*15dd0*/  FMNMX.FTZ R0, R147, R0, !PT ;  /* 0x0000000093007209 */ /* 0x010fce0007810000 */
        /* <DEDUP_REMOVED lines=15> */
[----:B-1----:R-:W-:-:S04]  /*15ed0*/  FMNMX.FTZ R0, R156, R0, !PT ;  /* 0x000000009c007209 */ /* 0x002fc80007810000 */
[----:B--2---:R-:W-:-:S04]  /*15ee0*/  FMNMX.FTZ R0, R157, R0, !PT ;  /* 0x000000009d007209 */ /* 0x004fc80007810000 */
[----:B0-----:R-:W-:-:S05]  /*15ef0*/  FMNMX.FTZ R0, R158, R0, !PT ;  /* 0x000000009e007209 */ /* 0x001fca0007810000 */
[----:B------:R-:W0:Y:S02]  /*15f00*/  SHFL.BFLY PT, R4, R0, 0x2, 0x1f ;  /* 0x0c401f0000047f89 */ /* 0x000e2400000e0000 */
[----:B0-----:R-:W-:-:S05]  /*15f10*/  FMNMX.FTZ R4, R0, R4, !PT ;  /* 0x0000000400047209 */ /* 0x001fca0007810000 */
[----:B------:R-:W0:Y:S02]  /*15f20*/  SHFL.BFLY PT, R0, R4, 0x1, 0x1f ;  /* 0x0c201f0004007f89 */ /* 0x000e2400000e0000 */
[----:B0-----:R-:W-:Y:S01]  /*15f30*/  FMNMX.FTZ R4, R4, R0, !PT ;  /* 0x0000000004047209 */ /* 0x001fe20007810000 */
[----:B------:R-:W-:-:S04]  /*15f40*/  IMAD.U32 R0, RZ, RZ, UR39 ;  /* 0x00000027ff007e24 */ /* 0x000fc8000f8e00ff */
[----:B------:R-:W-:Y:S01]  /*15f50*/  FADD.FTZ R160, -R4, R9 ;  /* 0x0000000904a07221 */ /* 0x000fe20000010100 */
[-C--:B------:R-:W-:Y:S01]  /*15f60*/  FMUL.FTZ R9, R5, R0.reuse ;  /* 0x0000000005097220 */ /* 0x080fe20000410000 */
[-C--:B------:R-:W-:Y:S02]  /*15f70*/  FMUL.FTZ R161, R161, R0.reuse ;  /* 0x00000000a1a17220 */ /* 0x080fe40000410000 */
[-C--:B------:R-:W-:Y:S01]  /*15f80*/  FMUL.FTZ R160, R160, R0.reuse ;  /* 0x00000000a0a07220 */ /* 0x080fe20000410000 */
[-CC-:B------:R-:W-:Y:S01]  /*15f90*/  FFMA.FTZ R159, R11, R0.reuse, -R9.reuse ;  /* 0x000000000b9f7223 */ /* 0x180fe20000010809 */
[-CC-:B------:R-:W-:Y:S01]  /*15fa0*/  FFMA.FTZ R10, R3, R0.reuse, -R9.reuse ;  /* 0x00000000030a7223 */ /* 0x180fe20000010809 */
[----:B------:R0:W-:Y:S01]  /*15fb0*/  MUFU.EX2 R11, R161 ;  /* 0x000000a1000b7308 */ /* 0x0001e20000000800 */
        /* <DEDUP_REMOVED lines=8> */
[-C--:B0-----:R-:W-:Y:S01]  /*16040*/  FMUL.FTZ R161, R4, R0.reuse ;  /* 0x0000000004a17220 */ /* 0x081fe20000410000 */
[-CC-:B------:R-:W-:Y:S01]  /*16050*/  FFMA.FTZ R123, R123, R0.reuse, -R9.reuse ;  /* 0x000000007b7b7223 */ /* 0x180fe20000010809 */
[-CC-:B------:R-:W-:Y:S01]  /*16060*/  FFMA.FTZ R122, R122, R0.reuse, -R9.reuse ;  /* 0x000000007a7a7223 */ /* 0x180fe20000010809 */
[-C--:B------:R-:W-:Y:S01]  /*16070*/  FFMA.FTZ R124, R124, R0.reuse, -R9 ;  /* 0x000000007c7c7223 */ /* 0x080fe20000010809 */
[-CC-:B------:R-:W-:Y:S01]  /*16080*/  FFMA.FTZ R6, R6, R0.reuse, -R161.reuse ;  /* 0x0000000006067223 */ /* 0x180fe200000108a1 */
[-CC-:B------:R-:W-:Y:S01]  /*16090*/  FFMA.FTZ R7, R7, R0.reuse, -R161.reuse ;  /* 0x0000000007077223 */ /* 0x180fe200000108a1 */
[-CC-:B------:R-:W-:Y:S01]  /*160a0*/  FFMA.FTZ R126, R126, R0.reuse, -R161.reuse ;  /* 0x000000007e7e7223 */ /* 0x180fe200000108a1 */
[----:B------:R-:W0:Y:S01]  /*160b0*/  MUFU.EX2 R10, R10 ;  /* 0x0000000a000a7308 */ /* 0x000e220000000800 */
[-CC-:B------:R-:W-:Y:S01]  /*160c0*/  FFMA.FTZ R127, R127, R0.reuse, -R161.reuse ;  /* 0x000000007f7f7223 */ /* 0x180fe200000108a1 */
[-CC-:B------:R-:W-:Y:S01]  /*160d0*/  FFMA.FTZ R130, R130, R0.reuse, -R161.reuse ;  /* 0x0000000082827223 */ /* 0x180fe200000108a1 */
[-CC-:B------:R-:W-:Y:S01]  /*160e0*/  FFMA.FTZ R131, R131, R0.reuse, -R161.reuse ;  /* 0x0000000083837223 */ /* 0x180fe200000108a1 */
[-C--:B------:R-:W-:Y:S01]  /*160f0*/  FFMA.FTZ R134, R134, R0.reuse, -R161 ;  /* 0x0000000086867223 */ /* 0x080fe200000108a1 */
[-CC-:B------:R-:W-:Y:S01]  /*16100*/  FFMA.FTZ R125, R125, R0.reuse, -R9.reuse ;  /* 0x000000007d7d7223 */ /* 0x180fe20000010809 */
[-CC-:B------:R-:W-:Y:S01]  /*16110*/  FFMA.FTZ R128, R128, R0.reuse, -R9.reuse ;  /* 0x0000000080807223 */ /* 0x180fe20000010809 */
[-CC-:B------:R-:W-:Y:S01]  /*16120*/  FFMA.FTZ R129, R129, R0.reuse, -R9.reuse ;  /* 0x0000000081817223 */ /* 0x180fe20000010809 */
[----:B------:R-:W1:Y:S01]  /*16130*/  MUFU.EX2 R6, R6 ;  /* 0x0000000600067308 */ /* 0x000e620000000800 */
[-CC-:B------:R-:W-:Y:S01]  /*16140*/  FFMA.FTZ R132, R132, R0.reuse, -R9.reuse ;  /* 0x0000000084847223 */ /* 0x180fe20000010809 */
[-CC-:B------:R-:W-:Y:S01]  /*16150*/  FFMA.FTZ R136, R136, R0.reuse, -R9.reuse ;  /* 0x0000000088887223 */ /* 0x180fe20000010809 */
[-CC-:B------:R-:W-:Y:S01]  /*16160*/  FFMA.FTZ R133, R133, R0.reuse, -R9.reuse ;  /* 0x0000000085857223 */ /* 0x180fe20000010809 */
[-CC-:B------:R-:W-:Y:S01]  /*16170*/  FFMA.FTZ R137, R137, R0.reuse, -R9.reuse ;  /* 0x0000000089897223 */ /* 0x180fe20000010809 */
[-CC-:B------:R-:W-:Y:S01]  /*16180*/  FFMA.FTZ R140, R140, R0.reuse, -R9.reuse ;  /* 0x000000008c8c7223 */ /* 0x180fe20000010809 */
[-CC-:B------:R-:W-:Y:S01]  /*16190*/  FFMA.FTZ R141, R141, R0.reuse, -R9.reuse ;  /* 0x000000008d8d7223 */ /* 0x180fe20000010809 */
[--C-:B------:R-:W-:Y:S01]  /*161a0*/  FFMA.FTZ R144, R144, R0, -R9.reuse ;  /* 0x0000000090907223 */ /* 0x100fe20000010809 */
[----:B------:R-:W2:Y:S01]  /*161b0*/  MUFU.EX2 R159, R159 ;  /* 0x0000009f009f7308 */ /* 0x000ea20000000800 */
[----:B0-----:R-:W-:Y:S01]  /*161c0*/  FFMA.FTZ R216, R11, R216, R10 ;  /* 0x000000d80bd87223 */ /* 0x001fe2000001000a */
[-CC-:B------:R-:W-:Y:S01]  /*161d0*/  FFMA.FTZ R145, R145, R0.reuse, -R9.reuse ;  /* 0x0000000091917223 */ /* 0x180fe20000010809 */
[-C--:B------:R-:W-:Y:S01]  /*161e0*/  FFMA.FTZ R9, R148, R0.reuse, -R9 ;  /* 0x0000000094097223 */ /* 0x080fe20000010809 */
[-CC-:B------:R-:W-:Y:S01]  /*161f0*/  FFMA.FTZ R171, R158, R0.reuse, -R161.reuse ;  /* 0x000000009eab7223 */ /* 0x180fe200000108a1 */
[-CC-:B------:R-:W-:Y:S01]  /*16200*/  FFMA.FTZ R135, R135, R0.reuse, -R161.reuse ;  /* 0x0000000087877223 */ /* 0x180fe200000108a1 */
[-CC-:B------:R-:W-:Y:S01]  /*16210*/  FFMA.FTZ R138, R138, R0.reuse, -R161.reuse ;  /* 0x000000008a8a7223 */ /* 0x180fe200000108a1 */
[-CC-:B------:R-:W-:Y:S01]  /*16220*/  FFMA.FTZ R139, R139, R0.reuse, -R161.reuse ;  /* 0x000000008b8b7223 */ /* 0x180fe200000108a1 */
[----:B------:R-:W0:Y:S01]  /*16230*/  MUFU.EX2 R7, R7 ;  /* 0x0000000700077308 */ /* 0x000e220000000800 */
[----:B-1----:R-:W-:Y:S01]  /*16240*/  FFMA.FTZ R215, R3, R215, R6 ;  /* 0x000000d703d77223 */ /* 0x002fe20000010006 */
[-CC-:B------:R-:W-:Y:S01]  /*16250*/  FFMA.FTZ R142, R142, R0.reuse, -R161.reuse ;  /* 0x000000008e8e7223 */ /* 0x180fe200000108a1 */
[-CC-:B------:R-:W-:Y:S01]  /*16260*/  FFMA.FTZ R143, R143, R0.reuse, -R161.reuse ;  /* 0x000000008f8f7223 */ /* 0x180fe200000108a1 */
[-CC-:B------:R-:W-:Y:S01]  /*16270*/  FFMA.FTZ R146, R146, R0.reuse, -R161.reuse ;  /* 0x0000000092927223 */ /* 0x180fe200000108a1 */
[-CC-:B------:R-:W-:Y:S01]  /*16280*/  FFMA.FTZ R147, R147, R0.reuse, -R161.reuse ;  /* 0x0000000093937223 */ /* 0x180fe200000108a1 */
[-CC-:B------:R-:W-:Y:S01]  /*16290*/  FFMA.FTZ R149, R149, R0.reuse, -R161.reuse ;  /* 0x0000000095957223 */ /* 0x180fe200000108a1 */
[-CC-:B------:R-:W-:Y:S01]  /*162a0*/  FFMA.FTZ R150, R150, R0.reuse, -R161.reuse ;  /* 0x0000000096967223 */ /* 0x180fe200000108a1 */
[----:B------:R-:W1:Y:S01]  /*162b0*/  MUFU.EX2 R13, R13 ;  /* 0x0000000d000d7308 */ /* 0x000e620000000800 */
[----:B--2---:R-:W-:Y:S01]  /*162c0*/  FADD.FTZ R148, R159, R216 ;  /* 0x000000d89f947221 */ /* 0x004fe20000010000 */
[-CC-:B------:R-:W-:Y:S01]  /*162d0*/  FFMA.FTZ R151, R151, R0.reuse, -R161.reuse ;  /* 0x0000000097977223 */ /* 0x180fe200000108a1 */
[-CC-:B------:R-:W-:Y:S01]  /*162e0*/  FFMA.FTZ R152, R152, R0.reuse, -R161.reuse ;  /* 0x0000000098987223 */ /* 0x180fe200000108a1 */
[-CC-:B------:R-:W-:Y:S01]  /*162f0*/  FFMA.FTZ R153, R153, R0.reuse, -R161.reuse ;  /* 0x0000000099997223 */ /* 0x180fe200000108a1 */
[-CC-:B------:R-:W-:Y:S01]  /*16300*/  FFMA.FTZ R154, R154, R0.reuse, -R161.reuse ;  /* 0x000000009a9a7223 */ /* 0x180fe200000108a1 */
[-CC-:B------:R-:W-:Y:S01]  /*16310*/  FFMA.FTZ R155, R155, R0.reuse, -R161.reuse ;  /* 0x000000009b9b7223 */ /* 0x180fe200000108a1 */
[-C--:B------:R-:W-:Y:S01]  /*16320*/  FFMA.FTZ R156, R156, R0.reuse, -R161 ;  /* 0x000000009c9c7223 */ /* 0x080fe200000108a1 */
[----:B------:R-:W2:Y:S01]  /*16330*/  MUFU.EX2 R126, R126 ;  /* 0x0000007e007e7308 */ /* 0x000ea20000000800 */
[----:B0-----:R-:W-:Y:S01]  /*16340*/  FADD.FTZ R158, R7, R215 ;  /* 0x000000d7079e7221 */ /* 0x001fe20000010000 */
[----:B------:R-:W-:-:S06]  /*16350*/  FFMA.FTZ R157, R157, R0, -R161 ;  /* 0x000000009d9d7223 */ /* 0x000fcc00000108a1 */
[----:B------:R-:W0:Y:S01]  /*16360*/  MUFU.EX2 R14, R14 ;  /* 0x0000000e000e7308 */ /* 0x000e220000000800 */
[----:B-1----:R-:W-:-:S07]  /*16370*/  FADD.FTZ R148, R13, R148 ;  /* 0x000000940d947221 */ /* 0x002fce0000010000 */
[----:B------:R-:W1:Y:S01]  /*16380*/  MUFU.EX2 R127, R127 ;  /* 0x0000007f007f7308 */ /* 0x000e620000000800 */
[----:B--2---:R-:W-:-:S07]  /*16390*/  FADD.FTZ R158, R126, R158 ;  /* 0x0000009e7e9e7221 */ /* 0x004fce0000010000 */
[----:B------:R-:W2:Y:S01]  /*163a0*/  MUFU.EX2 R15, R15 ;  /* 0x0000000f000f7308 */ /* 0x000ea20000000800 */
[----:B0-----:R-:W-:-:S07]  /*163b0*/  FADD.FTZ R148, R14, R148 ;  /* 0x000000940e947221 */ /* 0x001fce0000010000 */
        /* <DEDUP_REMOVED lines=77> */
[----:B0-----:R-:W-:Y:S01]  /*16890*/  FADD.FTZ R158, R157, R158 ;  /* 0x0000009e9d9e7221 */ /* 0x001fe20000010000 */
[----:B-1----:R-:W-:-:S03]  /*168a0*/  FADD.FTZ R216, R9, R148 ;  /* 0x0000009409d87221 */ /* 0x002fc60000010000 */
[----:B--2---:R-:W-:Y:S01]  /*168b0*/  FADD.FTZ R215, R171, R158 ;  /* 0x0000009eabd77221 */ /* 0x004fe20000010000 */
[----:B------:R-:W-:Y:S06]  /*168c0*/  @!P0 BRA `(.L_x_638) ;  /* 0x0000000000048947 */ /* 0x000fec0003800000 */
[----:B------:R-:W-:Y:S01]  /*168d0*/  BPT.TRAP 0x1 ;  /* 0x000000040000795c */ /* 0x000fe20000300000 */
.L_x_638:
[C---:B------:R-:W-:Y:S01]  /*168e0*/  ISETP.GT.AND P1, PT, R8.reuse, R222, PT ;  /* 0x000000de0800720c */ /* 0x040fe20003f24270 */
[----:B------:R-:W-:Y:S01]  /*168f0*/  VIADD R8, R8, 0xffffffff ;  /* 0xffffffff08087836 */ /* 0x000fe20000000000 */
[----:B------:R-:W-:Y:S02]  /*16900*/  IADD3 R12, R12, 0x30860, RZ ;  /* 0x000308600c0c7810 */ /* 0x000fe40007ffe0ff */
[----:B------:R-:W-:Y:S02]  /*16910*/  F2FP.F16.F32.PACK_AB R188, R159, R10 ;  /* 0x0000000a9fbc723e */ /* 0x000fe400000000ff */
[----:B------:R-:W-:Y:S02]  /*16920*/  PRMT R12, R224, 0x654, R12 ;  /* 0x00000654e00c7816 */ /* 0x000fe4000000000c */
[----:B------:R-:W-:Y:S01]  /*16930*/  F2FP.F16.F32.PACK_AB R189, R7, R6 ;  /* 0x0000000607bd723e */ /* 0x000fe200000000ff */
[----:B------:R-:W-:Y:S01]  /*16940*/  IMAD.MOV.U32 R6, RZ, RZ, R221 ;  /* 0x000000ffff067224 */ /* 0x000fe200078e00dd */
[----:B------:R0:W-:Y:S01]  /*16950*/  SYNCS.ARRIVE.TRANS64.RED.A1T0 RZ, [R12+URZ], RZ ;  /* 0x000000ff0cff79a7 */ /* 0x0001e2000810043f */
[----:B------:R-:W-:Y:S01]  /*16960*/  F2FP.F16.F32.PACK_AB R170, R9, R145 ;  /* 0x0000009109aa723e */ /* 0x000fe200000000ff */
[----:B------:R-:W-:Y:S01]  /*16970*/  IMAD.MOV.U32 R9, RZ, RZ, R4 ;  /* 0x000000ffff097224 */ /* 0x000fe200078e0004 */
[----:B------:R-:W-:Y:S01]  /*16980*/  F2FP.F16.F32.PACK_AB R190, R14, R13 ;  /* 0x0000000d0ebe723e */ /* 0x000fe200000000ff */
[----:B------:R-:W-:Y:S01]  /*16990*/  IMAD.MOV.U32 R7, RZ, RZ, R214 ;  /* 0x000000ffff077224 */ /* 0x000fe200078e00d6 */
        /* <DEDUP_REMOVED lines=20> */
[----:B------:R-:W-:Y:S01]  /*16ae0*/  MOV R10, R5 ;  /* 0x00000005000a7202 */ /* 0x000fe20000000f00 */
[----:B0-----:R-:W-:Y:S06]  /*16af0*/  @P1 BRA `(.L_x_639) ;  /* 0xffffffd400c41947 */ /* 0x001fec000383ffff */
.L_x_626:
[----:B------:R-:W-:Y:S05]  /*16b00*/  BSYNC B0 ;  /* 0x0000000000007941 */ /* 0x000fea0003800000 */
.L_x_625:
        /* <DEDUP_REMOVED lines=99> */
.L_x_640:
[----:B------:R-:W-:Y:S02]  /*17140*/  LEA R6, R214, R2, 0x3 ;  /* 0x00000002d6067211 */ /* 0x000fe400078e18ff */
[----:B------:R-:W-:-:S04]  /*17150*/  SHF.L.U32 R3, R221, 0x1f, RZ ;  /* 0x0000001fdd037819 */ /* 0x000fc800000006ff */
[----:B------:R0:W1:Y:S01]  /*17160*/  SYNCS.PHASECHK.TRANS64.TRYWAIT P1, [R6+URZ+0x30850], R3 ;  /* 0x03085003060075a7 */ /* 0x000062000802017f */
[----:B------:R-:W-:Y:S05]  /*17170*/  @!P0 BRA `(.L_x_641) ;  /* 0x0000000000048947 */ /* 0x000fea0003800000 */
[----:B------:R-:W-:Y:S01]  /*17180*/  BPT.TRAP 0x1 ;  /* 0x000000040000795c */ /* 0x000fe20000300000 */
.L_x_641:
[----:B------:R-:W-:Y:S01]  /*17190*/  VIADD R2, R2, 0x400 ;  /* 0x0000040002027836 */ /* 0x000fe20000000000 */
[----:B------:R-:W-:Y:S04]  /*171a0*/  BSSY B0, `(.L_x_642) ;  /* 0x0000008000007945 */ /* 0x000fe80003800000 */
[----:B------:R-:W-:-:S04]  /*171b0*/  SHF.R.U32.HI R2, RZ, 0x4, R2 ;  /* 0x00000004ff027819 */ /* 0x000fc80000011602 */
[----:B------:R-:W-:-:S04]  /*171c0*/  LOP3.LUT R2, R2, 0x3fff, RZ, 0xc0, !PT ;  /* 0x00003fff02027812 */ /* 0x000fc800078ec0ff */
[----:B------:R-:W-:-:S05]  /*171d0*/  LOP3.LUT R2, R2, 0x3000000, RZ, 0xfc, !PT ;  /* 0x0300000002027812 */ /* 0x000fca00078efcff */
[----:B------:R-:W-:Y:S01]  /*171e0*/  IMAD R7, R214, 0x900, R2 ;  /* 0x00000900d6077824 */ /* 0x000fe200078e0202 */
[----:B-1----:R-:W-:Y:S06]  /*171f0*/  @P1 BRA `(.L_x_643) ;  /* 0x0000000000081947 */ /* 0x002fec0003800000 */
[----:B------:R-:W1:Y:S02]  /*17200*/  SYNCS.PHASECHK.TRANS64.TRYWAIT P1, [R6+URZ+0x30850], R3 ;  /* 0x03085003060075a7 */ /* 0x000e64000802017f */
[----:B-1----:R-:W-:Y:S05]  /*17210*/  @!P1 BRA `(.L_x_644) ;  /* 0x000000c800309947 */ /* 0x002fea0003800000 */
.L_x_643:
[----:B------:R-:W-:Y:S05]  /*17220*/  BSYNC B0 ;  /* 0x0000000000007941 */ /* 0x000fea0003800000 */
.L_x_642:
[----:B------:R-:W-:Y:S01]  /*17230*/  IMAD.MOV.U32 R2, RZ, RZ, R7 ;  /* 0x000000ffff027224 */ /* 0x000fe200078e0007 */
[----:B01----:R-:W-:Y:S01]  /*17240*/  MOV R3, 0x40000040 ;  /* 0x4000004000037802 */ /* 0x003fe20000000f00 */
[----:B------:R-:W-:Y:S01]  /*17250*/  WARPGROUP.ARRIVE ;  /* 0x00000000000079c5 */ /* 0x000fe20000000000 */
[----:B------:R-:W-:Y:S02]  /*17260*/  IMAD.MOV.U32 R121, RZ, RZ, RZ ;  /* 0x000000ffff797224 */ /* 0x000fe400078e00ff */
[----:B------:R-:W-:Y:S01]  /*17270*/  R2UR UR6, R2 ;  /* 0x00000000020672ca */ /* 0x000fe200000e0000 */
[----:B------:R-:W-:Y:S01]  /*17280*/  VIADD R2, R7, 0x80 ;  /* 0x0000008007027836 */ /* 0x000fe20000000000 */
[----:B------:R-:W-:Y:S01]  /*17290*/  R2UR UR7, R3 ;  /* 0x00000000030772ca */ /* 0x000fe200000e0000 */
[----:B------:R-:W-:Y:S02]  /*172a0*/  IMAD.MOV.U32 R3, RZ, RZ, 0x40000040 ;  /* 0x40000040ff037424 */ /* 0x000fe400078e00ff */
[----:B------:R-:W-:-:S10]  /*172b0*/  IMAD.MOV.U32 R120, RZ, RZ, -0x800000 ;  /* 0xff800000ff787424 */ /* 0x000fd400078e00ff */
[----:B------:R-:W-:Y:S01]  /*172c0*/  HGMMA.64x192x16.F32 R24, R188, gdesc[UR4].tnspB, R24, gsb0 ;  /* 0x42e00004bc187df0 */ /* 0x000fe20008000818 */
[----:B------:R-:W-:Y:S02]  /*172d0*/  R2UR UR6, R2 ;  /* 0x00000000020672ca */ /* 0x000fe400000e0000 */
[----:B------:R-:W-:Y:S01]  /*172e0*/  R2UR UR7, R3 ;  /* 0x00000000030772ca */ /* 0x000fe200000e0000 */
[----:B------:R-:W-:Y:S01]  /*172f0*/  IMAD.MOV.U32 R3, RZ, RZ, 0x40000040 ;  /* 0x40000040ff037424 */ /* 0x000fe200078e00ff */
[----:B------:R-:W-:Y:S01]  /*17300*/  IADD3 R2, R7, 0x100, RZ ;  /* 0x0000010007027810 */ /* 0x000fe20007ffe0ff */
[----:B------:R-:W-:Y:S02]  /*17310*/  WARPGROUP.DEPBAR.LE gsb0, 0x0 ;  /* 0x00008000000079c5 */ /* 0x000fe40000010000 */
[----:B------:R-:W-:-:S12]  /*17320*/  WARPGROUP.ARRIVE ;  /* 0x00000000000079c5 */ /* 0x000fd80000000000 */
        /* <DEDUP_REMOVED lines=22> */
[----:B------:R-:W-:Y:S02]  /*17490*/  R2UR UR6, R2 ;  /* 0x00000000020672ca */ /* 0x000fe400000e0000 */
[----:B------:R-:W-:Y:S01]  /*174a0*/  R2UR UR7, R3 ;  /* 0x00000000030772ca */ /* 0x000fe200000e0000 */
[----:B------:R-:W0:Y:S04]  /*174b0*/  SHFL.BFLY PT, R2, R215, 0x2, 0x1f ;  /* 0x0c401f00d7027f89 */ /* 0x000e2800000e0000 */
[----:B------:R-:W1:Y:S01]  /*174c0*/  SHFL.BFLY PT, R3, R216, 0x2, 0x1f ;  /* 0x0c401f00d8037f89 */ /* 0x000e6200000e0000 */
[----:B0-----:R-:W-:Y:S01]  /*174d0*/  FADD.FTZ R7, R2, R215 ;  /* 0x000000d702077221 */ /* 0x001fe20000010000 */
[----:B-1----:R-:W-:-:S04]  /*174e0*/  FADD.FTZ R3, R3, R216 ;  /* 0x000000d803037221 */ /* 0x002fc80000010000 */
[----:B------:R-:W0:Y:S04]  /*174f0*/  SHFL.BFLY PT, R8, R7, 0x1, 0x1f ;  /* 0x0c201f0007087f89 */ /* 0x000e2800000e0000 */
[----:B------:R-:W1:Y:S01]  /*17500*/  SHFL.BFLY PT, R2, R3, 0x1, 0x1f ;  /* 0x0c201f0003027f89 */ /* 0x000e6200000e0000 */
[----:B0-----:R-:W-:Y:S01]  /*17510*/  FADD.FTZ R12, R7, R8 ;  /* 0x00000008070c7221 */ /* 0x001fe20000010000 */
[----:B-1----:R-:W-:-:S04]  /*17520*/  FADD.FTZ R11, R3, R2 ;  /* 0x00000002030b7221 */ /* 0x002fc80000010000 */
[----:B------:R-:W-:Y:S01]  /*17530*/  FSETP.NE.FTZ.AND P2, PT, R12, RZ, PT ;  /* 0x000000ff0c00720b */ /* 0x000fe20003f55000 */
[----:B------:R-:W-:Y:S01]  /*17540*/  IMAD.MOV.U32 R3, RZ, RZ, -0x800000 ;  /* 0xff800000ff037424 */ /* 0x000fe200078e00ff */
[----:B------:R-:W-:Y:S02]  /*17550*/  MOV R2, RZ ;  /* 0x000000ff00027202 */ /* 0x000fe40000000f00 */
[----:B------:R-:W-:-:S09]  /*17560*/  FSETP.NE.FTZ.AND P1, PT, R11, RZ, PT ;  /* 0x000000ff0b00720b */ /* 0x000fd20003f35000 */
[----:B------:R-:W0:Y:S04]  /*17570*/  @P2 MUFU.LG2 R10, R12 ;  /* 0x0000000c000a2308 */ /* 0x000e280000000c00 */
[C---:B------:R-:W-:Y:S01]  /*17580*/  @P1 FMUL.FTZ R8, R0.reuse, 0.69314718246459960938 ;  /* 0x3f31721800081820 */ /* 0x040fe20000410000 */
[----:B------:R-:W-:-:S03]  /*17590*/  @P2 FMUL.FTZ R0, R0, 0.69314718246459960938 ;  /* 0x3f31721800002820 */ /* 0x000fc60000410000 */
        /* <DEDUP_REMOVED lines=9> */
[----:B------:R-:W-:Y:S03]  /*17630*/  HGMMA.64x192x16.F32 R24, R168, gdesc[UR4].tnspB, R24, gsb0 ;  /* 0x42e00004a8187df0 */ /* 0x000fe60008000818 */
[----:B------:R-:W-:Y:S02]  /*17640*/  WARPGROUP.DEPBAR.LE gsb0, 0x0 ;  /* 0x00008000000079c5 */ /* 0x000fe40000010000 */
[----:B--23--:R-:W-:Y:S05]  /*17650*/  @!P0 BRA `(.L_x_645) ;  /* 0x0000000000048947 */ /* 0x00cfea0003800000 */
[----:B------:R-:W-:Y:S01]  /*17660*/  BPT.TRAP 0x1 ;  /* 0x000000040000795c */ /* 0x000fe20000300000 */
.L_x_645:
[----:B------:R-:W2:Y:S01]  /*17670*/  LDL.LU R122, [R1+0x4] ;  /* 0x00000400017a7983 */ /* 0x000ea20000300800 */
[----:B------:R-:W-:Y:S01]  /*17680*/  IADD3 R5, R6, 0x30860, RZ ;  /* 0x0003086006057810 */ /* 0x000fe20007ffe0ff */
[----:B------:R-:W-:Y:S02]  /*17690*/  VIADD R214, R214, 0x1 ;  /* 0x00000001d6d67836 */ /* 0x000fe40000000000 */
[-C--:B------:R-:W-:Y:S01]  /*176a0*/  FMUL.FTZ R4, R24, R121.reuse ;  /* 0x0000007918047220 */ /* 0x080fe20000410000 */
[-C--:B------:R-:W-:Y:S01]  /*176b0*/  FMUL.FTZ R6, R28, R121.reuse ;  /* 0x000000791c067220 */ /* 0x080fe20000410000 */
[----:B------:R-:W-:Y:S01]  /*176c0*/  PRMT R224, R224, 0x654, R5 ;  /* 0x00000654e0e07816 */ /* 0x000fe20000000005 */
[-C--:B------:R-:W-:Y:S01]  /*176d0*/  FMUL.FTZ R5, R25, R121.reuse ;  /* 0x0000007919057220 */ /* 0x080fe20000410000 */
[----:B------:R-:W-:Y:S01]  /*176e0*/  ISETP.NE.AND P1, PT, R214, 0x2, PT ;  /* 0x00000002d600780c */ /* 0x000fe20003f25270 */
[-C--:B------:R-:W-:Y:S01]  /*176f0*/  FMUL.FTZ R7, R29, R121.reuse ;  /* 0x000000791d077220 */ /* 0x080fe20000410000 */
[----:B------:R1:W-:Y:S01]  /*17700*/  SYNCS.ARRIVE.TRANS64.RED.A1T0 RZ, [R224+URZ], RZ ;  /* 0x000000ffe0ff79a7 */ /* 0x0003e2000810043f */
[-C--:B------:R-:W-:Y:S01]  /*17710*/  FMUL.FTZ R12, R40, R121.reuse ;  /* 0x00000079280c7220 */ /* 0x080fe20000410000 */
[-C--:B------:R-:W-:Y:S01]  /*17720*/  FMUL.FTZ R13, R41, R121.reuse ;  /* 0x00000079290d7220 */ /* 0x080fe20000410000 */
[-C--:B------:R-:W-:Y:S01]  /*17730*/  FMUL.FTZ R20, R48, R121.reuse ;  /* 0x0000007930147220 */ /* 0x080fe20000410000 */
[-C--:B------:R-:W-:Y:S01]  /*17740*/  FMUL.FTZ R21, R49, R121.reuse ;  /* 0x0000007931157220 */ /* 0x080fe20000410000 */
[-C--:B------:R-:W-:Y:S01]  /*17750*/  FMUL.FTZ R24, R52, R121.reuse ;  /* 0x0000007934187220 */ /* 0x080fe20000410000 */
[-C--:B------:R-:W-:Y:S01]  /*17760*/  FMUL.FTZ R25, R53, R121.reuse ;  /* 0x0000007935197220 */ /* 0x080fe20000410000 */
[----:B------:R-:W-:Y:S01]  /*17770*/  SEL R0, RZ, 0x1, P1 ;  /* 0x00000001ff007807 */ /* 0x000fe20000800000 */
        /* <DEDUP_REMOVED lines=39> */
[-C--:B0-----:R-:W-:Y:S01]  /*179f0*/  FMUL.FTZ R26, R26, R2.reuse ;  /* 0x000000021a1a7220 */ /* 0x081fe20000410000 */
        /* <DEDUP_REMOVED lines=47> */
[----:B------:R-:W-:-:S02]  /*17cf0*/  LOP3.LUT R221, R221, R0, RZ, 0x3c, !PT ;  /* 0x00000000dddd7212 */ /* 0x000fc400078e3cff */
[----:B------:R-:W-:Y:S01]  /*17d00*/  SEL R214, R214, RZ, P1 ;  /* 0x000000ffd6d67207 */ /* 0x000fe20000800000 */
[----:B--2---:R-:W-:-:S05]  /*17d10*/  VIADD R122, R122, 0x1 ;  /* 0x000000017a7a7836 */ /* 0x004fca0000000000 */
[----:B------:R1:W-:Y:S02]  /*17d20*/  STL [R1+0x4], R122 ;  /* 0x0000047a01007387 */ /* 0x0003e40000100800 */
.L_x_567:
[----:B------:R-:W1:Y:S08]  /*17d30*/  S2UR UR4, SR_CgaCtaId ;  /* 0x00000000000479c3 */ /* 0x000e700000008800 */
[----:B------:R-:W-:Y:S01]  /*17d40*/  BAR.SYNC.DEFER_BLOCKING 0x5, 0x180 ;  /* 0x0146000000007b1d */ /* 0x000fe20000010000 */
[----:B------:R-:W-:-:S05]  /*17d50*/  MOV R61, 0x400 ;  /* 0x00000400003d7802 */ /* 0x000fca0000000f00 */
[----:B------:R-:W-:Y:S01]  /*17d60*/  BSSY B0, `(.L_x_646) ;  /* 0x00003c0000007945 */ /* 0x000fe20003800000 */
[----:B-1----:R-:W-:-:S04]  /*17d70*/  MOV R224, UR4 ;  /* 0x0000000400e07c02 */ /* 0x002fc80008000f00 */
[----:B------:R-:W-:-:S05]  /*17d80*/  LEA R2, R224, R61, 0x18 ;  /* 0x0000003de0027211 */ /* 0x000fca00078ec0ff */
[----:B------:R0:W1:Y:S01]  /*17d90*/  LDS.128 R136, [R2+0x308d0] ;  /* 0x0308d00002887984 */ /* 0x0000620000000c00 */
[----:B------:R-:W-:Y:S06]  /*17da0*/  BAR.ARV 0x4, 0x180 ;  /* 0x0106000000007b1d */ /* 0x000fec0000002000 */
[----:B------:R-:W-:Y:S05]  /*17db0*/  @P0 BRA `(.L_x_647) ;  /* 0x0000002c00840947 */ /* 0x000fea0003800000 */
[----:B------:R-:W2:Y:S01]  /*17dc0*/  LDL R0, [R1+0x124] ;  /* 0x0001240001007983 */ /* 0x000ea20000100800 */
[----:B------:R-:W3:Y:S01]  /*17dd0*/  S2R R61, SR_SWINHI ;  /* 0x00000000003d7919 */ /* 0x000ee20000002f00 */
[----:B------:R-:W-:Y:S01]  /*17de0*/  F2FP.F16.F32.PACK_AB R60, R5, R4 ;  /* 0x00000004053c723e */ /* 0x000fe200000000ff */
[----:B------:R-:W-:Y:S01]  /*17df0*/  ULDC.64 UR6, c[0x0][0xc00] ;  /* 0x0003000000067ab9 */ /* 0x000fe20000000a00 */
[----:B------:R-:W-:Y:S01]  /*17e00*/  F2FP.F16.F32.PACK_AB R64, R9, R8 ;  /* 0x000000080940723e */ /* 0x000fe200000000ff */
[----:B------:R-:W4:Y:S01]  /*17e10*/  LDL.LU R130, [R1+0xac] ;  /* 0x0000ac0001827983 */ /* 0x000f220000300800 */
[----:B------:R-:W-:Y:S01]  /*17e20*/  F2FP.F16.F32.PACK_AB R65, R35, R34 ;  /* 0x000000222341723e */ /* 0x000fe200000000ff */
[----:B------:R-:W-:Y:S02]  /*17e30*/  ULDC.64 UR4, c[0x0][0xc08] ;  /* 0x0003020000047ab9 */ /* 0x000fe40000000a00 */
[----:B------:R-:W4:Y:S04]  /*17e40*/  LDL R129, [R1+0x120] ;  /* 0x0001200001817983 */ /* 0x000f280000100800 */
[----:B------:R-:W4:Y:S04]  /*17e50*/  LDL R128, [R1+0x40] ;  /* 0x0000400001807983 */ /* 0x000f280000100800 */
[----:B------:R-:W4:Y:S01]  /*17e60*/  LDL R127, [R1+0x44] ;  /* 0x00004400017f7983 */ /* 0x000f220000100800 */
[----:B------:R-:W-:-:S02]  /*17e70*/  MOV R116, R2 ;  /* 0x0000000200747202 */ /* 0x000fc40000000f00 */
[----:B---3--:R-:W-:Y:S02]  /*17e80*/  MOV R117, R61 ;  /* 0x0000003d00757202 */ /* 0x008fe40000000f00 */
[----:B------:R-:W-:Y:S01]  /*17e90*/  F2FP.F16.F32.PACK_AB R61, R27, R26 ;  /* 0x0000001a1b3d723e */ /* 0x000fe200000000ff */
[----:B------:R-:W-:Y:S01]  /*17ea0*/  BAR.SYNC.DEFER_BLOCKING 0x1, 0x100 ;  /* 0x0044000000007b1d */ /* 0x000fe20000010000 */
[----:B--2---:R-:W-:-:S03]  /*17eb0*/  IMAD.WIDE R122, R0, 0x2, R116 ;  /* 0x00000002007a7825 */ /* 0x004fc600078e0274 */
[C---:B------:R-:W-:Y:S02]  /*17ec0*/  LOP3.LUT R63, R122.reuse, 0x380, RZ, 0xc0, !PT ;  /* 0x000003807a3f7812 */ /* 0x040fe400078ec0ff */
[----:B------:R-:W-:Y:S02]  /*17ed0*/  IADD3 R67, P0, R122, 0x20, RZ ;  /* 0x000000207a437810 */ /* 0x000fe40007f1e0ff */
[----:B------:R-:W-:Y:S02]  /*17ee0*/  SHF.R.U64 R63, R63, 0x3, RZ ;  /* 0x000000033f3f7819 */ /* 0x000fe400000012ff */
[----:B------:R-:W-:Y:S02]  /*17ef0*/  LOP3.LUT R66, R67, 0x380, RZ, 0xc0, !PT ;  /* 0x0000038043427812 */ /* 0x000fe400078ec0ff */
[----:B------:R-:W-:Y:S01]  /*17f00*/  LOP3.LUT R62, R63, R122, RZ, 0x3c, !PT ;  /* 0x0000007a3f3e7212 */ /* 0x000fe200078e3cff */
[----:B------:R-:W-:Y:S01]  /*17f10*/  IMAD.MOV.U32 R63, RZ, RZ, R123 ;  /* 0x000000ffff3f7224 */ /* 0x000fe200078e007b */
[----:B------:R-:W-:-:S02]  /*17f20*/  SHF.R.U64 R66, R66, 0x3, RZ ;  /* 0x0000000342427819 */ /* 0x000fc400000012ff */
[----:B------:R-:W-:Y:S02]  /*17f30*/  IADD3 R73, P3, R122, 0x40, RZ ;  /* 0x000000407a497810 */ /* 0x000fe40007f7e0ff */
[----:B------:R-:W-:Y:S02]  /*17f40*/  MOV R75, R62 ;  /* 0x0000003e004b7202 */ /* 0x000fe40000000f00 */
[----:B------:R-:W-:Y:S02]  /*17f50*/  F2FP.F16.F32.PACK_AB R62, R7, R6 ;  /* 0x00000006073e723e */ /* 0x000fe400000000ff */
[----:B------:R-:W-:Y:S02]  /*17f60*/  F2FP.F16.F32.PACK_AB R63, R31, R30 ;  /* 0x0000001e1f3f723e */ /* 0x000fe400000000ff */
[----:B------:R-:W-:Y:S01]  /*17f70*/  LOP3.LUT R66, R66, R67, RZ, 0x3c, !PT ;  /* 0x0000004342427212 */ /* 0x000fe200078e3cff */
[----:B------:R-:W-:Y:S01]  /*17f80*/  IMAD.X R67, RZ, RZ, R123, P0 ;  /* 0x000000ffff437224 */ /* 0x000fe200000e067b */
[----:B------:R-:W-:-:S02]  /*17f90*/  LOP3.LUT R126, R73, 0x380, RZ, 0xc0, !PT ;  /* 0x00000380497e7812 */ /* 0x000fc400078ec0ff */
[----:B------:R-:W-:Y:S01]  /*17fa0*/  IADD3 R0, P2, R122, 0x60, RZ ;  /* 0x000000607a007810 */ /* 0x000fe20007f5e0ff */
[----:B------:R2:W-:Y:S01]  /*17fb0*/  STSM.16.M88.4 [R75], R60 ;  /* 0x0000003c4b007844 */ /* 0x0005e20000000200 */
[----:B------:R-:W-:Y:S02]  /*17fc0*/  SHF.R.U64 R126, R126, 0x3, RZ ;  /* 0x000000037e7e7819 */ /* 0x000fe400000012ff */
[----:B------:R-:W-:Y:S02]  /*17fd0*/  MOV R74, R66 ;  /* 0x00000042004a7202 */ /* 0x000fe40000000f00 */
[----:B------:R-:W-:Y:S02]  /*17fe0*/  IADD3 R72, P0, R122, 0x4000, RZ ;  /* 0x000040007a487810 */ /* 0x000fe40007f1e0ff */
[----:B------:R-:W-:Y:S02]  /*17ff0*/  F2FP.F16.F32.PACK_AB R66, R11, R10 ;  /* 0x0000000a0b42723e */ /* 0x000fe400000000ff */
[----:B------:R-:W-:-:S02]  /*18000*/  F2FP.F16.F32.PACK_AB R67, R39, R38 ;  /* 0x000000262743723e */ /* 0x000fc400000000ff */
[----:B--2---:R-:W-:Y:S02]  /*18010*/  LOP3.LUT R63, R0, 0x380, RZ, 0xc0, !PT ;  /* 0x00000380003f7812 */ /* 0x004fe400078ec0ff */
[----:B------:R-:W-:Y:S02]  /*18020*/  LOP3.LUT R60, R126, R73, RZ, 0x3c, !PT ;  /* 0x000000497e3c7212 */ /* 0x000fe400078e3cff */
[----:B------:R-:W-:Y:S02]  /*18030*/  IADD3.X R61, RZ, R123, RZ, P3, !PT ;  /* 0x0000007bff3d7210 */ /* 0x000fe40001ffe4ff */
[----:B------:R-:W-:Y:S02]  /*18040*/  SHF.R.U64 R63, R63, 0x3, RZ ;  /* 0x000000033f3f7819 */ /* 0x000fe400000012ff */
[----:B------:R-:W-:Y:S01]  /*18050*/  LOP3.LUT R73, R72, 0x380, RZ, 0xc0, !PT ;  /* 0x0000038048497812 */ /* 0x000fe200078ec0ff */
[----:B------:R2:W-:Y:S01]  /*18060*/  STSM.16.M88.4 [R74], R64 ;  /* 0x000000404a007844 */ /* 0x0005e20000000200 */
[----:B------:R-:W-:-:S02]  /*18070*/  F2FP.F16.F32.PACK_AB R62, R15, R14 ;  /* 0x0000000e0f3e723e */ /* 0x000fc400000000ff */
[----:B------:R-:W-:Y:S02]  /*18080*/  SHF.R.U64 R73, R73, 0x3, RZ ;  /* 0x0000000349497819 */ /* 0x000fe400000012ff */
[----:B------:R-:W-:Y:S02]  /*18090*/  IADD3 R124, P1, R122, 0x4020, RZ ;  /* 0x000040207a7c7810 */ /* 0x000fe40007f3e0ff */
[----:B------:R-:W-:Y:S01]  /*180a0*/  LOP3.LUT R72, R73, R72, RZ, 0x3c, !PT ;  /* 0x0000004849487212 */ /* 0x000fe200078e3cff */
[----:B------:R-:W-:Y:S01]  /*180b0*/  IMAD.X R73, RZ, RZ, R123, P0 ;  /* 0x000000ffff497224 */ /* 0x000fe200000e067b */
[----:B--2---:R-:W-:Y:S02]  /*180c0*/  LOP3.LUT R64, R63, R0, RZ, 0x3c, !PT ;  /* 0x000000003f407212 */ /* 0x004fe400078e3cff */
[----:B------:R-:W-:Y:S02]  /*180d0*/  MOV R66, R60 ;  /* 0x0000003c00427202 */ /* 0x000fe40000000f00 */
[----:B------:R-:W-:-:S02]  /*180e0*/  F2FP.F16.F32.PACK_AB R60, R13, R12 ;  /* 0x0000000c0d3c723e */ /* 0x000fc400000000ff */
[----:B------:R-:W-:Y:S02]  /*180f0*/  F2FP.F16.F32.PACK_AB R61, R43, R42 ;  /* 0x0000002a2b3d723e */ /* 0x000fe400000000ff */
[----:B------:R-:W-:Y:S01]  /*18100*/  F2FP.F16.F32.PACK_AB R63, R47, R46 ;  /* 0x0000002e2f3f723e */ /* 0x000fe200000000ff */
[----:B------:R-:W-:Y:S01]  /*18110*/  IMAD.X R65, RZ, RZ, R123, P2 ;  /* 0x000000ffff417224 */ /* 0x000fe200010e067b */
[----:B------:R-:W-:-:S03]  /*18120*/  LOP3.LUT R125, R124, 0x380, RZ, 0xc0, !PT ;  /* 0x000003807c7d7812 */ /* 0x000fc600078ec0ff */
[----:B------:R2:W-:Y:S01]  /*18130*/  STSM.16.M88.4 [R66], R60 ;  /* 0x0000003c42007844 */ /* 0x0005e20000000200 */
[----:B------:R-:W-:Y:S02]  /*18140*/  SHF.R.U64 R125, R125, 0x3, RZ ;  /* 0x000000037d7d7819 */ /* 0x000fe400000012ff */
[----:B------:R-:W-:Y:S02]  /*18150*/  MOV R0, R64 ;  /* 0x0000004000007202 */ /* 0x000fe40000000f00 */
[----:B------:R-:W-:Y:S02]  /*18160*/  F2FP.F16.F32.PACK_AB R64, R21, R20 ;  /* 0x000000141540723e */ /* 0x000fe400000000ff */
[----:B------:R-:W-:Y:S02]  /*18170*/  F2FP.F16.F32.PACK_AB R65, R51, R50 ;  /* 0x000000323341723e */ /* 0x000fe400000000ff */
[----:B--2---:R-:W-:-:S04]  /*18180*/  IADD3 R60, P0, R122, 0x4040, RZ ;  /* 0x000040407a3c7810 */ /* 0x004fc80007f1e0ff */
[----:B------:R-:W-:Y:S02]  /*18190*/  LOP3.LUT R74, R60, 0x380, RZ, 0xc0, !PT ;  /* 0x000003803c4a7812 */ /* 0x000fe400078ec0ff */
[----:B------:R-:W-:Y:S02]  /*181a0*/  F2FP.F16.F32.PACK_AB R66, R25, R24 ;  /* 0x000000181942723e */ /* 0x000fe400000000ff */
[----:B------:R-:W-:Y:S02]  /*181b0*/  F2FP.F16.F32.PACK_AB R67, R55, R54 ;  /* 0x000000363743723e */ /* 0x000fe400000000ff */
[----:B------:R-:W-:Y:S02]  /*181c0*/  MOV R61, R72 ;  /* 0x00000048003d7202 */ /* 0x000fe40000000f00 */
[----:B------:R-:W-:Y:S02]  /*181d0*/  SHF.R.U64 R63, R74, 0x3, RZ ;  /* 0x000000034a3f7819 */ /* 0x000fe400000012ff */
[----:B------:R-:W-:-:S02]  /*181e0*/  F2FP.F16.F32.PACK_AB R72, R29, R28 ;  /* 0x0000001c1d48723e */ /* 0x000fc400000000ff */
[----:B------:R-:W-:Y:S02]  /*181f0*/  F2FP.F16.F32.PACK_AB R73, R59, R58 ;  /* 0x0000003a3b49723e */ /* 0x000fe400000000ff */
[----:B------:R-:W-:Y:S02]  /*18200*/  F2FP.F16.F32.PACK_AB R74, R33, R32 ;  /* 0x00000020214a723e */ /* 0x000fe400000000ff */
[----:B------:R-:W-:Y:S02]  /*18210*/  F2FP.F16.F32.PACK_AB R75, R105, R104 ;  /* 0x00000068694b723e */ /* 0x000fe400000000ff */
[----:B------:R-:W-:Y:S02]  /*18220*/  LOP3.LUT R124, R125, R124, RZ, 0x3c, !PT ;  /* 0x0000007c7d7c7212 */ /* 0x000fe400078e3cff */
[----:B------:R-:W-:Y:S01]  /*18230*/  IADD3.X R125, RZ, R123, RZ, P1, !PT ;  /* 0x0000007bff7d7210 */ /* 0x000fe20000ffe4ff */
[----:B------:R2:W-:Y:S01]  /*18240*/  STSM.16.M88.4 [R0], R64 ;  /* 0x0000004000007844 */ /* 0x0005e20000000200 */
[----:B------:R-:W-:-:S02]  /*18250*/  IADD3 R121, P3, R122, 0x4060, RZ ;  /* 0x000040607a797810 */ /* 0x000fc40007f7e0ff */
[----:B------:R-:W-:Y:S01]  /*18260*/  MOV R124, R124 ;  /* 0x0000007c007c7202 */ /* 0x000fe20000000f00 */
[----:B------:R3:W-:Y:S01]  /*18270*/  STSM.16.M88.4 [R61], R72 ;  /* 0x000000483d007844 */ /* 0x0007e20000000200 */
[----:B------:R-:W-:Y:S02]  /*18280*/  F2FP.F16.F32.PACK_AB R62, R41, R40 ;  /* 0x00000028293e723e */ /* 0x000fe400000000ff */
[----:B--2---:R-:W-:Y:S02]  /*18290*/  LOP3.LUT R64, R63, R60, RZ, 0x3c, !PT ;  /* 0x0000003c3f407212 */ /* 0x004fe400078e3cff */
[----:B------:R-:W-:Y:S02]  /*182a0*/  F2FP.F16.F32.PACK_AB R60, R37, R36 ;  /* 0x00000024253c723e */ /* 0x000fe400000000ff */
[----:B---3--:R-:W-:Y:S02]  /*182b0*/  F2FP.F16.F32.PACK_AB R61, R109, R108 ;  /* 0x0000006c6d3d723e */ /* 0x008fe400000000ff */
[----:B------:R-:W-:Y:S01]  /*182c0*/  F2FP.F16.F32.PACK_AB R63, R71, R70 ;  /* 0x00000046473f723e */ /* 0x000fe200000000ff */
[----:B------:R-:W-:Y:S01]  /*182d0*/  IMAD.X R65, RZ, RZ, R123, P0 ;  /* 0x000000ffff417224 */ /* 0x000fe200000e067b */
[----:B------:R-:W-:-:S02]  /*182e0*/  IADD3 R72, P2, R122, 0x8000, RZ ;  /* 0x000080007a487810 */ /* 0x000fc40007f5e0ff */
[----:B------:R-:W-:Y:S02]  /*182f0*/  LOP3.LUT R74, R121, 0x380, RZ, 0xc0, !PT ;  /* 0x00000380794a7812 */ /* 0x000fe400078ec0ff */
[----:B------:R-:W-:Y:S01]  /*18300*/  IADD3 R73, P0, R122, 0x8020, RZ ;  /* 0x000080207a497810 */ /* 0x000fe20007f1e0ff */
[----:B------:R2:W-:Y:S01]  /*18310*/  STSM.16.M88.4 [R124], R60 ;  /* 0x0000003c7c007844 */ /* 0x0005e20000000200 */
[----:B------:R-:W-:Y:S02]  /*18320*/  MOV R0, R64 ;  /* 0x0000004000007202 */ /* 0x000fe40000000f00 */
[----:B------:R-:W-:Y:S02]  /*18330*/  SHF.R.U64 R74, R74, 0x3, RZ ;  /* 0x000000034a4a7819 */ /* 0x000fe400000012ff */
[----:B------:R-:W-:Y:S02]  /*18340*/  F2FP.F16.F32.PACK_AB R64, R45, R44 ;  /* 0x0000002c2d40723e */ /* 0x000fe400000000ff */
[----:B------:R-:W-:-:S02]  /*18350*/  F2FP.F16.F32.PACK_AB R65, R113, R112 ;  /* 0x000000707141723e */ /* 0x000fc400000000ff */
[----:B------:R-:W-:Y:S02]  /*18360*/  F2FP.F16.F32.PACK_AB R66, R49, R48 ;  /* 0x000000303142723e */ /* 0x000fe400000000ff */
[----:B------:R-:W-:Y:S02]  /*18370*/  F2FP.F16.F32.PACK_AB R67, R79, R78 ;  /* 0x0000004e4f43723e */ /* 0x000fe400000000ff */
[----:B--2---:R-:W-:Y:S02]  /*18380*/  LOP3.LUT R63, R72, 0x380, RZ, 0xc0, !PT ;  /* 0x00000380483f7812 */ /* 0x004fe400078ec0ff */
[----:B------:R-:W-:Y:S01]  /*18390*/  LOP3.LUT R62, R73, 0x380, RZ, 0xc0, !PT ;  /* 0x00000380493e7812 */ /* 0x000fe200078ec0ff */
[----:B------:R-:W-:Y:S01]  /*183a0*/  IMAD.X R61, RZ, RZ, R123, P3 ;  /* 0x000000ffff3d7224 */ /* 0x000fe200018e067b */
[----:B------:R-:W-:Y:S02]  /*183b0*/  SHF.R.U64 R63, R63, 0x3, RZ ;  /* 0x000000033f3f7819 */ /* 0x000fe400000012ff */
[----:B------:R-:W-:-:S02]  /*183c0*/  LOP3.LUT R60, R74, R121, RZ, 0x3c, !PT ;  /* 0x000000794a3c7212 */ /* 0x000fc400078e3cff */
[----:B------:R-:W-:Y:S01]  /*183d0*/  SHF.R.U64 R62, R62, 0x3, RZ ;  /* 0x000000033e3e7819 */ /* 0x000fe200000012ff */
[----:B------:R2:W-:Y:S01]  /*183e0*/  STSM.16.M88.4 [R0], R64 ;  /* 0x0000004000007844 */ /* 0x0005e20000000200 */
[----:B------:R-:W-:-:S04]  /*183f0*/  IADD3 R125, P1, R122, 0x8040, RZ ;  /* 0x000080407a7d7810 */ /* 0x000fc80007f3e0ff */
[----:B------:R-:W-:Y:S02]  /*18400*/  LOP3.LUT R124, R125, 0x380, RZ, 0xc0, !PT ;  /* 0x000003807d7c7812 */ /* 0x000fe400078ec0ff */
[----:B--2---:R-:W-:Y:S02]  /*18410*/  LOP3.LUT R64, R63, R72, RZ, 0x3c, !PT ;  /* 0x000000483f407212 */ /* 0x004fe400078e3cff */
[----:B------:R-:W-:Y:S02]  /*18420*/  LOP3.LUT R72, R62, R73, RZ, 0x3c, !PT ;  /* 0x000000493e487212 */ /* 0x000fe400078e3cff */
[----:B------:R-:W-:Y:S02]  /*18430*/  MOV R0, R60 ;  /* 0x0000003c00007202 */ /* 0x000fe40000000f00 */
[----:B------:R-:W-:Y:S02]  /*18440*/  F2FP.F16.F32.PACK_AB R60, R53, R52 ;  /* 0x00000034353c723e */ /* 0x000fe400000000ff */
[----:B------:R-:W-:-:S02]  /*18450*/  F2FP.F16.F32.PACK_AB R61, R83, R82 ;  /* 0x00000052533d723e */ /* 0x000fc400000000ff */
[----:B------:R-:W-:Y:S02]  /*18460*/  F2FP.F16.F32.PACK_AB R62, R57, R56 ;  /* 0x00000038393e723e */ /* 0x000fe400000000ff */
[----:B------:R-:W-:Y:S01]  /*18470*/  F2FP.F16.F32.PACK_AB R63, R87, R86 ;  /* 0x00000056573f723e */ /* 0x000fe200000000ff */
[----:B------:R-:W-:Y:S01]  /*18480*/  IMAD.X R73, RZ, RZ, R123, P0 ;  /* 0x000000ffff497224 */ /* 0x000fe200000e067b */
[----:B------:R-:W-:-:S03]  /*18490*/  IADD3.X R65, RZ, R123, RZ, P2, !PT ;  /* 0x0000007bff417210 */ /* 0x000fc600017fe4ff */
[----:B------:R2:W-:Y:S01]  /*184a0*/  STSM.16.M88.4 [R0], R60 ;  /* 0x0000003c00007844 */ /* 0x0005e20000000200 */
[----:B------:R-:W-:Y:S02]  /*184b0*/  MOV R74, R64 ;  /* 0x00000040004a7202 */ /* 0x000fe40000000f00 */
[----:B------:R-:W-:Y:S02]  /*184c0*/  F2FP.F16.F32.PACK_AB R64, R69, R68 ;  /* 0x000000444540723e */ /* 0x000fe400000000ff */
[----:B------:R-:W-:Y:S02]  /*184d0*/  F2FP.F16.F32.PACK_AB R65, R91, R90 ;  /* 0x0000005a5b41723e */ /* 0x000fe400000000ff */
[----:B------:R-:W-:Y:S02]  /*184e0*/  F2FP.F16.F32.PACK_AB R66, R77, R76 ;  /* 0x0000004c4d42723e */ /* 0x000fe400000000ff */
[----:B------:R-:W-:Y:S02]  /*184f0*/  F2FP.F16.F32.PACK_AB R67, R95, R94 ;  /* 0x0000005e5f43723e */ /* 0x000fe400000000ff */
[----:B------:R-:W-:-:S02]  /*18500*/  SHF.R.U64 R124, R124, 0x3, RZ ;  /* 0x000000037c7c7819 */ /* 0x000fc400000012ff */
[----:B--2---:R-:W-:-:S04]  /*18510*/  IADD3 R0, P0, R122, 0x8060, RZ ;  /* 0x000080607a007810 */ /* 0x004fc80007f1e0ff */
[----:B------:R-:W-:Y:S01]  /*18520*/  LOP3.LUT R75, R0, 0x380, RZ, 0xc0, !PT ;  /* 0x00000380004b7812 */ /* 0x000fe200078ec0ff */
[----:B------:R2:W-:Y:S01]  /*18530*/  STSM.16.M88.4 [R74], R64 ;  /* 0x000000404a007844 */ /* 0x0005e20000000200 */
[----:B------:R-:W-:Y:S02]  /*18540*/  MOV R60, R72 ;  /* 0x00000048003c7202 */ /* 0x000fe40000000f00 */
[----:B------:R-:W-:Y:S02]  /*18550*/  SHF.R.U64 R61, R75, 0x3, RZ ;  /* 0x000000034b3d7819 */ /* 0x000fe400000012ff */
[----:B------:R-:W-:Y:S01]  /*18560*/  LOP3.LUT R124, R124, R125, RZ, 0x3c, !PT ;  /* 0x0000007d7c7c7212 */ /* 0x000fe200078e3cff */
[----:B------:R-:W-:Y:S01]  /*18570*/  IMAD.X R125, RZ, RZ, R123, P1 ;  /* 0x000000ffff7d7224 */ /* 0x000fe200008e067b */
[----:B------:R-:W-:Y:S02]  /*18580*/  F2FP.F16.F32.PACK_AB R72, R81, R80 ;  /* 0x000000505148723e */ /* 0x000fe400000000ff */
[----:B------:R-:W-:-:S02]  /*18590*/  F2FP.F16.F32.PACK_AB R73, R99, R98 ;  /* 0x000000626349723e */ /* 0x000fc400000000ff */
[----:B------:R-:W-:Y:S02]  /*185a0*/  F2FP.F16.F32.PACK_AB R75, R103, R102 ;  /* 0x00000066674b723e */ /* 0x000fe400000000ff */
[----:B------:R-:W-:Y:S02]  /*185b0*/  IADD3.X R123, RZ, R123, RZ, P0, !PT ;  /* 0x0000007bff7b7210 */ /* 0x000fe400007fe4ff */
[----:B--2---:R-:W-:Y:S02]  /*185c0*/  F2FP.F16.F32.PACK_AB R74, R85, R84 ;  /* 0x00000054554a723e */ /* 0x004fe400000000ff */
[----:B------:R-:W-:Y:S02]  /*185d0*/  LOP3.LUT R122, R61, R0, RZ, 0x3c, !PT ;  /* 0x000000003d7a7212 */ /* 0x000fe400078e3cff */
[----:B------:R-:W-:Y:S01]  /*185e0*/  MOV R124, R124 ;  /* 0x0000007c007c7202 */ /* 0x000fe20000000f00 */
[----:B------:R2:W-:Y:S01]  /*185f0*/  STSM.16.M88.4 [R60], R72 ;  /* 0x000000483c007844 */ /* 0x0005e20000000200 */
[----:B------:R-:W-:-:S02]  /*18600*/  F2FP.F16.F32.PACK_AB R61, R107, R106 ;  /* 0x0000006a6b3d723e */ /* 0x000fc400000000ff */
[----:B------:R-:W-:Y:S02]  /*18610*/  F2FP.F16.F32.PACK_AB R62, R93, R92 ;  /* 0x0000005c5d3e723e */ /* 0x000fe400000000ff */
[----:B------:R-:W-:Y:S02]  /*18620*/  F2FP.F16.F32.PACK_AB R63, R111, R110 ;  /* 0x0000006e6f3f723e */ /* 0x000fe400000000ff */
[----:B------:R-:W-:Y:S02]  /*18630*/  F2FP.F16.F32.PACK_AB R64, R97, R96 ;  /* 0x000000606140723e */ /* 0x000fe400000000ff */
[----:B------:R-:W-:Y:S02]  /*18640*/  F2FP.F16.F32.PACK_AB R65, R115, R114 ;  /* 0x000000727341723e */ /* 0x000fe400000000ff */
[----:B------:R-:W-:Y:S02]  /*18650*/  F2FP.F16.F32.PACK_AB R66, R101, R100 ;  /* 0x000000646542723e */ /* 0x000fe400000000ff */
[----:B------:R-:W-:-:S02]  /*18660*/  F2FP.F16.F32.PACK_AB R67, R119, R118 ;  /* 0x000000767743723e */ /* 0x000fc400000000ff */
[----:B------:R-:W-:Y:S01]  /*18670*/  ISETP.NE.U32.AND P0, PT, RZ, UR6, PT ;  /* 0x00000006ff007c0c */ /* 0x000fe2000bf05070 */
[----:B------:R-:W-:Y:S01]  /*18680*/  IMAD.MOV.U32 R0, RZ, RZ, RZ ;  /* 0x000000ffff007224 */ /* 0x000fe200078e00ff */
[----:B--2---:R-:W-:Y:S01]  /*18690*/  F2FP.F16.F32.PACK_AB R60, R89, R88 ;  /* 0x00000058593c723e */ /* 0x004fe200000000ff */
[----:B------:R-:W2:Y:S01]  /*186a0*/  LDC R125, c[0x0][0xbe8] ;  /* 0x0002fa00ff7d7b82 */ /* 0x000ea20000000800 */
[----:B------:R-:W-:-:S03]  /*186b0*/  MOV R122, R122 ;  /* 0x0000007a007a7202 */ /* 0x000fc60000000f00 */
[----:B------:R3:W-:Y:S04]  /*186c0*/  STSM.16.M88.4 [R124], R60 ;  /* 0x0000003c7c007844 */ /* 0x0007e80000000200 */
[----:B------:R0:W-:Y:S01]  /*186d0*/  STSM.16.M88.4 [R122], R64 ;  /* 0x000000407a007844 */ /* 0x0001e20000000200 */
[----:B------:R-:W-:Y:S01]  /*186e0*/  BAR.SYNC.DEFER_BLOCKING 0x1, 0x100 ;  /* 0x0044000000007b1d */ /* 0x000fe20000010000 */
[----:B------:R-:W-:Y:S02]  /*186f0*/  ISETP.NE.AND.EX P0, PT, RZ, UR7, PT, P0 ;  /* 0x00000007ff007c0c */ /* 0x000fe4000bf05300 */
[----:B---3--:R-:W-:-:S04]  /*18700*/  IADD3 R60, P1, R228, UR6, RZ ;  /* 0x00000006e43c7c10 */ /* 0x008fc8000ff3e0ff */
[----:B------:R-:W-:-:S07]  /*18710*/  IADD3.X R61, R229, UR7, RZ, P1, !PT ;  /* 0x00000007e53d7c10 */ /* 0x000fce0008ffe4ff */
[----:B------:R-:W3:Y:S01]  /*18720*/  @P0 LDG.E R0, desc[UR48][R60.64] ;  /* 0x000000303c000981 */ /* 0x000ee2000c1e1900 */
[----:B------:R-:W-:-:S04]  /*18730*/  ISETP.NE.U32.AND P1, PT, RZ, UR4, PT ;  /* 0x00000004ff007c0c */ /* 0x000fc8000bf25070 */
[----:B------:R-:W-:-:S13]  /*18740*/  ISETP.NE.AND.EX P1, PT, RZ, UR5, PT, P1 ;  /* 0x00000005ff007c0c */ /* 0x000fda000bf25310 */
[----:B------:R-:W-:Y:S01]  /*18750*/  @P1 IADD3 R228, P2, R228, UR4, RZ ;  /* 0x00000004e4e41c10 */ /* 0x000fe2000ff5e0ff */
[----:B------:R-:W-:Y:S02]  /*18760*/  ULDC UR4, c[0x0][0xa88] ;  /* 0x0002a20000047ab9 */ /* 0x000fe40000000800 */
[----:B------:R-:W-:Y:S01]  /*18770*/  IMAD.U32 R74, RZ, RZ, UR4 ;  /* 0x00000004ff4a7e24 */ /* 0x000fe2000f8e00ff */
[----:B------:R-:W-:Y:S01]  /*18780*/  @P1 IADD3.X R229, R229, UR5, RZ, P2, !PT ;  /* 0x00000005e5e51c10 */ /* 0x000fe200097fe4ff */
[----:B------:R-:W-:-:S04]  /*18790*/  ULDC UR4, c[0x0][0xad4] ;  /* 0x0002b50000047ab9 */ /* 0x000fc80000000800 */
[----:B------:R0:W5:Y:S01]  /*187a0*/  @P1 LDG.E R74, desc[UR48][R228.64] ;  /* 0x00000030e44a1981 */ /* 0x000162000c1e1900 */
[----:B------:R-:W-:-:S04]  /*187b0*/  ISETP.NE.AND P2, PT, R226, RZ, PT ;  /* 0x000000ffe200720c */ /* 0x000fc80003f45270 */
[----:B------:R-:W-:Y:S02]  /*187c0*/  SEL R226, R226, UR4, P2 ;  /* 0x00000004e2e27c07 */ /* 0x000fe40009000000 */
[----:B------:R-:W-:Y:S02]  /*187d0*/  MOV R72, 0x9b8 ;  /* 0x000009b800487802 */ /* 0x000fe40000000f00 */
[----:B------:R-:W-:-:S04]  /*187e0*/  ISETP.GT.AND P3, PT, R226, 0x1, PT ;  /* 0x00000001e200780c */ /* 0x000fc80003f64270 */
[----:B------:R-:W-:-:S04]  /*187f0*/  SEL R72, R72, 0x978, P3 ;  /* 0x0000097848487807 */ /* 0x000fc80001800000 */
[----:B0-----:R-:W0:Y:S08]  /*18800*/  LDC.64 R66, c[0x0][R72+0x220] ;  /* 0x0000880048427b82 */ /* 0x001e300000000a00 */
[----:B------:R1:W1:Y:S01]  /*18810*/  LDC.64 R64, c[0x0][R72+0x218] ;  /* 0x0000860048407b82 */ /* 0x0002620000000a00 */
[----:B------:R-:W-:Y:S02]  /*18820*/  ISETP.NE.U32.AND P2, PT, RZ, UR6, PT ;  /* 0x00000006ff007c0c */ /* 0x000fe4000bf45070 */
[----:B--2---:R-:W-:-:S02]  /*18830*/  ISETP.NE.AND P4, PT, R125, 0x1, PT ;  /* 0x000000017d00780c */ /* 0x004fc40003f85270 */
[----:B------:R-:W-:-:S03]  /*18840*/  ISETP.NE.AND.EX P2, PT, RZ, UR7, PT, P2 ;  /* 0x00000007ff007c0c */ /* 0x000fc6000bf45320 */
[----:B------:R1:W2:Y:S01]  /*18850*/  LDC.64 R62, c[0x0][R72+0x228] ;  /* 0x00008a00483e7b82 */ /* 0x0002a20000000a00 */
[----:B------:R-:W-:Y:S02]  /*18860*/  SEL R227, R227, RZ, !P2 ;  /* 0x000000ffe3e37207 */ /* 0x000fe40005000000 */
[----:B----4-:R-:W-:-:S05]  /*18870*/  SEL R73, R130, RZ, !P2 ;  /* 0x000000ff82497207 */ /* 0x010fca0005000000 */
[----:B------:R-:W4:Y:S08]  /*18880*/  @P4 LDC R75, c[0x0][0xbec] ;  /* 0x0002fb00ff4b4b82 */ /* 0x000f300000000800 */
[----:B------:R-:W2:Y:S01]  /*18890*/  @P4 LDC R121, c[0x0][0xbf0] ;  /* 0x0002fc00ff794b82 */ /* 0x000ea20000000800 */
[----:B0-----:R-:W-:-:S04]  /*188a0*/  IMAD R122, R67, R227, RZ ;  /* 0x000000e3437a7224 */ /* 0x001fc800078e02ff */
[----:B------:R-:W-:-:S03]  /*188b0*/  IMAD R122, R66, R73, R122 ;  /* 0x00000049427a7224 */ /* 0x000fc600078e027a */
[----:B-1----:R-:W0:Y:S01]  /*188c0*/  LDC.64 R72, c[0x0][R72+0x210] ;  /* 0x0000840048487b82 */ /* 0x002e220000000a00 */
[----:B------:R-:W-:-:S04]  /*188d0*/  IMAD.WIDE.U32 R66, R66, R227, RZ ;  /* 0x000000e342427225 */ /* 0x000fc800078e00ff */
[-C--:B------:R-:W-:Y:S02]  /*188e0*/  IMAD R124, R65, R196.reuse, RZ ;  /* 0x000000c4417c7224 */ /* 0x080fe400078e02ff */
[----:B------:R-:W-:-:S04]  /*188f0*/  IMAD.WIDE.U32 R64, R64, R196, RZ ;  /* 0x000000c440407225 */ /* 0x000fc800078e00ff */
[----:B------:R-:W-:Y:S02]  /*18900*/  IMAD.IADD R124, R65, 0x1, R124 ;  /* 0x00000001417c7824 */ /* 0x000fe400078e027c */
[----:B------:R-:W-:Y:S01]  /*18910*/  IMAD.IADD R122, R67, 0x1, R122 ;  /* 0x00000001437a7824 */ /* 0x000fe200078e027a */
[----:B------:R-:W-:Y:S02]  /*18920*/  LEA R67, R128, R129, 0x7 ;  /* 0x0000008180437211 */ /* 0x000fe400078e38ff */
[----:B---3--:R-:W-:Y:S02]  /*18930*/  IADD3 R123, P2, P5, R66, R64, R0 ;  /* 0x00000040427b7210 */ /* 0x008fe40007d5e000 */
[----:B------:R-:W1:Y:S01]  /*18940*/  LDC.64 R64, c[0x0][0xba8] ;  /* 0x0002ea00ff407b82 */ /* 0x000e620000000a00 */
[----:B----4-:R-:W-:-:S04]  /*18950*/  @P4 IMAD.HI.U32 R66, R67, R75, RZ ;  /* 0x0000004b43424227 */ /* 0x010fc800078e00ff */
[----:B------:R-:W-:Y:S01]  /*18960*/  IMAD.MOV.U32 R75, RZ, RZ, R67 ;  /* 0x000000ffff4b7224 */ /* 0x000fe200078e0043 */
[----:B--2---:R-:W-:Y:S02]  /*18970*/  @P4 SHF.R.U32.HI R75, RZ, R121, R66 ;  /* 0x00000079ff4b4219 */ /* 0x004fe40000011642 */
[----:B------:R-:W-:-:S05]  /*18980*/  SEL R66, R127, RZ, P3 ;  /* 0x000000ff7f427207 */ /* 0x000fca0001800000 */
[-C--:B------:R-:W-:Y:S02]  /*18990*/  IMAD R121, R63, R66.reuse, RZ ;  /* 0x000000423f797224 */ /* 0x080fe400078e02ff */
[----:B------:R-:W-:Y:S01]  /*189a0*/  IMAD.WIDE.U32 R62, R62, R66, RZ ;  /* 0x000000423e3e7225 */ /* 0x000fe200078e00ff */
[----:B------:R-:W-:-:S03]  /*189b0*/  SHF.R.S32.HI R66, RZ, 0x1f, R0 ;  /* 0x0000001fff427819 */ /* 0x000fc60000011400 */
[----:B------:R-:W-:Y:S01]  /*189c0*/  IMAD.IADD R121, R63, 0x1, R121 ;  /* 0x000000013f797824 */ /* 0x000fe200078e0279 */
[C---:B------:R-:W-:Y:S01]  /*189d0*/  IADD3 R63, -R75.reuse, RZ, RZ ;  /* 0x000000ff4b3f7210 */ /* 0x040fe20007ffe1ff */
[----:B-1----:R-:W1:Y:S01]  /*189e0*/  @!P3 LDC R64, c[0x0][0xb50] ;  /* 0x0002d400ff40bb82 */ /* 0x002e620000000800 */
[----:B------:R-:W-:Y:S02]  /*189f0*/  IADD3.X R122, R122, R124, R66, P2, P5 ;  /* 0x0000007c7a7a7210 */ /* 0x000fe400017ea442 */
[----:B------:R-:W-:-:S05]  /*18a00*/  IADD3 R62, P2, P5, R75, R123, R62 ;  /* 0x0000007b4b3e7210 */ /* 0x000fca0007d5e03e */
[----:B------:R-:W2:Y:S01]  /*18a10*/  @!P3 LDC R65, c[0x0][0xb54] ;  /* 0x0002d500ff41bb82 */ /* 0x000ea20000000800 */
[----:B------:R-:W-:Y:S01]  /*18a20*/  SHF.R.S32.HI R75, RZ, 0x1f, R75 ;  /* 0x0000001fff4b7819 */ /* 0x000fe2000001144b */
[----:B------:R-:W-:-:S03]  /*18a30*/  IMAD R123, R125, R63, R67 ;  /* 0x0000003f7d7b7224 */ /* 0x000fc600078e0243 */
[----:B------:R-:W-:Y:S01]  /*18a40*/  IADD3.X R63, R75, R122, R121, P2, P5 ;  /* 0x0000007a4b3f7210 */ /* 0x000fe200017ea479 */
[-C--:B0-----:R-:W-:Y:S01]  /*18a50*/  IMAD R73, R73, R123.reuse, RZ ;  /* 0x0000007b49497224 */ /* 0x081fe200078e02ff */
[----:B------:R-:W-:Y:S01]  /*18a60*/  SHF.R.S32.HI R75, RZ, 0x1f, R123 ;  /* 0x0000001fff4b7819 */ /* 0x000fe2000001147b */
[----:B------:R-:W-:-:S04]  /*18a70*/  IMAD.WIDE.U32 R62, R72, R123, R62 ;  /* 0x0000007b483e7225 */ /* 0x000fc800078e003e */
[----:B------:R-:W-:-:S04]  /*18a80*/  IMAD R73, R72, R75, R73 ;  /* 0x0000004b48497224 */ /* 0x000fc800078e0249 */
[----:B------:R-:W-:Y:S01]  /*18a90*/  IMAD.IADD R63, R63, 0x1, R73 ;  /* 0x000000013f3f7824 */ /* 0x000fe200078e0249 */
[----:B-1----:R-:W-:-:S04]  /*18aa0*/  LEA R73, P2, R62, R64, 0x2 ;  /* 0x000000403e497211 */ /* 0x002fc800078410ff */
[----:B--2---:R-:W-:Y:S01]  /*18ab0*/  LEA.HI.X R75, R62, R65, R63, 0x2, P2 ;  /* 0x000000413e4b7211 */ /* 0x004fe200010f143f */
[----:B------:R-:W-:Y:S08]  /*18ac0*/  @P1 BRA `(.L_x_648) ;  /* 0x0000000000101947 */ /* 0x000ff00003800000 */
[----:B------:R-:W-:Y:S05]  /*18ad0*/  @!P0 BRA `(.L_x_648) ;  /* 0x00000000000c8947 */ /* 0x000fea0003800000 */
[----:B------:R-:W2:Y:S04]  /*18ae0*/  LDG.E R63, desc[UR48][R60.64] ;  /* 0x000000303c3f7981 */ /* 0x000ea8000c1e1900 */
[----:B-----5:R-:W2:Y:S02]  /*18af0*/  LDG.E R74, desc[UR48][R60.64+0x4] ;  /* 0x000004303c4a7981 */ /* 0x020ea4000c1e1900 */
[----:B--2---:R-:W-:-:S07]  /*18b00*/  IMAD.IADD R74, R74, 0x1, -R63 ;  /* 0x000000014a4a7824 */ /* 0x004fce00078e0a3f */
.L_x_648:
[----:B------:R-:W2:Y:S04]  /*18b10*/  LDL R64, [R1+0x11c] ;  /* 0x00011c0001407983 */ /* 0x000ea80000100800 */
[----:B------:R-:W3:Y:S04]  /*18b20*/  LDL R65, [R1+0xb0] ;  /* 0x0000b00001417983 */ /* 0x000ee80000100800 */
[----:B------:R-:W-:Y:S04]  /*18b30*/  SHFL.IDX PT, R60, R73, RZ, 0x1c1f ;  /* 0x001c1fff493c7589 */ /* 0x000fe800000e0000 */
[----:B------:R-:W0:Y:S04]  /*18b40*/  SHFL.IDX PT, R61, R75, RZ, 0x1c1f ;  /* 0x001c1fff4b3d7589 */ /* 0x000e2800000e0000 */
[----:B------:R-:W-:Y:S04]  /*18b50*/  SHFL.IDX PT, R62, R73, 0x1, 0x1c1f ;  /* 0x003c1f00493e7f89 */ /* 0x000fe800000e0000 */
[----:B------:R-:W1:Y:S01]  /*18b60*/  SHFL.IDX PT, R63, R75, 0x1, 0x1c1f ;  /* 0x003c1f004b3f7f89 */ /* 0x000e6200000e0000 */
[----:B--2---:R-:W-:Y:S01]  /*18b70*/  LEA R72, R128, R64, 0x7 ;  /* 0x0000004080487211 */ /* 0x004fe200078e38ff */
[----:B-----5:R-:W-:Y:S01]  /*18b80*/  IMAD R64, R74, R125, RZ ;  /* 0x0000007d4a407224 */ /* 0x020fe200078e02ff */
[----:B---3--:R-:W-:-:S03]  /*18b90*/  LOP3.LUT P0, RZ, R65, 0x3, RZ, 0xc0, !PT ;  /* 0x0000000341ff7812 */ /* 0x008fc6000780c0ff */
[C---:B------:R-:W-:Y:S01]  /*18ba0*/  VIADD R65, R72.reuse, 0x8 ;  /* 0x0000000848417836 */ /* 0x040fe20000000000 */
[----:B------:R-:W-:-:S04]  /*18bb0*/  ISETP.GE.OR P1, PT, R72, R64, P0 ;  /* 0x000000404800720c */ /* 0x000fc80000726670 */
[----:B------:R-:W-:-:S09]  /*18bc0*/  ISETP.GE.OR P0, PT, R65, R64, P0 ;  /* 0x000000404100720c */ /* 0x000fd20000706670 */
[----:B0-----:R0:W-:Y:S04]  /*18bd0*/  @!P1 ST.E desc[UR48][R60.64], R3 ;  /* 0x000000033c009985 */ /* 0x0011e8000c101930 */
[----:B-1----:R0:W-:Y:S01]  /*18be0*/  @!P0 ST.E desc[UR48][R62.64], R120 ;  /* 0x000000783e008985 */ /* 0x0021e2000c101930 */
[----:B------:R-:W-:Y:S05]  /*18bf0*/  @P3 BRA `(.L_x_649) ;  /* 0x0000000c00603947 */ /* 0x000fea0003800000 */
[----:B0-----:R-:W0:Y:S01]  /*18c00*/  S2R R3, SR_TID.X ;  /* 0x0000000000037919 */ /* 0x001e220000002100 */
[----:B------:R-:W1:Y:S01]  /*18c10*/  @P4 LDC R68, c[0x0][0xbec] ;  /* 0x0002fb00ff444b82 */ /* 0x000e620000000800 */
[----:B------:R-:W-:-:S07]  /*18c20*/  ULDC.64 UR4, c[0x0][0xaa0] ;  /* 0x0002a80000047ab9 */ /* 0x000fce0000000a00 */
[----:B------:R-:W2:Y:S01]  /*18c30*/  @P4 LDC R67, c[0x0][0xbf0] ;  /* 0x0002fc00ff434b82 */ /* 0x000ea20000000800 */
[----:B0-----:R-:W-:-:S05]  /*18c40*/  VIADD R3, R3, 0xffffff80 ;  /* 0xffffff8003037836 */ /* 0x001fca0000000000 */
[----:B------:R-:W-:-:S04]  /*18c50*/  SHF.R.S32.HI R4, RZ, 0x1f, R3 ;  /* 0x0000001fff047819 */ /* 0x000fc80000011403 */
[----:B------:R-:W-:-:S04]  /*18c60*/  LEA.HI R4, R4, R3, RZ, 0x3 ;  /* 0x0000000304047211 */ /* 0x000fc800078f18ff */
[----:B------:R-:W-:Y:S02]  /*18c70*/  LOP3.LUT R6, R4, 0xfffffff8, RZ, 0xc0, !PT ;  /* 0xfffffff804067812 */ /* 0x000fe400078ec0ff */
[----:B------:R-:W-:Y:S02]  /*18c80*/  SHF.R.S32.HI R60, RZ, 0x3, R4 ;  /* 0x00000003ff3c7819 */ /* 0x000fe40000011404 */
[----:B------:R-:W-:-:S05]  /*18c90*/  IADD3 R61, R3, -R6, RZ ;  /* 0x80000006033d7210 */ /* 0x000fca0007ffe0ff */
[----:B------:R-:W-:-:S04]  /*18ca0*/  IMAD.SHL.U32 R3, R61, 0x8, RZ ;  /* 0x000000083d037824 */ /* 0x000fc800078e00ff */
[----:B------:R-:W-:-:S04]  /*18cb0*/  IMAD R5, R60, 0x40, R3 ;  /* 0x000000403c057824 */ /* 0x000fc800078e0203 */
[----:B------:R-:W-:-:S04]  /*18cc0*/  IMAD.WIDE R116, R5, 0x2, R116 ;  /* 0x0000000205747825 */ /* 0x000fc800078e0274 */
[----:B------:R-:W-:Y:S01]  /*18cd0*/  IMAD R21, R66, UR4, RZ ;  /* 0x0000000442157c24 */ /* 0x000fe2000f8e02ff */
[C---:B------:R-:W-:Y:S02]  /*18ce0*/  IADD3 R9, P3, R116.reuse, 0x1000, RZ ;  /* 0x0000100074097810 */ /* 0x040fe40007f7e0ff */
[C---:B------:R-:W-:Y:S02]  /*18cf0*/  IADD3 R13, P2, R116.reuse, 0x2000, RZ ;  /* 0x00002000740d7810 */ /* 0x040fe40007f5e0ff */
[C---:B------:R-:W-:Y:S02]  /*18d00*/  IADD3 R25, P6, R116.reuse, 0x3000, RZ ;  /* 0x0000300074197810 */ /* 0x040fe40007fde0ff */
[C---:B------:R-:W-:Y:S02]  /*18d10*/  IADD3 R29, P5, R116.reuse, 0x4000, RZ ;  /* 0x00004000741d7810 */ /* 0x040fe40007fbe0ff */
[----:B------:R-:W-:Y:S01]  /*18d20*/  IADD3 R33, P1, R116, 0x5000, RZ ;  /* 0x0000500074217810 */ /* 0x000fe20007f3e0ff */
[C---:B------:R-:W-:Y:S01]  /*18d30*/  IMAD R63, R0.reuse, UR5, R21 ;  /* 0x00000005003f7c24 */ /* 0x040fe2000f8e0215 */
[----:B------:R-:W-:Y:S01]  /*18d40*/  LOP3.LUT R8, R9, 0x380, RZ, 0xc0, !PT ;  /* 0x0000038009087812 */ /* 0x000fe200078ec0ff */
[----:B------:R-:W-:Y:S01]  /*18d50*/  IMAD.WIDE.U32 R20, R0, UR4, RZ ;  /* 0x0000000400147c25 */ /* 0x000fe2000f8e00ff */
[----:B------:R-:W-:Y:S01]  /*18d60*/  LOP3.LUT R12, R13, 0x380, RZ, 0xc0, !PT ;  /* 0x000003800d0c7812 */ /* 0x000fe200078ec0ff */
[----:B------:R-:W-:Y:S01]  /*18d70*/  ULDC.64 UR4, c[0x0][0xae8] ;  /* 0x0002ba0000047ab9 */ /* 0x000fe20000000a00 */
[----:B------:R-:W-:-:S02]  /*18d80*/  LOP3.LUT R24, R25, 0x380, RZ, 0xc0, !PT ;  /* 0x0000038019187812 */ /* 0x000fc400078ec0ff */
[----:B------:R-:W-:Y:S02]  /*18d90*/  LOP3.LUT R28, R29, 0x380, RZ, 0xc0, !PT ;  /* 0x000003801d1c7812 */ /* 0x000fe400078ec0ff */
[----:B------:R-:W-:Y:S01]  /*18da0*/  LOP3.LUT R32, R33, 0x380, RZ, 0xc0, !PT ;  /* 0x0000038021207812 */ /* 0x000fe200078ec0ff */
[----:B------:R-:W-:Y:S01]  /*18db0*/  IMAD R61, R61, 0x20, R60 ;  /* 0x000000203d3d7824 */ /* 0x000fe200078e023c */
[----:B------:R-:W-:Y:S02]  /*18dc0*/  SHF.R.U64 R8, R8, 0x3, RZ ;  /* 0x0000000308087819 */ /* 0x000fe400000012ff */
[----:B------:R-:W-:Y:S02]  /*18dd0*/  SHF.R.U64 R12, R12, 0x3, RZ ;  /* 0x000000030c0c7819 */ /* 0x000fe400000012ff */
[----:B------:R-:W-:Y:S02]  /*18de0*/  SHF.R.U64 R24, R24, 0x3, RZ ;  /* 0x0000000318187819 */ /* 0x000fe400000012ff */
[----:B------:R-:W-:-:S02]  /*18df0*/  SHF.R.U64 R28, R28, 0x3, RZ ;  /* 0x000000031c1c7819 */ /* 0x000fc400000012ff */
[----:B------:R-:W-:Y:S02]  /*18e00*/  SHF.R.U64 R32, R32, 0x3, RZ ;  /* 0x0000000320207819 */ /* 0x000fe400000012ff */
[----:B------:R-:W-:Y:S01]  /*18e10*/  IADD3 R21, R21, R63, RZ ;  /* 0x0000003f15157210 */ /* 0x000fe20007ffe0ff */
[----:B------:R-:W-:Y:S01]  /*18e20*/  IMAD R65, R128, 0x80, R61 ;  /* 0x0000008080417824 */ /* 0x000fe200078e023d */
[----:B------:R-:W-:Y:S02]  /*18e30*/  LOP3.LUT R8, R8, R9, RZ, 0x3c, !PT ;  /* 0x0000000908087212 */ /* 0x000fe400078e3cff */
[----:B------:R-:W-:Y:S01]  /*18e40*/  LOP3.LUT R12, R12, R13, RZ, 0x3c, !PT ;  /* 0x0000000d0c0c7212 */ /* 0x000fe200078e3cff */
[--C-:B------:R-:W-:Y:S01]  /*18e50*/  IMAD.X R13, RZ, RZ, R117.reuse, P2 ;  /* 0x000000ffff0d7224 */ /* 0x100fe200010e0675 */
[----:B------:R-:W-:Y:S01]  /*18e60*/  LOP3.LUT R24, R24, R25, RZ, 0x3c, !PT ;  /* 0x0000001918187212 */ /* 0x000fe200078e3cff */
[----:B------:R-:W-:Y:S01]  /*18e70*/  IMAD.X R25, RZ, RZ, R117, P6 ;  /* 0x000000ffff197224 */ /* 0x000fe200030e0675 */
[----:B------:R-:W-:-:S02]  /*18e80*/  LOP3.LUT R28, R28, R29, RZ, 0x3c, !PT ;  /* 0x0000001d1c1c7212 */ /* 0x000fc400078e3cff */
[----:B------:R-:W-:Y:S01]  /*18e90*/  LOP3.LUT R32, R32, R33, RZ, 0x3c, !PT ;  /* 0x0000002120207212 */ /* 0x000fe200078e3cff */
[----:B------:R-:W-:Y:S01]  /*18ea0*/  IMAD.X R33, RZ, RZ, R117, P1 ;  /* 0x000000ffff217224 */ /* 0x000fe200008e0675 */
[-C--:B------:R-:W-:Y:S01]  /*18eb0*/  IADD3.X R9, RZ, R117.reuse, RZ, P3, !PT ;  /* 0x00000075ff097210 */ /* 0x080fe20001ffe4ff */
[----:B------:R-:W-:Y:S01]  /*18ec0*/  IMAD.WIDE.U32 R20, R196, UR4, R20 ;  /* 0x00000004c4147c25 */ /* 0x000fe2000f8e0014 */
[----:B------:R-:W-:Y:S01]  /*18ed0*/  IADD3.X R29, RZ, R117, RZ, P5, !PT ;  /* 0x00000075ff1d7210 */ /* 0x000fe20002ffe4ff */
[----:B------:R-:W5:Y:S01]  /*18ee0*/  LD.E.128 R12, desc[UR48][R12.64] ;  /* 0x000000300c0c7980 */ /* 0x000f62000c101d00 */
[C---:B------:R-:W-:Y:S02]  /*18ef0*/  IADD3 R37, P0, R116.reuse, 0x6000, RZ ;  /* 0x0000600074257810 */ /* 0x040fe40007f1e0ff */
[C---:B------:R-:W-:Y:S01]  /*18f00*/  IADD3 R41, P3, R116.reuse, 0x7000, RZ ;  /* 0x0000700074297810 */ /* 0x040fe20007f7e0ff */
[----:B-1----:R-:W-:Y:S01]  /*18f10*/  @P4 IMAD.HI.U32 R0, R65, R68, RZ ;  /* 0x0000004441004227 */ /* 0x002fe200078e00ff */
[C---:B------:R-:W-:Y:S01]  /*18f20*/  IADD3 R45, P2, R116.reuse, 0x8000, RZ ;  /* 0x00008000742d7810 */ /* 0x040fe20007f5e0ff */
[----:B------:R-:W5:Y:S01]  /*18f30*/  LD.E.128 R8, desc[UR48][R8.64] ;  /* 0x0000003008087980 */ /* 0x000f62000c101d00 */
[----:B------:R-:W-:-:S02]  /*18f40*/  IADD3 R49, P6, R116, 0x9000, RZ ;  /* 0x0000900074317810 */ /* 0x000fc40007fde0ff */
[C---:B------:R-:W-:Y:S01]  /*18f50*/  IADD3 R53, P5, R116.reuse, 0xa000, RZ ;  /* 0x0000a00074357810 */ /* 0x040fe20007fbe0ff */
[----:B------:R-:W5:Y:S01]  /*18f60*/  LD.E.128 R24, desc[UR48][R24.64] ;  /* 0x0000003018187980 */ /* 0x000f62000c101d00 */
[----:B------:R-:W-:Y:S02]  /*18f70*/  IADD3 R7, P1, R116, 0xb000, RZ ;  /* 0x0000b00074077810 */ /* 0x000fe40007f3e0ff */
[----:B------:R-:W-:Y:S01]  /*18f80*/  SHF.R.S32.HI R62, RZ, 0x1f, R227 ;  /* 0x0000001fff3e7819 */ /* 0x000fe200000114e3 */
[----:B------:R-:W-:Y:S01]  /*18f90*/  IMAD R21, R196, UR5, R21 ;  /* 0x00000005c4157c24 */ /* 0x000fe2000f8e0215 */
[----:B------:R-:W-:Y:S01]  /*18fa0*/  LOP3.LUT R36, R37, 0x380, RZ, 0xc0, !PT ;  /* 0x0000038025247812 */ /* 0x000fe200078ec0ff */
[----:B------:R-:W-:Y:S01]  /*18fb0*/  ULDC.64 UR4, c[0x0][0xaf0] ;  /* 0x0002bc0000047ab9 */ /* 0x000fe20000000a00 */
[----:B------:R-:W-:Y:S01]  /*18fc0*/  LOP3.LUT R40, R41, 0x380, RZ, 0xc0, !PT ;  /* 0x0000038029287812 */ /* 0x000fe200078ec0ff */
[----:B------:R-:W-:Y:S01]  /*18fd0*/  IMAD.X R57, RZ, RZ, R117, P1 ;  /* 0x000000ffff397224 */ /* 0x000fe200008e0675 */
[----:B------:R-:W-:Y:S01]  /*18fe0*/  LOP3.LUT R44, R45, 0x380, RZ, 0xc0, !PT ;  /* 0x000003802d2c7812 */ /* 0x000fe200078ec0ff */
[----:B------:R-:W5:Y:S01]  /*18ff0*/  LD.E.128 R28, desc[UR48][R28.64] ;  /* 0x000000301c1c7980 */ /* 0x000f62000c101d00 */
[----:B------:R-:W-:-:S02]  /*19000*/  LOP3.LUT R48, R49, 0x380, RZ, 0xc0, !PT ;  /* 0x0000038031307812 */ /* 0x000fc400078ec0ff */
[----:B------:R-:W-:Y:S01]  /*19010*/  LOP3.LUT R52, R53, 0x380, RZ, 0xc0, !PT ;  /* 0x0000038035347812 */ /* 0x000fe200078ec0ff */
[----:B------:R-:W5:Y:S01]  /*19020*/  LD.E.128 R32, desc[UR48][R32.64] ;  /* 0x0000003020207980 */ /* 0x000f62000c101d00 */
[----:B------:R-:W-:Y:S02]  /*19030*/  LOP3.LUT R5, R116, 0x380, RZ, 0xc0, !PT ;  /* 0x0000038074057812 */ /* 0x000fe400078ec0ff */
[----:B------:R-:W-:Y:S01]  /*19040*/  LOP3.LUT R6, R7, 0x380, RZ, 0xc0, !PT ;  /* 0x0000038007067812 */ /* 0x000fe200078ec0ff */
[----:B------:R-:W-:Y:S01]  /*19050*/  IMAD R62, R62, UR4, RZ ;  /* 0x000000043e3e7c24 */ /* 0x000fe2000f8e02ff */
[----:B------:R-:W-:Y:S02]  /*19060*/  MOV R61, R65 ;  /* 0x00000041003d7202 */ /* 0x000fe40000000f00 */
[----:B------:R-:W-:Y:S02]  /*19070*/  SHF.R.U64 R36, R36, 0x3, RZ ;  /* 0x0000000324247819 */ /* 0x000fe400000012ff */
[----:B------:R-:W-:-:S02]  /*19080*/  SHF.R.U64 R40, R40, 0x3, RZ ;  /* 0x0000000328287819 */ /* 0x000fc400000012ff */
[----:B------:R-:W-:Y:S02]  /*19090*/  SHF.R.U64 R44, R44, 0x3, RZ ;  /* 0x000000032c2c7819 */ /* 0x000fe400000012ff */
[----:B------:R-:W-:Y:S02]  /*190a0*/  SHF.R.U64 R48, R48, 0x3, RZ ;  /* 0x0000000330307819 */ /* 0x000fe400000012ff */
[----:B------:R-:W-:Y:S02]  /*190b0*/  SHF.R.U64 R52, R52, 0x3, RZ ;  /* 0x0000000334347819 */ /* 0x000fe400000012ff */
[----:B------:R-:W-:Y:S02]  /*190c0*/  SHF.R.U64 R5, R5, 0x3, RZ ;  /* 0x0000000305057819 */ /* 0x000fe400000012ff */
[----:B--2---:R-:W-:Y:S02]  /*190d0*/  @P4 SHF.R.U32.HI R61, RZ, R67, R0 ;  /* 0x00000043ff3d4219 */ /* 0x004fe40000011600 */
[----:B------:R-:W-:Y:S01]  /*190e0*/  SHF.R.U64 R6, R6, 0x3, RZ ;  /* 0x0000000306067819 */ /* 0x000fe200000012ff */
[C---:B------:R-:W-:Y:S01]  /*190f0*/  IMAD R63, R227.reuse, UR5, R62 ;  /* 0x00000005e33f7c24 */ /* 0x040fe2000f8e023e */
[----:B------:R-:W-:Y:S01]  /*19100*/  LOP3.LUT R36, R36, R37, RZ, 0x3c, !PT ;  /* 0x0000002524247212 */ /* 0x000fe200078e3cff */
[----:B------:R-:W-:Y:S01]  /*19110*/  IMAD.WIDE.U32 R20, R227, UR4, R20 ;  /* 0x00000004e3147c25 */ /* 0x000fe2000f8e0014 */
[----:B------:R-:W-:Y:S01]  /*19120*/  LOP3.LUT R40, R40, R41, RZ, 0x3c, !PT ;  /* 0x0000002928287212 */ /* 0x000fe200078e3cff */
[----:B------:R-:W-:Y:S01]  /*19130*/  ULDC.64 UR4, c[0x0][0xae0] ;  /* 0x0002b80000047ab9 */ /* 0x000fe20000000a00 */
[----:B------:R-:W-:Y:S01]  /*19140*/  LOP3.LUT R44, R44, R45, RZ, 0x3c, !PT ;  /* 0x0000002d2c2c7212 */ /* 0x000fe200078e3cff */
[--C-:B------:R-:W-:Y:S01]  /*19150*/  IMAD.X R37, RZ, RZ, R117.reuse, P0 ;  /* 0x000000ffff257224 */ /* 0x100fe200000e0675 */
[----:B------:R-:W-:Y:S01]  /*19160*/  LOP3.LUT R48, R48, R49, RZ, 0x3c, !PT ;  /* 0x0000003130307212 */ /* 0x000fe200078e3cff */
[--C-:B------:R-:W-:Y:S01]  /*19170*/  IMAD.X R45, RZ, RZ, R117.reuse, P2 ;  /* 0x000000ffff2d7224 */ /* 0x100fe200010e0675 */
[----:B------:R-:W-:Y:S01]  /*19180*/  LOP3.LUT R52, R52, R53, RZ, 0x3c, !PT ;  /* 0x0000003534347212 */ /* 0x000fe200078e3cff */
[--C-:B------:R-:W-:Y:S01]  /*19190*/  IMAD.X R49, RZ, RZ, R117.reuse, P6 ;  /* 0x000000ffff317224 */ /* 0x100fe200030e0675 */
[----:B------:R-:W-:Y:S01]  /*191a0*/  LOP3.LUT R4, R5, R116, RZ, 0x3c, !PT ;  /* 0x0000007405047212 */ /* 0x000fe200078e3cff */
[----:B------:R-:W-:Y:S01]  /*191b0*/  IMAD.MOV.U32 R5, RZ, RZ, R117 ;  /* 0x000000ffff057224 */ /* 0x000fe200078e0075 */
[--C-:B------:R-:W-:Y:S01]  /*191c0*/  SHF.R.S32.HI R0, RZ, 0x1f, R61.reuse ;  /* 0x0000001fff007819 */ /* 0x100fe2000001143d */
[----:B------:R-:W-:Y:S01]  /*191d0*/  IMAD.MOV R62, RZ, RZ, -R61 ;  /* 0x000000ffff3e7224 */ /* 0x000fe200078e0a3d */
[----:B------:R-:W-:-:S02]  /*191e0*/  IADD3.X R41, RZ, R117, RZ, P3, !PT ;  /* 0x00000075ff297210 */ /* 0x000fc40001ffe4ff */
[----:B------:R-:W-:Y:S01]  /*191f0*/  LOP3.LUT R56, R6, R7, RZ, 0x3c, !PT ;  /* 0x0000000706387212 */ /* 0x000fe200078e3cff */
[----:B------:R-:W-:Y:S01]  /*19200*/  IMAD.IADD R21, R21, 0x1, R63 ;  /* 0x0000000115157824 */ /* 0x000fe200078e023f */
[----:B------:R-:W-:Y:S01]  /*19210*/  IADD3.X R53, RZ, R117, RZ, P5, !PT ;  /* 0x00000075ff357210 */ /* 0x000fe20002ffe4ff */
[----:B------:R-:W-:Y:S01]  /*19220*/  IMAD R0, R0, UR4, RZ ;  /* 0x0000000400007c24 */ /* 0x000fe2000f8e02ff */
[----:B------:R-:W5:Y:S01]  /*19230*/  LD.E.128 R4, desc[UR48][R4.64] ;  /* 0x0000003004047980 */ /* 0x000f62000c101d00 */
[----:B------:R-:W-:Y:S02]  /*19240*/  IMAD R125, R125, R62, R65 ;  /* 0x0000003e7d7d7224 */ /* 0x000fe400078e0241 */
[C---:B------:R-:W-:Y:S01]  /*19250*/  IMAD.WIDE.U32 R20, R61.reuse, UR4, R20 ;  /* 0x000000043d147c25 */ /* 0x040fe2000f8e0014 */
[----:B------:R-:W5:Y:S04]  /*19260*/  LD.E.128 R36, desc[UR48][R36.64] ;  /* 0x0000003024247980 */ /* 0x000f68000c101d00 */
[----:B------:R-:W5:Y:S01]  /*19270*/  LD.E.128 R40, desc[UR48][R40.64] ;  /* 0x0000003028287980 */ /* 0x000f62000c101d00 */
[----:B------:R-:W-:-:S03]  /*19280*/  IMAD R61, R61, UR5, R0 ;  /* 0x000000053d3d7c24 */ /* 0x000fc6000f8e0200 */
[----:B------:R-:W5:Y:S01]  /*19290*/  LD.E.128 R44, desc[UR48][R44.64] ;  /* 0x000000302c2c7980 */ /* 0x000f62000c101d00 */
[----:B------:R-:W-:Y:S01]  /*192a0*/  SHF.R.S32.HI R0, RZ, 0x1f, R125 ;  /* 0x0000001fff007819 */ /* 0x000fe2000001147d */
[----:B------:R-:W-:Y:S02]  /*192b0*/  ULDC.64 UR4, c[0x0][0xad8] ;  /* 0x0002b60000047ab9 */ /* 0x000fe40000000a00 */
        /* <DEDUP_REMOVED lines=9> */
[----:B------:R-:W-:-:S02]  /*19350*/  IMAD.IADD R21, R21, 0x1, R61 ;  /* 0x0000000115157824 */ /* 0x000fc400078e023d */
[----:B------:R-:W-:Y:S01]  /*19360*/  IMAD R0, R0, UR4, RZ ;  /* 0x0000000400007c24 */ /* 0x000fe2000f8e02ff */
[----:B------:R-:W-:Y:S01]  /*19370*/  LEA R67, R128, R60, 0x7 ;  /* 0x0000003c80437211 */ /* 0x000fe200078e38ff */
[----:B------:R-:W-:-:S04]  /*19380*/  IMAD.WIDE.U32 R20, R125, UR4, R20 ;  /* 0x000000047d147c25 */ /* 0x000fc8000f8e0014 */
[----:B------:R-:W-:Y:S01]  /*19390*/  IMAD R63, R125, UR5, R0 ;  /* 0x000000057d3f7c24 */ /* 0x000fe2000f8e0200 */
[-C--:B------:R-:W-:Y:S01]  /*193a0*/  ISETP.GE.AND P2, PT, R67, R64.reuse, PT ;  /* 0x000000404300720c */ /* 0x080fe20003f46270 */
[----:B------:R-:W-:Y:S01]  /*193b0*/  ULDC.64 UR4, c[0x0][0xa80] ;  /* 0x0002a00000047ab9 */ /* 0x000fe20000000a00 */
[----:B------:R-:W-:Y:S01]  /*193c0*/  IADD3 R0, R2, 0x30820, RZ ;  /* 0x0003082002007810 */ /* 0x000fe20007ffe0ff */
[----:B------:R-:W-:Y:S01]  /*193d0*/  IMAD.IADD R21, R21, 0x1, R63 ;  /* 0x0000000115157824 */ /* 0x000fe200078e023f */
[C---:B------:R-:W-:Y:S01]  /*193e0*/  LEA R65, P3, R20.reuse, UR4, 0x1 ;  /* 0x0000000414417c11 */ /* 0x040fe2000f8608ff */
[----:B------:R-:W-:Y:S01]  /*193f0*/  VIADD R61, R67, 0x20 ;  /* 0x00000020433d7836 */ /* 0x000fe20000000000 */
[----:B------:R-:W-:Y:S02]  /*19400*/  PRMT R0, RZ, 0x654, R0 ;  /* 0x00000654ff007816 */ /* 0x000fe40000000000 */
[----:B------:R-:W-:Y:S02]  /*19410*/  LEA.HI.X R66, R20, UR5, R21, 0x1, P3 ;  /* 0x0000000514427c11 */ /* 0x000fe400098f0c15 */
[-C--:B------:R-:W-:Y:S01]  /*19420*/  ISETP.GE.AND P1, PT, R61, R64.reuse, PT ;  /* 0x000000403d00720c */ /* 0x080fe20003f26270 */
[----:B------:R-:W-:Y:S01]  /*19430*/  VIADD R61, R67, 0x40 ;  /* 0x00000040433d7836 */ /* 0x000fe20000000000 */
[----:B0-----:R0:W1:Y:S01]  /*19440*/  SHFL.IDX PT, R62, R65, RZ, 0x181f ;  /* 0x00181fff413e7589 */ /* 0x00106200000e0000 */
[----:B------:R-:W-:Y:S01]  /*19450*/  BSSY B1, `(.L_x_650) ;  /* 0x0000017000017945 */ /* 0x000fe20003800000 */
[----:B------:R2:W-:Y:S01]  /*19460*/  SYNCS.ARRIVE.TRANS64.RED.A1T0 RZ, [R0+URZ], RZ ;  /* 0x000000ff00ff79a7 */ /* 0x0005e2000810043f */
[C---:B------:R-:W-:Y:S01]  /*19470*/  IADD3 R69, R3.reuse, 0x80, RZ ;  /* 0x0000008003457810 */ /* 0x040fe20007ffe0ff */
[----:B------:R-:W-:Y:S01]  /*19480*/  VIADD R71, R3, 0x40 ;  /* 0x0000004003477836 */ /* 0x000fe20000000000 */
[----:B------:R-:W-:Y:S01]  /*19490*/  ISETP.GE.AND P0, PT, R61, R64, PT ;  /* 0x000000403d00720c */ /* 0x000fe20003f06270 */
[----:B--2---:R0:W2:Y:S01]  /*194a0*/  SHFL.IDX PT, R0, R66, RZ, 0x181f ;  /* 0x00181fff42007589 */ /* 0x0040a200000e0000 */
[----:B------:R-:W-:Y:S11]  /*194b0*/  @P2 BRA `(.L_x_651) ;  /* 0x0000000000402947 */ /* 0x000ff60003800000 */
[----:B------:R-:W-:Y:S01]  /*194c0*/  ULDC UR4, c[0x0][0xac8] ;  /* 0x0002b20000047ab9 */ /* 0x000fe20000000800 */
[----:B------:R-:W-:Y:S02]  /*194d0*/  SHF.R.S32.HI R21, RZ, 0x1f, R3 ;  /* 0x0000001fff157819 */ /* 0x000fe40000011403 */
[----:B------:R-:W-:Y:S02]  /*194e0*/  ISETP.GE.AND P4, PT, R3, UR4, PT ;  /* 0x0000000403007c0c */ /* 0x000fe4000bf86270 */
[----:B------:R-:W-:Y:S02]  /*194f0*/  ISETP.GE.AND P3, PT, R71, UR4, PT ;  /* 0x0000000447007c0c */ /* 0x000fe4000bf66270 */
[----:B------:R-:W-:Y:S02]  /*19500*/  ISETP.GE.AND P2, PT, R69, UR4, PT ;  /* 0x0000000445007c0c */ /* 0x000fe4000bf46270 */
[----:B------:R-:W-:Y:S02]  /*19510*/  SHF.R.S32.HI R61, RZ, 0x1f, R71 ;  /* 0x0000001fff3d7819 */ /* 0x000fe40000011447 */
[----:B------:R-:W-:-:S05]  /*19520*/  SHF.R.S32.HI R63, RZ, 0x1f, R69 ;  /* 0x0000001fff3f7819 */ /* 0x000fca0000011445 */
        /* <DEDUP_REMOVED lines=9> */
.L_x_651:
[----:B------:R-:W-:Y:S05]  /*195c0*/  BSYNC B1 ;  /* 0x0000000000017941 */ /* 0x000fea0003800000 */
.L_x_650:
[----:B--2---:R2:W4:Y:S01]  /*195d0*/  SHFL.IDX PT, R0, R66, 0x1, 0x181f ;  /* 0x00381f0042007f89 */ /* 0x00452200000e0000 */
[----:B------:R-:W-:Y:S01]  /*195e0*/  BSSY B1, `(.L_x_652) ;  /* 0x0000013000017945 */ /* 0x000fe20003800000 */
[----:B---3-5:R-:W-:Y:S02]  /*195f0*/  SHF.R.S32.HI R29, RZ, 0x1f, R3 ;  /* 0x0000001fff1d7819 */ /* 0x028fe40000011403 */
[----:B------:R2:W3:Y:S01]  /*19600*/  SHFL.IDX PT, R20, R65, 0x1, 0x181f ;  /* 0x00381f0041147f89 */ /* 0x0004e200000e0000 */
[----:B------:R-:W-:Y:S02]  /*19610*/  SHF.R.S32.HI R28, RZ, 0x1f, R71 ;  /* 0x0000001fff1c7819 */ /* 0x000fe40000011447 */
[----:B------:R-:W-:Y:S01]  /*19620*/  SHF.R.S32.HI R30, RZ, 0x1f, R69 ;  /* 0x0000001fff1e7819 */ /* 0x000fe20000011445 */
[----:B------:R-:W-:Y:S06]  /*19630*/  @P1 BRA `(.L_x_653) ;  /* 0x0000000000341947 */ /* 0x000fec0003800000 */
[----:B------:R-:W-:Y:S02]  /*19640*/  ULDC UR4, c[0x0][0xac8] ;  /* 0x0002b20000047ab9 */ /* 0x000fe40000000800 */
[----:B------:R-:W-:Y:S02]  /*19650*/  ISETP.GE.AND P4, PT, R3, UR4, PT ;  /* 0x0000000403007c0c */ /* 0x000fe4000bf86270 */
[----:B------:R-:W-:Y:S02]  /*19660*/  ISETP.GE.AND P5, PT, R71, UR4, PT ;  /* 0x0000000447007c0c */ /* 0x000fe4000bfa6270 */
[----:B------:R-:W-:-:S09]  /*19670*/  ISETP.GE.AND P6, PT, R69, UR4, PT ;  /* 0x0000000445007c0c */ /* 0x000fd2000bfc6270 */
[-C--:B---3--:R-:W-:Y:S02]  /*19680*/  @!P4 LEA R4, P1, R3, R20.reuse, 0x1 ;  /* 0x000000140304c211 */ /* 0x088fe400078208ff */
        /* <DEDUP_REMOVED lines=8> */
.L_x_653:
[----:B------:R-:W-:Y:S05]  /*19710*/  BSYNC B1 ;  /* 0x0000000000017941 */ /* 0x000fea0003800000 */
.L_x_652:
[----:B----4-:R4:W0:Y:S01]  /*19720*/  SHFL.IDX PT, R0, R66, 0x2, 0x181f ;  /* 0x00581f0042007f89 */ /* 0x01082200000e0000 */
[----:B------:R-:W-:Y:S03]  /*19730*/  BSSY B1, `(.L_x_654) ;  /* 0x0000010000017945 */ /* 0x000fe60003800000 */
[----:B---3--:R4:W3:Y:S01]  /*19740*/  SHFL.IDX PT, R8, R65, 0x2, 0x181f ;  /* 0x00581f0041087f89 */ /* 0x0088e200000e0000 */
[----:B------:R-:W-:Y:S05]  /*19750*/  @P0 BRA `(.L_x_655) ;  /* 0x0000000000340947 */ /* 0x000fea0003800000 */
[----:B------:R-:W-:Y:S02]  /*19760*/  ULDC UR4, c[0x0][0xac8] ;  /* 0x0002b20000047ab9 */ /* 0x000fe40000000800 */
[----:B------:R-:W-:Y:S02]  /*19770*/  ISETP.GE.AND P3, PT, R3, UR4, PT ;  /* 0x0000000403007c0c */ /* 0x000fe4000bf66270 */
[----:B------:R-:W-:Y:S02]  /*19780*/  ISETP.GE.AND P4, PT, R71, UR4, PT ;  /* 0x0000000447007c0c */ /* 0x000fe4000bf86270 */
[----:B------:R-:W-:-:S09]  /*19790*/  ISETP.GE.AND P5, PT, R69, UR4, PT ;  /* 0x0000000445007c0c */ /* 0x000fd2000bfa6270 */
[-C--:B---3--:R-:W-:Y:S02]  /*197a0*/  @!P3 LEA R4, P0, R3, R8.reuse, 0x1 ;  /* 0x000000080304b211 */ /* 0x088fe400078008ff */
[-C--:B------:R-:W-:Y:S02]  /*197b0*/  @!P4 LEA R6, P1, R71, R8.reuse, 0x1 ;  /* 0x000000084706c211 */ /* 0x080fe400078208ff */
[----:B------:R-:W-:Y:S02]  /*197c0*/  @!P5 LEA R8, P2, R69, R8, 0x1 ;  /* 0x000000084508d211 */ /* 0x000fe400078408ff */
[-C--:B0-----:R-:W-:Y:S02]  /*197d0*/  @!P3 LEA.HI.X R5, R3, R0.reuse, R29, 0x1, P0 ;  /* 0x000000000305b211 */ /* 0x081fe400000f0c1d */
[-C--:B------:R-:W-:Y:S02]  /*197e0*/  @!P4 LEA.HI.X R7, R71, R0.reuse, R28, 0x1, P1 ;  /* 0x000000004707c211 */ /* 0x080fe400008f0c1c */
[----:B------:R-:W-:Y:S01]  /*197f0*/  @!P5 LEA.HI.X R9, R69, R0, R30, 0x1, P2 ;  /* 0x000000004509d211 */ /* 0x000fe200010f0c1e */
[----:B------:R0:W-:Y:S04]  /*19800*/  @!P3 ST.E.128 desc[UR48][R4.64], R12 ;  /* 0x0000000c0400b985 */ /* 0x0001e8000c101d30 */
[----:B------:R0:W-:Y:S04]  /*19810*/  @!P4 ST.E.128 desc[UR48][R6.64], R36 ;  /* 0x000000240600c985 */ /* 0x0001e8000c101d30 */
[----:B------:R0:W-:Y:S02]  /*19820*/  @!P5 ST.E.128 desc[UR48][R8.64], R52 ;  /* 0x000000340800d985 */ /* 0x0001e4000c101d30 */
.L_x_655:
[----:B------:R-:W-:Y:S05]  /*19830*/  BSYNC B1 ;  /* 0x0000000000017941 */ /* 0x000fea0003800000 */
.L_x_654:
[----:B0-----:R-:W-:Y:S01]  /*19840*/  VIADD R5, R67, 0x60 ;  /* 0x0000006043057836 */ /* 0x001fe20000000000 */
[----:B--2-4-:R-:W0:Y:S04]  /*19850*/  SHFL.IDX PT, R66, R66, 0x3, 0x181f ;  /* 0x00781f0042427f89 */ /* 0x014e2800000e0000 */
[----:B------:R-:W-:Y:S01]  /*19860*/  ISETP.GE.AND P0, PT, R5, R64, PT ;  /* 0x000000400500720c */ /* 0x000fe20003f06270 */
[----:B------:R2:W4:-:S12]  /*19870*/  SHFL.IDX PT, R0, R65, 0x3, 0x181f ;  /* 0x00781f0041007f89 */ /* 0x00051800000e0000 */
[----:B--2---:R-:W-:Y:S05]  /*19880*/  @P0 BRA `(.L_x_656) ;  /* 0x0000002000340947 */ /* 0x004fea0003800000 */
[----:B------:R-:W-:Y:S02]  /*19890*/  ULDC UR4, c[0x0][0xac8] ;  /* 0x0002b20000047ab9 */ /* 0x000fe40000000800 */
[----:B------:R-:W-:Y:S02]  /*198a0*/  ISETP.GE.AND P2, PT, R3, UR4, PT ;  /* 0x0000000403007c0c */ /* 0x000fe4000bf46270 */
[----:B------:R-:W-:-:S11]  /*198b0*/  ISETP.GE.AND P3, PT, R71, UR4, PT ;  /* 0x0000000447007c0c */ /* 0x000fd6000bf66270 */
[-C--:B----4-:R-:W-:Y:S02]  /*198c0*/  @!P2 LEA R4, P0, R3, R0.reuse, 0x1 ;  /* 0x000000000304a211 */ /* 0x090fe400078008ff */
[----:B------:R-:W-:Y:S02]  /*198d0*/  @!P3 LEA R6, P1, R71, R0, 0x1 ;  /* 0x000000004706b211 */ /* 0x000fe400078208ff */
[-C--:B0-----:R-:W-:Y:S02]  /*198e0*/  @!P2 LEA.HI.X R5, R3, R66.reuse, R29, 0x1, P0 ;  /* 0x000000420305a211 */ /* 0x081fe400000f0c1d */
        /* <DEDUP_REMOVED lines=9> */
.L_x_649:
[----:B------:R-:W-:Y:S01]  /*19980*/  ULDC.64 UR4, c[0x0][0xb08] ;  /* 0x0002c20000047ab9 */ /* 0x000fe20000000a00 */
[----:B------:R1:W5:Y:S01]  /*19990*/  LDL R166, [R1+0x48] ;  /* 0x0000480001a67983 */ /* 0x0003620000100800 */
[----:B0-----:R-:W-:Y:S01]  /*199a0*/  IMAD R3, R66, UR4, RZ ;  /* 0x0000000442037c24 */ /* 0x001fe2000f8e02ff */
[----:B------:R-:W-:Y:S01]  /*199b0*/  SHF.R.S32.HI R66, RZ, 0x1f, R227 ;  /* 0x0000001fff427819 */ /* 0x000fe200000114e3 */
[C---:B------:R-:W-:Y:S01]  /*199c0*/  IMAD.WIDE.U32 R60, R0.reuse, UR4, RZ ;  /* 0x00000004003c7c25 */ /* 0x040fe2000f8e00ff */
[----:B------:R1:W5:Y:S01]  /*199d0*/  LDL R165, [R1+0x10c] ;  /* 0x00010c0001a57983 */ /* 0x0003620000100800 */
[----:B------:R-:W0:Y:S01]  /*199e0*/  @P4 LDC R62, c[0x0][0xbec] ;  /* 0x0002fb00ff3e4b82 */ /* 0x000e220000000800 */
[----:B------:R-:W-:Y:S01]  /*199f0*/  ULDC.64 UR6, c[0x0][0xb30] ;  /* 0x0002cc0000067ab9 */ /* 0x000fe20000000a00 */
[----:B------:R-:W-:Y:S01]  /*19a00*/  IMAD R3, R0, UR5, R3 ;  /* 0x0000000500037c24 */ /* 0x000fe2000f8e0203 */
[----:B------:R-:W-:Y:S01]  /*19a10*/  ULDC.64 UR4, c[0x0][0xb38] ;  /* 0x0002ce0000047ab9 */ /* 0x000fe20000000a00 */
[----:B------:R1:W5:Y:S03]  /*19a20*/  LDL R164, [R1+0xa4] ;  /* 0x0000a40001a47983 */ /* 0x0003660000100800 */
[----:B------:R-:W-:Y:S01]  /*19a30*/  IADD3 R61, R61, R3, RZ ;  /* 0x000000033d3d7210 */ /* 0x000fe20007ffe0ff */
[----:B------:R1:W5:Y:S01]  /*19a40*/  LDL R163, [R1+0x108] ;  /* 0x0001080001a37983 */ /* 0x0003620000100800 */
[----:B------:R-:W2:Y:S01]  /*19a50*/  @P4 LDC R0, c[0x0][0xbf0] ;  /* 0x0002fc00ff004b82 */ /* 0x000ea20000000800 */
[----:B------:R-:W-:-:S02]  /*19a60*/  IMAD.MOV.U32 R3, RZ, RZ, R67 ;  /* 0x000000ffff037224 */ /* 0x000fc400078e0043 */
[C---:B------:R-:W-:Y:S01]  /*19a70*/  IMAD.WIDE.U32 R60, R196.reuse, UR4, R60 ;  /* 0x00000004c43c7c25 */ /* 0x040fe2000f8e003c */
[----:B------:R1:W5:Y:S03]  /*19a80*/  LDL R162, [R1+0xa0] ;  /* 0x0000a00001a27983 */ /* 0x0003660000100800 */
[----:B------:R-:W-:Y:S01]  /*19a90*/  IMAD R61, R196, UR5, R61 ;  /* 0x00000005c43d7c24 */ /* 0x000fe2000f8e023d */
[----:B------:R-:W-:Y:S01]  /*19aa0*/  ULDC.64 UR4, c[0x0][0xb40] ;  /* 0x0002d00000047ab9 */ /* 0x000fe20000000a00 */
[----:B------:R1:W5:Y:S01]  /*19ab0*/  LDL R161, [R1+0x104] ;  /* 0x0001040001a17983 */ /* 0x0003620000100800 */
[----:B------:R-:W-:Y:S02]  /*19ac0*/  IMAD R66, R66, UR4, RZ ;  /* 0x0000000442427c24 */ /* 0x000fe4000f8e02ff */
[C---:B------:R-:W-:Y:S01]  /*19ad0*/  IMAD.WIDE.U32 R60, R227.reuse, UR4, R60 ;  /* 0x00000004e33c7c25 */ /* 0x040fe2000f8e003c */
[----:B------:R1:W5:Y:S03]  /*19ae0*/  LDL R160, [R1+0x9c] ;  /* 0x00009c0001a07983 */ /* 0x0003660000100800 */
[----:B------:R-:W-:Y:S01]  /*19af0*/  IMAD R63, R227, UR5, R66 ;  /* 0x00000005e33f7c24 */ /* 0x000fe2000f8e0242 */
[----:B------:R-:W-:Y:S01]  /*19b00*/  ULDC.64 UR4, c[0x0][0xb48] ;  /* 0x0002d20000047ab9 */ /* 0x000fe20000000a00 */
[----:B------:R1:W5:Y:S01]  /*19b10*/  LDL R159, [R1+0x100] ;  /* 0x00010000019f7983 */ /* 0x0003620000100800 */
[----:B0-----:R-:W-:-:S03]  /*19b20*/  @P4 IMAD.HI.U32 R73, R67, R62, RZ ;  /* 0x0000003e43494227 */ /* 0x001fc600078e00ff */
[----:B------:R1:W5:Y:S01]  /*19b30*/  LDL R158, [R1+0x98] ;  /* 0x00009800019e7983 */ /* 0x0003620000100800 */
[----:B------:R-:W-:Y:S01]  /*19b40*/  IMAD.IADD R61, R61, 0x1, R63 ;  /* 0x000000013d3d7824 */ /* 0x000fe200078e023f */
[----:B--2---:R-:W-:Y:S02]  /*19b50*/  @P4 SHF.R.U32.HI R3, RZ, R0, R73 ;  /* 0x00000000ff034219 */ /* 0x004fe40000011649 */
[----:B------:R1:W5:Y:S01]  /*19b60*/  LDL R157, [R1+0xfc] ;  /* 0x0000fc00019d7983 */ /* 0x0003620000100800 */
[----:B------:R-:W-:Y:S01]  /*19b70*/  IMAD.WIDE.U32 R60, R127, UR4, R60 ;  /* 0x000000047f3c7c25 */ /* 0x000fe2000f8e003c */
[----:B------:R-:W-:Y:S02]  /*19b80*/  IADD3 R62, -R3, RZ, RZ ;  /* 0x000000ff033e7210 */ /* 0x000fe40007ffe1ff */
[----:B------:R1:W5:Y:S01]  /*19b90*/  LDL R156, [R1+0x94] ;  /* 0x00009400019c7983 */ /* 0x0003620000100800 */
[----:B------:R-:W-:Y:S01]  /*19ba0*/  IMAD R61, R127, UR5, R61 ;  /* 0x000000057f3d7c24 */ /* 0x000fe2000f8e023d */
[----:B------:R-:W-:Y:S01]  /*19bb0*/  SHF.R.S32.HI R0, RZ, 0x1f, R3 ;  /* 0x0000001fff007819 */ /* 0x000fe20000011403 */
[----:B------:R-:W-:Y:S01]  /*19bc0*/  IMAD R125, R125, R62, R67 ;  /* 0x0000003e7d7d7224 */ /* 0x000fe200078e0243 */
[----:B------:R1:W5:Y:S01]  /*19bd0*/  LDL R155, [R1+0xf8] ;  /* 0x0000f800019b7983 */ /* 0x0003620000100800 */
[----:B------:R-:W-:-:S02]  /*19be0*/  ULDC.64 UR4, c[0x0][0xb28] ;  /* 0x0002ca0000047ab9 */ /* 0x000fc40000000a00 */
[----:B------:R-:W-:Y:S01]  /*19bf0*/  IMAD R0, R0, UR6, RZ ;  /* 0x0000000600007c24 */ /* 0x000fe2000f8e02ff */
[----:B------:R1:W5:Y:S04]  /*19c00*/  LDL R154, [R1+0x90] ;  /* 0x00009000019a7983 */ /* 0x0003680000100800 */
        /* <DEDUP_REMOVED lines=33> */
[----:B------:R1:W5:Y:S01]  /*19e20*/  LDL R74, [R1+0x4c] ;  /* 0x00004c00014a7983 */ /* 0x0003620000100800 */
[C---:B------:R-:W-:Y:S01]  /*19e30*/  IMAD R63, R3.reuse, UR7, R0 ;  /* 0x00000007033f7c24 */ /* 0x040fe2000f8e0200 */
[----:B------:R-:W-:Y:S01]  /*19e40*/  SHF.R.S32.HI R0, RZ, 0x1f, R125 ;  /* 0x0000001fff007819 */ /* 0x000fe2000001147d */
[----:B------:R-:W-:-:S04]  /*19e50*/  IMAD.WIDE.U32 R60, R3, UR6, R60 ;  /* 0x00000006033c7c25 */ /* 0x000fc8000f8e003c */
[----:B------:R-:W-:Y:S02]  /*19e60*/  IMAD R0, R0, UR4, RZ ;  /* 0x0000000400007c24 */ /* 0x000fe4000f8e02ff */
[----:B------:R-:W-:Y:S02]  /*19e70*/  IMAD.IADD R61, R61, 0x1, R63 ;  /* 0x000000013d3d7824 */ /* 0x000fe400078e023f */
[C---:B------:R-:W-:Y:S02]  /*19e80*/  IMAD R3, R125.reuse, UR5, R0 ;  /* 0x000000057d037c24 */ /* 0x040fe4000f8e0200 */
[----:B------:R-:W-:Y:S01]  /*19e90*/  IMAD.WIDE.U32 R60, R125, UR4, R60 ;  /* 0x000000047d3c7c25 */ /* 0x000fe2000f8e003c */
[----:B------:R-:W-:Y:S01]  /*19ea0*/  ISETP.GE.AND P0, PT, R72, R64, PT ;  /* 0x000000404800720c */ /* 0x000fe20003f06270 */
[----:B------:R-:W-:Y:S02]  /*19eb0*/  ULDC.64 UR4, c[0x0][0xb00] ;  /* 0x0002c00000047ab9 */ /* 0x000fe40000000a00 */
[----:B------:R-:W-:Y:S01]  /*19ec0*/  VIADD R62, R2, 0x30820 ;  /* 0x00030820023e7836 */ /* 0x000fe20000000000 */
[----:B------:R-:W-:-:S02]  /*19ed0*/  IADD3 R3, R61, R3, RZ ;  /* 0x000000033d037210 */ /* 0x000fc40007ffe0ff */
[C---:B------:R-:W-:Y:S02]  /*19ee0*/  LEA R0, P1, R60.reuse, UR4, 0x2 ;  /* 0x000000043c007c11 */ /* 0x040fe4000f8210ff */
[----:B------:R-:W-:Y:S02]  /*19ef0*/  PRMT R62, RZ, 0x654, R62 ;  /* 0x00000654ff3e7816 */ /* 0x000fe4000000003e */
[----:B------:R-:W-:Y:S01]  /*19f00*/  LEA.HI.X R3, R60, UR5, R3, 0x2, P1 ;  /* 0x000000053c037c11 */ /* 0x000fe200088f1403 */
[----:B------:R-:W-:Y:S01]  /*19f10*/  BSSY B1, `(.L_x_657) ;  /* 0x0000065000017945 */ /* 0x000fe20003800000 */
[----:B------:R1:W-:Y:S01]  /*19f20*/  SYNCS.ARRIVE.TRANS64.RED.A1T0 RZ, [R62+URZ], RZ ;  /* 0x000000ff3eff79a7 */ /* 0x0003e2000810043f */
[----:B------:R1:W0:Y:S04]  /*19f30*/  SHFL.IDX PT, R60, R0, RZ, 0x1c1f ;  /* 0x001c1fff003c7589 */ /* 0x00022800000e0000 */
[----:B------:R1:W2:Y:S01]  /*19f40*/  SHFL.IDX PT, R61, R3, RZ, 0x1c1f ;  /* 0x001c1fff033d7589 */ /* 0x0002a200000e0000 */
[----:B------:R-:W-:Y:S05]  /*19f50*/  @P0 BRA `(.L_x_658) ;  /* 0x0000000400800947 */ /* 0x000fea0003800000 */
[----:B------:R-:W-:Y:S02]  /*19f60*/  ULDC UR4, c[0x0][0xac8] ;  /* 0x0002b20000047ab9 */ /* 0x000fe40000000800 */
[----:B-----5:R-:W-:Y:S02]  /*19f70*/  ISETP.GE.AND P1, PT, R164, UR4, PT ;  /* 0x00000004a4007c0c */ /* 0x020fe4000bf26270 */
[----:B------:R-:W-:Y:S02]  /*19f80*/  ISETP.GE.AND P0, PT, R162, UR4, PT ;  /* 0x00000004a2007c0c */ /* 0x000fe4000bf06270 */
[----:B------:R-:W-:Y:S02]  /*19f90*/  ISETP.GE.AND P2, PT, R166, UR4, PT ;  /* 0x00000004a6007c0c */ /* 0x000fe4000bf46270 */
[----:B------:R-:W-:Y:S02]  /*19fa0*/  ISETP.GE.AND P3, PT, R160, UR4, PT ;  /* 0x00000004a0007c0c */ /* 0x000fe4000bf66270 */
[----:B------:R-:W-:-:S05]  /*19fb0*/  ISETP.GE.AND P4, PT, R158, UR4, PT ;  /* 0x000000049e007c0c */ /* 0x000fca000bf86270 */
[-C--:B01----:R-:W-:Y:S02]  /*19fc0*/  @!P1 LEA R62, P5, R164, R60.reuse, 0x2 ;  /* 0x0000003ca43e9211 */ /* 0x083fe400078a10ff */
[----:B------:R-:W-:Y:S02]  /*19fd0*/  @!P0 LEA R66, P6, R162, R60, 0x2 ;  /* 0x0000003ca2428211 */ /* 0x000fe400078c10ff */
[----:B--2---:R-:W-:Y:S01]  /*19fe0*/  @!P2 IMAD.WIDE R72, R166, 0x4, R60 ;  /* 0x00000004a648a825 */ /* 0x004fe200078e023c */
[-C--:B------:R-:W-:Y:S02]  /*19ff0*/  @!P1 LEA.HI.X R63, R164, R61.reuse, R165, 0x2, P5 ;  /* 0x0000003da43f9211 */ /* 0x080fe400028f14a5 */
[----:B------:R-:W-:Y:S02]  /*1a000*/  @!P0 LEA.HI.X R67, R162, R61, R163, 0x2, P6 ;  /* 0x0000003da2438211 */ /* 0x000fe400030f14a3 */
[----:B------:R-:W-:Y:S01]  /*1a010*/  ISETP.GE.AND P5, PT, R156, UR4, PT ;  /* 0x000000049c007c0c */ /* 0x000fe2000bfa6270 */
[----:B------:R0:W-:Y:S04]  /*1a020*/  @!P2 ST.E.64 desc[UR48][R72.64], R4 ;  /* 0x000000044800a985 */ /* 0x0001e8000c101b30 */
[----:B------:R1:W-:Y:S01]  /*1a030*/  @!P1 ST.E.64 desc[UR48][R62.64], R6 ;  /* 0x000000063e009985 */ /* 0x0003e2000c101b30 */
[----:B------:R-:W-:-:S03]  /*1a040*/  ISETP.GE.AND P1, PT, R152, UR4, PT ;  /* 0x0000000498007c0c */ /* 0x000fc6000bf26270 */
[----:B------:R2:W-:Y:S01]  /*1a050*/  @!P0 ST.E.64 desc[UR48][R66.64], R8 ;  /* 0x0000000842008985 */ /* 0x0005e2000c101b30 */
[----:B------:R-:W-:Y:S02]  /*1a060*/  ISETP.GE.AND P0, PT, R154, UR4, PT ;  /* 0x000000049a007c0c */ /* 0x000fe4000bf06270 */
[-C--:B0-----:R-:W-:Y:S02]  /*1a070*/  @!P3 LEA R4, P6, R160, R60.reuse, 0x2 ;  /* 0x0000003ca004b211 */ /* 0x081fe400078c10ff */
[-C--:B-1----:R-:W-:Y:S02]  /*1a080*/  @!P4 LEA R6, P2, R158, R60.reuse, 0x2 ;  /* 0x0000003c9e06c211 */ /* 0x082fe400078410ff */
[-C--:B------:R-:W-:Y:S02]  /*1a090*/  @!P3 LEA.HI.X R5, R160, R61.reuse, R161, 0x2, P6 ;  /* 0x0000003da005b211 */ /* 0x080fe400030f14a1 */
[----:B------:R-:W-:Y:S02]  /*1a0a0*/  @!P4 LEA.HI.X R7, R158, R61, R159, 0x2, P2 ;  /* 0x0000003d9e07c211 */ /* 0x000fe400010f149f */
[----:B------:R-:W-:Y:S01]  /*1a0b0*/  ISETP.GE.AND P2, PT, R150, UR4, PT ;  /* 0x0000000496007c0c */ /* 0x000fe2000bf46270 */
[----:B------:R0:W-:Y:S01]  /*1a0c0*/  @!P3 ST.E.64 desc[UR48][R4.64], R10 ;  /* 0x0000000a0400b985 */ /* 0x0001e2000c101b30 */
[----:B--2---:R-:W-:-:S02]  /*1a0d0*/  @!P5 LEA R8, P6, R156, R60, 0x2 ;  /* 0x0000003c9c08d211 */ /* 0x004fc400078c10ff */
[----:B------:R-:W-:Y:S01]  /*1a0e0*/  ISETP.GE.AND P3, PT, R148, UR4, PT ;  /* 0x0000000494007c0c */ /* 0x000fe2000bf66270 */
[----:B------:R1:W-:Y:S01]  /*1a0f0*/  @!P4 ST.E.64 desc[UR48][R6.64], R12 ;  /* 0x0000000c0600c985 */ /* 0x0003e2000c101b30 */
[----:B------:R-:W-:-:S05]  /*1a100*/  @!P5 LEA.HI.X R9, R156, R61, R157, 0x2, P6 ;  /* 0x0000003d9c09d211 */ /* 0x000fca00030f149d */
[----:B------:R2:W-:Y:S01]  /*1a110*/  @!P5 ST.E.64 desc[UR48][R8.64], R14 ;  /* 0x0000000e0800d985 */ /* 0x0005e2000c101b30 */
[----:B0-----:R-:W-:-:S04]  /*1a120*/  @!P0 LEA R4, P4, R154, R60, 0x2 ;  /* 0x0000003c9a048211 */ /* 0x001fc800078810ff */
[-C--:B------:R-:W-:Y:S02]  /*1a130*/  @!P0 LEA.HI.X R5, R154, R61.reuse, R155, 0x2, P4 ;  /* 0x0000003d9a058211 */ /* 0x080fe400020f149b */
[----:B------:R-:W-:Y:S02]  /*1a140*/  ISETP.GE.AND P4, PT, R146, UR4, PT ;  /* 0x0000000492007c0c */ /* 0x000fe4000bf86270 */
[-C--:B-1----:R-:W-:Y:S01]  /*1a150*/  @!P1 LEA R6, P5, R152, R60.reuse, 0x2 ;  /* 0x0000003c98069211 */ /* 0x082fe200078a10ff */
[----:B------:R0:W-:Y:S01]  /*1a160*/  @!P0 ST.E.64 desc[UR48][R4.64], R20 ;  /* 0x0000001404008985 */ /* 0x0001e2000c101b30 */
[----:B--2---:R-:W-:Y:S02]  /*1a170*/  @!P2 LEA R8, P6, R150, R60, 0x2 ;  /* 0x0000003c9608a211 */ /* 0x004fe400078c10ff */
[----:B------:R-:W-:Y:S02]  /*1a180*/  @!P1 LEA.HI.X R7, R152, R61, R153, 0x2, P5 ;  /* 0x0000003d98079211 */ /* 0x000fe400028f1499 */
[----:B------:R-:W-:-:S02]  /*1a190*/  ISETP.GE.AND P5, PT, R144, UR4, PT ;  /* 0x0000000490007c0c */ /* 0x000fc4000bfa6270 */
[----:B------:R-:W-:Y:S01]  /*1a1a0*/  @!P2 LEA.HI.X R9, R150, R61, R151, 0x2, P6 ;  /* 0x0000003d9609a211 */ /* 0x000fe200030f1497 */
[----:B------:R1:W-:Y:S01]  /*1a1b0*/  @!P1 ST.E.64 desc[UR48][R6.64], R24 ;  /* 0x0000001806009985 */ /* 0x0003e2000c101b30 */
[----:B------:R-:W-:-:S03]  /*1a1c0*/  ISETP.GE.AND P1, PT, R140, UR4, PT ;  /* 0x000000048c007c0c */ /* 0x000fc6000bf26270 */
[----:B------:R2:W-:Y:S01]  /*1a1d0*/  @!P2 ST.E.64 desc[UR48][R8.64], R28 ;  /* 0x0000001c0800a985 */ /* 0x0005e2000c101b30 */
[----:B------:R-:W-:Y:S02]  /*1a1e0*/  ISETP.GE.AND P2, PT, R142, UR4, PT ;  /* 0x000000048e007c0c */ /* 0x000fe4000bf46270 */
[----:B0-----:R-:W-:-:S04]  /*1a1f0*/  @!P3 LEA R4, P6, R148, R60, 0x2 ;  /* 0x0000003c9404b211 */ /* 0x001fc800078c10ff */
[----:B------:R-:W-:Y:S02]  /*1a200*/  @!P3 LEA.HI.X R5, R148, R61, R149, 0x2, P6 ;  /* 0x0000003d9405b211 */ /* 0x000fe400030f1495 */
[----:B-1----:R-:W-:-:S03]  /*1a210*/  @!P4 LEA R6, P0, R146, R60, 0x2 ;  /* 0x0000003c9206c211 */ /* 0x002fc600078010ff */
[----:B------:R0:W-:Y:S01]  /*1a220*/  @!P3 ST.E.64 desc[UR48][R4.64], R32 ;  /* 0x000000200400b985 */ /* 0x0001e2000c101b30 */
[-C--:B------:R-:W-:Y:S02]  /*1a230*/  @!P4 LEA.HI.X R7, R146, R61.reuse, R147, 0x2, P0 ;  /* 0x0000003d9207c211 */ /* 0x080fe400000f1493 */
[----:B------:R-:W-:Y:S02]  /*1a240*/  ISETP.GE.AND P0, PT, R135, UR4, PT ;  /* 0x0000000487007c0c */ /* 0x000fe4000bf06270 */
[CC--:B--2---:R-:W-:Y:S01]  /*1a250*/  @!P5 LEA R8, P6, R144.reuse, R60.reuse, 0x2 ;  /* 0x0000003c9008d211 */ /* 0x0c4fe200078c10ff */
[----:B------:R1:W-:Y:S01]  /*1a260*/  @!P4 ST.E.64 desc[UR48][R6.64], R36 ;  /* 0x000000240600c985 */ /* 0x0003e2000c101b30 */
[----:B------:R-:W-:Y:S02]  /*1a270*/  ISETP.GE.AND P4, PT, R131, UR4, PT ;  /* 0x0000000483007c0c */ /* 0x000fe4000bf86270 */
[----:B------:R-:W-:Y:S02]  /*1a280*/  @!P5 LEA.HI.X R9, R144, R61, R145, 0x2, P6 ;  /* 0x0000003d9009d211 */ /* 0x000fe400030f1491 */
[----:B0-----:R-:W-:-:S03]  /*1a290*/  @!P2 LEA R4, P6, R142, R60, 0x2 ;  /* 0x0000003c8e04a211 */ /* 0x001fc600078c10ff */
[----:B------:R0:W-:Y:S01]  /*1a2a0*/  @!P5 ST.E.64 desc[UR48][R8.64], R40 ;  /* 0x000000280800d985 */ /* 0x0001e2000c101b30 */
[----:B------:R-:W-:Y:S02]  /*1a2b0*/  ISETP.GE.AND P5, PT, R133, UR4, PT ;  /* 0x0000000485007c0c */ /* 0x000fe4000bfa6270 */
[----:B------:R-:W-:Y:S02]  /*1a2c0*/  @!P2 LEA.HI.X R5, R142, R61, R143, 0x2, P6 ;  /* 0x0000003d8e05a211 */ /* 0x000fe400030f148f */
[----:B-1----:R-:W-:-:S03]  /*1a2d0*/  @!P1 LEA R6, P3, R140, R60, 0x2 ;  /* 0x0000003c8c069211 */ /* 0x002fc600078610ff */
[----:B------:R1:W-:Y:S01]  /*1a2e0*/  @!P2 ST.E.64 desc[UR48][R4.64], R44 ;  /* 0x0000002c0400a985 */ /* 0x0003e2000c101b30 */
[-C--:B------:R-:W-:Y:S02]  /*1a2f0*/  @!P1 LEA.HI.X R7, R140, R61.reuse, R141, 0x2, P3 ;  /* 0x0000003d8c079211 */ /* 0x080fe400018f148d */
[----:B------:R-:W-:Y:S02]  /*1a300*/  ISETP.GE.AND P3, PT, R129, UR4, PT ;  /* 0x0000000481007c0c */ /* 0x000fe4000bf66270 */
[CC--:B0-----:R-:W-:Y:S01]  /*1a310*/  @!P0 LEA R8, P6, R135.reuse, R60.reuse, 0x2 ;  /* 0x0000003c87088211 */ /* 0x0c1fe200078c10ff */
[----:B------:R0:W-:Y:S03]  /*1a320*/  @!P1 ST.E.64 desc[UR48][R6.64], R48 ;  /* 0x0000003006009985 */ /* 0x0001e6000c101b30 */
[----:B------:R-:W-:Y:S02]  /*1a330*/  @!P0 LEA.HI.X R9, R135, R61, R136, 0x2, P6 ;  /* 0x0000003d87098211 */ /* 0x000fe400030f1488 */
[----:B-1----:R-:W-:-:S03]  /*1a340*/  @!P5 LEA R4, P1, R133, R60, 0x2 ;  /* 0x0000003c8504d211 */ /* 0x002fc600078210ff */
[----:B------:R1:W-:Y:S01]  /*1a350*/  @!P0 ST.E.64 desc[UR48][R8.64], R52 ;  /* 0x0000003408008985 */ /* 0x0003e2000c101b30 */
[----:B------:R-:W-:Y:S02]  /*1a360*/  ISETP.GE.AND P0, PT, R127, UR4, PT ;  /* 0x000000047f007c0c */ /* 0x000fe4000bf06270 */
[-C--:B------:R-:W-:Y:S02]  /*1a370*/  @!P5 LEA.HI.X R5, R133, R61.reuse, R134, 0x2, P1 ;  /* 0x0000003d8505d211 */ /* 0x080fe400008f1486 */
[----:B------:R-:W-:Y:S02]  /*1a380*/  ISETP.GE.AND P1, PT, R124, UR4, PT ;  /* 0x000000047c007c0c */ /* 0x000fe4000bf26270 */
[C---:B0-----:R-:W-:Y:S01]  /*1a390*/  @!P4 LEA R6, P2, R131.reuse, R60, 0x2 ;  /* 0x0000003c8306c211 */ /* 0x041fe200078410ff */
[----:B------:R0:W-:Y:S03]  /*1a3a0*/  @!P5 ST.E.64 desc[UR48][R4.64], R56 ;  /* 0x000000380400d985 */ /* 0x0001e6000c101b30 */
[----:B------:R-:W-:-:S02]  /*1a3b0*/  @!P4 LEA.HI.X R7, R131, R61, R132, 0x2, P2 ;  /* 0x0000003d8307c211 */ /* 0x000fc400010f1484 */
[----:B------:R-:W-:Y:S02]  /*1a3c0*/  ISETP.GE.AND P2, PT, R116, UR4, PT ;  /* 0x0000000474007c0c */ /* 0x000fe4000bf46270 */
[CC--:B-1----:R-:W-:Y:S01]  /*1a3d0*/  @!P3 LEA R8, P6, R129.reuse, R60.reuse, 0x2 ;  /* 0x0000003c8108b211 */ /* 0x0c2fe200078c10ff */
[----:B------:R1:W-:Y:S01]  /*1a3e0*/  @!P4 ST.E.64 desc[UR48][R6.64], R68 ;  /* 0x000000440600c985 */ /* 0x0003e2000c101b30 */
[----:B------:R-:W-:Y:S02]  /*1a3f0*/  ISETP.GE.AND P4, PT, R122, UR4, PT ;  /* 0x000000047a007c0c */ /* 0x000fe4000bf86270 */
[----:B------:R-:W-:Y:S02]  /*1a400*/  @!P3 LEA.HI.X R9, R129, R61, R130, 0x2, P6 ;  /* 0x0000003d8109b211 */ /* 0x000fe400030f1482 */
[----:B0-----:R-:W-:-:S03]  /*1a410*/  @!P0 LEA R4, P5, R127, R60, 0x2 ;  /* 0x0000003c7f048211 */ /* 0x001fc600078a10ff */
[----:B------:R0:W-:Y:S01]  /*1a420*/  @!P3 ST.E.64 desc[UR48][R8.64], R76 ;  /* 0x0000004c0800b985 */ /* 0x0001e2000c101b30 */
[----:B------:R-:W-:Y:S02]  /*1a430*/  ISETP.GE.AND P3, PT, R120, UR4, PT ;  /* 0x0000000478007c0c */ /* 0x000fe4000bf66270 */
[-C--:B------:R-:W-:Y:S02]  /*1a440*/  @!P0 LEA.HI.X R5, R127, R61.reuse, R128, 0x2, P5 ;  /* 0x0000003d7f058211 */ /* 0x080fe400028f1480 */
[----:B------:R-:W-:Y:S02]  /*1a450*/  ISETP.GE.AND P5, PT, R74, UR4, PT ;  /* 0x000000044a007c0c */ /* 0x000fe4000bfa6270 */
[C---:B-1----:R-:W-:Y:S01]  /*1a460*/  @!P1 LEA R6, P6, R124.reuse, R60, 0x2 ;  /* 0x0000003c7c069211 */ /* 0x042fe200078c10ff */
[----:B------:R1:W-:Y:S03]  /*1a470*/  @!P0 ST.E.64 desc[UR48][R4.64], R80 ;  /* 0x0000005004008985 */ /* 0x0003e6000c101b30 */
[----:B------:R-:W-:-:S03]  /*1a480*/  @!P1 LEA.HI.X R7, R124, R61, R126, 0x2, P6 ;  /* 0x0000003d7c079211 */ /* 0x000fc600030f147e */
[CC--:B0-----:R-:W-:Y:S02]  /*1a490*/  @!P3 LEA R8, P6, R120.reuse, R60.reuse, 0x2 ;  /* 0x0000003c7808b211 */ /* 0x0c1fe400078c10ff */
[----:B------:R0:W-:Y:S02]  /*1a4a0*/  @!P1 ST.E.64 desc[UR48][R6.64], R84 ;  /* 0x0000005406009985 */ /* 0x0001e4000c101b30 */
[----:B------:R-:W-:Y:S02]  /*1a4b0*/  @!P3 LEA.HI.X R9, R120, R61, R121, 0x2, P6 ;  /* 0x0000003d7809b211 */ /* 0x000fe400030f1479 */
[----:B-1----:R-:W-:-:S04]  /*1a4c0*/  @!P4 LEA R4, P0, R122, R60, 0x2 ;  /* 0x0000003c7a04c211 */ /* 0x002fc800078010ff */
[-C--:B------:R-:W-:Y:S02]  /*1a4d0*/  @!P4 LEA.HI.X R5, R122, R61.reuse, R123, 0x2, P0 ;  /* 0x0000003d7a05c211 */ /* 0x080fe400000f147b */
[-C--:B------:R-:W-:Y:S02]  /*1a4e0*/  @!P5 LEA R10, P0, R74, R60.reuse, 0x2 ;  /* 0x0000003c4a0ad211 */ /* 0x080fe400078010ff */
[----:B0-----:R-:W-:Y:S01]  /*1a4f0*/  @!P2 LEA R6, P1, R116, R60, 0x2 ;  /* 0x0000003c7406a211 */ /* 0x001fe200078210ff */
[----:B------:R3:W-:Y:S01]  /*1a500*/  @!P4 ST.E.64 desc[UR48][R4.64], R88 ;  /* 0x000000580400c985 */ /* 0x0007e2000c101b30 */
[-C--:B------:R-:W-:Y:S02]  /*1a510*/  @!P5 LEA.HI.X R11, R74, R61.reuse, R75, 0x2, P0 ;  /* 0x0000003d4a0bd211 */ /* 0x080fe400000f144b */
[----:B------:R-:W-:Y:S01]  /*1a520*/  @!P2 LEA.HI.X R7, R116, R61, R117, 0x2, P1 ;  /* 0x0000003d7407a211 */ /* 0x000fe200008f1475 */
[----:B------:R3:W-:Y:S04]  /*1a530*/  @!P3 ST.E.64 desc[UR48][R8.64], R92 ;  /* 0x0000005c0800b985 */ /* 0x0007e8000c101b30 */
[----:B------:R3:W-:Y:S04]  /*1a540*/  @!P2 ST.E.64 desc[UR48][R6.64], R96 ;  /* 0x000000600600a985 */ /* 0x0007e8000c101b30 */
[----:B------:R3:W-:Y:S02]  /*1a550*/  @!P5 ST.E.64 desc[UR48][R10.64], R100 ;  /* 0x000000640a00d985 */ /* 0x0007e4000c101b30 */
.L_x_658:
[----:B------:R-:W-:Y:S05]  /*1a560*/  BSYNC B1 ;  /* 0x0000000000017941 */ /* 0x000fea0003800000 */
.L_x_657:
[----:B------:R-:W-:Y:S01]  /*1a570*/  ISETP.GE.AND P0, PT, R65, R64, PT ;  /* 0x000000404100720c */ /* 0x000fe20003f06270 */
[----:B---3--:R3:W4:Y:S04]  /*1a580*/  SHFL.IDX PT, R5, R3, 0x1, 0x1c1f ;  /* 0x003c1f0003057f89 */ /* 0x00872800000e0000 */
[----:B------:R3:W0:Y:S08]  /*1a590*/  SHFL.IDX PT, R4, R0, 0x1, 0x1c1f ;  /* 0x003c1f0000047f89 */ /* 0x00063000000e0000 */
[----:B---3--:R-:W-:Y:S05]  /*1a5a0*/  @P0 BRA `(.L_x_656) ;  /* 0x0000001000ec0947 */ /* 0x008fea0003800000 */
[----:B------:R-:W-:Y:S02]  /*1a5b0*/  ULDC UR4, c[0x0][0xac8] ;  /* 0x0002b20000047ab9 */ /* 0x000fe40000000800 */
[----:B-----5:R-:W-:Y:S02]  /*1a5c0*/  ISETP.GE.AND P2, PT, R164, UR4, PT ;  /* 0x00000004a4007c0c */ /* 0x020fe4000bf46270 */
[----:B------:R-:W-:Y:S02]  /*1a5d0*/  ISETP.GE.AND P1, PT, R166, UR4, PT ;  /* 0x00000004a6007c0c */ /* 0x000fe4000bf26270 */
[----:B------:R-:W-:Y:S02]  /*1a5e0*/  ISETP.GE.AND P5, PT, R162, UR4, PT ;  /* 0x00000004a2007c0c */ /* 0x000fe4000bfa6270 */
[----:B------:R-:W-:Y:S02]  /*1a5f0*/  ISETP.GE.AND P4, PT, R160, UR4, PT ;  /* 0x00000004a0007c0c */ /* 0x000fe4000bf86270 */
[----:B------:R-:W-:-:S05]  /*1a600*/  ISETP.GE.AND P3, PT, R158, UR4, PT ;  /* 0x000000049e007c0c */ /* 0x000fca000bf66270 */
[----:B0-----:R-:W-:Y:S02]  /*1a610*/  @!P2 LEA R6, P0, R164, R4, 0x2 ;  /* 0x00000004a406a211 */ /* 0x001fe400078010ff */
[----:B----4-:R-:W-:Y:S02]  /*1a620*/  @!P1 IMAD.WIDE R8, R166, 0x4, R4 ;  /* 0x00000004a6089825 */ /* 0x010fe400078e0204 */
[----:B------:R-:W-:Y:S02]  /*1a630*/  @!P2 LEA.HI.X R7, R164, R5, R165, 0x2, P0 ;  /* 0x00000005a407a211 */ /* 0x000fe400000f14a5 */
[----:B------:R-:W-:Y:S01]  /*1a640*/  ISETP.GE.AND P0, PT, R156, UR4, PT ;  /* 0x000000049c007c0c */ /* 0x000fe2000bf06270 */
[----:B------:R0:W-:Y:S01]  /*1a650*/  @!P1 ST.E.64 desc[UR48][R8.64], R26 ;  /* 0x0000001a08009985 */ /* 0x0001e2000c101b30 */
[----:B------:R-:W-:-:S03]  /*1a660*/  ISETP.GE.AND P1, PT, R154, UR4, PT ;  /* 0x000000049a007c0c */ /* 0x000fc6000bf26270 */
[----:B------:R3:W-:Y:S01]  /*1a670*/  @!P2 ST.E.64 desc[UR48][R6.64], R30 ;  /* 0x0000001e0600a985 */ /* 0x0007e2000c101b30 */
[-C--:B0-----:R-:W-:Y:S02]  /*1a680*/  @!P4 LEA R8, P2, R160, R4.reuse, 0x2 ;  /* 0x00000004a008c211 */ /* 0x081fe400078410ff */
[-C--:B---3--:R-:W-:Y:S02]  /*1a690*/  @!P5 LEA R6, P6, R162, R4.reuse, 0x2 ;  /* 0x00000004a206d211 */ /* 0x088fe400078c10ff */
[-C--:B------:R-:W-:Y:S02]  /*1a6a0*/  @!P4 LEA.HI.X R9, R160, R5.reuse, R161, 0x2, P2 ;  /* 0x00000005a009c211 */ /* 0x080fe400010f14a1 */
[-C--:B------:R-:W-:Y:S02]  /*1a6b0*/  @!P5 LEA.HI.X R7, R162, R5.reuse, R163, 0x2, P6 ;  /* 0x00000005a207d211 */ /* 0x080fe400030f14a3 */
[----:B------:R-:W-:Y:S02]  /*1a6c0*/  ISETP.GE.AND P2, PT, R152, UR4, PT ;  /* 0x0000000498007c0c */ /* 0x000fe4000bf46270 */
[C---:B------:R-:W-:Y:S01]  /*1a6d0*/  @!P3 LEA R10, P6, R158.reuse, R4, 0x2 ;  /* 0x000000049e0ab211 */ /* 0x040fe200078c10ff */
[----:B------:R0:W-:Y:S03]  /*1a6e0*/  @!P5 ST.E.64 desc[UR48][R6.64], R34 ;  /* 0x000000220600d985 */ /* 0x0001e6000c101b30 */
[----:B------:R-:W-:Y:S01]  /*1a6f0*/  @!P3 LEA.HI.X R11, R158, R5, R159, 0x2, P6 ;  /* 0x000000059e0bb211 */ /* 0x000fe200030f149f */
[----:B------:R3:W-:Y:S04]  /*1a700*/  @!P4 ST.E.64 desc[UR48][R8.64], R38 ;  /* 0x000000260800c985 */ /* 0x0007e8000c101b30 */
[----:B------:R4:W-:Y:S01]  /*1a710*/  @!P3 ST.E.64 desc[UR48][R10.64], R42 ;  /* 0x0000002a0a00b985 */ /* 0x0009e2000c101b30 */
[----:B------:R-:W-:-:S02]  /*1a720*/  ISETP.GE.AND P3, PT, R150, UR4, PT ;  /* 0x0000000496007c0c */ /* 0x000fc4000bf66270 */
[----:B0-----:R-:W-:-:S04]  /*1a730*/  @!P0 LEA R6, P4, R156, R4, 0x2 ;  /* 0x000000049c068211 */ /* 0x001fc800078810ff */
[-C--:B------:R-:W-:Y:S02]  /*1a740*/  @!P0 LEA.HI.X R7, R156, R5.reuse, R157, 0x2, P4 ;  /* 0x000000059c078211 */ /* 0x080fe400020f149d */
[----:B------:R-:W-:Y:S02]  /*1a750*/  ISETP.GE.AND P4, PT, R148, UR4, PT ;  /* 0x0000000494007c0c */ /* 0x000fe4000bf86270 */
[-C--:B---3--:R-:W-:Y:S01]  /*1a760*/  @!P1 LEA R8, P5, R154, R4.reuse, 0x2 ;  /* 0x000000049a089211 */ /* 0x088fe200078a10ff */
[----:B------:R0:W-:Y:S01]  /*1a770*/  @!P0 ST.E.64 desc[UR48][R6.64], R46 ;  /* 0x0000002e06008985 */ /* 0x0001e2000c101b30 */
[----:B----4-:R-:W-:Y:S02]  /*1a780*/  @!P2 LEA R10, P6, R152, R4, 0x2 ;  /* 0x00000004980aa211 */ /* 0x010fe400078c10ff */
        /* <DEDUP_REMOVED lines=9> */
[----:B---3--:R-:W-:-:S03]  /*1a820*/  @!P4 LEA R8, P0, R148, R4, 0x2 ;  /* 0x000000049408c211 */ /* 0x008fc600078010ff */
[----:B------:R0:W-:Y:S01]  /*1a830*/  @!P3 ST.E.64 desc[UR48][R6.64], R58 ;  /* 0x0000003a0600b985 */ /* 0x0001e2000c101b30 */
[-C--:B------:R-:W-:Y:S02]  /*1a840*/  @!P4 LEA.HI.X R9, R148, R5.reuse, R149, 0x2, P0 ;  /* 0x000000059409c211 */ /* 0x080fe400000f1495 */
[----:B------:R-:W-:Y:S02]  /*1a850*/  ISETP.GE.AND P0, PT, R140, UR4, PT ;  /* 0x000000048c007c0c */ /* 0x000fe4000bf06270 */
[CC--:B----4-:R-:W-:Y:S01]  /*1a860*/  @!P5 LEA R10, P6, R146.reuse, R4.reuse, 0x2 ;  /* 0x00000004920ad211 */ /* 0x0d0fe200078c10ff */
[----:B------:R3:W-:Y:S01]  /*1a870*/  @!P4 ST.E.64 desc[UR48][R8.64], R104 ;  /* 0x000000680800c985 */ /* 0x0007e2000c101b30 */
[----:B------:R-:W-:Y:S02]  /*1a880*/  ISETP.GE.AND P4, PT, R133, UR4, PT ;  /* 0x0000000485007c0c */ /* 0x000fe4000bf86270 */
[----:B------:R-:W-:Y:S02]  /*1a890*/  @!P5 LEA.HI.X R11, R146, R5, R147, 0x2, P6 ;  /* 0x00000005920bd211 */ /* 0x000fe400030f1493 */
[----:B0-----:R-:W-:-:S03]  /*1a8a0*/  @!P2 LEA R6, P6, R144, R4, 0x2 ;  /* 0x000000049006a211 */ /* 0x001fc600078c10ff */
[----:B------:R0:W-:Y:S01]  /*1a8b0*/  @!P5 ST.E.64 desc[UR48][R10.64], R108 ;  /* 0x0000006c0a00d985 */ /* 0x0001e2000c101b30 */
[----:B------:R-:W-:Y:S02]  /*1a8c0*/  ISETP.GE.AND P5, PT, R135, UR4, PT ;  /* 0x0000000487007c0c */ /* 0x000fe4000bfa6270 */
[----:B------:R-:W-:Y:S02]  /*1a8d0*/  @!P2 LEA.HI.X R7, R144, R5, R145, 0x2, P6 ;  /* 0x000000059007a211 */ /* 0x000fe400030f1491 */
[----:B---3--:R-:W-:-:S03]  /*1a8e0*/  @!P1 LEA R8, P3, R142, R4, 0x2 ;  /* 0x000000048e089211 */ /* 0x008fc600078610ff */
[----:B------:R-:W-:Y:S01]  /*1a8f0*/  @!P2 ST.E.64 desc[UR48][R6.64], R70 ;  /* 0x000000460600a985 */ /* 0x000fe2000c101b30 */
[-C--:B------:R-:W-:Y:S02]  /*1a900*/  @!P4 LEA R14, P2, R133, R4.reuse, 0x2 ;  /* 0x00000004850ec211 */ /* 0x080fe400078410ff */
[-C--:B------:R-:W-:Y:S02]  /*1a910*/  @!P1 LEA.HI.X R9, R142, R5.reuse, R143, 0x2, P3 ;  /* 0x000000058e099211 */ /* 0x080fe400018f148f */
[----:B------:R-:W-:Y:S02]  /*1a920*/  ISETP.GE.AND P3, PT, R131, UR4, PT ;  /* 0x0000000483007c0c */ /* 0x000fe4000bf66270 */
[CC--:B0-----:R-:W-:Y:S01]  /*1a930*/  @!P0 LEA R10, P6, R140.reuse, R4.reuse, 0x2 ;  /* 0x000000048c0a8211 */ /* 0x0c1fe200078c10ff */
[----:B------:R0:W-:Y:S01]  /*1a940*/  @!P1 ST.E.64 desc[UR48][R8.64], R112 ;  /* 0x0000007008009985 */ /* 0x0001e2000c101b30 */
[----:B------:R-:W-:Y:S02]  /*1a950*/  @!P5 LEA R12, P1, R135, R4, 0x2 ;  /* 0x00000004870cd211 */ /* 0x000fe400078210ff */
[----:B------:R-:W-:-:S02]  /*1a960*/  @!P0 LEA.HI.X R11, R140, R5, R141, 0x2, P6 ;  /* 0x000000058c0b8211 */ /* 0x000fc400030f148d */
[-C--:B------:R-:W-:Y:S02]  /*1a970*/  @!P5 LEA.HI.X R13, R135, R5.reuse, R136, 0x2, P1 ;  /* 0x00000005870dd211 */ /* 0x080fe400008f1488 */
[----:B------:R-:W-:Y:S01]  /*1a980*/  ISETP.GE.AND P1, PT, R127, UR4, PT ;  /* 0x000000047f007c0c */ /* 0x000fe2000bf26270 */
[----:B------:R3:W-:Y:S01]  /*1a990*/  @!P0 ST.E.64 desc[UR48][R10.64], R78 ;  /* 0x0000004e0a008985 */ /* 0x0007e2000c101b30 */
[----:B------:R-:W-:Y:S02]  /*1a9a0*/  ISETP.GE.AND P0, PT, R129, UR4, PT ;  /* 0x0000000481007c0c */ /* 0x000fe4000bf06270 */
[----:B------:R-:W-:Y:S01]  /*1a9b0*/  @!P3 LEA R20, P6, R131, R4, 0x2 ;  /* 0x000000048314b211 */ /* 0x000fe200078c10ff */
[----:B------:R-:W-:Y:S01]  /*1a9c0*/  @!P5 ST.E.64 desc[UR48][R12.64], R82 ;  /* 0x000000520c00d985 */ /* 0x000fe2000c101b30 */
[-C--:B------:R-:W-:Y:S02]  /*1a9d0*/  @!P4 LEA.HI.X R15, R133, R5.reuse, R134, 0x2, P2 ;  /* 0x00000005850fc211 */ /* 0x080fe400010f1486 */
[----:B------:R-:W-:-:S02]  /*1a9e0*/  @!P3 LEA.HI.X R21, R131, R5, R132, 0x2, P6 ;  /* 0x000000058315b211 */ /* 0x000fc400030f1484 */
[----:B------:R-:W-:Y:S01]  /*1a9f0*/  ISETP.GE.AND P2, PT, R120, UR4, PT ;  /* 0x0000000478007c0c */ /* 0x000fe2000bf46270 */
[----:B------:R4:W-:Y:S01]  /*1aa00*/  @!P4 ST.E.64 desc[UR48][R14.64], R86 ;  /* 0x000000560e00c985 */ /* 0x0009e2000c101b30 */
[----:B------:R-:W-:Y:S02]  /*1aa10*/  ISETP.GE.AND P4, PT, R124, UR4, PT ;  /* 0x000000047c007c0c */ /* 0x000fe4000bf86270 */
[-C--:B0-----:R-:W-:Y:S01]  /*1aa20*/  @!P1 LEA R8, P6, R127, R4.reuse, 0x2 ;  /* 0x000000047f089211 */ /* 0x081fe200078c10ff */
[----:B------:R0:W-:Y:S01]  /*1aa30*/  @!P3 ST.E.64 desc[UR48][R20.64], R90 ;  /* 0x0000005a1400b985 */ /* 0x0001e2000c101b30 */
[C---:B------:R-:W-:Y:S02]  /*1aa40*/  @!P0 LEA R6, P5, R129.reuse, R4, 0x2 ;  /* 0x0000000481068211 */ /* 0x040fe400078a10ff */
[----:B------:R-:W-:Y:S02]  /*1aa50*/  ISETP.GE.AND P3, PT, R122, UR4, PT ;  /* 0x000000047a007c0c */ /* 0x000fe4000bf66270 */
[----:B------:R-:W-:-:S02]  /*1aa60*/  @!P0 LEA.HI.X R7, R129, R5, R130, 0x2, P5 ;  /* 0x0000000581078211 */ /* 0x000fc400028f1482 */
[----:B------:R-:W-:Y:S02]  /*1aa70*/  ISETP.GE.AND P5, PT, R116, UR4, PT ;  /* 0x0000000474007c0c */ /* 0x000fe4000bfa6270 */
[----:B------:R-:W-:Y:S01]  /*1aa80*/  @!P1 LEA.HI.X R9, R127, R5, R128, 0x2, P6 ;  /* 0x000000057f099211 */ /* 0x000fe200030f1480 */
[----:B------:R1:W-:Y:S01]  /*1aa90*/  @!P0 ST.E.64 desc[UR48][R6.64], R94 ;  /* 0x0000005e06008985 */ /* 0x0003e2000c101b30 */
[----:B---3--:R-:W-:-:S03]  /*1aaa0*/  @!P4 LEA R10, P0, R124, R4, 0x2 ;  /* 0x000000047c0ac211 */ /* 0x008fc600078010ff */
[----:B------:R1:W-:Y:S01]  /*1aab0*/  @!P1 ST.E.64 desc[UR48][R8.64], R98 ;  /* 0x0000006208009985 */ /* 0x0003e2000c101b30 */
[-C--:B----4-:R-:W-:Y:S02]  /*1aac0*/  @!P2 LEA R14, P1, R120, R4.reuse, 0x2 ;  /* 0x00000004780ea211 */ /* 0x090fe400078210ff */
[-C--:B------:R-:W-:Y:S02]  /*1aad0*/  @!P3 LEA R12, P6, R122, R4.reuse, 0x2 ;  /* 0x000000047a0cb211 */ /* 0x080fe400078c10ff */
[-C--:B------:R-:W-:Y:S02]  /*1aae0*/  @!P4 LEA.HI.X R11, R124, R5.reuse, R126, 0x2, P0 ;  /* 0x000000057c0bc211 */ /* 0x080fe400000f147e */
[----:B0-----:R-:W-:Y:S02]  /*1aaf0*/  @!P5 LEA R20, P0, R116, R4, 0x2 ;  /* 0x000000047414d211 */ /* 0x001fe400078010ff */
[-C--:B------:R-:W-:Y:S01]  /*1ab00*/  @!P3 LEA.HI.X R13, R122, R5.reuse, R123, 0x2, P6 ;  /* 0x000000057a0db211 */ /* 0x080fe200030f147b */
[----:B------:R1:W-:Y:S01]  /*1ab10*/  @!P4 ST.E.64 desc[UR48][R10.64], R102 ;  /* 0x000000660a00c985 */ /* 0x0003e2000c101b30 */
[----:B------:R-:W-:-:S02]  /*1ab20*/  @!P2 LEA.HI.X R15, R120, R5, R121, 0x2, P1 ;  /* 0x00000005780fa211 */ /* 0x000fc400008f1479 */
[----:B------:R-:W-:Y:S01]  /*1ab30*/  @!P5 LEA.HI.X R21, R116, R5, R117, 0x2, P0 ;  /* 0x000000057415d211 */ /* 0x000fe200000f1475 */
[----:B------:R1:W-:Y:S01]  /*1ab40*/  @!P3 ST.E.64 desc[UR48][R12.64], R106 ;  /* 0x0000006a0c00b985 */ /* 0x0003e2000c101b30 */
[----:B------:R-:W-:-:S03]  /*1ab50*/  ISETP.GE.AND P0, PT, R74, UR4, PT ;  /* 0x000000044a007c0c */ /* 0x000fc6000bf06270 */
[----:B------:R1:W-:Y:S04]  /*1ab60*/  @!P2 ST.E.64 desc[UR48][R14.64], R110 ;  /* 0x0000006e0e00a985 */ /* 0x0003e8000c101b30 */
[----:B------:R1:W-:Y:S06]  /*1ab70*/  @!P5 ST.E.64 desc[UR48][R20.64], R114 ;  /* 0x000000721400d985 */ /* 0x0003ec000c101b30 */
[----:B------:R-:W-:Y:S05]  /*1ab80*/  @P0 BRA `(.L_x_656) ;  /* 0x0000000c00740947 */ /* 0x000fea0003800000 */
[----:B------:R-:W-:-:S04]  /*1ab90*/  LEA R4, P0, R74, R4, 0x2 ;  /* 0x000000044a047211 */ /* 0x000fc800078010ff */
[----:B------:R-:W-:-:S05]  /*1aba0*/  LEA.HI.X R5, R74, R5, R75, 0x2, P0 ;  /* 0x000000054a057211 */ /* 0x000fca00000f144b */
[----:B------:R0:W-:Y:S01]  /*1abb0*/  ST.E.64 desc[UR48][R4.64], R118 ;  /* 0x0000007604007985 */ /* 0x0001e2000c101b30 */
[----:B------:R-:W-:Y:S05]  /*1abc0*/  BRA `(.L_x_656) ;  /* 0x0000000c00647947 */ /* 0x000fea0003800000 */
.L_x_647:
[----:B------:R-:W-:Y:S01]  /*1abd0*/  ULDC.64 UR6, c[0x0][0xc08] ;  /* 0x0003020000067ab9 */ /* 0x000fe20000000a00 */
[----:B------:R-:W-:Y:S01]  /*1abe0*/  ULDC.64 UR4, c[0x0][0xc00] ;  /* 0x0003000000047ab9 */ /* 0x000fe20000000a00 */
[----:B------:R-:W-:Y:S01]  /*1abf0*/  ISETP.NE.U32.AND P1, PT, RZ, UR6, PT ;  /* 0x00000006ff007c0c */ /* 0x000fe2000bf25070 */
[----:B------:R-:W-:Y:S01]  /*1ac00*/  IMAD.MOV.U32 R3, RZ, RZ, RZ ;  /* 0x000000ffff037224 */ /* 0x000fe200078e00ff */
[----:B------:R-:W-:Y:S02]  /*1ac10*/  ISETP.NE.U32.AND P0, PT, RZ, UR4, PT ;  /* 0x00000004ff007c0c */ /* 0x000fe4000bf05070 */
[----:B------:R-:W-:Y:S02]  /*1ac20*/  ISETP.NE.AND.EX P1, PT, RZ, UR7, PT, P1 ;  /* 0x00000007ff007c0c */ /* 0x000fe4000bf25310 */
[----:B------:R-:W-:Y:S02]  /*1ac30*/  IADD3 R4, P2, R228, UR4, RZ ;  /* 0x00000004e4047c10 */ /* 0x000fe4000ff5e0ff */
[----:B------:R-:W-:-:S02]  /*1ac40*/  ISETP.NE.AND.EX P0, PT, RZ, UR5, PT, P0 ;  /* 0x00000005ff007c0c */ /* 0x000fc4000bf05300 */
[----:B------:R-:W-:Y:S01]  /*1ac50*/  IADD3.X R5, R229, UR5, RZ, P2, !PT ;  /* 0x00000005e5057c10 */ /* 0x000fe200097fe4ff */
[----:B------:R-:W-:Y:S02]  /*1ac60*/  ULDC UR4, c[0x0][0xa88] ;  /* 0x0002a20000047ab9 */ /* 0x000fe40000000800 */
[----:B------:R-:W-:-:S04]  /*1ac70*/  IMAD.U32 R0, RZ, RZ, UR4 ;  /* 0x00000004ff007e24 */ /* 0x000fc8000f8e00ff */
[----:B------:R-:W-:-:S04]  /*1ac80*/  @P1 IADD3 R228, P2, R228, UR6, RZ ;  /* 0x00000006e4e41c10 */ /* 0x000fc8000ff5e0ff */
[----:B------:R-:W-:Y:S01]  /*1ac90*/  @P1 IADD3.X R229, R229, UR7, RZ, P2, !PT ;  /* 0x00000007e5e51c10 */ /* 0x000fe200097fe4ff */
[----:B------:R2:W5:Y:S04]  /*1aca0*/  @P0 LDG.E R3, desc[UR48][R4.64] ;  /* 0x0000003004030981 */ /* 0x000568000c1e1900 */
[----:B------:R2:W5:Y:S01]  /*1acb0*/  @P1 LDG.E R0, desc[UR48][R228.64] ;  /* 0x00000030e4001981 */ /* 0x000562000c1e1900 */
[----:B------:R-:W-:Y:S01]  /*1acc0*/  ISETP.NE.AND P2, PT, R226, RZ, PT ;  /* 0x000000ffe200720c */ /* 0x000fe20003f45270 */
[----:B------:R-:W3:-:S12]  /*1acd0*/  S2R R6, SR_TID.X ;  /* 0x0000000000067919 */ /* 0x000ed80000002100 */
[----:B------:R-:W4:Y:S01]  /*1ace0*/  @!P2 LDC R226, c[0x0][0xad4] ;  /* 0x0002b500ffe2ab82 */ /* 0x000f220000000800 */
[----:B---3--:R-:W-:Y:S02]  /*1acf0*/  IADD3 R7, R6, -0x80, RZ ;  /* 0xffffff8006077810 */ /* 0x008fe40007ffe0ff */
[----:B----4-:R-:W-:Y:S02]  /*1ad00*/  ISETP.GT.AND P2, PT, R226, 0x1, PT ;  /* 0x00000001e200780c */ /* 0x010fe40003f44270 */
[----:B------:R-:W-:Y:S01]  /*1ad10*/  ISETP.GT.AND P3, PT, R7, 0x7f, PT ;  /* 0x0000007f0700780c */ /* 0x000fe20003f64270 */
[----:B--2---:R-:W-:-:S12]  /*1ad20*/  @P1 BRA `(.L_x_659) ;  /* 0x0000000000101947 */ /* 0x004fd80003800000 */
[----:B------:R-:W-:Y:S05]  /*1ad30*/  @!P0 BRA `(.L_x_659) ;  /* 0x00000000000c8947 */ /* 0x000fea0003800000 */
[----:B------:R-:W2:Y:S04]  /*1ad40*/  LDG.E R7, desc[UR48][R4.64] ;  /* 0x0000003004077981 */ /* 0x000ea8000c1e1900 */
[----:B-----5:R-:W2:Y:S02]  /*1ad50*/  LDG.E R0, desc[UR48][R4.64+0x4] ;  /* 0x0000043004007981 */ /* 0x020ea4000c1e1900 */
[----:B--2---:R-:W-:-:S07]  /*1ad60*/  IMAD.IADD R0, R0, 0x1, -R7 ;  /* 0x0000000100007824 */ /* 0x004fce00078e0a07 */
.L_x_659:
[----:B------:R-:W2:Y:S01]  /*1ad70*/  LDL.LU R4, [R1+0xac] ;  /* 0x0000ac0001047983 */ /* 0x000ea20000300800 */
[----:B------:R-:W-:Y:S01]  /*1ad80*/  BSSY B1, `(.L_x_660) ;  /* 0x0000038000017945 */ /* 0x000fe20003800000 */
[----:B------:R-:W-:Y:S02]  /*1ad90*/  SEL R227, R227, RZ, !P0 ;  /* 0x000000ffe3e37207 */ /* 0x000fe40004000000 */
[----:B-----5:R-:W-:Y:S02]  /*1ada0*/  SHF.R.S32.HI R26, RZ, 0x1f, R3 ;  /* 0x0000001fff1a7819 */ /* 0x020fe40000011403 */
[----:B--2---:R-:W-:Y:S01]  /*1adb0*/  SEL R28, R4, RZ, !P0 ;  /* 0x000000ff041c7207 */ /* 0x004fe20004000000 */
[----:B------:R-:W-:Y:S06]  /*1adc0*/  @P3 BRA `(.L_x_661) ;  /* 0x0000000000cc3947 */ /* 0x000fec0003800000 */
[----:B------:R-:W2:Y:S01]  /*1add0*/  LDL R4, [R1+0x40] ;  /* 0x0000400001047983 */ /* 0x000ea20000100800 */
[----:B------:R-:W3:Y:S02]  /*1ade0*/  LDC R31, c[0x0][0xbe8] ;  /* 0x0002fa00ff1f7b82 */ /* 0x000ee40000000800 */
[----:B---3--:R-:W-:Y:S02]  /*1adf0*/  IMAD R5, R0, R31, RZ ;  /* 0x0000001f00057224 */ /* 0x008fe400078e02ff */
[----:B--2---:R-:W-:-:S05]  /*1ae00*/  IMAD R4, R4, 0x80, R6 ;  /* 0x0000008004047824 */ /* 0x004fca00078e0206 */
[----:B------:R-:W-:-:S04]  /*1ae10*/  IADD3 R29, R4, -0x80, RZ ;  /* 0xffffff80041d7810 */ /* 0x000fc80007ffe0ff */
[----:B------:R-:W-:-:S13]  /*1ae20*/  ISETP.GE.AND P0, PT, R29, R5, PT ;  /* 0x000000051d00720c */ /* 0x000fda0003f06270 */
[----:B------:R-:W-:Y:S05]  /*1ae30*/  @P0 BRA `(.L_x_661) ;  /* 0x0000000000b00947 */ /* 0x000fea0003800000 */
[----:B------:R-:W2:Y:S01]  /*1ae40*/  LDL.LU R30, [R1+0x44] ;  /* 0x00004400011e7983 */ /* 0x000ea20000300800 */
[----:B------:R-:W-:Y:S01]  /*1ae50*/  IMAD.MOV.U32 R24, RZ, RZ, 0x9b8 ;  /* 0x000009b8ff187424 */ /* 0x000fe200078e00ff */
[----:B------:R-:W-:Y:S01]  /*1ae60*/  ISETP.GT.AND P0, PT, R226, 0x1, PT ;  /* 0x00000001e200780c */ /* 0x000fe20003f04270 */
[----:B------:R-:W3:Y:S01]  /*1ae70*/  LDC.64 R4, c[0x0][0xba8] ;  /* 0x0002ea00ff047b82 */ /* 0x000ee20000000a00 */
[----:B------:R-:W-:Y:S01]  /*1ae80*/  ISETP.NE.AND P1, PT, R31, 0x1, PT ;  /* 0x000000011f00780c */ /* 0x000fe20003f25270 */
[----:B------:R-:W-:Y:S01]  /*1ae90*/  IMAD.MOV.U32 R21, RZ, RZ, R29 ;  /* 0x000000ffff157224 */ /* 0x000fe200078e001d */
[----:B------:R-:W-:-:S05]  /*1aea0*/  SEL R24, R24, 0x978, P0 ;  /* 0x0000097818187807 */ /* 0x000fca0000000000 */
[----:B------:R-:W4:Y:S08]  /*1aeb0*/  LDC.64 R10, c[0x0][R24+0x220] ;  /* 0x00008800180a7b82 */ /* 0x000f300000000a00 */
[----:B------:R-:W5:Y:S08]  /*1aec0*/  LDC.64 R14, c[0x0][R24+0x218] ;  /* 0x00008600180e7b82 */ /* 0x000f700000000a00 */
[----:B------:R-:W0:Y:S08]  /*1aed0*/  LDC.64 R8, c[0x0][R24+0x228] ;  /* 0x00008a0018087b82 */ /* 0x000e300000000a00 */
[----:B------:R-:W1:Y:S08]  /*1aee0*/  @P1 LDC R20, c[0x0][0xbec] ;  /* 0x0002fb00ff141b82 */ /* 0x000e700000000800 */
[----:B------:R-:W0:Y:S08]  /*1aef0*/  LDC.64 R6, c[0x0][R24+0x210] ;  /* 0x0000840018067b82 */ /* 0x000e300000000a00 */
[----:B------:R-:W0:Y:S01]  /*1af00*/  @P1 LDC R27, c[0x0][0xbf0] ;  /* 0x0002fc00ff1b1b82 */ /* 0x000e220000000800 */
[----:B-1----:R-:W-:-:S07]  /*1af10*/  @P1 IMAD.HI.U32 R20, R29, R20, RZ ;  /* 0x000000141d141227 */ /* 0x002fce00078e00ff */
[----:B---3--:R-:W1:Y:S01]  /*1af20*/  @!P0 LDC R4, c[0x0][0xb50] ;  /* 0x0002d400ff048b82 */ /* 0x008e620000000800 */
[-C--:B----4-:R-:W-:Y:S02]  /*1af30*/  IMAD R11, R11, R227.reuse, RZ ;  /* 0x000000e30b0b7224 */ /* 0x090fe400078e02ff */
[----:B------:R-:W-:-:S05]  /*1af40*/  IMAD.WIDE.U32 R12, R10, R227, RZ ;  /* 0x000000e30a0c7225 */ /* 0x000fca00078e00ff */
[----:B------:R-:W3:Y:S01]  /*1af50*/  @!P0 LDC R5, c[0x0][0xb54] ;  /* 0x0002d500ff058b82 */ /* 0x000ee20000000800 */
[-C--:B-----5:R-:W-:Y:S02]  /*1af60*/  IMAD R25, R15, R196.reuse, RZ ;  /* 0x000000c40f197224 */ /* 0x0a0fe400078e02ff */
[----:B------:R-:W-:Y:S01]  /*1af70*/  IMAD.WIDE.U32 R14, R14, R196, RZ ;  /* 0x000000c40e0e7225 */ /* 0x000fe200078e00ff */
[----:B0-----:R-:W-:-:S03]  /*1af80*/  @P1 SHF.R.U32.HI R21, RZ, R27, R20 ;  /* 0x0000001bff151219 */ /* 0x001fc60000011614 */
[----:B------:R-:W-:Y:S01]  /*1af90*/  IMAD R27, R10, R28, R11 ;  /* 0x0000001c0a1b7224 */ /* 0x000fe200078e020b */
[----:B------:R-:W-:Y:S02]  /*1afa0*/  IADD3 R25, R15, R25, RZ ;  /* 0x000000190f197210 */ /* 0x000fe40007ffe0ff */
[----:B------:R-:W-:Y:S01]  /*1afb0*/  IADD3 R14, P1, P3, R12, R14, R3 ;  /* 0x0000000e0c0e7210 */ /* 0x000fe20007b3e003 */
[----:B------:R-:W-:Y:S02]  /*1afc0*/  IMAD.IADD R27, R13, 0x1, R27 ;  /* 0x000000010d1b7824 */ /* 0x000fe400078e021b */
[----:B------:R-:W-:Y:S01]  /*1afd0*/  IMAD.MOV R10, RZ, RZ, -R21 ;  /* 0x000000ffff0a7224 */ /* 0x000fe200078e0a15 */
[----:B--2---:R-:W-:-:S05]  /*1afe0*/  SEL R11, R30, RZ, P0 ;  /* 0x000000ff1e0b7207 */ /* 0x004fca0000000000 */
[-C--:B------:R-:W-:Y:S02]  /*1aff0*/  IMAD R13, R9, R11.reuse, RZ ;  /* 0x0000000b090d7224 */ /* 0x080fe400078e02ff */
[----:B------:R-:W-:-:S04]  /*1b000*/  IMAD.WIDE.U32 R8, R8, R11, RZ ;  /* 0x0000000b08087225 */ /* 0x000fc800078e00ff */
[----:B------:R-:W-:Y:S01]  /*1b010*/  IMAD R11, R31, R10, R29 ;  /* 0x0000000a1f0b7224 */ /* 0x000fe200078e021d */
[----:B------:R-:W-:Y:S02]  /*1b020*/  IADD3.X R10, R27, R25, R26, P1, P3 ;  /* 0x000000191b0a7210 */ /* 0x000fe40000fe641a */
[----:B------:R-:W-:Y:S01]  /*1b030*/  IADD3 R8, P0, P1, R21, R14, R8 ;  /* 0x0000000e15087210 */ /* 0x000fe2000791e008 */
[----:B------:R-:W-:Y:S01]  /*1b040*/  IMAD R7, R7, R11, RZ ;  /* 0x0000000b07077224 */ /* 0x000fe200078e02ff */
[----:B------:R-:W-:Y:S02]  /*1b050*/  IADD3 R13, R9, R13, RZ ;  /* 0x0000000d090d7210 */ /* 0x000fe40007ffe0ff */
[----:B------:R-:W-:-:S04]  /*1b060*/  SHF.R.S32.HI R21, RZ, 0x1f, R21 ;  /* 0x0000001fff157819 */ /* 0x000fc80000011415 */
[----:B------:R-:W-:Y:S02]  /*1b070*/  IADD3.X R9, R21, R10, R13, P0, P1 ;  /* 0x0000000a15097210 */ /* 0x000fe400007e240d */
[----:B------:R-:W-:Y:S01]  /*1b080*/  SHF.R.S32.HI R13, RZ, 0x1f, R11 ;  /* 0x0000001fff0d7819 */ /* 0x000fe2000001140b */
[----:B------:R-:W-:-:S04]  /*1b090*/  IMAD.WIDE.U32 R8, R6, R11, R8 ;  /* 0x0000000b06087225 */ /* 0x000fc800078e0008 */
[----:B------:R-:W-:Y:S01]  /*1b0a0*/  IMAD R7, R6, R13, R7 ;  /* 0x0000000d06077224 */ /* 0x000fe200078e0207 */
[----:B-1----:R-:W-:-:S03]  /*1b0b0*/  LEA R4, P0, R8, R4, 0x2 ;  /* 0x0000000408047211 */ /* 0x002fc600078010ff */
[----:B------:R-:W-:Y:S02]  /*1b0c0*/  IMAD.IADD R6, R9, 0x1, R7 ;  /* 0x0000000109067824 */ /* 0x000fe400078e0207 */
[----:B------:R-:W-:-:S03]  /*1b0d0*/  IMAD.MOV.U32 R7, RZ, RZ, -0x800000 ;  /* 0xff800000ff077424 */ /* 0x000fc600078e00ff */
[----:B---3--:R-:W-:-:S05]  /*1b0e0*/  LEA.HI.X R5, R8, R5, R6, 0x2, P0 ;  /* 0x0000000508057211 */ /* 0x008fca00000f1406 */
[----:B------:R2:W-:Y:S02]  /*1b0f0*/  STG.E desc[UR48][R4.64], R7 ;  /* 0x0000000704007986 */ /* 0x0005e4000c101930 */
.L_x_661:
[----:B------:R-:W-:Y:S05]  /*1b100*/  BSYNC B1 ;  /* 0x0000000000017941 */ /* 0x000fea0003800000 */
.L_x_660:
[----:B------:R-:W-:Y:S05]  /*1b110*/  @P2 BRA `(.L_x_656) ;  /* 0x0000000800102947 */ /* 0x000fea0003800000 */
[----:B------:R-:W3:Y:S01]  /*1b120*/  LDL.LU R12, [R1+0x40] ;  /* 0x00004000010c7983 */ /* 0x000ee20000300800 */
[----:B------:R-:W4:Y:S01]  /*1b130*/  LDC R11, c[0x0][0xbe8] ;  /* 0x0002fa00ff0b7b82 */ /* 0x000f220000000800 */
[----:B------:R-:W-:Y:S01]  /*1b140*/  ULDC.64 UR4, c[0x0][0xaa0] ;  /* 0x0002a80000047ab9 */ /* 0x000fe20000000a00 */
[----:B------:R-:W-:Y:S01]  /*1b150*/  BSSY B1, `(.L_x_662) ;  /* 0x000004a000017945 */ /* 0x000fe20003800000 */
[----:B--2---:R-:W2:Y:S01]  /*1b160*/  S2R R4, SR_TID.X ;  /* 0x0000000000047919 */ /* 0x004ea20000002100 */
[----:B----4-:R-:W-:Y:S02]  /*1b170*/  ISETP.NE.AND P0, PT, R11, 0x1, PT ;  /* 0x000000010b00780c */ /* 0x010fe40003f05270 */
[----:B--2---:R-:W-:Y:S01]  /*1b180*/  IADD3 R6, R4, -0x80, RZ ;  /* 0xffffff8004067810 */ /* 0x004fe20007ffe0ff */
[----:B------:R-:W-:-:S10]  /*1b190*/  IMAD R4, R26, UR4, RZ ;  /* 0x000000041a047c24 */ /* 0x000fd4000f8e02ff */
[----:B------:R-:W2:Y:S01]  /*1b1a0*/  @P0 LDC R9, c[0x0][0xbec] ;  /* 0x0002fb00ff090b82 */ /* 0x000ea20000000800 */
[----:B------:R-:W-:Y:S01]  /*1b1b0*/  SHF.R.S32.HI R5, RZ, 0x1f, R6 ;  /* 0x0000001fff057819 */ /* 0x000fe20000011406 */
[----:B------:R-:W-:-:S03]  /*1b1c0*/  IMAD R7, R3, UR5, R4 ;  /* 0x0000000503077c24 */ /* 0x000fc6000f8e0204 */
[----:B------:R-:W-:Y:S01]  /*1b1d0*/  LEA.HI R8, R5, R6, RZ, 0x3 ;  /* 0x0000000605087211 */ /* 0x000fe200078f18ff */
[----:B------:R-:W-:Y:S02]  /*1b1e0*/  IMAD.WIDE.U32 R4, R3, UR4, RZ ;  /* 0x0000000403047c25 */ /* 0x000fe4000f8e00ff */
[----:B------:R-:W4:Y:S01]  /*1b1f0*/  @P0 LDC R13, c[0x0][0xbf0] ;  /* 0x0002fc00ff0d0b82 */ /* 0x000f220000000800 */
[----:B------:R-:W-:Y:S01]  /*1b200*/  ULDC.64 UR4, c[0x0][0xae8] ;  /* 0x0002ba0000047ab9 */ /* 0x000fe20000000a00 */
[----:B------:R-:W-:Y:S01]  /*1b210*/  LOP3.LUT R3, R8, 0xfffffff8, RZ, 0xc0, !PT ;  /* 0xfffffff808037812 */ /* 0x000fe200078ec0ff */
[----:B------:R-:W-:Y:S01]  /*1b220*/  IMAD.IADD R5, R5, 0x1, R7 ;  /* 0x0000000105057824 */ /* 0x000fe200078e0207 */
[----:B------:R-:W-:-:S03]  /*1b230*/  SHF.R.S32.HI R15, RZ, 0x3, R8 ;  /* 0x00000003ff0f7819 */ /* 0x000fc60000011408 */
[----:B------:R-:W-:Y:S02]  /*1b240*/  IMAD.IADD R10, R6, 0x1, -R3 ;  /* 0x00000001060a7824 */ /* 0x000fe400078e0a03 */
[----:B------:R-:W-:-:S03]  /*1b250*/  IMAD.WIDE.U32 R4, R196, UR4, R4 ;  /* 0x00000004c4047c25 */ /* 0x000fc6000f8e0004 */
[----:B------:R-:W-:Y:S01]  /*1b260*/  LEA R3, R10, R15, 0x5 ;  /* 0x0000000f0a037211 */ /* 0x000fe200078e28ff */
[----:B------:R-:W-:Y:S01]  /*1b270*/  IMAD R5, R196, UR5, R5 ;  /* 0x00000005c4057c24 */ /* 0x000fe2000f8e0205 */
[----:B------:R-:W-:Y:S02]  /*1b280*/  ULDC.64 UR4, c[0x0][0xaf0] ;  /* 0x0002bc0000047ab9 */ /* 0x000fe40000000a00 */
[----:B------:R-:W-:Y:S02]  /*1b290*/  IMAD R7, R28, UR4, RZ ;  /* 0x000000041c077c24 */ /* 0x000fe4000f8e02ff */
[----:B------:R-:W-:-:S04]  /*1b2a0*/  IMAD.WIDE.U32 R4, R227, UR4, R4 ;  /* 0x00000004e3047c25 */ /* 0x000fc8000f8e0004 */
[----:B------:R-:W-:Y:S01]  /*1b2b0*/  IMAD R7, R227, UR5, R7 ;  /* 0x00000005e3077c24 */ /* 0x000fe2000f8e0207 */
[----:B------:R-:W-:-:S04]  /*1b2c0*/  ULDC.64 UR4, c[0x0][0xae0] ;  /* 0x0002b80000047ab9 */ /* 0x000fc80000000a00 */
[----:B------:R-:W-:Y:S01]  /*1b2d0*/  IADD3 R5, R5, R7, RZ ;  /* 0x0000000705057210 */ /* 0x000fe20007ffe0ff */
[----:B---3--:R-:W-:-:S04]  /*1b2e0*/  IMAD R8, R12, 0x80, R3 ;  /* 0x000000800c087824 */ /* 0x008fc800078e0203 */
[----:B--2---:R-:W-:-:S04]  /*1b2f0*/  @P0 IMAD.HI.U32 R6, R8, R9, RZ ;  /* 0x0000000908060227 */ /* 0x004fc800078e00ff */
[----:B------:R-:W-:Y:S01]  /*1b300*/  IMAD.MOV.U32 R3, RZ, RZ, R8 ;  /* 0x000000ffff037224 */ /* 0x000fe200078e0008 */
[----:B----4-:R-:W-:-:S04]  /*1b310*/  @P0 SHF.R.U32.HI R3, RZ, R13, R6 ;  /* 0x0000000dff030219 */ /* 0x010fc80000011606 */
[--C-:B------:R-:W-:Y:S01]  /*1b320*/  SHF.R.S32.HI R6, RZ, 0x1f, R3.reuse ;  /* 0x0000001fff067819 */ /* 0x100fe20000011403 */
[----:B------:R-:W-:Y:S02]  /*1b330*/  IMAD.MOV R7, RZ, RZ, -R3 ;  /* 0x000000ffff077224 */ /* 0x000fe400078e0a03 */
[----:B------:R-:W-:-:S04]  /*1b340*/  IMAD.WIDE.U32 R4, R3, UR4, R4 ;  /* 0x0000000403047c25 */ /* 0x000fc8000f8e0004 */
[----:B------:R-:W-:Y:S02]  /*1b350*/  IMAD R6, R6, UR4, RZ ;  /* 0x0000000406067c24 */ /* 0x000fe4000f8e02ff */
[----:B------:R-:W-:Y:S01]  /*1b360*/  IMAD R7, R11, R7, R8 ;  /* 0x000000070b077224 */ /* 0x000fe200078e0208 */
[----:B------:R-:W-:Y:S01]  /*1b370*/  LEA R8, R12, R15, 0x7 ;  /* 0x0000000f0c087211 */ /* 0x000fe200078e38ff */
[----:B------:R-:W-:Y:S01]  /*1b380*/  IMAD R9, R3, UR5, R6 ;  /* 0x0000000503097c24 */ /* 0x000fe2000f8e0206 */
[----:B------:R-:W-:Y:S01]  /*1b390*/  ULDC.64 UR4, c[0x0][0xad8] ;  /* 0x0002b60000047ab9 */ /* 0x000fe20000000a00 */
[----:B------:R-:W-:Y:S01]  /*1b3a0*/  IMAD R11, R0, R11, RZ ;  /* 0x0000000b000b7224 */ /* 0x000fe200078e02ff */
[----:B------:R-:W-:Y:S01]  /*1b3b0*/  SHF.R.S32.HI R3, RZ, 0x1f, R7 ;  /* 0x0000001fff037819 */ /* 0x000fe20000011407 */
[----:B------:R-:W-:Y:S02]  /*1b3c0*/  IMAD.IADD R5, R5, 0x1, R9 ;  /* 0x0000000105057824 */ /* 0x000fe400078e0209 */
[C---:B------:R-:W-:Y:S01]  /*1b3d0*/  VIADD R0, R8.reuse, 0x20 ;  /* 0x0000002008007836 */ /* 0x040fe20000000000 */
[----:B------:R-:W-:Y:S01]  /*1b3e0*/  ISETP.GE.AND P2, PT, R8, R11, PT ;  /* 0x0000000b0800720c */ /* 0x000fe20003f46270 */
[----:B------:R-:W-:-:S02]  /*1b3f0*/  IMAD R6, R3, UR4, RZ ;  /* 0x0000000403067c24 */ /* 0x000fc4000f8e02ff */
[----:B------:R-:W-:Y:S01]  /*1b400*/  VIADD R3, R8, 0x40 ;  /* 0x0000004008037836 */ /* 0x000fe20000000000 */
[-C--:B------:R-:W-:Y:S01]  /*1b410*/  ISETP.GE.AND P0, PT, R0, R11.reuse, PT ;  /* 0x0000000b0000720c */ /* 0x080fe20003f06270 */
[C---:B------:R-:W-:Y:S02]  /*1b420*/  IMAD R9, R7.reuse, UR5, R6 ;  /* 0x0000000507097c24 */ /* 0x040fe4000f8e0206 */
[----:B------:R-:W-:Y:S01]  /*1b430*/  IMAD.WIDE.U32 R4, R7, UR4, R4 ;  /* 0x0000000407047c25 */ /* 0x000fe2000f8e0004 */
[----:B------:R-:W-:Y:S01]  /*1b440*/  ISETP.GE.AND P1, PT, R3, R11, PT ;  /* 0x0000000b0300720c */ /* 0x000fe20003f26270 */
[----:B------:R-:W-:Y:S01]  /*1b450*/  ULDC.64 UR4, c[0x0][0xa80] ;  /* 0x0002a00000047ab9 */ /* 0x000fe20000000a00 */
[----:B------:R-:W-:Y:S01]  /*1b460*/  SHF.L.U32 R7, R10, 0x3, RZ ;  /* 0x000000030a077819 */ /* 0x000fe200000006ff */
[----:B------:R-:W-:Y:S01]  /*1b470*/  IMAD.IADD R3, R5, 0x1, R9 ;  /* 0x0000000105037824 */ /* 0x000fe200078e0209 */
[C---:B------:R-:W-:Y:S02]  /*1b480*/  LEA R6, P3, R4.reuse, UR4, 0x1 ;  /* 0x0000000404067c11 */ /* 0x040fe4000f8608ff */
[C---:B------:R-:W-:Y:S01]  /*1b490*/  IADD3 R9, R7.reuse, 0x80, RZ ;  /* 0x0000008007097810 */ /* 0x040fe20007ffe0ff */
[----:B------:R-:W-:Y:S01]  /*1b4a0*/  VIADD R13, R7, 0x40 ;  /* 0x00000040070d7836 */ /* 0x000fe20000000000 */
[----:B------:R-:W-:-:S02]  /*1b4b0*/  LEA.HI.X R3, R4, UR5, R3, 0x1, P3 ;  /* 0x0000000504037c11 */ /* 0x000fc400098f0c03 */
[----:B------:R2:W3:Y:S01]  /*1b4c0*/  SHFL.IDX PT, R4, R6, RZ, 0x181f ;  /* 0x00181fff06047589 */ /* 0x0004e200000e0000 */
[----:B------:R-:W-:Y:S02]  /*1b4d0*/  SHF.R.S32.HI R12, RZ, 0x1f, R7 ;  /* 0x0000001fff0c7819 */ /* 0x000fe40000011407 */
[----:B------:R-:W-:Y:S01]  /*1b4e0*/  SHF.R.S32.HI R10, RZ, 0x1f, R13 ;  /* 0x0000001fff0a7819 */ /* 0x000fe2000001140d */
[----:B------:R2:W4:Y:S01]  /*1b4f0*/  SHFL.IDX PT, R0, R3, RZ, 0x181f ;  /* 0x00181fff03007589 */ /* 0x00052200000e0000 */
[----:B------:R-:W-:Y:S01]  /*1b500*/  SHF.R.S32.HI R14, RZ, 0x1f, R9 ;  /* 0x0000001fff0e7819 */ /* 0x000fe20000011409 */
[----:B------:R-:W-:Y:S06]  /*1b510*/  @P2 BRA `(.L_x_663) ;  /* 0x0000000000342947 */ /* 0x000fec0003800000 */
[----:B------:R-:W-:Y:S02]  /*1b520*/  ULDC UR4, c[0x0][0xac8] ;  /* 0x0002b20000047ab9 */ /* 0x000fe40000000800 */
[----:B------:R-:W-:Y:S02]  /*1b530*/  ISETP.GE.AND P4, PT, R7, UR4, PT ;  /* 0x0000000407007c0c */ /* 0x000fe4000bf86270 */
[----:B------:R-:W-:Y:S02]  /*1b540*/  ISETP.GE.AND P3, PT, R13, UR4, PT ;  /* 0x000000040d007c0c */ /* 0x000fe4000bf66270 */
[----:B------:R-:W-:-:S09]  /*1b550*/  ISETP.GE.AND P2, PT, R9, UR4, PT ;  /* 0x0000000409007c0c */ /* 0x000fd2000bf46270 */
[-C--:B---3--:R-:W-:Y:S02]  /*1b560*/  @!P4 LEA R20, P6, R7, R4.reuse, 0x1 ;  /* 0x000000040714c211 */ /* 0x088fe400078c08ff */
[----:B------:R-:W-:Y:S02]  /*1b570*/  @!P3 LEA R24, P5, R13, R4, 0x1 ;  /* 0x000000040d18b211 */ /* 0x000fe400078a08ff */
[----:B----4-:R-:W-:Y:S02]  /*1b580*/  @!P4 LEA.HI.X R21, R7, R0, R12, 0x1, P6 ;  /* 0x000000000715c211 */ /* 0x010fe400030f0c0c */
[----:B------:R-:W-:Y:S02]  /*1b590*/  @!P2 LEA R4, P6, R9, R4, 0x1 ;  /* 0x000000040904a211 */ /* 0x000fe400078c08ff */
[-C--:B------:R-:W-:Y:S01]  /*1b5a0*/  @!P3 LEA.HI.X R25, R13, R0.reuse, R10, 0x1, P5 ;  /* 0x000000000d19b211 */ /* 0x080fe200028f0c0a */
[----:B------:R3:W-:Y:S01]  /*1b5b0*/  @!P4 ST.E.128 desc[UR48][R20.64], RZ ;  /* 0x000000ff1400c985 */ /* 0x0007e2000c101d30 */
[----:B------:R-:W-:-:S03]  /*1b5c0*/  @!P2 LEA.HI.X R5, R9, R0, R14, 0x1, P6 ;  /* 0x000000000905a211 */ /* 0x000fc600030f0c0e */
[----:B------:R3:W-:Y:S04]  /*1b5d0*/  @!P3 ST.E.128 desc[UR48][R24.64], RZ ;  /* 0x000000ff1800b985 */ /* 0x0007e8000c101d30 */
[----:B------:R3:W-:Y:S02]  /*1b5e0*/  @!P2 ST.E.128 desc[UR48][R4.64], RZ ;  /* 0x000000ff0400a985 */ /* 0x0007e4000c101d30 */
.L_x_663:
[----:B------:R-:W-:Y:S05]  /*1b5f0*/  BSYNC B1 ;  /* 0x0000000000017941 */ /* 0x000fea0003800000 */
.L_x_662:
        /* <DEDUP_REMOVED lines=17> */
.L_x_665:
[----:B------:R-:W-:Y:S05]  /*1b710*/  BSYNC B1 ;  /* 0x0000000000017941 */ /* 0x000fea0003800000 */
.L_x_664:
[----:B0-----:R0:W0:Y:S01]  /*1b720*/  SHFL.IDX PT, R0, R3, 0x2, 0x181f ;  /* 0x00581f0003007f89 */ /* 0x00102200000e0000 */
[----:B------:R-:W-:Y:S03]  /*1b730*/  BSSY B1, `(.L_x_666) ;  /* 0x0000010000017945 */ /* 0x000fe60003800000 */
[----:B---3--:R3:W0:Y:S01]  /*1b740*/  SHFL.IDX PT, R4, R6, 0x2, 0x181f ;  /* 0x00581f0006047f89 */ /* 0x00862200000e0000 */
        /* <DEDUP_REMOVED lines=8> */
[-C--:B------:R-:W-:Y:S02]  /*1b7d0*/  @!P3 LEA.HI.X R21, R7, R0.reuse, R12, 0x1, P0 ;  /* 0x000000000715b211 */ /* 0x080fe400000f0c0c */
[-C--:B------:R-:W-:Y:S02]  /*1b7e0*/  @!P4 LEA.HI.X R25, R13, R0.reuse, R10, 0x1, P1 ;  /* 0x000000000d19c211 */ /* 0x080fe400008f0c0a */
[----:B------:R-:W-:Y:S01]  /*1b7f0*/  @!P5 LEA.HI.X R5, R9, R0, R14, 0x1, P2 ;  /* 0x000000000905d211 */ /* 0x000fe200010f0c0e */
[----:B------:R0:W-:Y:S04]  /*1b800*/  @!P3 ST.E.128 desc[UR48][R20.64], RZ ;  /* 0x000000ff1400b985 */ /* 0x0001e8000c101d30 */
[----:B------:R0:W-:Y:S04]  /*1b810*/  @!P4 ST.E.128 desc[UR48][R24.64], RZ ;  /* 0x000000ff1800c985 */ /* 0x0001e8000c101d30 */
[----:B------:R0:W-:Y:S02]  /*1b820*/  @!P5 ST.E.128 desc[UR48][R4.64], RZ ;  /* 0x000000ff0400d985 */ /* 0x0001e4000c101d30 */
.L_x_667:
[----:B------:R-:W-:Y:S05]  /*1b830*/  BSYNC B1 ;  /* 0x0000000000017941 */ /* 0x000fea0003800000 */
.L_x_666:
[----:B0-----:R-:W-:Y:S01]  /*1b840*/  VIADD R0, R8, 0x60 ;  /* 0x0000006008007836 */ /* 0x001fe20000000000 */
[----:B--2-4-:R-:W4:Y:S04]  /*1b850*/  SHFL.IDX PT, R3, R3, 0x3, 0x181f ;  /* 0x00781f0003037f89 */ /* 0x014f2800000e0000 */
[----:B------:R-:W-:Y:S01]  /*1b860*/  ISETP.GE.AND P0, PT, R0, R11, PT ;  /* 0x0000000b0000720c */ /* 0x000fe20003f06270 */
[----:B------:R0:W2:-:S12]  /*1b870*/  SHFL.IDX PT, R4, R6, 0x3, 0x181f ;  /* 0x00781f0006047f89 */ /* 0x00009800000e0000 */
[----:B0-----:R-:W-:Y:S05]  /*1b880*/  @P0 BRA `(.L_x_656) ;  /* 0x0000000000340947 */ /* 0x001fea0003800000 */
[----:B------:R-:W-:Y:S02]  /*1b890*/  ULDC UR4, c[0x0][0xac8] ;  /* 0x0002b20000047ab9 */ /* 0x000fe40000000800 */
[----:B------:R-:W-:Y:S02]  /*1b8a0*/  ISETP.GE.AND P3, PT, R7, UR4, PT ;  /* 0x0000000407007c0c */ /* 0x000fe4000bf66270 */
[----:B------:R-:W-:Y:S02]  /*1b8b0*/  ISETP.GE.AND P4, PT, R13, UR4, PT ;  /* 0x000000040d007c0c */ /* 0x000fe4000bf86270 */
[----:B------:R-:W-:-:S09]  /*1b8c0*/  ISETP.GE.AND P5, PT, R9, UR4, PT ;  /* 0x0000000409007c0c */ /* 0x000fd2000bfa6270 */
[-C--:B--23--:R-:W-:Y:S02]  /*1b8d0*/  @!P3 LEA R6, P0, R7, R4.reuse, 0x1 ;  /* 0x000000040706b211 */ /* 0x08cfe400078008ff */
        /* <DEDUP_REMOVED lines=8> */
.L_x_656:
[----:B------:R-:W-:Y:S05]  /*1b960*/  BSYNC B0 ;  /* 0x0000000000007941 */ /* 0x000fea0003800000 */
.L_x_646:
[----:B------:R-:W-:Y:S02]  /*1b970*/  ULDC UR4, c[0x0][0xc3c] ;  /* 0x00030f0000047ab9 */ /* 0x000fe40000000800 */
[----:B-1----:R-:W-:-:S13]  /*1b980*/  ISETP.GE.AND P0, PT, R139, UR4, PT ;  /* 0x000000048b007c0c */ /* 0x002fda000bf06270 */
[----:B------:R-:W-:Y:S05]  /*1b990*/  @!P0 BRA `(.L_x_668) ;  /* 0xfffffe5c00708947 */ /* 0x000fea000383ffff */
[----:B------:R-:W-:Y:S05]  /*1b9a0*/  BRA `(.L_x_446) ;  /* 0x0000007000e07947 */ /* 0x000fea0003800000 */
.L_x_444:
[----:B------:R-:W-:-:S08]  /*1b9b0*/  NOP ;  /* 0x0000000000007918 */ /* 0x000fd00000000000 */
[----:B------:R-:W0:-:S00]  /*1b9c0*/  USETMAXREG.DEALLOC.CTAPOOL 0x28 ;  /* 0x00000028000079c8 */ /* 0x000e0000080e0500 */
[----:B0-----:R-:W2:Y:S01]  /*1b9d0*/  LDL.LU R3, [R1] ;  /* 0x0000000001037983 */ /* 0x001ea20000300800 */
[----:B------:R-:W-:Y:S01]  /*1b9e0*/  LOP3.LUT R2, R2, 0x3, RZ, 0xc0, !PT ;  /* 0x0000000302027812 */ /* 0x000fe200078ec0ff */
[----:B------:R-:W-:-:S05]  /*1b9f0*/  IMAD.MOV.U32 R6, RZ, RZ, RZ ;  /* 0x000000ffff067224 */ /* 0x000fca00078e00ff */
[----:B------:R-:W0:Y:S02]  /*1ba00*/  SHFL.IDX PT, R2, R2, RZ, 0x1f ;  /* 0x00001fff02027589 */ /* 0x000e2400000e0000 */
[----:B0-----:R-:W-:Y:S02]  /*1ba10*/  ISETP.NE.AND P0, PT, R2, RZ, PT ;  /* 0x000000ff0200720c */ /* 0x001fe40003f05270 */
[----:B--2---:R-:W-:-:S11]  /*1ba20*/  LOP3.LUT R3, R3, 0xffffffdf, RZ, 0xc0, !PT ;  /* 0xffffffdf03037812 */ /* 0x004fd600078ec0ff */
[----:B------:R-:W-:-:S05]  /*1ba30*/  @P0 LOP3.LUT R3, R3, 0x20, RZ, 0xfc, !PT ;  /* 0x0000002003030812 */ /* 0x000fca00078efcff */
[----:B------:R0:W-:Y:S01]  /*1ba40*/  STL [R1], R3 ;  /* 0x0000000301007387 */ /* 0x0001e20000100800 */
[----:B------:R-:W-:Y:S05]  /*1ba50*/  @!P0 BRA `(.L_x_669) ;  /* 0x00000000001c8947 */ /* 0x000fea0003800000 */
[----:B------:R-:W1:Y:S08]  /*1ba60*/  S2UR UR5, SR_CgaCtaId ;  /* 0x00000000000579c3 */ /* 0x000e700000008800 */
[----:B------:R-:W-:Y:S06]  /*1ba70*/  BAR.SYNC.DEFER_BLOCKING 0x5, 0x180 ;  /* 0x0146000000007b1d */ /* 0x000fec0000010000 */
[----:B------:R-:W-:-:S02]  /*1ba80*/  UMOV UR4, 0x400 ;  /* 0x0000040000047882 */ /* 0x000fc40000000000 */
[----:B-1----:R-:W-:-:S09]  /*1ba90*/  ULEA UR4, UR5, UR4, 0x18 ;  /* 0x0000000405047291 */ /* 0x002fd2000f8ec03f */
[----:B------:R-:W1:Y:S01]  /*1baa0*/  LDS.128 R16, [UR4+0x308d0] ;  /* 0x0308d004ff107984 */ /* 0x000e620008000c00 */
[----:B------:R-:W-:Y:S06]  /*1bab0*/  BAR.ARV 0x4, 0x180 ;  /* 0x0106000000007b1d */ /* 0x000fec0000002000 */
[----:B------:R-:W-:Y:S05]  /*1bac0*/  BRA `(.L_x_670) ;  /* 0x0000000800947947 */ /* 0x000fea0003800000 */
.L_x_669:
[----:B------:R-:W-:Y:S01]  /*1bad0*/  LOP3.LUT R7, R0, 0x1f, RZ, 0xc0, !PT ;  /* 0x0000001f00077812 */ /* 0x000fe200078ec0ff */
[----:B------:R-:W-:Y:S01]  /*1bae0*/  ULDC UR4, c[0x0][0xc3c] ;  /* 0x00030f0000047ab9 */ /* 0x000fe20000000800 */
[----:B------:R-:W-:Y:S01]  /*1baf0*/  MOV R9, RZ ;  /* 0x000000ff00097202 */ /* 0x000fe20000000f00 */
[----:B------:R-:W1:Y:S01]  /*1bb00*/  S2UR UR6, SR_CTAID.X ;  /* 0x00000000000679c3 */ /* 0x000e620000002500 */
[----:B------:R-:W-:Y:S01]  /*1bb10*/  ISETP.NE.AND P0, PT, R7, 0x1f, PT ;  /* 0x0000001f0700780c */ /* 0x000fe20003f05270 */
[----:B------:R-:W-:-:S03]  /*1bb20*/  ULDC UR5, c[0x0][0xc38] ;  /* 0x00030e0000057ab9 */ /* 0x000fc60000000800 */
[----:B------:R-:W-:-:S13]  /*1bb30*/  ISETP.GE.OR P1, PT, R7, UR4, !P0 ;  /* 0x0000000407007c0c */ /* 0x000fda000c726670 */
[----:B------:R-:W2:Y:S08]  /*1bb40*/  @!P1 LDC.64 R4, c[0x0][0xc80] ;  /* 0x00032000ff049b82 */ /* 0x000eb00000000a00 */
[----:B0-----:R-:W0:Y:S01]  /*1bb50*/  @!P1 LDC.64 R2, c[0x0][0xc78] ;  /* 0x00031e00ff029b82 */ /* 0x001e220000000a00 */
[----:B--2---:R-:W-:-:S05]  /*1bb60*/  @!P1 IMAD.WIDE.U32 R4, R7, 0x4, R4 ;  /* 0x0000000407049825 */ /* 0x004fca00078e0004 */
[----:B------:R-:W2:Y:S01]  /*1bb70*/  @!P1 LDG.E R6, desc[UR48][R4.64] ;  /* 0x0000003004069981 */ /* 0x000ea2000c1e1900 */
[----:B0-----:R-:W-:-:S05]  /*1bb80*/  @!P1 IMAD.WIDE.U32 R2, R7, 0x4, R2 ;  /* 0x0000000407029825 */ /* 0x001fca00078e0002 */
[----:B------:R-:W2:Y:S01]  /*1bb90*/  @!P1 LDG.E R9, desc[UR48][R2.64] ;  /* 0x0000003002099981 */ /* 0x000ea2000c1e1900 */
[C---:B------:R-:W-:Y:S02]  /*1bba0*/  ISETP.NE.AND P1, PT, R7.reuse, RZ, PT ;  /* 0x000000ff0700720c */ /* 0x040fe40003f25270 */
[C---:B------:R-:W-:Y:S02]  /*1bbb0*/  ISETP.GE.U32.AND P2, PT, R7.reuse, 0x2, PT ;  /* 0x000000020700780c */ /* 0x040fe40003f46070 */
[C---:B------:R-:W-:Y:S02]  /*1bbc0*/  ISETP.GE.U32.AND P3, PT, R7.reuse, 0x4, PT ;  /* 0x000000040700780c */ /* 0x040fe40003f66070 */
[C---:B------:R-:W-:Y:S02]  /*1bbd0*/  ISETP.GE.U32.AND P4, PT, R7.reuse, 0x8, PT ;  /* 0x000000080700780c */ /* 0x040fe40003f86070 */
[----:B------:R-:W-:Y:S01]  /*1bbe0*/  ISETP.GE.U32.AND P5, PT, R7, 0x10, PT ;  /* 0x000000100700780c */ /* 0x000fe20003fa6070 */
[----:B------:R-:W-:Y:S01]  /*1bbf0*/  UMOV UR4, URZ ;  /* 0x0000003f00047c82 */ /* 0x000fe20008000000 */
        /* <DEDUP_REMOVED lines=13> */
[----:B------:R-:W0:Y:S02]  /*1bcd0*/  SHFL.UP PT, R4, R2, 0x10, RZ ;  /* 0x0600000002047989 */ /* 0x000e2400000e00ff */
[----:B0-----:R-:W-:-:S05]  /*1bce0*/  SEL R5, R4, RZ, P5 ;  /* 0x000000ff04057207 */ /* 0x001fca0002800000 */
[----:B------:R-:W-:-:S05]  /*1bcf0*/  IMAD.IADD R5, R2, 0x1, R5 ;  /* 0x0000000102057824 */ /* 0x000fca00078e0205 */
[----:B------:R-:W0:Y:S02]  /*1bd00*/  SHFL.IDX PT, R8, R5, 0x1f, 0x1f ;  /* 0x03e01f0005087f89 */ /* 0x000e2400000e0000 */
[----:B0-----:R-:W-:-:S05]  /*1bd10*/  IMAD R8, R8, UR5, RZ ;  /* 0x0000000508087c24 */ /* 0x001fca000f8e02ff */
[----:B-1----:R-:W-:Y:S02]  /*1bd20*/  ISETP.GT.AND P6, PT, R8, UR6, PT ;  /* 0x0000000608007c0c */ /* 0x002fe4000bfc4270 */
[----:B------:R-:W-:-:S11]  /*1bd30*/  MOV R3, R8 ;  /* 0x0000000800037202 */ /* 0x000fd60000000f00 */
[----:B------:R-:W-:Y:S05]  /*1bd40*/  @P6 BRA `(.L_x_671) ;  /* 0x0000000000a06947 */ /* 0x000fea0003800000 */
[----:B------:R-:W-:Y:S01]  /*1bd50*/  IMAD.MOV.U32 R8, RZ, RZ, R3 ;  /* 0x000000ffff087224 */ /* 0x000fe200078e0003 */
[----:B------:R-:W-:Y:S01]  /*1bd60*/  UMOV UR4, URZ ;  /* 0x0000003f00047c82 */ /* 0x000fe20008000000 */
[----:B------:R-:W-:-:S05]  /*1bd70*/  ULDC UR5, c[0x0][0xc38] ;  /* 0x00030e0000057ab9 */ /* 0x000fca0000000800 */
.L_x_673:
[----:B------:R-:W0:Y:S01]  /*1bd80*/  LDC R2, c[0x0][0xc3c] ;  /* 0x00030f00ff027b82 */ /* 0x000e220000000800 */
[----:B------:R-:W-:Y:S01]  /*1bd90*/  UIADD3 UR4, UR4, 0x1f, URZ ;  /* 0x0000001f04047890 */ /* 0x000fe2000fffe03f */
[----:B------:R-:W-:Y:S02]  /*1bda0*/  ULDC UR7, c[0x0][0xc3c] ;  /* 0x00030f0000077ab9 */ /* 0x000fe40000000800 */
[----:B------:R-:W-:-:S03]  /*1bdb0*/  IMAD.U32 R19, RZ, RZ, UR7 ;  /* 0x00000007ff137e24 */ /* 0x000fc6000f8e00ff */
[----:B0-----:R-:W-:-:S13]  /*1bdc0*/  ISETP.LE.AND P6, PT, R2, UR4, PT ;  /* 0x0000000402007c0c */ /* 0x001fda000bfc3270 */
[----:B------:R-:W-:Y:S05]  /*1bdd0*/  @P6 BRA `(.L_x_672) ;  /* 0x0000000400ac6947 */ /* 0x000fea0003800000 */
[----:B------:R-:W-:Y:S01]  /*1bde0*/  IADD3 R9, R7, UR4, RZ ;  /* 0x0000000407097c10 */ /* 0x000fe2000fffe0ff */
        /* <DEDUP_REMOVED lines=30> */
.L_x_671:
[----:B------:R-:W-:Y:S02]  /*1bfd0*/  IADD3 R11, -R3, R8, RZ ;  /* 0x00000008030b7210 */ /* 0x000fe40007ffe1ff */
[----:B------:R-:W-:-:S03]  /*1bfe0*/  MOV R16, RZ ;  /* 0x000000ff00107202 */ /* 0x000fc60000000f00 */
        /* <DEDUP_REMOVED lines=16> */
.L_x_674:
[----:B-1----:R-:W-:Y:S01]  /*1c0f0*/  IMAD R16, R16, UR5, R11 ;  /* 0x0000000510107c24 */ /* 0x002fe2000f8e020b */
[----:B------:R-:W-:Y:S01]  /*1c100*/  MOV R2, RZ ;  /* 0x000000ff00027202 */ /* 0x000fe20000000f00 */
[----:B------:R-:W-:Y:S01]  /*1c110*/  IMAD.MOV.U32 R11, RZ, RZ, R12 ;  /* 0x000000ffff0b7224 */ /* 0x000fe200078e000c */
[----:B------:R-:W-:Y:S01]  /*1c120*/  IABS R12, R6 ;  /* 0x00000006000c7213 */ /* 0x000fe20000000000 */
[----:B------:R-:W-:Y:S01]  /*1c130*/  VIADD R19, R19, UR4 ;  /* 0x0000000413137c36 */ /* 0x000fe20008000000 */
[----:B------:R-:W-:Y:S01]  /*1c140*/  IADD3 R17, -R16, UR6, RZ ;  /* 0x0000000610117c10 */ /* 0x000fe2000fffe1ff */
[----:B------:R-:W-:Y:S01]  /*1c150*/  IMAD R11, R11, R4, RZ ;  /* 0x000000040b0b7224 */ /* 0x000fe200078e02ff */
[----:B0-----:R-:W-:Y:S01]  /*1c160*/  IABS R5, R9 ;  /* 0x0000000900057213 */ /* 0x001fe20000000000 */
[----:B------:R-:W-:Y:S01]  /*1c170*/  IMAD.MOV R12, RZ, RZ, -R12 ;  /* 0x000000ffff0c7224 */ /* 0x000fe200078e0a0c */
[----:B------:R-:W-:Y:S01]  /*1c180*/  IABS R10, R17 ;  /* 0x00000011000a7213 */ /* 0x000fe20000000000 */
[----:B------:R-:W-:Y:S01]  /*1c190*/  IMAD.HI.U32 R2, R3, R11, R2 ;  /* 0x0000000b03027227 */ /* 0x000fe200078e0002 */
[----:B------:R-:W0:Y:S03]  /*1c1a0*/  I2F.RP R8, R5 ;  /* 0x0000000500087306 */ /* 0x000e260000209400 */
[----:B------:R-:W-:Y:S01]  /*1c1b0*/  IMAD.MOV.U32 R3, RZ, RZ, R10 ;  /* 0x000000ffff037224 */ /* 0x000fe200078e000a */
[----:B------:R-:W-:-:S03]  /*1c1c0*/  MOV R10, R12 ;  /* 0x0000000c000a7202 */ /* 0x000fc60000000f00 */
[----:B------:R-:W-:-:S04]  /*1c1d0*/  IMAD.HI.U32 R2, R2, R3, RZ ;  /* 0x0000000302027227 */ /* 0x000fc800078e00ff */
[----:B------:R-:W-:Y:S01]  /*1c1e0*/  IMAD R3, R2, R10, R3 ;  /* 0x0000000a02037224 */ /* 0x000fe200078e0203 */
[----:B0-----:R-:W0:Y:S04]  /*1c1f0*/  MUFU.RCP R8, R8 ;  /* 0x0000000800087308 */ /* 0x001e280000001000 */
[----:B------:R-:W-:-:S13]  /*1c200*/  ISETP.GT.U32.AND P1, PT, R4, R3, PT ;  /* 0x000000030400720c */ /* 0x000fda0003f24070 */
[----:B------:R-:W-:Y:S01]  /*1c210*/  @!P1 IMAD.IADD R3, R3, 0x1, -R4 ;  /* 0x0000000103039824 */ /* 0x000fe200078e0a04 */
[----:B------:R-:W-:Y:S01]  /*1c220*/  @!P1 IADD3 R2, R2, 0x1, RZ ;  /* 0x0000000102029810 */ /* 0x000fe20007ffe0ff */
[----:B0-----:R-:W-:Y:S01]  /*1c230*/  VIADD R10, R8, 0xffffffe ;  /* 0x0ffffffe080a7836 */ /* 0x001fe20000000000 */
        /* <DEDUP_REMOVED lines=12> */
[----:B------:R-:W-:Y:S01]  /*1c300*/  IMAD R11, R2, R5, RZ ;  /* 0x00000005020b7224 */ /* 0x000fe200078e02ff */
[----:B------:R-:W-:Y:S02]  /*1c310*/  MOV R2, RZ ;  /* 0x000000ff00027202 */ /* 0x000fe40000000f00 */
[-C--:B------:R-:W-:Y:S01]  /*1c320*/  IABS R4, R8.reuse ;  /* 0x0000000800047213 */ /* 0x080fe20000000000 */
[----:B------:R-:W-:Y:S02]  /*1c330*/  IMAD R6, R6, R8, RZ ;  /* 0x0000000806067224 */ /* 0x000fe400078e02ff */
[----:B------:R-:W-:-:S03]  /*1c340*/  IMAD.HI.U32 R2, R3, R11, R2 ;  /* 0x0000000b03027227 */ /* 0x000fc600078e0002 */
[----:B------:R-:W-:Y:S01]  /*1c350*/  IADD3 R17, R17, -R6, RZ ;  /* 0x8000000611117210 */ /* 0x000fe20007ffe0ff */
[----:B------:R-:W-:Y:S02]  /*1c360*/  IMAD.MOV.U32 R3, RZ, RZ, R4 ;  /* 0x000000ffff037224 */ /* 0x000fe400078e0004 */
[----:B------:R-:W-:Y:S02]  /*1c370*/  IMAD.MOV.U32 R4, RZ, RZ, R10 ;  /* 0x000000ffff047224 */ /* 0x000fe400078e000a */
[----:B------:R-:W-:-:S04]  /*1c380*/  IMAD.HI.U32 R2, R2, R3, RZ ;  /* 0x0000000302027227 */ /* 0x000fc800078e00ff */
[----:B------:R-:W-:Y:S01]  /*1c390*/  IMAD R4, R2, R4, R3 ;  /* 0x0000000402047224 */ /* 0x000fe200078e0203 */
[----:B------:R-:W-:-:S04]  /*1c3a0*/  LOP3.LUT R3, R8, R9, RZ, 0x3c, !PT ;  /* 0x0000000908037212 */ /* 0x000fc800078e3cff */
[----:B------:R-:W-:Y:S02]  /*1c3b0*/  ISETP.GT.U32.AND P1, PT, R5, R4, PT ;  /* 0x000000040500720c */ /* 0x000fe40003f24070 */
[----:B------:R-:W-:-:S11]  /*1c3c0*/  ISETP.GE.AND P2, PT, R3, RZ, PT ;  /* 0x000000ff0300720c */ /* 0x000fd60003f46270 */
[-C--:B------:R-:W-:Y:S01]  /*1c3d0*/  @!P1 IADD3 R4, R4, -R5.reuse, RZ ;  /* 0x8000000504049210 */ /* 0x080fe20007ffe0ff */
        /* <DEDUP_REMOVED lines=11> */
.L_x_672:
[----:B------:R-:W-:Y:S01]  /*1c490*/  MOV R17, RZ ;  /* 0x000000ff00117202 */ /* 0x000fe20000000f00 */
[----:B------:R-:W-:Y:S02]  /*1c4a0*/  IMAD.U32 R16, RZ, RZ, UR6 ;  /* 0x00000006ff107e24 */ /* 0x000fe4000f8e00ff */
[----:B------:R-:W-:-:S07]  /*1c4b0*/  IMAD.MOV.U32 R18, RZ, RZ, RZ ;  /* 0x000000ffff127224 */ /* 0x000fce00078e00ff */
.L_x_675:
[----:B------:R-:W-:-:S13]  /*1c4c0*/  ISETP.NE.AND P0, PT, R7, RZ, PT ;  /* 0x000000ff0700720c */ /* 0x000fda0003f05270 */
[----:B------:R-:W0:Y:S01]  /*1c4d0*/  @!P0 S2R R3, SR_CgaCtaId ;  /* 0x0000000000038919 */ /* 0x000e220000008800 */
[----:B------:R-:W-:-:S04]  /*1c4e0*/  @!P0 MOV R2, 0x400 ;  /* 0x0000040000028802 */ /* 0x000fc80000000f00 */
[----:B0-----:R-:W-:-:S05]  /*1c4f0*/  @!P0 LEA R2, R3, R2, 0x18 ;  /* 0x0000000203028211 */ /* 0x001fca00078ec0ff */
[----:B------:R0:W-:Y:S01]  /*1c500*/  @!P0 STS.128 [R2+0x308d0], R16 ;  /* 0x0308d01002008388 */ /* 0x0001e20000000c00 */
[----:B------:R-:W-:Y:S06]  /*1c510*/  BAR.ARV 0x5, 0x180 ;  /* 0x0146000000007b1d */ /* 0x000fec0000002000 */
.L_x_670:
[----:B------:R2:W-:Y:S01]  /*1c520*/  STL [R1+0x28], RZ ;  /* 0x000028ff01007387 */ /* 0x0005e20000100800 */
[----:B------:R-:W-:Y:S01]  /*1c530*/  ULDC UR4, c[0x0][0xc3c] ;  /* 0x00030f0000047ab9 */ /* 0x000fe20000000800 */
[----:B------:R-:W-:Y:S01]  /*1c540*/  MOV R28, 0x1 ;  /* 0x00000001001c7802 */ /* 0x000fe20000000f00 */
[----:B------:R-:W-:Y:S01]  /*1c550*/  IMAD.MOV.U32 R26, RZ, RZ, RZ ;  /* 0x000000ffff1a7224 */ /* 0x000fe200078e00ff */
[----:B-1----:R-:W-:-:S13]  /*1c560*/  ISETP.GE.AND P0, PT, R19, UR4, PT ;  /* 0x0000000413007c0c */ /* 0x002fda000bf06270 */
[----:B--2---:R-:W-:Y:S05]  /*1c570*/  @P0 BRA `(.L_x_676) ;  /* 0x0000006400100947 */ /* 0x004fea0003800000 */
[----:B------:R-:W1:Y:S01]  /*1c580*/  S2UR UR5, SR_CgaCtaId ;  /* 0x00000000000579c3 */ /* 0x000e620000008800 */
[----:B------:R2:W-:Y:S01]  /*1c590*/  STL [R1+0x28], RZ ;  /* 0x000028ff01007387 */ /* 0x0005e20000100800 */
[C---:B------:R-:W-:Y:S01]  /*1c5a0*/  IMAD.SHL.U32 R32, R0.reuse, 0x8, RZ ;  /* 0x0000000800207824 */ /* 0x040fe200078e00ff */
[----:B0-----:R-:W-:Y:S01]  /*1c5b0*/  LOP3.LUT R2, R0, 0x7f, RZ, 0xc0, !PT ;  /* 0x0000007f00027812 */ /* 0x001fe200078ec0ff */
[----:B------:R-:W-:Y:S01]  /*1c5c0*/  UMOV UR4, 0x400 ;  /* 0x0000040000047882 */ /* 0x000fe20000000000 */
[----:B------:R-:W-:Y:S01]  /*1c5d0*/  BSSY B8, `(.L_x_676) ;  /* 0x000063e000087945 */ /* 0x000fe20003800000 */
[----:B------:R-:W-:Y:S01]  /*1c5e0*/  IMAD.MOV.U32 R29, RZ, RZ, 0x1 ;  /* 0x00000001ff1d7424 */ /* 0x000fe200078e00ff */
[----:B------:R-:W-:Y:S02]  /*1c5f0*/  LOP3.LUT R3, R32, 0x1f8, RZ, 0xc0, !PT ;  /* 0x000001f820037812 */ /* 0x000fe400078ec0ff */
[----:B------:R-:W-:Y:S02]  /*1c600*/  CS2R R26, SRZ ;  /* 0x00000000001a7805 */ /* 0x000fe4000001ff00 */
[----:B------:R-:W-:Y:S01]  /*1c610*/  SHF.L.U32 R36, R2, 0x3, RZ ;  /* 0x0000000302247819 */ /* 0x000fe200000006ff */
[----:B------:R-:W-:Y:S01]  /*1c620*/  ULOP3.LUT UR39, UR61, 0x2, URZ, 0xfc, !UPT ;  /* 0x000000023d277892 */ /* 0x000fe2000f8efc3f */
[----:B------:R-:W-:Y:S01]  /*1c630*/  LOP3.LUT R3, R3, 0x38, R0, 0x78, !PT ;  /* 0x0000003803037812 */ /* 0x000fe200078e7800 */
[----:B------:R-:W-:Y:S01]  /*1c640*/  IMAD.SHL.U32 R0, R0, 0x10, RZ ;  /* 0x0000001000007824 */ /* 0x000fe200078e00ff */
[----:B------:R-:W-:Y:S01]  /*1c650*/  SHF.R.U32.HI R2, RZ, 0x3, R2 ;  /* 0x00000003ff027819 */ /* 0x000fe20000011602 */
[----:B------:R-:W-:Y:S01]  /*1c660*/  ULDC.64 UR36, c[0x0][0x198] ;  /* 0x0000660000247ab9 */ /* 0x000fe20000000a00 */
[----:B------:R-:W-:Y:S01]  /*1c670*/  LOP3.LUT R36, R3, 0x200, R36, 0xf8, !PT ;  /* 0x0000020003247812 */ /* 0x000fe200078ef824 */
[----:B------:R-:W-:Y:S01]  /*1c680*/  ULDC UR38, c[0x0][0xc] ;  /* 0x0000030000267ab9 */ /* 0x000fe20000000800 */
[----:B------:R-:W-:-:S02]  /*1c690*/  LOP3.LUT R32, R32, 0x38, RZ, 0xc0, !PT ;  /* 0x0000003820207812 */ /* 0x000fc400078ec0ff */
[----:B------:R-:W-:Y:S02]  /*1c6a0*/  MOV R28, 0x1 ;  /* 0x00000001001c7802 */ /* 0x000fe40000000f00 */
[----:B------:R-:W-:Y:S02]  /*1c6b0*/  LOP3.LUT R0, R2, 0x70, R0, 0xf8, !PT ;  /* 0x0000007002007812 */ /* 0x000fe400078ef800 */
[C---:B------:R-:W-:Y:S01]  /*1c6c0*/  LOP3.LUT R35, R32.reuse, 0x40, RZ, 0xfc, !PT ;  /* 0x0000004020237812 */ /* 0x040fe200078efcff */
[----:B-1----:R-:W-:Y:S01]  /*1c6d0*/  ULEA UR4, UR5, UR4, 0x18 ;  /* 0x0000000405047291 */ /* 0x002fe2000f8ec03f */
[----:B------:R-:W-:-:S05]  /*1c6e0*/  LOP3.LUT R33, R32, 0x80, RZ, 0xfc, !PT ;  /* 0x0000008020217812 */ /* 0x000fca00078efcff */
[----:B------:R-:W-:-:S04]  /*1c6f0*/  IMAD.U32 R22, RZ, RZ, UR4 ;  /* 0x00000004ff167e24 */ /* 0x000fc8000f8e00ff */
[----:B--2---:R-:W-:-:S07]  /*1c700*/  IMAD R37, R36, 0x2, R22 ;  /* 0x0000000224257824 */ /* 0x004fce00078e0216 */
.L_x_781:
[----:B0-----:R-:W0:Y:S02]  /*1c710*/  LDC.64 R30, c[0x0][0xc88] ;  /* 0x00032200ff1e7b82 */ /* 0x001e240000000a00 */
[----:B0-----:R-:W-:-:S06]  /*1c720*/  IMAD.WIDE R30, R19, 0x4, R30 ;  /* 0x00000004131e7825 */ /* 0x001fcc00078e021e */
[----:B--2---:R-:W2:Y:S01]  /*1c730*/  LDG.E R30, desc[UR48][R30.64] ;  /* 0x000000301e1e7981 */ /* 0x004ea2000c1e1900 */
[----:B------:R-:W-:Y:S05]  /*1c740*/  YIELD ;  /* 0x0000000000007946 */ /* 0x000fea0003800000 */
[----:B------:R-:W-:Y:S01]  /*1c750*/  ULDC.64 UR4, c[0x0][0xa28] ;  /* 0x00028a0000047ab9 */ /* 0x000fe20000000a00 */
[----:B------:R-:W-:Y:S01]  /*1c760*/  ULDC.64 UR8, c[0x0][0xa18] ;  /* 0x0002860000087ab9 */ /* 0x000fe20000000a00 */
[----:B------:R-:W-:Y:S01]  /*1c770*/  ISETP.NE.U32.AND P0, PT, RZ, UR4, PT ;  /* 0x00000004ff007c0c */ /* 0x000fe2000bf05070 */
[----:B------:R-:W-:Y:S01]  /*1c780*/  ULDC.64 UR6, c[0x0][0xa10] ;  /* 0x0002840000067ab9 */ /* 0x000fe20000000a00 */
[----:B------:R-:W-:-:S02]  /*1c790*/  MOV R11, RZ ;  /* 0x000000ff000b7202 */ /* 0x000fc40000000f00 */
[----:B------:R-:W-:Y:S02]  /*1c7a0*/  ISETP.NE.AND.EX P0, PT, RZ, UR5, PT, P0 ;  /* 0x00000005ff007c0c */ /* 0x000fe4000bf05300 */
[----:B------:R-:W-:-:S04]  /*1c7b0*/  ISETP.NE.U32.AND P2, PT, RZ, UR6, PT ;  /* 0x00000006ff007c0c */ /* 0x000fc8000bf45070 */
[----:B------:R-:W-:Y:S01]  /*1c7c0*/  ISETP.NE.AND.EX P2, PT, RZ, UR7, PT, P2 ;  /* 0x00000007ff007c0c */ /* 0x000fe2000bf45320 */
[----:B------:R-:W-:Y:S01]  /*1c7d0*/  IMAD.MOV.U32 R34, RZ, RZ, RZ ;  /* 0x000000ffff227224 */ /* 0x000fe200078e00ff */
[----:B--2---:R-:W-:-:S05]  /*1c7e0*/  SHF.R.S32.HI R0, RZ, 0x1f, R30 ;  /* 0x0000001fff007819 */ /* 0x004fca000001141e */
[C---:B------:R-:W-:Y:S01]  /*1c7f0*/  @P0 LEA R2, P1, R30.reuse, UR4, 0x2 ;  /* 0x000000041e020c11 */ /* 0x040fe2000f8210ff */
[C---:B------:R-:W-:Y:S01]  /*1c800*/  IMAD.SHL.U32 R23, R30.reuse, 0x4, RZ ;  /* 0x000000041e177824 */ /* 0x040fe200078e00ff */
[C-C-:B------:R-:W-:Y:S01]  /*1c810*/  SHF.L.U64.HI R24, R30.reuse, 0x2, R0.reuse ;  /* 0x000000021e187819 */ /* 0x140fe20000010200 */
[----:B------:R0:W-:Y:S01]  /*1c820*/  STL [R1+0x18], R0 ;  /* 0x0000180001007387 */ /* 0x0001e20000100800 */
[----:B------:R-:W-:Y:S01]  /*1c830*/  @P0 LEA.HI.X R3, R30, UR5, R0, 0x2, P1 ;  /* 0x000000051e030c11 */ /* 0x000fe200088f1400 */
[----:B------:R-:W-:Y:S01]  /*1c840*/  ULDC.64 UR4, c[0x0][0xa00] ;  /* 0x0002800000047ab9 */ /* 0x000fe20000000a00 */
[----:B------:R-:W-:-:S03]  /*1c850*/  ISETP.NE.U32.AND P1, PT, RZ, UR8, PT ;  /* 0x00000008ff007c0c */ /* 0x000fc6000bf25070 */
[----:B------:R1:W2:Y:S01]  /*1c860*/  @P0 LDG.E R11, desc[UR48][R2.64] ;  /* 0x00000030020b0981 */ /* 0x0002a2000c1e1900 */
[----:B------:R-:W-:Y:S02]  /*1c870*/  ISETP.NE.AND.EX P1, PT, RZ, UR9, PT, P1 ;  /* 0x00000009ff007c0c */ /* 0x000fe4000bf25310 */
[----:B------:R-:W-:Y:S02]  /*1c880*/  ISETP.NE.U32.AND P0, PT, RZ, UR4, PT ;  /* 0x00000004ff007c0c */ /* 0x000fe4000bf05070 */
[C---:B------:R-:W-:Y:S02]  /*1c890*/  IADD3 R4, P4, R23.reuse, UR6, RZ ;  /* 0x0000000617047c10 */ /* 0x040fe4000ff9e0ff */
[----:B------:R-:W-:Y:S02]  /*1c8a0*/  ISETP.NE.AND.EX P0, PT, RZ, UR5, PT, P0 ;  /* 0x00000005ff007c0c */ /* 0x000fe4000bf05300 */
[----:B0-----:R-:W-:Y:S02]  /*1c8b0*/  MOV R0, RZ ;  /* 0x000000ff00007202 */ /* 0x001fe40000000f00 */
[----:B-1----:R-:W-:Y:S01]  /*1c8c0*/  IADD3 R2, P3, R23, UR4, RZ ;  /* 0x0000000417027c10 */ /* 0x002fe2000ff7e0ff */
[----:B------:R-:W-:Y:S01]  /*1c8d0*/  ULDC UR4, c[0x0][0x288] ;  /* 0x0000a20000047ab9 */ /* 0x000fe20000000800 */
[----:B------:R-:W-:-:S02]  /*1c8e0*/  IADD3.X R5, R24, UR7, RZ, P4, !PT ;  /* 0x0000000718057c10 */ /* 0x000fc4000a7fe4ff */
[C---:B------:R-:W-:Y:S02]  /*1c8f0*/  IADD3.X R3, R24.reuse, UR5, RZ, P3, !PT ;  /* 0x0000000518037c10 */ /* 0x040fe40009ffe4ff */
[----:B------:R-:W-:Y:S01]  /*1c900*/  @P1 IADD3 R6, P3, R23, UR8, RZ ;  /* 0x0000000817061c10 */ /* 0x000fe2000ff7e0ff */
[----:B------:R-:W-:Y:S01]  /*1c910*/  IMAD.U32 R8, RZ, RZ, UR4 ;  /* 0x00000004ff087e24 */ /* 0x000fe2000f8e00ff */
[----:B------:R-:W5:Y:S01]  /*1c920*/  @P2 LDG.E R0, desc[UR48][R4.64] ;  /* 0x0000003004002981 */ /* 0x000f62000c1e1900 */
[----:B------:R-:W-:Y:S01]  /*1c930*/  ULDC.64 UR4, c[0x0][0x418] ;  /* 0x0001060000047ab9 */ /* 0x000fe20000000a00 */
[----:B------:R-:W-:Y:S02]  /*1c940*/  @P1 IADD3.X R7, R24, UR9, RZ, P3, !PT ;  /* 0x0000000918071c10 */ /* 0x000fe40009ffe4ff */
[----:B------:R-:W5:Y:S04]  /*1c950*/  @P0 LDG.E R34, desc[UR48][R2.64] ;  /* 0x0000003002220981 */ /* 0x000f68000c1e1900 */
[----:B------:R0:W3:Y:S01]  /*1c960*/  @P1 LDG.E R8, desc[UR48][R6.64] ;  /* 0x0000003006081981 */ /* 0x0000e2000c1e1900 */
[----:B------:R-:W-:-:S03]  /*1c970*/  UISETP.NE.U32.AND UP0, UPT, UR4, URZ, UPT ;  /* 0x0000003f0400728c */ /* 0x000fc6000bf05070 */
[----:B------:R-:W-:Y:S01]  /*1c980*/  ULDC UR4, c[0x0][0x424] ;  /* 0x0001090000047ab9 */ /* 0x000fe20000000800 */
[----:B------:R-:W-:-:S03]  /*1c990*/  UISETP.NE.AND.EX UP0, UPT, UR5, URZ, UPT, UP0 ;  /* 0x0000003f0500728c */ /* 0x000fc6000bf05300 */
[----:B------:R-:W-:Y:S01]  /*1c9a0*/  ULDC UR5, c[0x0][0x2f0] ;  /* 0x0000bc0000057ab9 */ /* 0x000fe20000000800 */
[----:B------:R-:W-:-:S04]  /*1c9b0*/  USEL UR4, UR4, 0x1, UP0 ;  /* 0x0000000104047887 */ /* 0x000fc80008000000 */
[----:B------:R-:W-:-:S03]  /*1c9c0*/  UIMAD UR4, UR4, UR5, URZ ;  /* 0x00000005040472a4 */ /* 0x000fc6000f8e023f */
[----:B------:R-:W-:Y:S02]  /*1c9d0*/  ULDC UR5, c[0x0][0x348] ;  /* 0x0000d20000057ab9 */ /* 0x000fe40000000800 */
[----:B0-----:R-:W-:Y:S01]  /*1c9e0*/  IMAD.U32 R6, RZ, RZ, UR5 ;  /* 0x00000005ff067e24 */ /* 0x001fe2000f8e00ff */
[----:B--2---:R-:W-:Y:S04]  /*1c9f0*/  STL [R1+0xc], R11 ;  /* 0x00000c0b01007387 */ /* 0x004fe80000100800 */
[----:B---3--:R0:W-:Y:S02]  /*1ca00*/  STL [R1+0x24], R8 ;  /* 0x0000240801007387 */ /* 0x0081e40000100800 */
[----:B0-----:R-:W-:Y:S01]  /*1ca10*/  MOV R8, UR4 ;  /* 0x0000000400087c02 */ /* 0x001fe20008000f00 */
[----:B------:R-:W-:Y:S06]  /*1ca20*/  @P1 BRA `(.L_x_677) ;  /* 0x0000000000141947 */ /* 0x000fec0003800000 */
[----:B------:R-:W-:Y:S05]  /*1ca30*/  @!P0 BRA `(.L_x_677) ;  /* 0x0000000000108947 */ /* 0x000fea0003800000 */
[----:B------:R-:W2:Y:S04]  /*1ca40*/  LDG.E R10, desc[UR48][R2.64] ;  /* 0x00000030020a7981 */ /* 0x000ea8000c1e1900 */
[----:B------:R-:W2:Y:S02]  /*1ca50*/  LDG.E R7, desc[UR48][R2.64+0x4] ;  /* 0x0000043002077981 */ /* 0x000ea4000c1e1900 */
[----:B--2---:R-:W-:-:S05]  /*1ca60*/  IMAD.IADD R2, R7, 0x1, -R10 ;  /* 0x0000000107027824 */ /* 0x004fca00078e0a0a */
[----:B------:R0:W-:Y:S02]  /*1ca70*/  STL [R1+0x24], R2 ;  /* 0x0000240201007387 */ /* 0x0001e40000100800 */
.L_x_677:
[----:B------:R-:W-:Y:S01]  /*1ca80*/  ULDC.64 UR4, c[0x0][0xa20] ;  /* 0x0002880000047ab9 */ /* 0x000fe20000000a00 */
[C---:B0-----:R-:W-:Y:S01]  /*1ca90*/  LOP3.LUT R2, R18.reuse, 0xff000000, RZ, 0xc0, !PT ;  /* 0xff00000012027812 */ /* 0x041fe200078ec0ff */
[----:B------:R-:W-:Y:S01]  /*1caa0*/  IMAD.MOV.U32 R31, RZ, RZ, R30 ;  /* 0x000000ffff1f7224 */ /* 0x000fe200078e001e */
[----:B------:R-:W-:Y:S02]  /*1cab0*/  ISETP.NE.U32.AND P0, PT, RZ, UR4, PT ;  /* 0x00000004ff007c0c */ /* 0x000fe4000bf05070 */
[----:B------:R-:W-:Y:S02]  /*1cac0*/  SHF.R.U32.HI R2, RZ, 0x8, R2 ;  /* 0x00000008ff027819 */ /* 0x000fe40000011602 */
[----:B------:R-:W-:Y:S02]  /*1cad0*/  ISETP.NE.AND.EX P0, PT, RZ, UR5, PT, P0 ;  /* 0x00000005ff007c0c */ /* 0x000fe4000bf05300 */
[C---:B------:R-:W-:Y:S02]  /*1cae0*/  LOP3.LUT R7, R18.reuse, 0xff0000, RZ, 0xc0, !PT ;  /* 0x00ff000012077812 */ /* 0x040fe400078ec0ff */
[----:B------:R-:W-:-:S02]  /*1caf0*/  LOP3.LUT R18, R18, 0xffff, RZ, 0xc0, !PT ;  /* 0x0000ffff12127812 */ /* 0x000fc400078ec0ff */
[----:B------:R-:W-:-:S07]  /*1cb00*/  LEA.HI R7, R7, R2, RZ, 0x10 ;  /* 0x0000000207077211 */ /* 0x000fce00078f80ff */
[----:B------:R-:W-:Y:S05]  /*1cb10*/  @!P0 BRA `(.L_x_678) ;  /* 0x0000000000108947 */ /* 0x000fea0003800000 */
[----:B------:R-:W-:-:S04]  /*1cb20*/  IADD3 R2, P0, R23, UR4, RZ ;  /* 0x0000000417027c10 */ /* 0x000fc8000ff1e0ff */
[----:B------:R-:W-:-:S05]  /*1cb30*/  IADD3.X R3, R24, UR5, RZ, P0, !PT ;  /* 0x0000000518037c10 */ /* 0x000fca00087fe4ff */
[----:B------:R0:W5:Y:S01]  /*1cb40*/  LDG.E R8, desc[UR48][R2.64] ;  /* 0x0000003002087981 */ /* 0x000162000c1e1900 */
[----:B------:R-:W-:Y:S05]  /*1cb50*/  BRA `(.L_x_679) ;  /* 0x0000000000247947 */ /* 0x000fea0003800000 */
.L_x_678:
[----:B------:R-:W-:Y:S02]  /*1cb60*/  ULDC.64 UR4, c[0x0][0xa08] ;  /* 0x0002820000047ab9 */ /* 0x000fe40000000a00 */
[----:B------:R-:W-:-:S04]  /*1cb70*/  ISETP.NE.U32.AND P0, PT, RZ, UR4, PT ;  /* 0x00000004ff007c0c */ /* 0x000fc8000bf05070 */
[----:B------:R-:W-:-:S13]  /*1cb80*/  ISETP.NE.AND.EX P0, PT, RZ, UR5, PT, P0 ;  /* 0x00000005ff007c0c */ /* 0x000fda000bf05300 */
[----:B------:R-:W-:Y:S05]  /*1cb90*/  @!P0 BRA `(.L_x_679) ;  /* 0x0000000000148947 */ /* 0x000fea0003800000 */
[----:B------:R-:W0:Y:S02]  /*1cba0*/  LDC.64 R2, c[0x0][0xa08] ;  /* 0x00028200ff027b82 */ /* 0x000e240000000a00 */
[----:B0-----:R-:W-:-:S05]  /*1cbb0*/  IMAD.WIDE R2, R31, 0x4, R2 ;  /* 0x000000041f027825 */ /* 0x001fca00078e0202 */
[----:B------:R-:W2:Y:S04]  /*1cbc0*/  LDG.E R8, desc[UR48][R2.64] ;  /* 0x0000003002087981 */ /* 0x000ea8000c1e1900 */
[----:B------:R-:W2:Y:S02]  /*1cbd0*/  LDG.E R9, desc[UR48][R2.64+0x4] ;  /* 0x0000043002097981 */ /* 0x000ea4000c1e1900 */
[----:B--2---:R-:W-:-:S07]  /*1cbe0*/  IADD3 R8, -R8, R9, RZ ;  /* 0x0000000908087210 */ /* 0x004fce0007ffe1ff */
.L_x_679:
[----:B0-----:R-:W2:Y:S04]  /*1cbf0*/  @P2 LDG.E R3, desc[UR48][R4.64] ;  /* 0x0000003004032981 */ /* 0x001ea8000c1e1900 */
[----:B------:R0:W2:Y:S01]  /*1cc00*/  @P2 LDG.E R2, desc[UR48][R4.64+0x4] ;  /* 0x0000043004022981 */ /* 0x0000a2000c1e1900 */
[----:B-----5:R-:W-:Y:S01]  /*1cc10*/  IMAD.IADD R8, R8, 0x1, -R11 ;  /* 0x0000000108087824 */ /* 0x020fe200078e0a0b */
[----:B------:R-:W-:Y:S01]  /*1cc20*/  BSSY B0, `(.L_x_680) ;  /* 0x000002a000007945 */ /* 0x000fe20003800000 */
[----:B0-----:R-:W-:Y:S02]  /*1cc30*/  LOP3.LUT R5, R7, 0xff, RZ, 0xc0, !PT ;  /* 0x000000ff07057812 */ /* 0x001fe400078ec0ff */
[----:B------:R-:W-:Y:S01]  /*1cc40*/  SHF.R.U32.HI R7, RZ, 0x10, R7 ;  /* 0x00000010ff077819 */ /* 0x000fe20000011607 */
[----:B--2---:R-:W-:-:S05]  /*1cc50*/  @P2 IMAD.IADD R6, R2, 0x1, -R3 ;  /* 0x0000000102062824 */ /* 0x004fca00078e0a03 */
[----:B------:R-:W-:-:S04]  /*1cc60*/  IADD3 R3, R8, R6, RZ ;  /* 0x0000000608037210 */ /* 0x000fc80007ffe0ff */
[C---:B------:R-:W-:Y:S01]  /*1cc70*/  ISETP.GE.AND P1, PT, R3.reuse, 0x1, PT ;  /* 0x000000010300780c */ /* 0x040fe20003f26270 */
[----:B------:R-:W-:Y:S01]  /*1cc80*/  VIADD R2, R3, 0x5f ;  /* 0x0000005f03027836 */ /* 0x000fe20000000000 */
[----:B------:R0:W-:Y:S03]  /*1cc90*/  STL [R1+0x4], R3 ;  /* 0x0000040301007387 */ /* 0x0001e60000100800 */
[----:B------:R-:W-:-:S05]  /*1cca0*/  IMAD.HI R2, R2, 0x2aaaaaab, RZ ;  /* 0x2aaaaaab02027827 */ /* 0x000fca00078e02ff */
[----:B0-----:R-:W-:-:S04]  /*1ccb0*/  SHF.R.U32.HI R3, RZ, 0x1f, R2 ;  /* 0x0000001fff037819 */ /* 0x001fc80000011602 */
[----:B------:R-:W-:Y:S01]  /*1ccc0*/  LEA.HI.SX32 R4, R2, R3, 0x1c ;  /* 0x0000000302047211 */ /* 0x000fe200078fe2ff */
[----:B------:R-:W-:Y:S01]  /*1ccd0*/  IMAD.MOV.U32 R3, RZ, RZ, RZ ;  /* 0x000000ffff037224 */ /* 0x000fe200078e00ff */
[----:B------:R-:W-:Y:S06]  /*1cce0*/  @!P1 BRA `(.L_x_681) ;  /* 0x0000000000749947 */ /* 0x000fec0003800000 */
[----:B------:R-:W-:Y:S01]  /*1ccf0*/  ISETP.NE.AND P0, PT, R7, RZ, PT ;  /* 0x000000ff0700720c */ /* 0x000fe20003f05270 */
[----:B------:R-:W-:-:S03]  /*1cd00*/  ULDC UR4, c[0x0][0x9f0] ;  /* 0x00027c0000047ab9 */ /* 0x000fc60000000800 */
[----:B------:R-:W-:-:S04]  /*1cd10*/  SEL R9, R7, UR4, P0 ;  /* 0x0000000407097c07 */ /* 0x000fc80008000000 */
[----:B------:R-:W-:Y:S02]  /*1cd20*/  IABS R11, R9 ;  /* 0x00000009000b7213 */ /* 0x000fe40000000000 */
[----:B------:R-:W-:Y:S02]  /*1cd30*/  IADD3 R10, R9, -0x1, R4 ;  /* 0xffffffff090a7810 */ /* 0x000fe40007ffe004 */
[----:B------:R-:W0:Y:S08]  /*1cd40*/  I2F.RP R2, R11 ;  /* 0x0000000b00027306 */ /* 0x000e300000209400 */
[----:B0-----:R-:W0:Y:S02]  /*1cd50*/  MUFU.RCP R2, R2 ;  /* 0x0000000200027308 */ /* 0x001e240000001000 */
[----:B0-----:R-:W-:-:S06]  /*1cd60*/  IADD3 R2, R2, 0xffffffe, RZ ;  /* 0x0ffffffe02027810 */ /* 0x001fcc0007ffe0ff */
[----:B------:R0:W1:Y:S02]  /*1cd70*/  F2I.FTZ.U32.TRUNC.NTZ R3, R2 ;  /* 0x0000000200037305 */ /* 0x000064000021f000 */
[----:B0-----:R-:W-:-:S04]  /*1cd80*/  LOP3.LUT R2, R10, R9, RZ, 0x3c, !PT ;  /* 0x000000090a027212 */ /* 0x001fc800078e3cff */
[----:B------:R-:W-:Y:S01]  /*1cd90*/  ISETP.GE.AND P4, PT, R2, RZ, PT ;  /* 0x000000ff0200720c */ /* 0x000fe20003f86270 */
[----:B-1----:R-:W-:-:S04]  /*1cda0*/  IMAD.MOV R2, RZ, RZ, -R3 ;  /* 0x000000ffff027224 */ /* 0x002fc800078e0a03 */
[----:B------:R-:W-:Y:S02]  /*1cdb0*/  IMAD R12, R2, R11, RZ ;  /* 0x0000000b020c7224 */ /* 0x000fe400078e02ff */
[----:B------:R-:W-:-:S04]  /*1cdc0*/  IMAD.MOV.U32 R2, RZ, RZ, RZ ;  /* 0x000000ffff027224 */ /* 0x000fc800078e00ff */
[----:B------:R-:W-:Y:S01]  /*1cdd0*/  IMAD.HI.U32 R12, R3, R12, R2 ;  /* 0x0000000c030c7227 */ /* 0x000fe200078e0002 */
[----:B------:R-:W-:Y:S02]  /*1cde0*/  IABS R2, R10 ;  /* 0x0000000a00027213 */ /* 0x000fe40000000000 */
[----:B------:R-:W-:-:S03]  /*1cdf0*/  IABS R3, R9 ;  /* 0x0000000900037213 */ /* 0x000fc60000000000 */
[----:B------:R-:W-:Y:S01]  /*1ce00*/  IMAD.HI.U32 R12, R12, R2, RZ ;  /* 0x000000020c0c7227 */ /* 0x000fe200078e00ff */
[----:B------:R-:W-:-:S05]  /*1ce10*/  IADD3 R3, RZ, -R3, RZ ;  /* 0x80000003ff037210 */ /* 0x000fca0007ffe0ff */
[----:B------:R-:W-:-:S05]  /*1ce20*/  IMAD R2, R12, R3, R2 ;  /* 0x000000030c027224 */ /* 0x000fca00078e0202 */
[----:B------:R-:W-:-:S13]  /*1ce30*/  ISETP.GT.U32.AND P3, PT, R11, R2, PT ;  /* 0x000000020b00720c */ /* 0x000fda0003f64070 */
[----:B------:R-:W-:Y:S02]  /*1ce40*/  @!P3 IMAD.IADD R2, R2, 0x1, -R11 ;  /* 0x000000010202b824 */ /* 0x000fe400078e0a0b */
[----:B------:R-:W-:Y:S01]  /*1ce50*/  @!P3 VIADD R12, R12, 0x1 ;  /* 0x000000010c0cb836 */ /* 0x000fe20000000000 */
[----:B------:R-:W-:Y:S02]  /*1ce60*/  ISETP.NE.AND P3, PT, R9, RZ, PT ;  /* 0x000000ff0900720c */ /* 0x000fe40003f65270 */
[----:B------:R-:W-:-:S13]  /*1ce70*/  ISETP.GE.U32.AND P0, PT, R2, R11, PT ;  /* 0x0000000b0200720c */ /* 0x000fda0003f06070 */
[----:B------:R-:W-:-:S05]  /*1ce80*/  @P0 IADD3 R12, R12, 0x1, RZ ;  /* 0x000000010c0c0810 */ /* 0x000fca0007ffe0ff */
[----:B------:R-:W-:-:S04]  /*1ce90*/  IMAD.MOV.U32 R3, RZ, RZ, R12 ;  /* 0x000000ffff037224 */ /* 0x000fc800078e000c */
[----:B------:R-:W-:Y:S01]  /*1cea0*/  @!P4 IMAD.MOV R3, RZ, RZ, -R3 ;  /* 0x000000ffff03c224 */ /* 0x000fe200078e0a03 */
[----:B------:R-:W-:-:S07]  /*1ceb0*/  @!P3 LOP3.LUT R3, RZ, R9, RZ, 0x33, !PT ;  /* 0x00000009ff03b212 */ /* 0x000fce00078e33ff */
.L_x_681:
[----:B------:R-:W-:Y:S05]  /*1cec0*/  BSYNC B0 ;  /* 0x0000000000007941 */ /* 0x000fea0003800000 */
.L_x_680:
[-C--:B------:R-:W-:Y:S01]  /*1ced0*/  IMAD R2, R5, R3.reuse, RZ ;  /* 0x0000000305027224 */ /* 0x080fe200078e02ff */
[----:B------:R-:W-:Y:S04]  /*1cee0*/  BSSY B0, `(.L_x_682) ;  /* 0x0000151000007945 */ /* 0x000fe80003800000 */
[C---:B------:R-:W-:Y:S01]  /*1cef0*/  VIADDMNMX R3, R2.reuse, R3, R4, PT ;  /* 0x0000000302037246 */ /* 0x040fe20003800104 */
[----:B------:R-:W-:-:S04]  /*1cf00*/  IMAD R2, R2, 0x60, -R8 ;  /* 0x0000006002027824 */ /* 0x000fc800078e0a08 */
[----:B------:R-:W-:Y:S01]  /*1cf10*/  IMAD R3, R3, 0x60, -R8 ;  /* 0x0000006003037824 */ /* 0x000fe200078e0a08 */
[----:B------:R-:W-:-:S04]  /*1cf20*/  VIMNMX R2, RZ, R2, !PT ;  /* 0x00000002ff027248 */ /* 0x000fc80007fe0100 */
[----:B------:R-:W-:-:S04]  /*1cf30*/  VIMNMX R3, R3, R6, PT ;  /* 0x0000000603037248 */ /* 0x000fc80003fe0100 */
[----:B------:R-:W-:-:S13]  /*1cf40*/  ISETP.GT.AND P0, PT, R3, R2, PT ;  /* 0x000000020300720c */ /* 0x000fda0003f04270 */
[----:B------:R-:W-:Y:S01]  /*1cf50*/  @P0 IADD3 R8, R3, 0x5f, RZ ;  /* 0x0000005f03080810 */ /* 0x000fe20007ffe0ff */
[----:B------:R-:W-:-:S04]  /*1cf60*/  IMAD.WIDE.U32 R2, R2, -0x55555555, RZ ;  /* 0xaaaaaaab02027825 */ /* 0x000fc800078e00ff */
[----:B------:R-:W-:Y:S01]  /*1cf70*/  @P0 IMAD.HI R8, R8, 0x2aaaaaab, RZ ;  /* 0x2aaaaaab08080827 */ /* 0x000fe200078e02ff */
[----:B------:R-:W-:-:S04]  /*1cf80*/  SHF.R.U32.HI R6, RZ, 0x6, R3 ;  /* 0x00000006ff067819 */ /* 0x000fc80000011603 */
[----:B------:R-:W-:Y:S01]  /*1cf90*/  @P0 SHF.R.U32.HI R2, RZ, 0x1f, R8 ;  /* 0x0000001fff020819 */ /* 0x000fe20000011608 */
[----:B------:R-:W-:-:S03]  /*1cfa0*/  IMAD.MOV.U32 R3, RZ, RZ, R6 ;  /* 0x000000ffff037224 */ /* 0x000fc600078e0006 */
[----:B------:R-:W-:Y:S02]  /*1cfb0*/  @P0 LEA.HI.SX32 R3, R8, R2, 0x1c ;  /* 0x0000000208030211 */ /* 0x000fe400078fe2ff */
[----:B------:R-:W-:Y:S02]  /*1cfc0*/  PLOP3.LUT P0, PT, PT, PT, PT, 0x80, 0x0 ;  /* 0x000000000000781c */ /* 0x000fe40003f0f070 */
[----:B------:R-:W-:-:S13]  /*1cfd0*/  ISETP.GT.AND P3, PT, R3, R6, PT ;  /* 0x000000060300720c */ /* 0x000fda0003f64270 */
[----:B------:R-:W-:Y:S05]  /*1cfe0*/  @!P3 BRA `(.L_x_683) ;  /* 0x000000140000b947 */ /* 0x000fea0003800000 */
[----:B------:R-:W-:Y:S01]  /*1cff0*/  UMOV UR4, 0xffffffff ;  /* 0xffffffff00047882 */ /* 0x000fe20000000000 */
[----:B------:R-:W-:Y:S02]  /*1d000*/  SEL R2, R31, RZ, !P2 ;  /* 0x000000ff1f027207 */ /* 0x000fe40005000000 */
[----:B------:R-:W-:Y:S05]  /*1d010*/  BRA.DIV UR4, `(.L_x_684) ;  /* 0x0000006a04c47947 */ /* 0x000fea000b800000 */
[----:B------:R-:W0:Y:S02]  /*1d020*/  S2R R8, SR_TID.X ;  /* 0x0000000000087919 */ /* 0x000e240000002100 */
[----:B0-----:R-:W-:-:S04]  /*1d030*/  SHF.R.U32.HI R8, RZ, 0x5, R8 ;  /* 0x00000005ff087819 */ /* 0x001fc80000011608 */
[----:B------:R-:W-:-:S05]  /*1d040*/  LOP3.LUT R8, R8, 0x3, RZ, 0xc0, !PT ;  /* 0x0000000308087812 */ /* 0x000fca00078ec0ff */
[----:B------:R0:W1:Y:S02]  /*1d050*/  SHFL.IDX PT, R14, R8, RZ, 0x1f ;  /* 0x00001fff080e7589 */ /* 0x00006400000e0000 */
.L_x_837:
[----:B-1----:R-:W-:Y:S02]  /*1d060*/  ISETP.NE.AND P0, PT, R14, RZ, PT ;  /* 0x000000ff0e00720c */ /* 0x002fe40003f05270 */
[----:B------:R-:W-:-:S11]  /*1d070*/  PLOP3.LUT P6, PT, PT, PT, PT, 0x8, 0x0 ;  /* 0x000000000000781c */ /* 0x000fd60003fce170 */
[----:B------:R-:W-:Y:S05]  /*1d080*/  @P0 BRA `(.L_x_685) ;  /* 0x00000000000c0947 */ /* 0x000fea0003800000 */
[----:B------:R-:W-:-:S03]  /*1d090*/  UMOV UR4, 0xffffffff ;  /* 0xffffffff00047882 */ /* 0x000fc60000000000 */
[----:B------:R-:W-:Y:S05]  /*1d0a0*/  BRA.DIV UR4, `(.L_x_686) ;  /* 0x0000006a04d47947 */ /* 0x000fea000b800000 */
[----:B------:R-:W-:-:S13]  /*1d0b0*/  ELECT P6, URZ, PT ;  /* 0x00000000003f782f */ /* 0x000fda00038c0000 */
.L_x_685:
[----:B0-----:R-:W2:Y:S01]  /*1d0c0*/  LDL R8, [R1+0x28] ;  /* 0x0000280001087983 */ /* 0x001ea20000100800 */
[----:B------:R-:W-:Y:S01]  /*1d0d0*/  BSSY B1, `(.L_x_687) ;  /* 0x0000008000017945 */ /* 0x000fe20003800000 */
[----:B--2---:R-:W-:-:S05]  /*1d0e0*/  VIADD R8, R8, 0x1 ;  /* 0x0000000108087836 */ /* 0x004fca0000000000 */
[----:B------:R-:W-:-:S04]  /*1d0f0*/  LEA.HI R9, R8, R8, RZ, 0x1 ;  /* 0x0000000808097211 */ /* 0x000fc800078f08ff */
[----:B------:R-:W-:-:S04]  /*1d100*/  LOP3.LUT R9, R9, 0xfffffffe, RZ, 0xc0, !PT ;  /* 0xfffffffe09097812 */ /* 0x000fc800078ec0ff */
[----:B------:R-:W-:-:S04]  /*1d110*/  IADD3 R8, R8, -R9, RZ ;  /* 0x8000000908087210 */ /* 0x000fc80007ffe0ff */
[----:B------:R-:W-:-:S04]  /*1d120*/  SHF.L.U32 R8, R8, 0x1f, RZ ;  /* 0x0000001f08087819 */ /* 0x000fc800000006ff */
[----:B------:R-:W0:Y:S02]  /*1d130*/  SYNCS.PHASECHK.TRANS64.TRYWAIT P0, [R22+URZ+0x30820], R8 ;  /* 0x03082008160075a7 */ /* 0x000e24000800017f */
[----:B0-----:R-:W-:Y:S05]  /*1d140*/  @!P0 BRA `(.L_x_688) ;  /* 0x0000006800cc8947 */ /* 0x001fea0003800000 */
.L_x_840:
[----:B------:R-:W-:Y:S05]  /*1d150*/  BSYNC B1 ;  /* 0x0000000000017941 */ /* 0x000fea0003800000 */
.L_x_687:
[----:B------:R-:W-:Y:S04]  /*1d160*/  BSSY B1, `(.L_x_689) ;  /* 0x000008b000017945 */ /* 0x000fe80003800000 */
[----:B------:R-:W-:Y:S05]  /*1d170*/  @!P6 BRA `(.L_x_690) ;  /* 0x000000080024e947 */ /* 0x000fea0003800000 */
[----:B------:R-:W-:Y:S01]  /*1d180*/  IMAD R12, R27, 0x8, R22 ;  /* 0x000000081b0c7824 */ /* 0x000fe200078e0216 */
[----:B------:R-:W-:Y:S01]  /*1d190*/  SHF.L.U32 R11, R29, 0x1f, RZ ;  /* 0x0000001f1d0b7819 */ /* 0x000fe200000006ff */
[----:B------:R-:W1:Y:S01]  /*1d1a0*/  S2R R9, SR_TID.X ;  /* 0x0000000000097919 */ /* 0x000e620000002100 */
[----:B------:R-:W-:Y:S02]  /*1d1b0*/  BSSY B2, `(.L_x_691) ;  /* 0x0000005000027945 */ /* 0x000fe40003800000 */
[----:B------:R-:W2:Y:S01]  /*1d1c0*/  SYNCS.PHASECHK.TRANS64.TRYWAIT P0, [R12+URZ+0x308a0], R11 ;  /* 0x0308a00b0c0075a7 */ /* 0x000ea2000800017f */
[----:B-1----:R-:W-:-:S04]  /*1d1d0*/  LOP3.LUT R9, R9, 0x7f, RZ, 0xc0, !PT ;  /* 0x0000007f09097812 */ /* 0x002fc800078ec0ff */
[----:B------:R-:W-:Y:S01]  /*1d1e0*/  ISETP.NE.AND P2, PT, R9, RZ, PT ;  /* 0x000000ff0900720c */ /* 0x000fe20003f45270 */
[----:B--2---:R-:W-:-:S12]  /*1d1f0*/  @!P0 BRA `(.L_x_692) ;  /* 0x0000006800b48947 */ /* 0x004fd80003800000 */
.L_x_841:
[----:B------:R-:W-:Y:S05]  /*1d200*/  BSYNC B2 ;  /* 0x0000000000027941 */ /* 0x000fea0003800000 */
.L_x_691:
[----:B------:R-:W-:Y:S04]  /*1d210*/  BSSY B2, `(.L_x_693) ;  /* 0x0000009000027945 */ /* 0x000fe80003800000 */
[----:B------:R-:W-:Y:S05]  /*1d220*/  @P2 BRA `(.L_x_694) ;  /* 0x00000000001c2947 */ /* 0x000fea0003800000 */
[----:B------:R-:W2:Y:S01]  /*1d230*/  S2R R9, SR_TID.X ;  /* 0x0000000000097919 */ /* 0x000ea20000002100 */
[----:B0-----:R-:W-:-:S04]  /*1d240*/  IMAD.MOV.U32 R8, RZ, RZ, 0x9000 ;  /* 0x00009000ff087424 */ /* 0x001fc800078e00ff */
[----:B------:R3:W-:Y:S01]  /*1d250*/  SYNCS.ARRIVE.TRANS64 RZ, [R12+URZ+0x30890], R8 ;  /* 0x030890080cff79a7 */ /* 0x0007e2000800003f */
[----:B--2---:R-:W-:-:S04]  /*1d260*/  LOP3.LUT R9, R9, 0x1f, RZ, 0xc0, !PT ;  /* 0x0000001f09097812 */ /* 0x004fc800078ec0ff */
[----:B------:R-:W-:-:S13]  /*1d270*/  ISETP.NE.AND P0, PT, R9, RZ, PT ;  /* 0x000000ff0900720c */ /* 0x000fda0003f05270 */
[----:B---3--:R-:W-:Y:S05]  /*1d280*/  @!P0 BRA `(.L_x_694) ;  /* 0x0000000000048947 */ /* 0x008fea0003800000 */
[----:B------:R-:W-:Y:S01]  /*1d290*/  BPT.TRAP 0x1 ;  /* 0x000000040000795c */ /* 0x000fe20000300000 */
.L_x_694:
[----:B------:R-:W-:Y:S05]  /*1d2a0*/  BSYNC B2 ;  /* 0x0000000000027941 */ /* 0x000fea0003800000 */
.L_x_693:
[----:B------:R-:W-:Y:S01]  /*1d2b0*/  MOV R25, RZ ;  /* 0x000000ff00197202 */ /* 0x000fe20000000f00 */
[----:B------:R-:W-:Y:S01]  /*1d2c0*/  IMAD R10, R27, 0x9000, R22 ;  /* 0x000090001b0a7824 */ /* 0x000fe200078e0216 */
[----:B------:R-:W-:Y:S01]  /*1d2d0*/  UIADD3 UR4, UP0, UR36, 0x570, URZ ;  /* 0x0000057024047890 */ /* 0x000fe2000ff1e03f */
[----:B------:R-:W-:Y:S01]  /*1d2e0*/  IMAD R9, R3, 0x60, R0 ;  /* 0x0000006003097824 */ /* 0x000fe200078e0200 */
[----:B------:R-:W-:Y:S01]  /*1d2f0*/  R2UR UR10, R25 ;  /* 0x00000000190a72ca */ /* 0x000fe200000e0000 */
[----:B0-----:R-:W-:Y:S01]  /*1d300*/  VIADD R8, R12, 0x30890 ;  /* 0x000308900c087836 */ /* 0x001fe20000000000 */
[----:B------:R-:W-:Y:S01]  /*1d310*/  PLOP3.LUT P0, PT, PT, PT, PT, 0x80, 0x0 ;  /* 0x000000000000781c */ /* 0x000fe20003f0f070 */
[----:B------:R-:W-:Y:S01]  /*1d320*/  VIADD R9, R9, 0xffffffa0 ;  /* 0xffffffa009097836 */ /* 0x000fe20000000000 */
[----:B------:R-:W-:Y:S01]  /*1d330*/  IADD3 R13, R10, 0x1e400, RZ ;  /* 0x0001e4000a0d7810 */ /* 0x000fe20007ffe0ff */
[----:B------:R-:W-:Y:S01]  /*1d340*/  UIADD3.X UR5, URZ, UR37, URZ, UP0, !UPT ;  /* 0x000000253f057290 */ /* 0x000fe200087fe43f */
[----:B------:R-:W-:Y:S01]  /*1d350*/  UMOV UR6, 0x0 ;  /* 0x0000000000067882 */ /* 0x000fe20000000000 */
[----:B------:R-:W-:-:S10]  /*1d360*/  UMOV UR7, 0x12f00000 ;  /* 0x12f0000000077882 */ /* 0x000fd40000000000 */
.L_x_695:
[----:B------:R-:W-:-:S13]  /*1d370*/  @P0 ELECT P3, URZ, PT ;  /* 0x00000000003f082f */ /* 0x000fda0003860000 */
[----:B------:R-:W-:Y:S02]  /*1d380*/  @P3 R2UR UR13, R2 ;  /* 0x00000000020d32ca */ /* 0x000fe400000e0000 */
[----:B------:R-:W-:Y:S02]  /*1d390*/  @P3 R2UR UR12, R18 ;  /* 0x00000000120c32ca */ /* 0x000fe400000e0000 */
[----:B------:R-:W-:Y:S02]  /*1d3a0*/  @P3 R2UR UR11, R9 ;  /* 0x00000000090b32ca */ /* 0x000fe400000e0000 */
[----:B------:R-:W-:Y:S02]  /*1d3b0*/  @P3 R2UR UR9, R8 ;  /* 0x00000000080932ca */ /* 0x000fe400000e0000 */
[----:B------:R-:W-:Y:S02]  /*1d3c0*/  @P3 R2UR UR8, R13 ;  /* 0x000000000d0832ca */ /* 0x000fe400000e0000 */
[----:B------:R-:W-:-:S02]  /*1d3d0*/  @P3 PLOP3.LUT P0, PT, P3, PT, PT, 0x8, 0x0 ;  /* 0x000000000000381c */ /* 0x000fc40001f0e170 */
[----:B------:R-:W-:-:S09]  /*1d3e0*/  PLOP3.LUT P3, PT, PT, PT, PT, 0x8, 0x0 ;  /* 0x000000000000781c */ /* 0x000fd20003f6e170 */
[----:B------:R0:W-:Y:S02]  /*1d3f0*/  UTMALDG.4D [UR8], [UR4], desc[UR6] ;  /* 0x00000608040075b4 */ /* 0x0001e40008019000 */
[----:B0-----:R-:W-:Y:S05]  /*1d400*/  @P0 BRA.U.ANY `(.L_x_695) ;  /* 0xfffffffd00d80947 */ /* 0x001fea000393ffff */
[----:B------:R-:W-:Y:S01]  /*1d410*/  IMAD.MOV.U32 R21, RZ, RZ, 0x40 ;  /* 0x00000040ff157424 */ /* 0x000fe200078e00ff */
[----:B------:R-:W-:Y:S01]  /*1d420*/  PLOP3.LUT P0, PT, PT, PT, PT, 0x80, 0x0 ;  /* 0x000000000000781c */ /* 0x000fe20003f0f070 */
[----:B------:R-:W-:Y:S01]  /*1d430*/  VIADD R13, R10, 0x21400 ;  /* 0x000214000a0d7836 */ /* 0x000fe20000000000 */
[----:B------:R-:W-:Y:S01]  /*1d440*/  UMOV UR6, 0x0 ;  /* 0x0000000000067882 */ /* 0x000fe20000000000 */
[----:B------:R-:W-:Y:S01]  /*1d450*/  UMOV UR7, 0x12f00000 ;  /* 0x12f0000000077882 */ /* 0x000fe20000000000 */
[----:B------:R-:W-:-:S15]  /*1d460*/  R2UR UR10, R21 ;  /* 0x00000000150a72ca */ /* 0x000fde00000e0000 */
.L_x_696:
        /* <DEDUP_REMOVED lines=10> */
[----:B------:R-:W-:Y:S01]  /*1d510*/  MOV R20, 0x80 ;  /* 0x0000008000147802 */ /* 0x000fe20000000f00 */
[----:B------:R-:W-:Y:S01]  /*1d520*/  VIADD R13, R10, 0x24400 ;  /* 0x000244000a0d7836 */ /* 0x000fe20000000000 */
[----:B------:R-:W-:Y:S01]  /*1d530*/  PLOP3.LUT P0, PT, PT, PT, PT, 0x80, 0x0 ;  /* 0x000000000000781c */ /* 0x000fe20003f0f070 */
[----:B------:R-:W-:Y:S01]  /*1d540*/  UMOV UR6, 0x0 ;  /* 0x0000000000067882 */ /* 0x000fe20000000000 */
[----:B------:R-:W-:Y:S01]  /*1d550*/  R2UR UR10, R20 ;  /* 0x00000000140a72ca */ /* 0x000fe200000e0000 */
[----:B------:R-:W-:-:S14]  /*1d560*/  UMOV UR7, 0x12f00000 ;  /* 0x12f0000000077882 */ /* 0x000fdc0000000000 */
.L_x_697:
        /* <DEDUP_REMOVED lines=10> */
[----:B------:R-:W0:Y:S01]  /*1d610*/  SYNCS.PHASECHK.TRANS64.TRYWAIT P0, [R12+URZ+0x308c0], R11 ;  /* 0x0308c00b0c0075a7 */ /* 0x000e22000800017f */
[----:B------:R-:W-:Y:S04]  /*1d620*/  BSSY B2, `(.L_x_698) ;  /* 0x0000002000027945 */ /* 0x000fe80003800000 */
[----:B0-----:R-:W-:Y:S05]  /*1d630*/  @!P0 BRA `(.L_x_699) ;  /* 0x0000006400b88947 */ /* 0x001fea0003800000 */
.L_x_842:
[----:B------:R-:W-:Y:S05]  /*1d640*/  BSYNC B2 ;  /* 0x0000000000027941 */ /* 0x000fea0003800000 */
.L_x_698:
[----:B------:R-:W-:Y:S01]  /*1d650*/  BSSY B2, `(.L_x_700) ;  /* 0x000000b000027945 */ /* 0x000fe20003800000 */
[----:B------:R-:W-:Y:S01]  /*1d660*/  IMAD.MOV.U32 R14, RZ, RZ, 0x0 ;  /* 0x00000000ff0e7424 */ /* 0x000fe200078e00ff */
[----:B------:R-:W-:Y:S02]  /*1d670*/  MOV R15, 0x12f00000 ;  /* 0x12f00000000f7802 */ /* 0x000fe40000000f00 */
[----:B------:R-:W-:Y:S05]  /*1d680*/  @P2 BRA `(.L_x_701) ;  /* 0x00000000001c2947 */ /* 0x000fea0003800000 */
[----:B------:R-:W2:Y:S01]  /*1d690*/  S2R R8, SR_TID.X ;  /* 0x0000000000087919 */ /* 0x000ea20000002100 */
[----:B01----:R-:W-:-:S04]  /*1d6a0*/  IMAD.MOV.U32 R11, RZ, RZ, 0x9000 ;  /* 0x00009000ff0b7424 */ /* 0x003fc800078e00ff */
[----:B------:R3:W-:Y:S01]  /*1d6b0*/  SYNCS.ARRIVE.TRANS64 RZ, [R12+URZ+0x308b0], R11 ;  /* 0x0308b00b0cff79a7 */ /* 0x0007e2000800003f */
[----:B--2---:R-:W-:-:S04]  /*1d6c0*/  LOP3.LUT R8, R8, 0x1f, RZ, 0xc0, !PT ;  /* 0x0000001f08087812 */ /* 0x004fc800078ec0ff */
[----:B------:R-:W-:-:S13]  /*1d6d0*/  ISETP.NE.AND P0, PT, R8, RZ, PT ;  /* 0x000000ff0800720c */ /* 0x000fda0003f05270 */
[----:B---3--:R-:W-:Y:S05]  /*1d6e0*/  @!P0 BRA `(.L_x_701) ;  /* 0x0000000000048947 */ /* 0x008fea0003800000 */
[----:B------:R-:W-:Y:S01]  /*1d6f0*/  BPT.TRAP 0x1 ;  /* 0x000000040000795c */ /* 0x000fe20000300000 */
.L_x_701:
[----:B------:R-:W-:Y:S05]  /*1d700*/  BSYNC B2 ;  /* 0x0000000000027941 */ /* 0x000fea0003800000 */
.L_x_700:
[----:B------:R-:W-:Y:S01]  /*1d710*/  R2UR UR10, R25 ;  /* 0x00000000190a72ca */ /* 0x000fe200000e0000 */
[----:B------:R-:W-:Y:S01]  /*1d720*/  UIADD3 UR4, UP0, UR36, 0x670, URZ ;  /* 0x0000067024047890 */ /* 0x000fe2000ff1e03f */
[----:B------:R-:W-:Y:S01]  /*1d730*/  R2UR UR6, R14 ;  /* 0x000000000e0672ca */ /* 0x000fe200000e0000 */
[----:B01----:R-:W-:Y:S01]  /*1d740*/  VIADD R12, R12, 0x308b0 ;  /* 0x000308b00c0c7836 */ /* 0x003fe20000000000 */
[----:B------:R-:W-:Y:S01]  /*1d750*/  R2UR UR7, R15 ;  /* 0x000000000f0772ca */ /* 0x000fe200000e0000 */
[----:B------:R-:W-:Y:S01]  /*1d760*/  UIADD3.X UR5, URZ, UR37, URZ, UP0, !UPT ;  /* 0x000000253f057290 */ /* 0x000fe200087fe43f */
[----:B------:R-:W-:Y:S02]  /*1d770*/  PLOP3.LUT P0, PT, PT, PT, PT, 0x80, 0x0 ;  /* 0x000000000000781c */ /* 0x000fe40003f0f070 */
[----:B------:R-:W-:-:S11]  /*1d780*/  IADD3 R8, R10, 0x400, RZ ;  /* 0x000004000a087810 */ /* 0x000fd60007ffe0ff */
.L_x_702:
        /* <DEDUP_REMOVED lines=10> */
[----:B------:R-:W-:Y:S01]  /*1d830*/  R2UR UR10, R21 ;  /* 0x00000000150a72ca */ /* 0x000fe200000e0000 */
[----:B------:R-:W-:Y:S01]  /*1d840*/  VIADD R8, R10, 0x3400 ;  /* 0x000034000a087836 */ /* 0x000fe20000000000 */
[----:B------:R-:W-:Y:S02]  /*1d850*/  R2UR UR6, R14 ;  /* 0x000000000e0672ca */ /* 0x000fe400000e0000 */
[----:B------:R-:W-:Y:S02]  /*1d860*/  R2UR UR7, R15 ;  /* 0x000000000f0772ca */ /* 0x000fe400000e0000 */
[----:B------:R-:W-:-:S13]  /*1d870*/  PLOP3.LUT P0, PT, PT, PT, PT, 0x80, 0x0 ;  /* 0x000000000000781c */ /* 0x000fda0003f0f070 */
.L_x_703:
        /* <DEDUP_REMOVED lines=15> */
.L_x_704:
        /* <DEDUP_REMOVED lines=9> */
[----:B-1----:R-:W-:Y:S05]  /*1da00*/  @P0 BRA.U.ANY `(.L_x_704) ;  /* 0xfffffffd00d80947 */ /* 0x002fea000393ffff */
.L_x_690:
[----:B------:R-:W-:Y:S05]  /*1da10*/  BSYNC B1 ;  /* 0x0000000000017941 */ /* 0x000fea0003800000 */
.L_x_689:
[----:B------:R-:W-:Y:S01]  /*1da20*/  VIADD R12, R3, 0xfffffffe ;  /* 0xfffffffe030c7836 */ /* 0x000fe20000000000 */
[----:B------:R-:W-:Y:S02]  /*1da30*/  IADD3 R27, R27, 0x1, RZ ;  /* 0x000000011b1b7810 */ /* 0x000fe40007ffe0ff */
[----:B------:R-:W-:Y:S02]  /*1da40*/  PLOP3.LUT P0, PT, PT, PT, PT, 0x8, 0x0 ;  /* 0x000000000000781c */ /* 0x000fe40003f0e170 */
[----:B------:R-:W-:Y:S02]  /*1da50*/  ISETP.GE.AND P3, PT, R12, R6, PT ;  /* 0x000000060c00720c */ /* 0x000fe40003f66270 */
[----:B------:R-:W-:-:S04]  /*1da60*/  ISETP.NE.AND P2, PT, R27, 0x2, PT ;  /* 0x000000021b00780c */ /* 0x000fc80003f45270 */
[----:B------:R-:W-:Y:S02]  /*1da70*/  SEL R3, RZ, 0x1, P2 ;  /* 0x00000001ff037807 */ /* 0x000fe40001000000 */
[----:B------:R-:W-:Y:S02]  /*1da80*/  SEL R27, R27, RZ, P2 ;  /* 0x000000ff1b1b7207 */ /* 0x000fe40001000000 */
[----:B------:R-:W-:-:S03]  /*1da90*/  LOP3.LUT R29, R29, R3, RZ, 0x3c, !PT ;  /* 0x000000031d1d7212 */ /* 0x000fc600078e3cff */
[----:B------:R-:W-:Y:S05]  /*1daa0*/  @!P3 BRA `(.L_x_683) ;  /* 0x000000080050b947 */ /* 0x000fea0003800000 */
.L_x_721:
[----:B------:R-:W-:Y:S05]  /*1dab0*/  YIELD ;  /* 0x0000000000007946 */ /* 0x000fea0003800000 */
        /* <DEDUP_REMOVED lines=10> */
.L_x_843:
[----:B------:R-:W-:Y:S05]  /*1db60*/  BSYNC B2 ;  /* 0x0000000000027941 */ /* 0x000fea0003800000 */
.L_x_707:
[----:B------:R-:W-:Y:S04]  /*1db70*/  BSSY B2, `(.L_x_709) ;  /* 0x0000009000027945 */ /* 0x000fe80003800000 */
[----:B------:R-:W-:Y:S05]  /*1db80*/  @P3 BRA `(.L_x_710) ;  /* 0x00000000001c3947 */ /* 0x000fea0003800000 */
[----:B0-----:R-:W0:Y:S01]  /*1db90*/  S2R R8, SR_TID.X ;  /* 0x0000000000087919 */ /* 0x001e220000002100 */
[----:B------:R-:W-:-:S04]  /*1dba0*/  MOV R3, 0x9000 ;  /* 0x0000900000037802 */ /* 0x000fc80000000f00 */
[----:B------:R2:W-:Y:S01]  /*1dbb0*/  SYNCS.ARRIVE.TRANS64 RZ, [R11+URZ+0x30890], R3 ;  /* 0x030890030bff79a7 */ /* 0x0005e2000800003f */
[----:B0-----:R-:W-:-:S04]  /*1dbc0*/  LOP3.LUT R8, R8, 0x1f, RZ, 0xc0, !PT ;  /* 0x0000001f08087812 */ /* 0x001fc800078ec0ff */
[----:B------:R-:W-:-:S13]  /*1dbd0*/  ISETP.NE.AND P2, PT, R8, RZ, PT ;  /* 0x000000ff0800720c */ /* 0x000fda0003f45270 */
[----:B--2---:R-:W-:Y:S05]  /*1dbe0*/  @!P2 BRA `(.L_x_710) ;  /* 0x000000000004a947 */ /* 0x004fea0003800000 */
[----:B------:R-:W-:Y:S01]  /*1dbf0*/  BPT.TRAP 0x1 ;  /* 0x000000040000795c */ /* 0x000fe20000300000 */
.L_x_710:
[----:B------:R-:W-:Y:S05]  /*1dc00*/  BSYNC B2 ;  /* 0x0000000000027941 */ /* 0x000fea0003800000 */
.L_x_709:
[----:B------:R-:W-:Y:S01]  /*1dc10*/  IMAD.MOV.U32 R20, RZ, RZ, RZ ;  /* 0x000000ffff147224 */ /* 0x000fe200078e00ff */
[----:B------:R-:W-:Y:S01]  /*1dc20*/  UIADD3 UR4, UP0, UR36, 0x570, URZ ;  /* 0x0000057024047890 */ /* 0x000fe2000ff1e03f */
[----:B------:R-:W-:Y:S01]  /*1dc30*/  IMAD R9, R27, 0x9000, R22 ;  /* 0x000090001b097824 */ /* 0x000fe200078e0216 */
[----:B------:R-:W-:Y:S01]  /*1dc40*/  PLOP3.LUT P2, PT, PT, PT, PT, 0x80, 0x0 ;  /* 0x000000000000781c */ /* 0x000fe20003f4f070 */
[----:B0-----:R-:W-:Y:S01]  /*1dc50*/  IMAD R8, R12, 0x60, R0 ;  /* 0x000000600c087824 */ /* 0x001fe200078e0200 */
[----:B------:R-:W-:Y:S01]  /*1dc60*/  R2UR UR10, R20 ;  /* 0x00000000140a72ca */ /* 0x000fe200000e0000 */
[----:B------:R-:W-:Y:S01]  /*1dc70*/  VIADD R3, R11, 0x30890 ;  /* 0x000308900b037836 */ /* 0x000fe20000000000 */
[----:B------:R-:W-:Y:S01]  /*1dc80*/  IADD3 R13, R9, 0x1e400, RZ ;  /* 0x0001e400090d7810 */ /* 0x000fe20007ffe0ff */
[----:B------:R-:W-:Y:S01]  /*1dc90*/  UIADD3.X UR5, URZ, UR37, URZ, UP0, !UPT ;  /* 0x000000253f057290 */ /* 0x000fe200087fe43f */
[----:B------:R-:W-:Y:S01]  /*1dca0*/  UMOV UR6, 0x0 ;  /* 0x0000000000067882 */ /* 0x000fe20000000000 */
[----:B------:R-:W-:-:S10]  /*1dcb0*/  UMOV UR7, 0x12f00000 ;  /* 0x12f0000000077882 */ /* 0x000fd40000000000 */
.L_x_711:
        /* <DEDUP_REMOVED lines=16> */
.L_x_712:
        /* <DEDUP_REMOVED lines=16> */
.L_x_713:
        /* <DEDUP_REMOVED lines=13> */
.L_x_844:
[----:B------:R-:W-:Y:S05]  /*1df90*/  BSYNC B2 ;  /* 0x0000000000027941 */ /* 0x000fea0003800000 */
.L_x_714:
[----:B------:R-:W-:Y:S01]  /*1dfa0*/  BSSY B2, `(.L_x_716) ;  /* 0x000000b000027945 */ /* 0x000fe20003800000 */
[----:B------:R-:W-:Y:S01]  /*1dfb0*/  IMAD.MOV.U32 R14, RZ, RZ, 0x0 ;  /* 0x00000000ff0e7424 */ /* 0x000fe200078e00ff */
[----:B------:R-:W-:Y:S02]  /*1dfc0*/  MOV R15, 0x12f00000 ;  /* 0x12f00000000f7802 */ /* 0x000fe40000000f00 */
[----:B------:R-:W-:Y:S05]  /*1dfd0*/  @P3 BRA `(.L_x_717) ;  /* 0x00000000001c3947 */ /* 0x000fea0003800000 */
[----:B------:R-:W2:Y:S01]  /*1dfe0*/  S2R R13, SR_TID.X ;  /* 0x00000000000d7919 */ /* 0x000ea20000002100 */
[----:B------:R-:W-:-:S04]  /*1dff0*/  IMAD.MOV.U32 R3, RZ, RZ, 0x9000 ;  /* 0x00009000ff037424 */ /* 0x000fc800078e00ff */
[----:B------:R3:W-:Y:S01]  /*1e000*/  SYNCS.ARRIVE.TRANS64 RZ, [R11+URZ+0x308b0], R3 ;  /* 0x0308b0030bff79a7 */ /* 0x0007e2000800003f */
[----:B--2---:R-:W-:-:S04]  /*1e010*/  LOP3.LUT R13, R13, 0x1f, RZ, 0xc0, !PT ;  /* 0x0000001f0d0d7812 */ /* 0x004fc800078ec0ff */
[----:B------:R-:W-:-:S13]  /*1e020*/  ISETP.NE.AND P2, PT, R13, RZ, PT ;  /* 0x000000ff0d00720c */ /* 0x000fda0003f45270 */
[----:B---3--:R-:W-:Y:S05]  /*1e030*/  @!P2 BRA `(.L_x_717) ;  /* 0x000000000004a947 */ /* 0x008fea0003800000 */
[----:B------:R-:W-:Y:S01]  /*1e040*/  BPT.TRAP 0x1 ;  /* 0x000000040000795c */ /* 0x000fe20000300000 */
.L_x_717:
[----:B------:R-:W-:Y:S05]  /*1e050*/  BSYNC B2 ;  /* 0x0000000000027941 */ /* 0x000fea0003800000 */
.L_x_716:
        /* <DEDUP_REMOVED lines=8> */
.L_x_718:
        /* <DEDUP_REMOVED lines=15> */
.L_x_719:
        /* <DEDUP_REMOVED lines=15> */
.L_x_720:
        /* <DEDUP_REMOVED lines=10> */
.L_x_706:
[----:B------:R-:W-:Y:S05]  /*1e360*/  BSYNC B1 ;  /* 0x0000000000017941 */ /* 0x000fea0003800000 */
.L_x_705:
[C---:B------:R-:W-:Y:S01]  /*1e370*/  ISETP.GT.AND P3, PT, R12.reuse, R6, PT ;  /* 0x000000060c00720c */ /* 0x040fe20003f64270 */
[----:B------:R-:W-:Y:S01]  /*1e380*/  VIADD R12, R12, 0xffffffff ;  /* 0xffffffff0c0c7836 */ /* 0x000fe20000000000 */
[----:B------:R-:W-:-:S04]  /*1e390*/  IADD3 R27, R27, 0x1, RZ ;  /* 0x000000011b1b7810 */ /* 0x000fc80007ffe0ff */
[----:B------:R-:W-:-:S04]  /*1e3a0*/  ISETP.NE.AND P2, PT, R27, 0x2, PT ;  /* 0x000000021b00780c */ /* 0x000fc80003f45270 */
[----:B------:R-:W-:Y:S02]  /*1e3b0*/  SEL R3, RZ, 0x1, P2 ;  /* 0x00000001ff037807 */ /* 0x000fe40001000000 */
[----:B------:R-:W-:Y:S02]  /*1e3c0*/  SEL R27, R27, RZ, P2 ;  /* 0x000000ff1b1b7207 */ /* 0x000fe40001000000 */
[----:B------:R-:W-:Y:S01]  /*1e3d0*/  LOP3.LUT R29, R29, R3, RZ, 0x3c, !PT ;  /* 0x000000031d1d7212 */ /* 0x000fe200078e3cff */
[----:B------:R-:W-:Y:S06]  /*1e3e0*/  @P3 BRA `(.L_x_721) ;  /* 0xfffffff400b03947 */ /* 0x000fec000383ffff */
.L_x_683:
[----:B------:R-:W-:Y:S05]  /*1e3f0*/  BSYNC B0 ;  /* 0x0000000000007941 */ /* 0x000fea0003800000 */
.L_x_682:
[----:B------:R-:W-:Y:S05]  /*1e400*/  @!P0 WARPSYNC.ALL ;  /* 0x0000000000008948 */ /* 0x000fea0003800000 */
[----:B------:R-:W-:Y:S01]  /*1e410*/  @!P0 BAR.SYNC.DEFER_BLOCKING 0xc, 0x180 ;  /* 0x0306000000008b1d */ /* 0x000fe20000010000 */
[----:B------:R-:W-:-:S05]  /*1e420*/  IMAD.MOV.U32 R0, RZ, RZ, RZ ;  /* 0x000000ffff007224 */ /* 0x000fca00078e00ff */
[----:B------:R-:W-:Y:S04]  /*1e430*/  BSSY B0, `(.L_x_722) ;  /* 0x000001e000007945 */ /* 0x000fe80003800000 */
[----:B------:R-:W-:Y:S05]  /*1e440*/  @!P1 BRA `(.L_x_723) ;  /* 0x0000000000709947 */ /* 0x000fea0003800000 */
[----:B------:R-:W-:Y:S01]  /*1e450*/  ISETP.NE.AND P0, PT, R7, RZ, PT ;  /* 0x000000ff0700720c */ /* 0x000fe20003f05270 */
[----:B------:R-:W-:-:S12]  /*1e460*/  IMAD.MOV.U32 R2, RZ, RZ, RZ ;  /* 0x000000ffff027224 */ /* 0x000fd800078e00ff */
[----:B------:R-:W1:Y:S02]  /*1e470*/  @!P0 LDC R7, c[0x0][0x9f0] ;  /* 0x00027c00ff078b82 */ /* 0x000e640000000800 */
[-C--:B-1----:R-:W-:Y:S02]  /*1e480*/  IABS R0, R7.reuse ;  /* 0x0000000700007213 */ /* 0x082fe40000000000 */
[----:B0-----:R-:W-:Y:S02]  /*1e490*/  IABS R8, R7 ;  /* 0x0000000700087213 */ /* 0x001fe40000000000 */
[----:B------:R-:W0:Y:S02]  /*1e4a0*/  I2F.RP R9, R0 ;  /* 0x0000000000097306 */ /* 0x000e240000209400 */
[----:B------:R-:W-:-:S06]  /*1e4b0*/  IADD3 R8, RZ, -R8, RZ ;  /* 0x80000008ff087210 */ /* 0x000fcc0007ffe0ff */
[----:B0-----:R-:W0:Y:S02]  /*1e4c0*/  MUFU.RCP R9, R9 ;  /* 0x0000000900097308 */ /* 0x001e240000001000 */
[----:B0-----:R-:W-:-:S06]  /*1e4d0*/  IADD3 R10, R9, 0xffffffe, RZ ;  /* 0x0ffffffe090a7810 */ /* 0x001fcc0007ffe0ff */
[----:B------:R-:W0:Y:S02]  /*1e4e0*/  F2I.FTZ.U32.TRUNC.NTZ R3, R10 ;  /* 0x0000000a00037305 */ /* 0x000e24000021f000 */
[----:B0-----:R-:W-:-:S04]  /*1e4f0*/  IMAD.MOV R11, RZ, RZ, -R3 ;  /* 0x000000ffff0b7224 */ /* 0x001fc800078e0a03 */
[----:B------:R-:W-:-:S04]  /*1e500*/  IMAD R11, R11, R0, RZ ;  /* 0x000000000b0b7224 */ /* 0x000fc800078e02ff */
[----:B------:R-:W-:Y:S01]  /*1e510*/  IMAD.HI.U32 R6, R3, R11, R2 ;  /* 0x0000000b03067227 */ /* 0x000fe200078e0002 */
[----:B------:R-:W-:-:S04]  /*1e520*/  IADD3 R3, R4, -0x1, R7 ;  /* 0xffffffff04037810 */ /* 0x000fc80007ffe007 */
[----:B------:R-:W-:Y:S02]  /*1e530*/  IABS R2, R3 ;  /* 0x0000000300027213 */ /* 0x000fe40000000000 */
[----:B------:R-:W-:-:S03]  /*1e540*/  LOP3.LUT R3, R3, R7, RZ, 0x3c, !PT ;  /* 0x0000000703037212 */ /* 0x000fc600078e3cff */
[----:B------:R-:W-:Y:S01]  /*1e550*/  IMAD.HI.U32 R6, R6, R2, RZ ;  /* 0x0000000206067227 */ /* 0x000fe200078e00ff */
[----:B------:R-:W-:-:S03]  /*1e560*/  ISETP.GE.AND P2, PT, R3, RZ, PT ;  /* 0x000000ff0300720c */ /* 0x000fc60003f46270 */
        /* <DEDUP_REMOVED lines=10> */
.L_x_723:
[----:B------:R-:W-:Y:S05]  /*1e610*/  BSYNC B0 ;  /* 0x0000000000007941 */ /* 0x000fea0003800000 */
.L_x_722:
[-C--:B------:R-:W-:Y:S01]  /*1e620*/  IMAD R3, R5, R0.reuse, RZ ;  /* 0x0000000005037224 */ /* 0x080fe200078e02ff */
[----:B------:R-:W-:Y:S04]  /*1e630*/  BSSY B7, `(.L_x_724) ;  /* 0x0000374000077945 */ /* 0x000fe80003800000 */
[----:B------:R-:W-:Y:S01]  /*1e640*/  VIADDMNMX R2, R3, R0, R4, PT ;  /* 0x0000000003027246 */ /* 0x000fe20003800104 */
[----:B------:R1:W-:Y:S03]  /*1e650*/  STL [R1+0x8], R3 ;  /* 0x0000080301007387 */ /* 0x0003e60000100800 */
[----:B------:R-:W-:Y:S01]  /*1e660*/  ISETP.GT.AND P0, PT, R2, R3, PT ;  /* 0x000000030200720c */ /* 0x000fe20003f04270 */
[----:B------:R1:W-:-:S12]  /*1e670*/  STL [R1+0x20], R2 ;  /* 0x0000200201007387 */ /* 0x0003d80000100800 */
[----:B-1----:R-:W-:Y:S05]  /*1e680*/  @P0 BRA `(.L_x_725) ;  /* 0x0000000000440947 */ /* 0x002fea0003800000 */
[----:B------:R-:W1:Y:S02]  /*1e690*/  S2R R2, SR_TID.X ;  /* 0x0000000000027919 */ /* 0x000e640000002100 */
[----:B-1----:R-:W-:-:S04]  /*1e6a0*/  LOP3.LUT R2, R2, 0x7f, RZ, 0xc0, !PT ;  /* 0x0000007f02027812 */ /* 0x002fc800078ec0ff */
[----:B------:R-:W-:-:S13]  /*1e6b0*/  ISETP.NE.AND P0, PT, R2, RZ, PT ;  /* 0x000000ff0200720c */ /* 0x000fda0003f05270 */
[----:B------:R-:W-:Y:S05]  /*1e6c0*/  @P0 BRA `(.L_x_726) ;  /* 0x0000003400a80947 */ /* 0x000fea0003800000 */
[----:B------:R-:W1:Y:S01]  /*1e6d0*/  S2R R5, SR_LANEID ;  /* 0x0000000000057919 */ /* 0x000e620000000000 */
[----:B------:R-:W-:Y:S01]  /*1e6e0*/  VOTEU.ANY UR4, UPT, PT ;  /* 0x0000000000047886 */ /* 0x000fe200038e0100 */
[----:B------:R-:W2:Y:S01]  /*1e6f0*/  LDC.64 R2, c[0x0][0xc60] ;  /* 0x00031800ff027b82 */ /* 0x000ea20000000a00 */
[----:B------:R-:W1:Y:S02]  /*1e700*/  FLO.U32 R0, UR4 ;  /* 0x0000000400007d00 */ /* 0x000e6400080e0000 */
[----:B-1----:R-:W-:-:S06]  /*1e710*/  ISETP.EQ.U32.AND P0, PT, R0, R5, PT ;  /* 0x000000050000720c */ /* 0x002fcc0003f02070 */
[----:B------:R-:W2:Y:S07]  /*1e720*/  POPC R5, UR4 ;  /* 0x0000000400057d09 */ /* 0x000eae0008000000 */
[----:B--2---:R-:W2:Y:S01]  /*1e730*/  @P0 ATOMG.E.ADD.STRONG.GPU PT, R3, desc[UR48][R2.64], R5 ;  /* 0x00000005020309a8 */ /* 0x004ea200081ee1f0 */
[----:B------:R-:W1:Y:S02]  /*1e740*/  S2R R4, SR_LTMASK ;  /* 0x0000000000047919 */ /* 0x000e640000003900 */
[----:B-1----:R-:W-:-:S04]  /*1e750*/  LOP3.LUT R4, R4, UR4, RZ, 0xc0, !PT ;  /* 0x0000000404047c12 */ /* 0x002fc8000f8ec0ff */
[----:B------:R-:W1:Y:S01]  /*1e760*/  POPC R7, R4 ;  /* 0x0000000400077309 */ /* 0x000e620000000000 */
[----:B--2---:R-:W1:Y:S02]  /*1e770*/  SHFL.IDX PT, R0, R3, R0, 0x1f ;  /* 0x00001f0003007589 */ /* 0x004e6400000e0000 */
[----:B-1----:R-:W-:Y:S01]  /*1e780*/  IADD3 R16, R0, UR38, R7 ;  /* 0x0000002600107c10 */ /* 0x002fe2000fffe007 */
[----:B------:R-:W-:Y:S06]  /*1e790*/  BRA `(.L_x_726) ;  /* 0x0000003400747947 */ /* 0x000fec0003800000 */
.L_x_725:
[----:B------:R-:W-:Y:S01]  /*1e7a0*/  IADD3 R0, R22, 0x1e400, RZ ;  /* 0x0001e40016007810 */ /* 0x000fe20007ffe0ff */
[----:B------:R-:W-:Y:S03]  /*1e7b0*/  BSSY B6, `(.L_x_727) ;  /* 0x0000013000067945 */ /* 0x000fe60003800000 */
[----:B------:R-:W-:-:S13]  /*1e7c0*/  LOP3.LUT P0, RZ, R0, 0x3ff, RZ, 0xc0, !PT ;  /* 0x000003ff00ff7812 */ /* 0x000fda000780c0ff */
[----:B------:R-:W-:Y:S05]  /*1e7d0*/  @!P0 BRA `(.L_x_728) ;  /* 0x0000000000408947 */ /* 0x000fea0003800000 */
[----:B------:R-:W-:Y:S01]  /*1e7e0*/  MOV R2, 0x0 ;  /* 0x0000000000027802 */ /* 0x000fe20000000f00 */
[----:B------:R-:W-:Y:S01]  /*1e7f0*/  ULDC.64 UR6, c[0x4][0x88] ;  /* 0x0100220000067ab9 */ /* 0x000fe20000000a00 */
[----:B------:R-:W-:Y:S01]  /*1e800*/  ULDC.64 UR8, c[0x4][0x90] ;  /* 0x0100240000087ab9 */ /* 0x000fe20000000a00 */
[----:B------:R-:W-:Y:S01]  /*1e810*/  ULDC.64 UR4, c[0x4][0x8] ;  /* 0x0100020000047ab9 */ /* 0x000fe20000000a00 */
[----:B------:R-:W-:Y:S01]  /*1e820*/  IMAD.U32 R4, RZ, RZ, UR6 ;  /* 0x00000006ff047e24 */ /* 0x000fe2000f8e00ff */
[----:B------:R-:W-:Y:S01]  /*1e830*/  MOV R6, UR8 ;  /* 0x0000000800067c02 */ /* 0x000fe20008000f00 */
[----:B------:R-:W1:Y:S01]  /*1e840*/  LDC.64 R2, c[0x4][R2] ;  /* 0x0100000002027b82 */ /* 0x000e620000000a00 */
[----:B------:R-:W-:Y:S01]  /*1e850*/  IMAD.U32 R5, RZ, RZ, UR7 ;  /* 0x00000007ff057e24 */ /* 0x000fe2000f8e00ff */
[----:B------:R-:W-:Y:S01]  /*1e860*/  MOV R11, UR5 ;  /* 0x00000005000b7c02 */ /* 0x000fe20008000f00 */
[----:B------:R-:W-:Y:S01]  /*1e870*/  IMAD.U32 R7, RZ, RZ, UR9 ;  /* 0x00000009ff077e24 */ /* 0x000fe2000f8e00ff */
[----:B------:R-:W-:Y:S01]  /*1e880*/  MOV R13, RZ ;  /* 0x000000ff000d7202 */ /* 0x000fe20000000f00 */
[----:B------:R-:W-:-:S02]  /*1e890*/  IMAD.U32 R10, RZ, RZ, UR4 ;  /* 0x00000004ff0a7e24 */ /* 0x000fc4000f8e00ff */
[----:B0-----:R-:W-:Y:S02]  /*1e8a0*/  IMAD.MOV.U32 R8, RZ, RZ, 0x70 ;  /* 0x00000070ff087424 */ /* 0x001fe400078e00ff */
[----:B------:R-:W-:-:S07]  /*1e8b0*/  IMAD.MOV.U32 R12, RZ, RZ, 0x1 ;  /* 0x00000001ff0c7424 */ /* 0x000fce00078e00ff */
[----:B------:R-:W-:-:S07]  /*1e8c0*/  LEPC R20, `(.L_x_728) ;  /* 0x000000001014794e */ /* 0x000fce0000000000 */
[----:B-1----:R-:W-:Y:S05]  /*1e8d0*/  CALL.ABS.NOINC R2 ;  /* 0x0000000002007343 */ /* 0x002fea0003c00000 */
.L_x_728:
[----:B------:R-:W-:Y:S05]  /*1e8e0*/  BSYNC B6 ;  /* 0x0000000000067941 */ /* 0x000fea0003800000 */
.L_x_727:
        /* <DEDUP_REMOVED lines=8> */
[----:B------:R1:W2:Y:S01]  /*1e970*/  LDC.64 R2, c[0x4][R25] ;  /* 0x0100000019027b82 */ /* 0x0002a20000000a00 */
[----:B------:R-:W-:Y:S01]  /*1e980*/  IMAD.U32 R4, RZ, RZ, UR6 ;  /* 0x00000006ff047e24 */ /* 0x000fe2000f8e00ff */
[----:B------:R-:W-:Y:S01]  /*1e990*/  MOV R5, UR7 ;  /* 0x0000000700057c02 */ /* 0x000fe20008000f00 */
[----:B------:R-:W-:Y:S01]  /*1e9a0*/  IMAD.U32 R6, RZ, RZ, UR8 ;  /* 0x00000008ff067e24 */ /* 0x000fe2000f8e00ff */
[----:B------:R-:W-:Y:S01]  /*1e9b0*/  MOV R10, UR4 ;  /* 0x00000004000a7c02 */ /* 0x000fe20008000f00 */
[----:B------:R-:W-:Y:S01]  /*1e9c0*/  IMAD.U32 R7, RZ, RZ, UR9 ;  /* 0x00000009ff077e24 */ /* 0x000fe2000f8e00ff */
[----:B------:R-:W-:Y:S01]  /*1e9d0*/  MOV R12, 0x1 ;  /* 0x00000001000c7802 */ /* 0x000fe20000000f00 */
[----:B------:R-:W-:-:S02]  /*1e9e0*/  IMAD.U32 R11, RZ, RZ, UR5 ;  /* 0x00000005ff0b7e24 */ /* 0x000fc4000f8e00ff */
[----:B0-----:R-:W-:Y:S02]  /*1e9f0*/  IMAD.MOV.U32 R8, RZ, RZ, 0x70 ;  /* 0x00000070ff087424 */ /* 0x001fe400078e00ff */
[----:B-1----:R-:W-:-:S07]  /*1ea00*/  IMAD.MOV.U32 R13, RZ, RZ, RZ ;  /* 0x000000ffff0d7224 */ /* 0x002fce00078e00ff */
[----:B------:R-:W-:-:S07]  /*1ea10*/  LEPC R20, `(.L_x_731) ;  /* 0x000000001014794e */ /* 0x000fce0000000000 */
[----:B--2---:R-:W-:Y:S05]  /*1ea20*/  CALL.ABS.NOINC R2 ;  /* 0x0000000002007343 */ /* 0x004fea0003c00000 */
.L_x_731:
[----:B------:R0:W1:Y:S01]  /*1ea30*/  LDC.64 R2, c[0x4][R25] ;  /* 0x0100000019027b82 */ /* 0x0000620000000a00 */
[----:B------:R-:W-:Y:S01]  /*1ea40*/  ULDC.64 UR4, c[0x4][0x88] ;  /* 0x0100220000047ab9 */ /* 0x000fe20000000a00 */
[----:B------:R-:W-:Y:S01]  /*1ea50*/  ULDC.64 UR6, c[0x4][0x90] ;  /* 0x0100240000067ab9 */ /* 0x000fe20000000a00 */
[----:B------:R-:W-:Y:S01]  /*1ea60*/  ULDC.64 UR8, c[0x4][0x18] ;  /* 0x0100060000087ab9 */ /* 0x000fe20000000a00 */
[----:B------:R-:W-:Y:S01]  /*1ea70*/  IMAD.U32 R4, RZ, RZ, UR4 ;  /* 0x00000004ff047e24 */ /* 0x000fe2000f8e00ff */
[----:B------:R-:W-:Y:S01]  /*1ea80*/  MOV R5, UR5 ;  /* 0x0000000500057c02 */ /* 0x000fe20008000f00 */
        /* <DEDUP_REMOVED lines=9> */
.L_x_730:
[----:B------:R-:W-:Y:S05]  /*1eb20*/  BSYNC B6 ;  /* 0x0000000000067941 */ /* 0x000fea0003800000 */
.L_x_729:
[----:B------:R-:W2:Y:S01]  /*1eb30*/  LDL R25, [R1+0x20] ;  /* 0x0000200001197983 */ /* 0x000ea20000100800 */
[----:B------:R-:W-:Y:S01]  /*1eb40*/  ULDC.64 UR4, c[0x0][0x9f8] ;  /* 0x00027e0000047ab9 */ /* 0x000fe20000000a00 */
[----:B------:R-:W1:Y:S02]  /*1eb50*/  LDC R0, c[0x0][0x430] ;  /* 0x00010c00ff007b82 */ /* 0x000e640000000800 */
[----:B0-----:R-:W3:Y:S01]  /*1eb60*/  LDL R8, [R1+0x4] ;  /* 0x0000040001087983 */ /* 0x001ee20000100800 */
[----:B------:R-:W-:-:S03]  /*1eb70*/  ISETP.NE.U32.AND P0, PT, RZ, UR4, PT ;  /* 0x00000004ff007c0c */ /* 0x000fc6000bf05070 */
[----:B------:R-:W4:Y:S01]  /*1eb80*/  LDL R7, [R1+0xc] ;  /* 0x00000c0001077983 */ /* 0x000f220000100800 */
[----:B------:R-:W-:-:S03]  /*1eb90*/  ISETP.NE.AND.EX P0, PT, RZ, UR5, PT, P0 ;  /* 0x00000005ff007c0c */ /* 0x000fc6000bf05300 */
[----:B------:R-:W4:Y:S01]  /*1eba0*/  LDL.LU R20, [R1] ;  /* 0x0000000001147983 */ /* 0x000f220000300800 */
[----:B------:R-:W0:Y:S09]  /*1ebb0*/  S2R R21, SR_TID.X ;  /* 0x0000000000157919 */ /* 0x000e320000002100 */
[----:B------:R-:W-:Y:S01]  /*1ebc0*/  @P0 IADD3 R2, P1, R23, UR4, RZ ;  /* 0x0000000417020c10 */ /* 0x000fe2000ff3e0ff */
[----:B------:R-:W-:-:S03]  /*1ebd0*/  ULDC UR4, c[0x0][0x2f4] ;  /* 0x0000bd0000047ab9 */ /* 0x000fc60000000800 */
[----:B------:R-:W-:-:S05]  /*1ebe0*/  @P0 IADD3.X R3, R24, UR5, RZ, P1, !PT ;  /* 0x0000000518030c10 */ /* 0x000fca0008ffe4ff */
[----:B------:R4:W4:Y:S01]  /*1ebf0*/  @P0 LDG.E R31, desc[UR48][R2.64] ;  /* 0x00000030021f0981 */ /* 0x000922000c1e1900 */
[----:B0-----:R-:W-:-:S04]  /*1ec00*/  LOP3.LUT R21, R21, 0x7f, RZ, 0xc0, !PT ;  /* 0x0000007f15157812 */ /* 0x001fc800078ec0ff */
[----:B------:R-:W-:Y:S02]  /*1ec10*/  SHF.R.U32.HI R4, RZ, 0x3, R21 ;  /* 0x00000003ff047819 */ /* 0x000fe40000011615 */
[----:B------:R-:W0:Y:S01]  /*1ec20*/  S2R R21, SR_TID.X ;  /* 0x0000000000157919 */ /* 0x000e220000002100 */
[----:B-1----:R-:W-:-:S13]  /*1ec30*/  ISETP.NE.AND P1, PT, R0, 0x1, PT ;  /* 0x000000010000780c */ /* 0x002fda0003f25270 */
[----:B------:R-:W1:Y:S01]  /*1ec40*/  @P1 LDC R6, c[0x0][0x438] ;  /* 0x00010e00ff061b82 */ /* 0x000e620000000800 */
[----:B0-----:R-:W-:-:S05]  /*1ec50*/  IMAD.SHL.U32 R21, R21, 0x10, RZ ;  /* 0x0000001015157824 */ /* 0x001fca00078e00ff */
[----:B------:R-:W-:Y:S02]  /*1ec60*/  LOP3.LUT R21, R4, 0x70, R21, 0xf8, !PT ;  /* 0x0000007004157812 */ /* 0x000fe400078ef815 */
[----:B------:R-:W0:Y:S01]  /*1ec70*/  @P1 LDC R4, c[0x0][0x434] ;  /* 0x00010d00ff041b82 */ /* 0x000e220000000800 */
[----:B------:R-:W-:Y:S01]  /*1ec80*/  ISETP.GE.AND P3, PT, R32, UR4, PT ;  /* 0x0000000420007c0c */ /* 0x000fe2000bf66270 */
[----:B------:R-:W-:Y:S01]  /*1ec90*/  UMOV UR5, 0xffffffff ;  /* 0xffffffff00057882 */ /* 0x000fe20000000000 */
[----:B--2---:R-:W-:-:S05]  /*1eca0*/  IADD3 R25, R25, -0x1, RZ ;  /* 0xffffffff19197810 */ /* 0x004fca0007ffe0ff */
[----:B------:R-:W-:-:S05]  /*1ecb0*/  IMAD R5, R25, 0x60, R21 ;  /* 0x0000006019057824 */ /* 0x000fca00078e0215 */
[----:B---3--:R-:W-:-:S04]  /*1ecc0*/  ISETP.GE.AND P0, PT, R5, R8, PT ;  /* 0x000000080500720c */ /* 0x008fc80003f06270 */
[----:B------:R-:W-:Y:S01]  /*1ecd0*/  ISETP.GT.U32.OR P0, PT, R21, 0x5f, P0 ;  /* 0x0000005f1500780c */ /* 0x000fe20000704470 */
[----:B----4-:R-:W-:-:S04]  /*1ece0*/  IMAD.IADD R5, R5, 0x1, R7 ;  /* 0x0000000105057824 */ /* 0x010fc800078e0207 */
[----:B0-----:R-:W-:-:S08]  /*1ecf0*/  @P1 IMAD.HI.U32 R7, R5, R4, RZ ;  /* 0x0000000405071227 */ /* 0x001fd000078e00ff */
[----:B------:R-:W0:Y:S01]  /*1ed00*/  @!P0 LDC.64 R2, c[0x0][0x428] ;  /* 0x00010a00ff028b82 */ /* 0x000e220000000a00 */
[----:B------:R-:W-:Y:S01]  /*1ed10*/  IMAD.MOV.U32 R4, RZ, RZ, R5 ;  /* 0x000000ffff047224 */ /* 0x000fe200078e0005 */
[----:B-1----:R-:W-:Y:S02]  /*1ed20*/  @P1 SHF.R.U32.HI R4, RZ, R6, R7 ;  /* 0x00000006ff041219 */ /* 0x002fe40000011607 */
[----:B------:R-:W-:Y:S02]  /*1ed30*/  SHF.R.S32.HI R8, RZ, 0x1f, R31 ;  /* 0x0000001fff087819 */ /* 0x000fe4000001141f */
[----:B------:R-:W-:-:S05]  /*1ed40*/  IADD3 R6, -R4, RZ, RZ ;  /* 0x000000ff04067210 */ /* 0x000fca0007ffe1ff */
[----:B------:R-:W-:Y:S01]  /*1ed50*/  IMAD R0, R0, R6, R5 ;  /* 0x0000000600007224 */ /* 0x000fe200078e0205 */
[--C-:B------:R-:W-:Y:S01]  /*1ed60*/  @!P0 SHF.R.S32.HI R5, RZ, 0x1f, R4.reuse ;  /* 0x0000001fff058819 */ /* 0x100fe20000011404 */
[-C--:B0-----:R-:W-:Y:S02]  /*1ed70*/  @!P0 IMAD R6, R8, R2.reuse, RZ ;  /* 0x0000000208068224 */ /* 0x081fe400078e02ff */
[----:B------:R-:W-:-:S04]  /*1ed80*/  @!P0 IMAD.WIDE.U32 R4, R31, R2, R4 ;  /* 0x000000021f048225 */ /* 0x000fc800078e0004 */
[----:B------:R-:W-:Y:S02]  /*1ed90*/  @!P0 IMAD R6, R31, R3, R6 ;  /* 0x000000031f068224 */ /* 0x000fe400078e0206 */
[----:B------:R-:W0:Y:S02]  /*1eda0*/  @!P0 LDC.64 R2, c[0x0][0x418] ;  /* 0x00010600ff028b82 */ /* 0x000e240000000a00 */
[----:B------:R-:W-:Y:S01]  /*1edb0*/  @!P0 IMAD.IADD R6, R5, 0x1, R6 ;  /* 0x0000000105068824 */ /* 0x000fe200078e0206 */
[----:B------:R-:W-:Y:S02]  /*1edc0*/  MOV R7, UR39 ;  /* 0x0000002700077c02 */ /* 0x000fe40008000f00 */
[----:B0-----:R-:W-:-:S04]  /*1edd0*/  @!P0 LEA R2, P1, R4, R2, 0x2 ;  /* 0x0000000204028211 */ /* 0x001fc800078210ff */
[----:B------:R-:W-:Y:S01]  /*1ede0*/  @!P0 LEA.HI.X R3, R4, R3, R6, 0x2, P1 ;  /* 0x0000000304038211 */ /* 0x000fe200008f1406 */
[----:B------:R-:W-:-:S06]  /*1edf0*/  IMAD.MOV.U32 R4, RZ, RZ, RZ ;  /* 0x000000ffff047224 */ /* 0x000fcc00078e00ff */
[----:B------:R0:W5:Y:S01]  /*1ee00*/  @!P0 LDG.E R4, desc[UR48][R2.64] ;  /* 0x0000003002048981 */ /* 0x000162000c1e1900 */
[----:B------:R-:W-:Y:S02]  /*1ee10*/  ISETP.GT.U32.AND P0, PT, R21, 0x5f, PT ;  /* 0x0000005f1500780c */ /* 0x000fe40003f04070 */
[----:B------:R-:W-:Y:S02]  /*1ee20*/  ISETP.NE.AND P2, PT, R7, 0x3, PT ;  /* 0x000000030700780c */ /* 0x000fe40003f45270 */
[----:B------:R-:W-:-:S09]  /*1ee30*/  LOP3.LUT R20, R20, 0xfffffff7, RZ, 0xc0, !PT ;  /* 0xfffffff714147812 */ /* 0x000fd200078ec0ff */
[----:B------:R-:W-:-:S04]  /*1ee40*/  @P0 LOP3.LUT R20, R20, 0x8, RZ, 0xfc, !PT ;  /* 0x0000000814140812 */ /* 0x000fc800078efcff */
[----:B------:R-:W-:-:S04]  /*1ee50*/  LOP3.LUT R20, R20, 0xffffffef, RZ, 0xc0, !PT ;  /* 0xffffffef14147812 */ /* 0x000fc800078ec0ff */
[----:B------:R-:W-:-:S04]  /*1ee60*/  @P2 LOP3.LUT R20, R20, 0x10, RZ, 0xfc, !PT ;  /* 0x0000001014142812 */ /* 0x000fc800078efcff */
[----:B------:R-:W-:Y:S02]  /*1ee70*/  LOP3.LUT R20, R20, 0xfffffffb, RZ, 0xc0, !PT ;  /* 0xfffffffb14147812 */ /* 0x000fe400078ec0ff */
[----:B------:R-:W-:Y:S02]  /*1ee80*/  ISETP.GE.AND P1, PT, R35, UR4, PT ;  /* 0x0000000423007c0c */ /* 0x000fe4000bf26270 */
[----:B------:R-:W-:Y:S02]  /*1ee90*/  @P3 LOP3.LUT R20, R20, 0x4, RZ, 0xfc, !PT ;  /* 0x0000000414143812 */ /* 0x000fe400078efcff */
[----:B------:R-:W-:Y:S02]  /*1eea0*/  ISETP.GE.AND P0, PT, R33, UR4, PT ;  /* 0x0000000421007c0c */ /* 0x000fe4000bf06270 */
[----:B------:R-:W-:-:S04]  /*1eeb0*/  LOP3.LUT R20, R20, 0xfffffffe, RZ, 0xc0, !PT ;  /* 0xfffffffe14147812 */ /* 0x000fc800078ec0ff */
[----:B------:R-:W-:-:S04]  /*1eec0*/  LOP3.LUT R20, R20, 0xfffffffd, RZ, 0xc0, !PT ;  /* 0xfffffffd14147812 */ /* 0x000fc800078ec0ff */
[----:B------:R-:W-:Y:S01]  /*1eed0*/  @P1 LOP3.LUT R20, R20, 0x2, RZ, 0xfc, !PT ;  /* 0x0000000214141812 */ /* 0x000fe200078efcff */
[----:B------:R0:W-:Y:S03]  /*1eee0*/  STL [R1+0x10], R8 ;  /* 0x0000100801007387 */ /* 0x0001e60000100800 */
[----:B------:R-:W-:Y:S01]  /*1eef0*/  @P0 LOP3.LUT R20, R20, 0x1, RZ, 0xfc, !PT ;  /* 0x0000000114140812 */ /* 0x000fe200078efcff */
[----:B------:R0:W-:Y:S04]  /*1ef00*/  STL [R1+0x38], R7 ;  /* 0x0000380701007387 */ /* 0x0001e80000100800 */
[----:B------:R0:W-:Y:S01]  /*1ef10*/  STL [R1], R20 ;  /* 0x0000001401007387 */ /* 0x0001e20000100800 */
[----:B------:R-:W-:Y:S05]  /*1ef20*/  BRA.DIV UR5, `(.L_x_732) ;  /* 0x0000004e05b87947 */ /* 0x000fea000b800000 */
.L_x_847:
[----:B------:R-:W-:Y:S05]  /*1ef30*/  @!P2 BRA `(.L_x_733) ;  /* 0x000000000004a947 */ /* 0x000fea0003800000 */
[----:B------:R-:W-:Y:S01]  /*1ef40*/  BPT.TRAP 0x1 ;  /* 0x000000040000795c */ /* 0x000fe20000300000 */
.L_x_733:
[----:B------:R-:W-:Y:S01]  /*1ef50*/  SHF.R.S32.HI R5, RZ, 0x1f, R0 ;  /* 0x0000001fff057819 */ /* 0x000fe20000011400 */
[----:B------:R-:W-:Y:S01]  /*1ef60*/  ULDC.64 UR4, c[0x0][0x328] ;  /* 0x0000ca0000047ab9 */ /* 0x000fe20000000a00 */
[----:B------:R-:W-:Y:S01]  /*1ef70*/  ULDC.64 UR6, c[0x0][0x318] ;  /* 0x0000c60000067ab9 */ /* 0x000fe20000000a00 */
[----:B------:R-:W-:Y:S02]  /*1ef80*/  BSSY B0, `(.L_x_734) ;  /* 0x0000014000007945 */ /* 0x000fe40003800000 */
[----:B0-----:R-:W-:-:S04]  /*1ef90*/  IMAD R3, R5, UR4, RZ ;  /* 0x0000000405037c24 */ /* 0x001fc8000f8e02ff */
        /* <DEDUP_REMOVED lines=9> */
[----:B------:R-:W-:Y:S01]  /*1f030*/  IMAD.IADD R3, R3, 0x1, R7 ;  /* 0x0000000103037824 */ /* 0x000fe200078e0207 */
[----:B------:R-:W-:Y:S01]  /*1f040*/  LEA R7, R26, R22, 0x3 ;  /* 0x000000161a077211 */ /* 0x000fe200078e18ff */
[----:B------:R-:W-:-:S04]  /*1f050*/  IMAD.WIDE.U32 R2, R18, UR4, R2 ;  /* 0x0000000412027c25 */ /* 0x000fc8000f8e0002 */
[----:B------:R-:W-:Y:S01]  /*1f060*/  IMAD R24, R18, UR5, R3 ;  /* 0x0000000512187c24 */ /* 0x000fe2000f8e0203 */
[----:B------:R-:W-:-:S04]  /*1f070*/  LEA R23, P0, R2, UR6, 0x1 ;  /* 0x0000000602177c11 */ /* 0x000fc8000f8008ff */
[----:B------:R-:W-:Y:S02]  /*1f080*/  LEA.HI.X R24, R2, UR7, R24, 0x1, P0 ;  /* 0x0000000702187c11 */ /* 0x000fe400080f0c18 */
[----:B------:R-:W-:-:S06]  /*1f090*/  SHF.L.U32 R2, R28, 0x1f, RZ ;  /* 0x0000001f1c027819 */ /* 0x000fcc00000006ff */
[----:B------:R-:W0:Y:S02]  /*1f0a0*/  SYNCS.PHASECHK.TRANS64.TRYWAIT P0, [R7+URZ+0x30840], R2 ;  /* 0x03084002070075a7 */ /* 0x000e24000800017f */
[----:B0-----:R-:W-:Y:S05]  /*1f0b0*/  @!P0 BRA `(.L_x_735) ;  /* 0x0000004c00888947 */ /* 0x001fea0003800000 */
.L_x_848:
[----:B------:R-:W-:Y:S05]  /*1f0c0*/  BSYNC B0 ;  /* 0x0000000000007941 */ /* 0x000fea0003800000 */
.L_x_734:
[----:B------:R-:W2:Y:S01]  /*1f0d0*/  LDL R3, [R1] ;  /* 0x0000000001037983 */ /* 0x000ea20000100800 */
[----:B------:R-:W-:Y:S01]  /*1f0e0*/  ULDC.64 UR4, c[0x0][0x300] ;  /* 0x0000c00000047ab9 */ /* 0x000fe20000000a00 */
[----:B------:R-:W-:Y:S02]  /*1f0f0*/  ULDC.64 UR6, c[0x0][0x2e8] ;  /* 0x0000ba0000067ab9 */ /* 0x000fe40000000a00 */
[----:B------:R-:W3:Y:S01]  /*1f100*/  LDL R9, [R1+0x4] ;  /* 0x0000040001097983 */ /* 0x000ee20000100800 */
[----:B------:R-:W-:Y:S01]  /*1f110*/  IMAD R5, R5, UR4, RZ ;  /* 0x0000000405057c24 */ /* 0x000fe2000f8e02ff */
[----:B------:R-:W1:Y:S03]  /*1f120*/  S2R R8, SR_TID.X ;  /* 0x0000000000087919 */ /* 0x000e660000002100 */
[----:B------:R-:W-:Y:S01]  /*1f130*/  IMAD R5, R0, UR5, R5 ;  /* 0x0000000500057c24 */ /* 0x000fe2000f8e0205 */
[----:B-1----:R-:W-:-:S04]  /*1f140*/  LOP3.LUT R8, R8, 0x7f, RZ, 0xc0, !PT ;  /* 0x0000007f08087812 */ /* 0x002fc800078ec0ff */
[----:B------:R-:W-:Y:S02]  /*1f150*/  SHF.R.U32.HI R8, RZ, 0x3, R8 ;  /* 0x00000003ff087819 */ /* 0x000fe40000011608 */
[C---:B--2---:R-:W-:Y:S02]  /*1f160*/  LOP3.LUT P4, RZ, R3.reuse, 0x4, RZ, 0xc0, !PT ;  /* 0x0000000403ff7812 */ /* 0x044fe4000788c0ff */
[C---:B------:R-:W-:Y:S02]  /*1f170*/  LOP3.LUT P3, RZ, R3.reuse, 0x2, RZ, 0xc0, !PT ;  /* 0x0000000203ff7812 */ /* 0x040fe4000786c0ff */
[----:B------:R-:W-:Y:S01]  /*1f180*/  LOP3.LUT P2, RZ, R3, 0x1, RZ, 0xc0, !PT ;  /* 0x0000000103ff7812 */ /* 0x000fe2000784c0ff */
[----:B0-----:R-:W-:Y:S01]  /*1f190*/  IMAD.WIDE.U32 R2, R0, UR4, RZ ;  /* 0x0000000400027c25 */ /* 0x001fe2000f8e00ff */
[----:B------:R-:W-:-:S03]  /*1f1a0*/  ULDC.64 UR4, c[0x0][0x310] ;  /* 0x0000c40000047ab9 */ /* 0x000fc60000000a00 */
[----:B------:R-:W-:Y:S02]  /*1f1b0*/  IMAD.IADD R3, R3, 0x1, R5 ;  /* 0x0000000103037824 */ /* 0x000fe400078e0205 */
[----:B------:R-:W-:Y:S02]  /*1f1c0*/  IMAD R6, R6, UR4, RZ ;  /* 0x0000000406067c24 */ /* 0x000fe4000f8e02ff */
[----:B------:R-:W-:-:S04]  /*1f1d0*/  IMAD.WIDE.U32 R2, R4, UR4, R2 ;  /* 0x0000000404027c25 */ /* 0x000fc8000f8e0002 */
[----:B------:R-:W-:Y:S01]  /*1f1e0*/  IMAD R6, R4, UR5, R6 ;  /* 0x0000000504067c24 */ /* 0x000fe2000f8e0206 */
[----:B------:R-:W-:Y:S01]  /*1f1f0*/  ULDC.64 UR4, c[0x0][0x308] ;  /* 0x0000c20000047ab9 */ /* 0x000fe20000000a00 */
[----:B------:R-:W-:Y:S02]  /*1f200*/  IMAD R5, R26, 0x4800, R36 ;  /* 0x000048001a057824 */ /* 0x000fe400078e0224 */
[----:B------:R-:W-:Y:S02]  /*1f210*/  IMAD.IADD R3, R3, 0x1, R6 ;  /* 0x0000000103037824 */ /* 0x000fe400078e0206 */
[----:B---3--:R-:W-:Y:S02]  /*1f220*/  IMAD R6, R25, -0x60, R9 ;  /* 0xffffffa019067824 */ /* 0x008fe400078e0209 */
[----:B------:R-:W-:Y:S01]  /*1f230*/  IMAD.WIDE.U32 R2, R18, UR4, R2 ;  /* 0x0000000412027c25 */ /* 0x000fe2000f8e0002 */
[----:B------:R-:W-:Y:S02]  /*1f240*/  UMOV UR4, 0xffffffff ;  /* 0xffffffff00047882 */ /* 0x000fe40000000000 */
[----:B------:R-:W-:Y:S01]  /*1f250*/  IADD3 R6, -R8, R6, RZ ;  /* 0x0000000608067210 */ /* 0x000fe20007ffe1ff */
[----:B------:R-:W-:Y:S01]  /*1f260*/  IMAD R0, R18, UR5, R3 ;  /* 0x0000000512007c24 */ /* 0x000fe2000f8e0203 */
[----:B------:R-:W-:-:S04]  /*1f270*/  LEA R4, P0, R2, UR6, 0x1 ;  /* 0x0000000602047c11 */ /* 0x000fc8000f8008ff */
[----:B------:R-:W-:Y:S02]  /*1f280*/  LEA.HI.X R0, R2, UR7, R0, 0x1, P0 ;  /* 0x0000000702007c11 */ /* 0x000fe400080f0c00 */
[----:B------:R-:W-:Y:S01]  /*1f290*/  ISETP.GE.AND P0, PT, R6, 0x1, PT ;  /* 0x000000010600780c */ /* 0x000fe20003f06270 */
[----:B------:R-:W-:-:S12]  /*1f2a0*/  BRA.DIV UR4, `(.L_x_736) ;  /* 0x0000004e04207947 */ /* 0x000fd8000b800000 */
[----:B------:R-:W0:Y:S01]  /*1f2b0*/  SHFL.IDX PT, R3, R4, RZ, 0x181f ;  /* 0x00181fff04037589 */ /* 0x000e2200000e0000 */
[----:B------:R-:W-:-:S03]  /*1f2c0*/  @P0 IMAD R8, R5, 0x2, R22 ;  /* 0x0000000205080824 */ /* 0x000fc600078e0216 */
[----:B------:R-:W1:Y:S01]  /*1f2d0*/  SHFL.IDX PT, R2, R0, RZ, 0x181f ;  /* 0x00181fff00027589 */ /* 0x000e6200000e0000 */
[----:B0-----:R-:W-:-:S05]  /*1f2e0*/  @P0 LEA R3, P1, R32, R3, 0x1 ;  /* 0x0000000320030211 */ /* 0x001fca00078208ff */
[----:B-1----:R-:W-:Y:S01]  /*1f2f0*/  @P0 IMAD.X R2, RZ, RZ, R2, P1 ;  /* 0x000000ffff020224 */ /* 0x002fe200008e0602 */
[----:B------:R-:W-:-:S04]  /*1f300*/  ISETP.GE.AND P1, PT, R6, 0x11, PT ;  /* 0x000000110600780c */ /* 0x000fc80003f26270 */
        /* <DEDUP_REMOVED lines=10> */
[----:B0-----:R-:W-:-:S04]  /*1f3b0*/  @P1 LEA R3, P0, R32, R3, 0x1 ;  /* 0x0000000320031211 */ /* 0x001fc800078008ff */
[----:B-1----:R-:W-:-:S04]  /*1f3c0*/  @P1 IADD3.X R2, RZ, R2, RZ, P0, !PT ;  /* 0x00000002ff021210 */ /* 0x002fc800007fe4ff */
        /* <DEDUP_REMOVED lines=33> */
[----:B------:R-:W1:Y:S04]  /*1f5e0*/  SHFL.IDX PT, R2, R0, 0x4, 0x181f ;  /* 0x00981f0000027f89 */ /* 0x000e6800000e0000 */
[----:B------:R-:W2:Y:S01]  /*1f5f0*/  SHFL.IDX PT, R0, R0, 0x5, 0x181f ;  /* 0x00b81f0000007f89 */ /* 0x000ea200000e0000 */
[----:B0-----:R-:W-:-:S04]  /*1f600*/  @P1 LEA R3, P0, R32, R3, 0x1 ;  /* 0x0000000320031211 */ /* 0x001fc800078008ff */
[----:B-1----:R-:W-:-:S04]  /*1f610*/  @P1 IADD3.X R2, RZ, R2, RZ, P0, !PT ;  /* 0x00000002ff021210 */ /* 0x002fc800007fe4ff */
[----:B------:R-:W-:-:S04]  /*1f620*/  @P1 LOP3.LUT R3, R3, R2, RZ, 0x3c, !PT ;  /* 0x0000000203031212 */ /* 0x000fc800078e3cff */
[----:B------:R-:W-:-:S04]  /*1f630*/  @P1 LOP3.LUT R2, R3, R2, RZ, 0x3c, !PT ;  /* 0x0000000203021212 */ /* 0x000fc800078e3cff */
[----:B------:R-:W-:-:S05]  /*1f640*/  @P1 LOP3.LUT R3, R3, R2, RZ, 0x3c, !PT ;  /* 0x0000000203031212 */ /* 0x000fca00078e3cff */
[----:B------:R-:W-:Y:S04]  /*1f650*/  @P1 LDGSTS.E.BYPASS.LTC128B.128 [R8+0x20400], desc[UR48][R2.64], !P4 ;  /* 0x2040000002081fae */ /* 0x000fe8000e101d70 */
[----:B------:R-:W-:Y:S04]  /*1f660*/  @P1 LDGSTS.E.BYPASS.LTC128B.128 [R8+0x23400], desc[UR48][R2.64+0x80], !P3 ;  /* 0x2340008002081fae */ /* 0x000fe8000d901d70 */
[----:B------:R0:W-:Y:S04]  /*1f670*/  @P1 LDGSTS.E.BYPASS.LTC128B.128 [R8+0x26400], desc[UR48][R2.64+0x100], !P2 ;  /* 0x2640010002081fae */ /* 0x0001e8000d101d70 */
[----:B0-2---:R0:W1:Y:S02]  /*1f680*/  SHFL.IDX PT, R2, R4, 0x5, 0x181f ;  /* 0x00b81f0004027f89 */ /* 0x00506400000e0000 */
.L_x_862:
[----:B------:R-:W-:-:S13]  /*1f690*/  ISETP.GE.AND P0, PT, R6, 0x51, PT ;  /* 0x000000510600780c */ /* 0x000fda0003f06270 */
[----:B-1----:R-:W-:Y:S02]  /*1f6a0*/  @P0 LEA R2, P1, R32, R2, 0x1 ;  /* 0x0000000220020211 */ /* 0x002fe400078208ff */
[----:B------:R-:W-:-:S03]  /*1f6b0*/  @P0 LEA R5, R5, R22, 0x1 ;  /* 0x0000001605050211 */ /* 0x000fc600078e08ff */
        /* <DEDUP_REMOVED lines=9> */
.L_x_737:
[----:B------:R-:W-:Y:S02]  /*1f750*/  PLOP3.LUT P1, PT, P1, P0, PT, 0xa2, 0x0 ;  /* 0x000000000000781c */ /* 0x000fe40000f21472 */
[----:B------:R-:W-:-:S08]  /*1f760*/  @P0 R2UR P1, UR4, R7 ;  /* 0x00000000070402ca */ /* 0x000fd00000020000 */
[----:B------:R-:W-:-:S05]  /*1f770*/  @P0 PLOP3.LUT P0, PT, P1, PT, PT, 0x80, 0x0 ;  /* 0x000000000000081c */ /* 0x000fca0000f0f070 */
[----:B------:R-:W-:Y:S01]  /*1f780*/  @!P1 SYNCS.ARRIVE.TRANS64.RED.A0T1 RZ, [UR4+0x30830], RZ ;  /* 0x030830ffffff99a7 */ /* 0x000fe20008200404 */
[----:B------:R-:W-:Y:S07]  /*1f790*/  @!P1 ARRIVES.LDGSTSBAR.64.TRANSCNT [UR4+0x30830] ;  /* 0x03083000ff0099b0 */ /* 0x000fee0008000a84 */
[----:B------:R-:W-:Y:S05]  /*1f7a0*/  @P0 BRA.U.ANY `(.L_x_737) ;  /* 0xfffffffd00e80947 */ /* 0x000fea000393ffff */
[----:B------:R-:W-:Y:S01]  /*1f7b0*/  NOP ;  /* 0x0000000000007918 */ /* 0x000fe20000000000 */
[----:B------:R-:W2:Y:S02]  /*1f7c0*/  LDL R0, [R1+0x38] ;  /* 0x0000380001007983 */ /* 0x000ea40000100800 */
[----:B--2---:R-:W-:-:S13]  /*1f7d0*/  ISETP.NE.AND P2, PT, R0, 0x3, PT ;  /* 0x000000030000780c */ /* 0x004fda0003f45270 */
[----:B------:R-:W-:Y:S05]  /*1f7e0*/  @!P2 BRA `(.L_x_738) ;  /* 0x000000000004a947 */ /* 0x000fea0003800000 */
[----:B------:R-:W-:Y:S01]  /*1f7f0*/  BPT.TRAP 0x1 ;  /* 0x000000040000795c */ /* 0x000fe20000300000 */
.L_x_738:
[----:B-1----:R1:W5:Y:S01]  /*1f800*/  LDL.LU R3, [R1+0x18] ;  /* 0x0000180001037983 */ /* 0x0023620000300800 */
[----:B------:R1:W-:Y:S02]  /*1f810*/  SYNCS.ARRIVE.TRANS64.A1T0 RZ, [R7+URZ+0x30830], RZ ;  /* 0x030830ff07ff79a7 */ /* 0x0003e4000810003f */
[----:B------:R-:W-:Y:S05]  /*1f820*/  WARPSYNC.ALL ;  /* 0x0000000000007948 */ /* 0x000fea0003800000 */
[----:B------:R-:W-:Y:S01]  /*1f830*/  ULDC.64 UR6, c[0x0][0xa00] ;  /* 0x0002800000067ab9 */ /* 0x000fe20000000a00 */
[----:B------:R-:W-:Y:S01]  /*1f840*/  ULDC.64 UR4, c[0x0][0x298] ;  /* 0x0000a60000047ab9 */ /* 0x000fe20000000a00 */
[----:B------:R-:W-:Y:S01]  /*1f850*/  BAR.SYNC.DEFER_BLOCKING 0x8, 0x180 ;  /* 0x0206000000007b1d */ /* 0x000fe20000010000 */
[----:B------:R-:W-:Y:S01]  /*1f860*/  ISETP.NE.U32.AND P0, PT, RZ, UR6, PT ;  /* 0x00000006ff007c0c */ /* 0x000fe2000bf05070 */
[----:B0-----:R-:W-:Y:S01]  /*1f870*/  IMAD.WIDE.U32 R4, R34, UR4, RZ ;  /* 0x0000000422047c25 */ /* 0x001fe2000f8e00ff */
[----:B------:R-:W-:-:S02]  /*1f880*/  SHF.R.S32.HI R0, RZ, 0x1f, R34 ;  /* 0x0000001fff007819 */ /* 0x000fc40000011422 */
[----:B------:R-:W-:Y:S01]  /*1f890*/  ISETP.NE.AND.EX P0, PT, RZ, UR7, PT, P0 ;  /* 0x00000007ff007c0c */ /* 0x000fe2000bf05300 */
[----:B------:R-:W-:Y:S01]  /*1f8a0*/  VIADD R2, R22, 0x12400 ;  /* 0x0001240016027836 */ /* 0x000fe20000000000 */
[----:B------:R-:W-:Y:S01]  /*1f8b0*/  BSSY B6, `(.L_x_739) ;  /* 0x000001a000067945 */ /* 0x000fe20003800000 */
[----:B------:R-:W-:Y:S01]  /*1f8c0*/  IMAD R0, R0, UR4, RZ ;  /* 0x0000000400007c24 */ /* 0x000fe2000f8e02ff */
[----:B------:R-:W-:-:S03]  /*1f8d0*/  SEL R30, R30, RZ, !P0 ;  /* 0x000000ff1e1e7207 */ /* 0x000fc60004000000 */
[----:B------:R-:W-:-:S04]  /*1f8e0*/  IMAD R0, R34, UR5, R0 ;  /* 0x0000000522007c24 */ /* 0x000fc8000f8e0200 */
[----:B------:R-:W-:Y:S01]  /*1f8f0*/  IMAD.IADD R34, R5, 0x1, R0 ;  /* 0x0000000105227824 */ /* 0x000fe200078e0200 */
[----:B-----5:R-:W-:Y:S02]  /*1f900*/  SEL R3, R3, RZ, !P0 ;  /* 0x000000ff03037207 */ /* 0x020fe40004000000 */
[----:B------:R-:W-:-:S03]  /*1f910*/  LOP3.LUT P0, RZ, R2, 0x3ff, RZ, 0xc0, !PT ;  /* 0x000003ff02ff7812 */ /* 0x000fc6000780c0ff */
[----:B------:R0:W-:Y:S04]  /*1f920*/  STL [R1+0x2c], R3 ;  /* 0x00002c0301007387 */ /* 0x0001e80000100800 */
[----:B------:R0:W-:Y:S06]  /*1f930*/  STL.64 [R1+0x18], R4 ;  /* 0x0000180401007387 */ /* 0x0001ec0000100a00 */
[----:B------:R-:W-:Y:S05]  /*1f940*/  @!P0 BRA `(.L_x_740) ;  /* 0x0000000000408947 */ /* 0x000fea0003800000 */
[----:B------:R-:W-:Y:S01]  /*1f950*/  MOV R2, 0x0 ;  /* 0x0000000000027802 */ /* 0x000fe20000000f00 */
[----:B------:R-:W-:Y:S01]  /*1f960*/  ULDC.64 UR4, c[0x4][0x88] ;  /* 0x0100220000047ab9 */ /* 0x000fe20000000a00 */
[----:B------:R-:W-:Y:S01]  /*1f970*/  ULDC.64 UR6, c[0x4][0x90] ;  /* 0x0100240000067ab9 */ /* 0x000fe20000000a00 */
[----:B------:R-:W-:Y:S01]  /*1f980*/  ULDC.64 UR8, c[0x4][0x20] ;  /* 0x0100080000087ab9 */ /* 0x000fe20000000a00 */
[----:B0-----:R-:W-:Y:S01]  /*1f990*/  MOV R4, UR4 ;  /* 0x0000000400047c02 */ /* 0x001fe20008000f00 */
[----:B------:R-:W-:Y:S01]  /*1f9a0*/  IMAD.U32 R5, RZ, RZ, UR5 ;  /* 0x00000005ff057e24 */ /* 0x000fe2000f8e00ff */
[----:B------:R-:W0:Y:S01]  /*1f9b0*/  LDC.64 R2, c[0x4][R2] ;  /* 0x0100000002027b82 */ /* 0x000e220000000a00 */
[----:B------:R-:W-:Y:S01]  /*1f9c0*/  IMAD.U32 R6, RZ, RZ, UR6 ;  /* 0x00000006ff067e24 */ /* 0x000fe2000f8e00ff */
[----:B-1----:R-:W-:Y:S01]  /*1f9d0*/  MOV R7, UR7 ;  /* 0x0000000700077c02 */ /* 0x002fe20008000f00 */
[----:B------:R-:W-:Y:S01]  /*1f9e0*/  IMAD.U32 R10, RZ, RZ, UR8 ;  /* 0x00000008ff0a7e24 */ /* 0x000fe2000f8e00ff */
[----:B------:R-:W-:Y:S01]  /*1f9f0*/  MOV R8, 0x70 ;  /* 0x0000007000087802 */ /* 0x000fe20000000f00 */
[----:B------:R-:W-:-:S02]  /*1fa00*/  IMAD.U32 R11, RZ, RZ, UR9 ;  /* 0x00000009ff0b7e24 */ /* 0x000fc4000f8e00ff */
[----:B------:R-:W-:Y:S02]  /*1fa10*/  IMAD.MOV.U32 R12, RZ, RZ, 0x1 ;  /* 0x00000001ff0c7424 */ /* 0x000fe400078e00ff */
[----:B------:R-:W-:-:S07]  /*1fa20*/  IMAD.MOV.U32 R13, RZ, RZ, RZ ;  /* 0x000000ffff0d7224 */ /* 0x000fce00078e00ff */
[----:B------:R-:W-:-:S07]  /*1fa30*/  LEPC R20, `(.L_x_740) ;  /* 0x000000001014794e */ /* 0x000fce0000000000 */
[----:B0-----:R-:W-:Y:S05]  /*1fa40*/  CALL.ABS.NOINC R2 ;  /* 0x0000000002007343 */ /* 0x001fea0003c00000 */
.L_x_740:
[----:B------:R-:W-:Y:S05]  /*1fa50*/  BSYNC B6 ;  /* 0x0000000000067941 */ /* 0x000fea0003800000 */
.L_x_739:
[----:B------:R-:W2:Y:S01]  /*1fa60*/  LDL.LU R20, [R1+0x2c] ;  /* 0x00002c0001147983 */ /* 0x000ea20000300800 */
[----:B------:R-:W-:Y:S01]  /*1fa70*/  ULDC.64 UR4, c[0x0][0x2d8] ;  /* 0x0000b60000047ab9 */ /* 0x000fe20000000a00 */
[----:B------:R-:W3:Y:S02]  /*1fa80*/  LDC R8, c[0x0][0x448] ;  /* 0x00011200ff087b82 */ /* 0x000ee40000000800 */
[----:B0-----:R-:W4:Y:S04]  /*1fa90*/  LDL.LU.64 R2, [R1+0x18] ;  /* 0x0000180001027983 */ /* 0x001f280000300a00 */
[----:B------:R0:W5:Y:S01]  /*1faa0*/  LDL R10, [R1+0x24] ;  /* 0x00002400010a7983 */ /* 0x0001620000100800 */
[----:B---3--:R-:W-:Y:S02]  /*1fab0*/  ISETP.NE.AND P0, PT, R8, 0x1, PT ;  /* 0x000000010800780c */ /* 0x008fe40003f05270 */
[----:B------:R-:W-:-:S02]  /*1fac0*/  SHF.L.U32 R4, R17, 0x7, RZ ;  /* 0x0000000711047819 */ /* 0x000fc400000006ff */
[----:B----4-:R-:W-:-:S03]  /*1fad0*/  MOV R3, R34 ;  /* 0x0000002200037202 */ /* 0x010fc60000000f00 */
[----:B------:R-:W-:-:S04]  /*1fae0*/  IMAD.WIDE.U32 R2, R18, UR4, R2 ;  /* 0x0000000412027c25 */ /* 0x000fc8000f8e0002 */
[----:B------:R-:W-:Y:S01]  /*1faf0*/  IMAD R3, R18, UR5, R3 ;  /* 0x0000000512037c24 */ /* 0x000fe2000f8e0203 */
[----:B------:R-:W-:Y:S02]  /*1fb00*/  ULDC.64 UR4, c[0x0][0x2e0] ;  /* 0x0000b80000047ab9 */ /* 0x000fe40000000a00 */
[----:B--2---:R-:W-:Y:S02]  /*1fb10*/  IMAD R5, R20, UR4, RZ ;  /* 0x0000000414057c24 */ /* 0x004fe4000f8e02ff */
[----:B------:R-:W2:Y:S01]  /*1fb20*/  S2R R20, SR_TID.X ;  /* 0x0000000000147919 */ /* 0x000ea20000002100 */
[----:B------:R-:W-:-:S04]  /*1fb30*/  IMAD.WIDE.U32 R2, R30, UR4, R2 ;  /* 0x000000041e027c25 */ /* 0x000fc8000f8e0002 */
[----:B------:R-:W-:Y:S01]  /*1fb40*/  IMAD R0, R30, UR5, R5 ;  /* 0x000000051e007c24 */ /* 0x000fe2000f8e0205 */
[----:B------:R-:W-:Y:S01]  /*1fb50*/  ULDC.64 UR4, c[0x0][0x2d0] ;  /* 0x0000b40000047ab9 */ /* 0x000fe20000000a00 */
[----:B------:R-:W1:Y:S01]  /*1fb60*/  @P0 LDC R5, c[0x0][0x44c] ;  /* 0x00011300ff050b82 */ /* 0x000e620000000800 */
[----:B--2---:R-:W-:-:S04]  /*1fb70*/  LOP3.LUT R20, R20, 0x7f, RZ, 0xc0, !PT ;  /* 0x0000007f14147812 */ /* 0x004fc800078ec0ff */
[----:B------:R-:W-:Y:S02]  /*1fb80*/  SHF.R.U32.HI R21, RZ, 0x3, R20 ;  /* 0x00000003ff157819 */ /* 0x000fe40000011614 */
[----:B------:R-:W2:Y:S01]  /*1fb90*/  S2R R20, SR_TID.X ;  /* 0x0000000000147919 */ /* 0x000ea20000002100 */
[----:B------:R-:W-:Y:S02]  /*1fba0*/  IMAD.IADD R3, R3, 0x1, R0 ;  /* 0x0000000103037824 */ /* 0x000fe400078e0200 */
[----:B------:R-:W3:Y:S01]  /*1fbb0*/  @P0 LDC R0, c[0x0][0x450] ;  /* 0x00011400ff000b82 */ /* 0x000ee20000000800 */
[----:B--2---:R-:W-:-:S05]  /*1fbc0*/  IMAD.SHL.U32 R20, R20, 0x10, RZ ;  /* 0x0000001014147824 */ /* 0x004fca00078e00ff */
[----:B------:R-:W-:-:S04]  /*1fbd0*/  LOP3.LUT R20, R21, 0x70, R20, 0xf8, !PT ;  /* 0x0000007015147812 */ /* 0x000fc800078ef814 */
[----:B------:R-:W-:-:S05]  /*1fbe0*/  LOP3.LUT R6, R20, R4, RZ, 0xfc, !PT ;  /* 0x0000000414067212 */ /* 0x000fca00078efcff */
[----:B-1----:R-:W-:-:S04]  /*1fbf0*/  @P0 IMAD.HI.U32 R7, R6, R5, RZ ;  /* 0x0000000506070227 */ /* 0x002fc800078e00ff */
[----:B------:R-:W-:Y:S01]  /*1fc00*/  IMAD.MOV.U32 R5, RZ, RZ, R6 ;  /* 0x000000ffff057224 */ /* 0x000fe200078e0006 */
[----:B---3--:R-:W-:-:S05]  /*1fc10*/  @P0 SHF.R.U32.HI R5, RZ, R0, R7 ;  /* 0x00000000ff050219 */ /* 0x008fca0000011607 */
[----:B------:R-:W-:-:S04]  /*1fc20*/  IMAD.MOV R0, RZ, RZ, -R5 ;  /* 0x000000ffff007224 */ /* 0x000fc800078e0a05 */
[----:B------:R-:W-:Y:S01]  /*1fc30*/  IMAD R0, R8, R0, R6 ;  /* 0x0000000008007224 */ /* 0x000fe200078e0206 */
[----:B------:R-:W-:Y:S01]  /*1fc40*/  SHF.R.S32.HI R6, RZ, 0x1f, R5 ;  /* 0x0000001fff067819 */ /* 0x000fe20000011405 */
[----:B------:R-:W1:Y:S01]  /*1fc50*/  S2R R20, SR_TID.X ;  /* 0x0000000000147919 */ /* 0x000e620000002100 */
[----:B------:R-:W-:-:S04]  /*1fc60*/  IMAD.WIDE.U32 R2, R5, UR4, R2 ;  /* 0x0000000405027c25 */ /* 0x000fc8000f8e0002 */
[----:B------:R-:W-:-:S04]  /*1fc70*/  IMAD R6, R6, UR4, RZ ;  /* 0x0000000406067c24 */ /* 0x000fc8000f8e02ff */
[----:B------:R-:W-:Y:S01]  /*1fc80*/  IMAD R5, R5, UR5, R6 ;  /* 0x0000000505057c24 */ /* 0x000fe2000f8e0206 */
[----:B------:R-:W-:-:S04]  /*1fc90*/  ULDC.64 UR4, c[0x0][0x2c8] ;  /* 0x0000b20000047ab9 */ /* 0x000fc80000000a00 */
[----:B------:R-:W-:Y:S02]  /*1fca0*/  IADD3 R3, R3, R5, RZ ;  /* 0x0000000503037210 */ /* 0x000fe40007ffe0ff */
[----:B------:R-:W-:-:S05]  /*1fcb0*/  SHF.R.S32.HI R5, RZ, 0x1f, R0 ;  /* 0x0000001fff057819 */ /* 0x000fca0000011400 */
[----:B------:R-:W-:Y:S02]  /*1fcc0*/  IMAD R5, R5, UR4, RZ ;  /* 0x0000000405057c24 */ /* 0x000fe4000f8e02ff */
[----:B------:R-:W-:-:S04]  /*1fcd0*/  IMAD.WIDE.U32 R2, R0, UR4, R2 ;  /* 0x0000000400027c25 */ /* 0x000fc8000f8e0002 */
[----:B------:R-:W-:Y:S01]  /*1fce0*/  IMAD R5, R0, UR5, R5 ;  /* 0x0000000500057c24 */ /* 0x000fe2000f8e0205 */
[----:B------:R-:W-:Y:S02]  /*1fcf0*/  ULDC.64 UR4, c[0x0][0x280] ;  /* 0x0000a00000047ab9 */ /* 0x000fe40000000a00 */
[----:B------:R-:W-:Y:S01]  /*1fd00*/  LEA R0, P0, R2, UR4, 0x1 ;  /* 0x0000000402007c11 */ /* 0x000fe2000f8008ff */
[----:B------:R-:W-:Y:S01]  /*1fd10*/  IMAD.IADD R5, R3, 0x1, R5 ;  /* 0x0000000103057824 */ /* 0x000fe200078e0205 */
[----:B------:R-:W-:Y:S01]  /*1fd20*/  ULDC UR4, c[0x0][0x2b8] ;  /* 0x0000ae0000047ab9 */ /* 0x000fe20000000800 */
[----:B-1----:R-:W-:-:S03]  /*1fd30*/  LOP3.LUT R20, R20, 0x7f, RZ, 0xc0, !PT ;  /* 0x0000007f14147812 */ /* 0x002fc600078ec0ff */
[----:B------:R-:W-:Y:S01]  /*1fd40*/  LEA.HI.X R5, R2, UR5, R5, 0x1, P0 ;  /* 0x0000000502057c11 */ /* 0x000fe200080f0c05 */
[----:B------:R-:W-:Y:S01]  /*1fd50*/  UMOV UR5, 0xffffffff ;  /* 0xffffffff00057882 */ /* 0x000fe20000000000 */
[----:B------:R-:W-:Y:S02]  /*1fd60*/  ISETP.GE.AND P3, PT, R32, UR4, PT ;  /* 0x0000000420007c0c */ /* 0x000fe4000bf66270 */
[----:B------:R-:W-:Y:S02]  /*1fd70*/  ISETP.GE.AND P2, PT, R35, UR4, PT ;  /* 0x0000000423007c0c */ /* 0x000fe4000bf46270 */
[----:B------:R-:W-:Y:S02]  /*1fd80*/  ISETP.GE.AND P0, PT, R33, UR4, PT ;  /* 0x0000000421007c0c */ /* 0x000fe4000bf06270 */
[----:B------:R-:W-:Y:S01]  /*1fd90*/  SHF.R.U32.HI R9, RZ, 0x3, R20 ;  /* 0x00000003ff097819 */ /* 0x000fe20000011614 */
[----:B0-----:R-:W-:Y:S10]  /*1fda0*/  BRA.DIV UR5, `(.L_x_741) ;  /* 0x0000004a05947947 */ /* 0x001ff4000b800000 */
[----:B------:R-:W0:Y:S01]  /*1fdb0*/  SHFL.IDX PT, R14, R0, RZ, 0x181f ;  /* 0x00181fff000e7589 */ /* 0x000e2200000e0000 */
[----:B-----5:R-:W-:Y:S02]  /*1fdc0*/  IMAD R6, R10, R8, RZ ;  /* 0x000000080a067224 */ /* 0x020fe400078e02ff */
[----:B------:R-:W-:Y:S01]  /*1fdd0*/  IMAD.IADD R4, R9, 0x1, R4 ;  /* 0x0000000109047824 */ /* 0x000fe200078e0204 */
[----:B------:R-:W1:Y:S03]  /*1fde0*/  SHFL.IDX PT, R2, R5, RZ, 0x181f ;  /* 0x00181fff05027589 */ /* 0x000e6600000e0000 */
[C---:B------:R-:W-:Y:S01]  /*1fdf0*/  VIADD R7, R4.reuse, 0x10 ;  /* 0x0000001004077836 */ /* 0x040fe20000000000 */
[----:B------:R-:W-:-:S13]  /*1fe00*/  ISETP.GE.AND P1, PT, R4, R6, PT ;  /* 0x000000060400720c */ /* 0x000fda0003f26270 */
[----:B0-----:R-:W-:-:S04]  /*1fe10*/  @!P1 LEA R14, P4, R32, R14, 0x1 ;  /* 0x0000000e200e9211 */ /* 0x001fc800078808ff */
[----:B-1----:R-:W-:Y:S01]  /*1fe20*/  @!P1 IADD3.X R3, RZ, R2, RZ, P4, !PT ;  /* 0x00000002ff039210 */ /* 0x002fe200027fe4ff */
[----:B------:R-:W-:Y:S02]  /*1fe30*/  @!P1 IMAD.MOV.U32 R2, RZ, RZ, R14 ;  /* 0x000000ffff029224 */ /* 0x000fe400078e000e */
[----:B------:R-:W0:Y:S04]  /*1fe40*/  SHFL.IDX PT, R14, R0, 0x1, 0x181f ;  /* 0x00381f00000e7f89 */ /* 0x000e2800000e0000 */
[----:B------:R-:W-:Y:S04]  /*1fe50*/  @!P1 LDGSTS.E.BYPASS.LTC128B.128 [R37+0x12400], desc[UR48][R2.64], !P3 ;  /* 0x1240000002259fae */ /* 0x000fe8000d901d70 */
[----:B------:R-:W-:Y:S04]  /*1fe60*/  @!P1 LDGSTS.E.BYPASS.LTC128B.128 [R37+0x16400], desc[UR48][R2.64+0x80], !P2 ;  /* 0x1640008002259fae */ /* 0x000fe8000d101d70 */
[----:B------:R1:W-:Y:S01]  /*1fe70*/  @!P1 LDGSTS.E.BYPASS.LTC128B.128 [R37+0x1a400], desc[UR48][R2.64+0x100], !P0 ;  /* 0x1a40010002259fae */ /* 0x0003e2000c101d70 */
[----:B------:R-:W-:-:S03]  /*1fe80*/  ISETP.GE.AND P1, PT, R7, R6, PT ;  /* 0x000000060700720c */ /* 0x000fc60003f26270 */
[----:B-1----:R-:W1:Y:S10]  /*1fe90*/  SHFL.IDX PT, R2, R5, 0x1, 0x181f ;  /* 0x00381f0005027f89 */ /* 0x002e7400000e0000 */
[----:B0-----:R-:W-:-:S04]  /*1fea0*/  @!P1 LEA R14, P4, R32, R14, 0x1 ;  /* 0x0000000e200e9211 */ /* 0x001fc800078808ff */
[----:B-1----:R-:W-:Y:S01]  /*1feb0*/  @!P1 IADD3.X R7, RZ, R2, RZ, P4, !PT ;  /* 0x00000002ff079210 */ /* 0x002fe200027fe4ff */
[----:B------:R-:W-:Y:S02]  /*1fec0*/  @!P1 IMAD.MOV.U32 R2, RZ, RZ, R14 ;  /* 0x000000ffff029224 */ /* 0x000fe400078e000e */
[----:B------:R-:W0:Y:S02]  /*1fed0*/  SHFL.IDX PT, R14, R0, 0x2, 0x181f ;  /* 0x00581f00000e7f89 */ /* 0x000e2400000e0000 */
[----:B------:R-:W-:Y:S01]  /*1fee0*/  @!P1 IMAD.MOV.U32 R3, RZ, RZ, R7 ;  /* 0x000000ffff039224 */ /* 0x000fe200078e0007 */
[----:B------:R-:W-:-:S04]  /*1fef0*/  IADD3 R7, R4, 0x20, RZ ;  /* 0x0000002004077810 */ /* 0x000fc80007ffe0ff */
        /* <DEDUP_REMOVED lines=49> */
[----:B0-----:R-:W-:Y:S01]  /*20210*/  @!P1 LEA R14, P4, R32, R14, 0x1 ;  /* 0x0000000e200e9211 */ /* 0x001fe200078808ff */
[----:B------:R-:W0:Y:S04]  /*20220*/  SHFL.IDX PT, R5, R5, 0x7, 0x181f ;  /* 0x00f81f0005057f89 */ /* 0x000e2800000e0000 */
[----:B-1----:R-:W-:Y:S01]  /*20230*/  @!P1 IMAD.X R7, RZ, RZ, R2, P4 ;  /* 0x000000ffff079224 */ /* 0x002fe200020e0602 */
[----:B------:R-:W-:-:S02]  /*20240*/  @!P1 MOV R2, R14 ;  /* 0x0000000e00029202 */ /* 0x000fc40000000f00 */
[----:B------:R1:W2:Y:S01]  /*20250*/  SHFL.IDX PT, R14, R0, 0x7, 0x181f ;  /* 0x00f81f00000e7f89 */ /* 0x0002a200000e0000 */
[----:B------:R-:W-:-:S05]  /*20260*/  @!P1 IMAD.MOV.U32 R3, RZ, RZ, R7 ;  /* 0x000000ffff039224 */ /* 0x000fca00078e0007 */
[----:B------:R1:W-:Y:S04]  /*20270*/  @!P1 LDGSTS.E.BYPASS.LTC128B.128 [R37+0x15400], desc[UR48][R2.64], !P3 ;  /* 0x1540000002259fae */ /* 0x0003e8000d901d70 */
[----:B------:R1:W-:Y:S04]  /*20280*/  @!P1 LDGSTS.E.BYPASS.LTC128B.128 [R37+0x19400], desc[UR48][R2.64+0x80], !P2 ;  /* 0x1940008002259fae */ /* 0x0003e8000d101d70 */
[----:B0-----:R1:W-:Y:S02]  /*20290*/  @!P1 LDGSTS.E.BYPASS.LTC128B.128 [R37+0x1d400], desc[UR48][R2.64+0x100], !P0 ;  /* 0x1d40010002259fae */ /* 0x0013e4000c101d70 */
.L_x_879:
[----:B-1----:R-:W-:Y:S01]  /*202a0*/  VIADD R3, R4, 0x70 ;  /* 0x0000007004037836 */ /* 0x002fe20000000000 */
[----:B------:R-:W-:Y:S04]  /*202b0*/  BSSY B0, `(.L_x_742) ;  /* 0x000000b000007945 */ /* 0x000fe80003800000 */
[----:B------:R-:W-:-:S13]  /*202c0*/  ISETP.GE.AND P1, PT, R3, R6, PT ;  /* 0x000000060300720c */ /* 0x000fda0003f26270 */
[----:B------:R-:W-:Y:S05]  /*202d0*/  @P1 BRA `(.L_x_743) ;  /* 0x0000000000201947 */ /* 0x000fea0003800000 */
[----:B--2---:R-:W-:-:S04]  /*202e0*/  LEA R2, P1, R32, R14, 0x1 ;  /* 0x0000000e20027211 */ /* 0x004fc800078208ff */
[----:B------:R-:W-:-:S05]  /*202f0*/  IADD3.X R3, RZ, R5, RZ, P1, !PT ;  /* 0x00000005ff037210 */ /* 0x000fca0000ffe4ff */
[----:B------:R-:W-:Y:S01]  /*20300*/  @!PT LDS RZ, [RZ] ;  /* 0x00000000fffff984 */ /* 0x000fe20000000800 */
[----:B------:R-:W-:Y:S01]  /*20310*/  @!PT LDS RZ, [RZ] ;  /* 0x00000000fffff984 */ /* 0x000fe20000000800 */
[----:B------:R-:W-:Y:S01]  /*20320*/  @!PT LDS RZ, [RZ] ;  /* 0x00000000fffff984 */ /* 0x000fe20000000800 */
[----:B------:R0:W-:Y:S04]  /*20330*/  LDGSTS.E.BYPASS.LTC128B.128 [R37+0x15c00], desc[UR48][R2.64], !P3 ;  /* 0x15c0000002257fae */ /* 0x0001e8000d901d70 */
[----:B------:R0:W-:Y:S04]  /*20340*/  LDGSTS.E.BYPASS.LTC128B.128 [R37+0x19c00], desc[UR48][R2.64+0x80], !P2 ;  /* 0x19c0008002257fae */ /* 0x0001e8000d101d70 */
[----:B------:R0:W-:Y:S02]  /*20350*/  LDGSTS.E.BYPASS.LTC128B.128 [R37+0x1dc00], desc[UR48][R2.64+0x100], !P0 ;  /* 0x1dc0010002257fae */ /* 0x0001e4000c101d70 */
.L_x_743:
[----:B------:R-:W-:Y:S05]  /*20360*/  BSYNC B0 ;  /* 0x0000000000007941 */ /* 0x000fea0003800000 */
.L_x_742:
[----:B------:R-:W-:Y:S01]  /*20370*/  NOP ;  /* 0x0000000000007918 */ /* 0x000fe20000000000 */
[----:B------:R-:W-:-:S13]  /*20380*/  PLOP3.LUT P0, PT, PT, PT, PT, 0x80, 0x0 ;  /* 0x000000000000781c */ /* 0x000fda0003f0f070 */
.L_x_744:
[----:B------:R-:W-:Y:S02]  /*20390*/  PLOP3.LUT P1, PT, P1, P0, PT, 0xa2, 0x0 ;  /* 0x000000000000781c */ /* 0x000fe40000f21472 */
[----:B------:R-:W-:-:S08]  /*203a0*/  @P0 R2UR P1, UR4, R22 ;  /* 0x00000000160402ca */ /* 0x000fd00000020000 */
[----:B------:R-:W-:-:S05]  /*203b0*/  @P0 PLOP3.LUT P0, PT, P1, PT, PT, 0x80, 0x0 ;  /* 0x000000000000081c */ /* 0x000fca0000f0f070 */
[----:B------:R-:W-:Y:S01]  /*203c0*/  @!P1 SYNCS.ARRIVE.TRANS64.RED.A0T1 RZ, [UR4+0x30800], RZ ;  /* 0x030800ffffff99a7 */ /* 0x000fe20008200404 */
[----:B------:R-:W-:Y:S07]  /*203d0*/  @!P1 ARRIVES.LDGSTSBAR.64.TRANSCNT [UR4+0x30800] ;  /* 0x03080000ff0099b0 */ /* 0x000fee0008000a84 */
[----:B------:R-:W-:Y:S05]  /*203e0*/  @P0 BRA.U.ANY `(.L_x_744) ;  /* 0xfffffffd00e80947 */ /* 0x000fea000393ffff */
[----:B0-----:R-:W3:Y:S02]  /*203f0*/  LDL.LU R2, [R1+0x28] ;  /* 0x0000280001027983 */ /* 0x001ee40000300800 */
[----:B---3--:R-:W-:-:S05]  /*20400*/  VIADD R2, R2, 0x1 ;  /* 0x0000000102027836 */ /* 0x008fca0000000000 */
[----:B------:R0:W-:Y:S01]  /*20410*/  STL [R1+0x28], R2 ;  /* 0x0000280201007387 */ /* 0x0001e20000100800 */
[----:B------:R-:W-:-:S04]  /*20420*/  LEA.HI R0, R2, R2, RZ, 0x1 ;  /* 0x0000000202007211 */ /* 0x000fc800078f08ff */
[----:B------:R-:W-:-:S05]  /*20430*/  LOP3.LUT R0, R0, 0xfffffffe, RZ, 0xc0, !PT ;  /* 0xfffffffe00007812 */ /* 0x000fca00078ec0ff */
[----:B------:R-:W-:-:S05]  /*20440*/  IMAD.IADD R0, R2, 0x1, -R0 ;  /* 0x0000000102007824 */ /* 0x000fca00078e0a00 */
[----:B------:R-:W-:Y:S01]  /*20450*/  SHF.L.U32 R3, R0, 0x1f, RZ ;  /* 0x0000001f00037819 */ /* 0x000fe200000006ff */
[----:B------:R-:W-:Y:S01]  /*20460*/  NOP ;  /* 0x0000000000007918 */ /* 0x000fe20000000000 */
[----:B0-----:R-:W3:Y:S01]  /*20470*/  LDL.LU R2, [R1+0x20] ;  /* 0x0000200001027983 */ /* 0x001ee20000300800 */
[----:B------:R0:W-:Y:S01]  /*20480*/  SYNCS.ARRIVE.TRANS64.A1T0 RZ, [R22+URZ+0x30800], RZ ;  /* 0x030800ff16ff79a7 */ /* 0x0001e2000810003f */
[----:B------:R-:W-:Y:S01]  /*20490*/  BSSY B0, `(.L_x_745) ;  /* 0x0000004000007945 */ /* 0x000fe20003800000 */
[----:B------:R-:W1:Y:S01]  /*204a0*/  SYNCS.PHASECHK.TRANS64.TRYWAIT P0, [R22+URZ+0x30820], R3 ;  /* 0x03082003160075a7 */ /* 0x000e62000800017f */
[----:B---3--:R-:W-:Y:S02]  /*204b0*/  IADD3 R6, R2, -0x2, RZ ;  /* 0xfffffffe02067810 */ /* 0x008fe40007ffe0ff */
[----:B01----:R-:W-:Y:S05]  /*204c0*/  @!P0 BRA `(.L_x_746) ;  /* 0x0000004c00688947 */ /* 0x003fea0003800000 */
.L_x_880:
[----:B------:R-:W-:Y:S05]  /*204d0*/  BSYNC B0 ;  /* 0x0000000000007941 */ /* 0x000fea0003800000 */
.L_x_745:
[----:B------:R-:W3:Y:S01]  /*204e0*/  LDL R0, [R1+0x8] ;  /* 0x0000080001007983 */ /* 0x000ee20000100800 */
[----:B------:R-:W-:Y:S01]  /*204f0*/  BSSY B0, `(.L_x_747) ;  /* 0x000010a000007945 */ /* 0x000fe20003800000 */
[----:B---3--:R-:W-:-:S13]  /*20500*/  ISETP.GE.AND P0, PT, R6, R0, PT ;  /* 0x000000000600720c */ /* 0x008fda0003f06270 */
[----:B------:R-:W-:Y:S05]  /*20510*/  @!P0 BRA `(.L_x_748) ;  /* 0x00000010001c8947 */ /* 0x000fea0003800000 */
[----:B------:R-:W-:Y:S01]  /*20520*/  ULDC UR4, c[0x0][0x2f4] ;  /* 0x0000bd0000047ab9 */ /* 0x000fe20000000800 */
[----:B------:R-:W-:Y:S01]  /*20530*/  IMAD.MOV.U32 R10, RZ, RZ, R26 ;  /* 0x000000ffff0a7224 */ /* 0x000fe200078e001a */
[----:B------:R-:W-:Y:S01]  /*20540*/  MOV R30, R25 ;  /* 0x00000019001e7202 */ /* 0x000fe20000000f00 */
[----:B------:R-:W-:Y:S01]  /*20550*/  IMAD.MOV.U32 R17, RZ, RZ, R28 ;  /* 0x000000ffff117224 */ /* 0x000fe200078e001c */
[----:B------:R-:W-:Y:S02]  /*20560*/  ISETP.GE.AND P3, PT, R32, UR4, PT ;  /* 0x0000000420007c0c */ /* 0x000fe4000bf66270 */
[----:B------:R-:W-:Y:S02]  /*20570*/  ISETP.GE.AND P2, PT, R35, UR4, PT ;  /* 0x0000000423007c0c */ /* 0x000fe4000bf46270 */
[----:B------:R-:W-:-:S13]  /*20580*/  ISETP.GE.AND P1, PT, R33, UR4, PT ;  /* 0x0000000421007c0c */ /* 0x000fda000bf26270 */
.L_x_761:
[----:B------:R-:W3:Y:S01]  /*20590*/  LDL R4, [R1+0xc] ;  /* 0x00000c0001047983 */ /* 0x000ee20000100800 */
[----:B------:R-:W1:Y:S03]  /*205a0*/  LDC R7, c[0x0][0x430] ;  /* 0x00010c00ff077b82 */ /* 0x000e660000000800 */
[----:B------:R-:W4:Y:S04]  /*205b0*/  LDL R8, [R1+0x10] ;  /* 0x0000100001087983 */ /* 0x000f280000100800 */
[----:B------:R-:W2:Y:S01]  /*205c0*/  LDL R11, [R1+0x38] ;  /* 0x00003800010b7983 */ /* 0x000ea20000100800 */
[----:B------:R-:W0:Y:S02]  /*205d0*/  S2R R0, SR_TID.X ;  /* 0x0000000000007919 */ /* 0x000e240000002100 */
[----:B0-----:R-:W-:-:S04]  /*205e0*/  LOP3.LUT R0, R0, 0x7f, RZ, 0xc0, !PT ;  /* 0x0000007f00007812 */ /* 0x001fc800078ec0ff */
[----:B------:R-:W-:Y:S02]  /*205f0*/  SHF.R.U32.HI R2, RZ, 0x3, R0 ;  /* 0x00000003ff027819 */ /* 0x000fe40000011600 */
[----:B------:R-:W0:Y:S01]  /*20600*/  S2R R0, SR_TID.X ;  /* 0x0000000000007919 */ /* 0x000e220000002100 */
[----:B-1----:R-:W-:-:S13]  /*20610*/  ISETP.NE.AND P0, PT, R7, 0x1, PT ;  /* 0x000000010700780c */ /* 0x002fda0003f05270 */
[----:B------:R-:W1:Y:S01]  /*20620*/  @P0 LDC R3, c[0x0][0x438] ;  /* 0x00010e00ff030b82 */ /* 0x000e620000000800 */
[----:B0-----:R-:W-:-:S05]  /*20630*/  IMAD.SHL.U32 R0, R0, 0x10, RZ ;  /* 0x0000001000007824 */ /* 0x001fca00078e00ff */
[----:B------:R-:W-:Y:S02]  /*20640*/  LOP3.LUT R0, R2, 0x70, R0, 0xf8, !PT ;  /* 0x0000007002007812 */ /* 0x000fe400078ef800 */
[----:B------:R-:W0:Y:S02]  /*20650*/  @P0 LDC R2, c[0x0][0x434] ;  /* 0x00010d00ff020b82 */ /* 0x000e240000000800 */
[----:B------:R-:W-:Y:S01]  /*20660*/  ISETP.GT.U32.AND P4, PT, R0, 0x5f, PT ;  /* 0x0000005f0000780c */ /* 0x000fe20003f84070 */
[----:B------:R-:W-:Y:S01]  /*20670*/  VIADD R26, R10, 0x1 ;  /* 0x000000010a1a7836 */ /* 0x000fe20000000000 */
[----:B------:R-:W-:Y:S05]  /*20680*/  YIELD ;  /* 0x0000000000007946 */ /* 0x000fea0003800000 */
[----:B------:R-:W-:Y:S01]  /*20690*/  MOV R25, R6 ;  /* 0x0000000600197202 */ /* 0x000fe20000000f00 */
[----:B---3--:R-:W-:-:S05]  /*206a0*/  IMAD R9, R6, 0x60, R4 ;  /* 0x0000006006097824 */ /* 0x008fca00078e0204 */
[----:B------:R-:W4:Y:S01]  /*206b0*/  @!P4 LDC.64 R4, c[0x0][0x428] ;  /* 0x00010a00ff04cb82 */ /* 0x000f220000000a00 */
[----:B------:R-:W-:-:S04]  /*206c0*/  IMAD.IADD R9, R0, 0x1, R9 ;  /* 0x0000000100097824 */ /* 0x000fc800078e0209 */
[----:B0-----:R-:W-:Y:S01]  /*206d0*/  @P0 IMAD.HI.U32 R2, R9, R2, RZ ;  /* 0x0000000209020227 */ /* 0x001fe200078e00ff */
[----:B------:R-:W-:-:S04]  /*206e0*/  MOV R0, R9 ;  /* 0x0000000900007202 */ /* 0x000fc80000000f00 */
[----:B-1----:R-:W-:-:S04]  /*206f0*/  @P0 SHF.R.U32.HI R0, RZ, R3, R2 ;  /* 0x00000003ff000219 */ /* 0x002fc80000011602 */
[--C-:B------:R-:W-:Y:S01]  /*20700*/  @!P4 SHF.R.S32.HI R3, RZ, 0x1f, R0.reuse ;  /* 0x0000001fff03c819 */ /* 0x100fe20000011400 */
[----:B------:R-:W-:Y:S02]  /*20710*/  @!P4 IMAD.MOV.U32 R2, RZ, RZ, R0 ;  /* 0x000000ffff02c224 */ /* 0x000fe400078e0000 */
[-C--:B----4-:R-:W-:Y:S02]  /*20720*/  @!P4 IMAD R8, R8, R4.reuse, RZ ;  /* 0x000000040808c224 */ /* 0x090fe400078e02ff */
[----:B------:R-:W-:-:S04]  /*20730*/  @!P4 IMAD.WIDE.U32 R2, R31, R4, R2 ;  /* 0x000000041f02c225 */ /* 0x000fc800078e0002 */
[----:B------:R-:W-:Y:S02]  /*20740*/  @!P4 IMAD R8, R31, R5, R8 ;  /* 0x000000051f08c224 */ /* 0x000fe400078e0208 */
[----:B------:R-:W0:Y:S01]  /*20750*/  @!P4 LDC.64 R4, c[0x0][0x418] ;  /* 0x00010600ff04cb82 */ /* 0x000e220000000a00 */
[----:B------:R-:W-:Y:S01]  /*20760*/  IADD3 R0, -R0, RZ, RZ ;  /* 0x000000ff00007210 */ /* 0x000fe20007ffe1ff */
[----:B------:R-:W-:-:S04]  /*20770*/  @!P4 IMAD.IADD R3, R8, 0x1, R3 ;  /* 0x000000010803c824 */ /* 0x000fc800078e0203 */
[----:B------:R-:W-:Y:S02]  /*20780*/  IMAD R9, R7, R0, R9 ;  /* 0x0000000007097224 */ /* 0x000fe400078e0209 */
[----:B------:R-:W-:Y:S01]  /*20790*/  IMAD.MOV.U32 R0, RZ, RZ, RZ ;  /* 0x000000ffff007224 */ /* 0x000fe200078e00ff */
[----:B0-----:R-:W-:-:S04]  /*207a0*/  @!P4 LEA R4, P0, R2, R4, 0x2 ;  /* 0x000000040204c211 */ /* 0x001fc800078010ff */
[----:B------:R-:W-:-:S05]  /*207b0*/  @!P4 LEA.HI.X R5, R2, R5, R3, 0x2, P0 ;  /* 0x000000050205c211 */ /* 0x000fca00000f1403 */
[----:B------:R0:W5:Y:S01]  /*207c0*/  @!P4 LDG.E R0, desc[UR48][R4.64] ;  /* 0x000000300400c981 */ /* 0x000162000c1e1900 */
[----:B--2---:R-:W-:Y:S02]  /*207d0*/  ISETP.NE.AND P4, PT, R11, 0x3, PT ;  /* 0x000000030b00780c */ /* 0x004fe40003f85270 */
[----:B------:R-:W-:-:S04]  /*207e0*/  ISETP.NE.AND P0, PT, R26, 0x2, PT ;  /* 0x000000021a00780c */ /* 0x000fc80003f05270 */
[----:B------:R-:W-:Y:S02]  /*207f0*/  SEL R28, RZ, 0x1, P0 ;  /* 0x00000001ff1c7807 */ /* 0x000fe40000000000 */
[----:B------:R-:W-:Y:S02]  /*20800*/  SEL R26, R26, RZ, P0 ;  /* 0x000000ff1a1a7207 */ /* 0x000fe40000000000 */
[----:B------:R-:W-:-:S03]  /*20810*/  LOP3.LUT R28, R17, R28, RZ, 0x3c, !PT ;  /* 0x0000001c111c7212 */ /* 0x000fc600078e3cff */
[----:B0-----:R-:W-:Y:S05]  /*20820*/  @!P4 BRA `(.L_x_749) ;  /* 0x000000000004c947 */ /* 0x001fea0003800000 */
[----:B------:R-:W-:Y:S01]  /*20830*/  BPT.TRAP 0x1 ;  /* 0x000000040000795c */ /* 0x000fe20000300000 */
.L_x_749:
[----:B------:R-:W-:Y:S01]  /*20840*/  IMAD R7, R26, 0x8, R22 ;  /* 0x000000081a077824 */ /* 0x000fe200078e0216 */
[----:B------:R-:W-:Y:S01]  /*20850*/  SHF.L.U32 R2, R28, 0x1f, RZ ;  /* 0x0000001f1c027819 */ /* 0x000fe200000006ff */
[----:B------:R-:W-:Y:S03]  /*20860*/  BSSY B1, `(.L_x_750) ;  /* 0x0000003000017945 */ /* 0x000fe60003800000 */
[----:B------:R-:W0:Y:S02]  /*20870*/  SYNCS.PHASECHK.TRANS64.TRYWAIT P0, [R7+URZ+0x30840], R2 ;  /* 0x03084002070075a7 */ /* 0x000e24000800017f */
[----:B0-----:R-:W-:Y:S05]  /*20880*/  @!P0 BRA `(.L_x_751) ;  /* 0x00000048008c8947 */ /* 0x001fea0003800000 */
.L_x_881:
[----:B------:R-:W-:Y:S05]  /*20890*/  BSYNC B1 ;  /* 0x0000000000017941 */ /* 0x000fea0003800000 */
.L_x_750:
[----:B------:R-:W2:Y:S01]  /*208a0*/  LDL R3, [R1] ;  /* 0x0000000001037983 */ /* 0x000ea20000100800 */
[----:B------:R-:W-:Y:S01]  /*208b0*/  SHF.R.S32.HI R20, RZ, 0x1f, R9 ;  /* 0x0000001fff147819 */ /* 0x000fe20000011409 */
[----:B------:R-:W-:Y:S01]  /*208c0*/  ULDC.64 UR4, c[0x0][0x300] ;  /* 0x0000c00000047ab9 */ /* 0x000fe20000000a00 */
[----:B-----5:R-:W-:Y:S01]  /*208d0*/  SHF.R.S32.HI R21, RZ, 0x1f, R0 ;  /* 0x0000001fff157819 */ /* 0x020fe20000011400 */
[----:B------:R-:W-:Y:S01]  /*208e0*/  ULDC.64 UR6, c[0x0][0x2e8] ;  /* 0x0000ba0000067ab9 */ /* 0x000fe20000000a00 */
[----:B------:R-:W-:Y:S02]  /*208f0*/  IMAD R5, R26, 0x4800, R36 ;  /* 0x000048001a057824 */ /* 0x000fe400078e0224 */
[----:B------:R-:W-:-:S04]  /*20900*/  IMAD R4, R20, UR4, RZ ;  /* 0x0000000414047c24 */ /* 0x000fc8000f8e02ff */
[----:B------:R-:W-:Y:S01]  /*20910*/  IMAD R4, R9, UR5, R4 ;  /* 0x0000000509047c24 */ /* 0x000fe2000f8e0204 */
[C---:B--2---:R-:W-:Y:S02]  /*20920*/  LOP3.LUT P5, RZ, R3.reuse, 0x2, RZ, 0xc0, !PT ;  /* 0x0000000203ff7812 */ /* 0x044fe400078ac0ff */
[----:B------:R-:W-:Y:S01]  /*20930*/  LOP3.LUT P4, RZ, R3, 0x1, RZ, 0xc0, !PT ;  /* 0x0000000103ff7812 */ /* 0x000fe2000788c0ff */
[----:B0-----:R-:W-:Y:S01]  /*20940*/  IMAD.WIDE.U32 R2, R9, UR4, RZ ;  /* 0x0000000409027c25 */ /* 0x001fe2000f8e00ff */
[----:B------:R-:W-:-:S03]  /*20950*/  ULDC.64 UR4, c[0x0][0x310] ;  /* 0x0000c40000047ab9 */ /* 0x000fc60000000a00 */
[----:B------:R-:W-:Y:S02]  /*20960*/  IMAD.IADD R3, R3, 0x1, R4 ;  /* 0x0000000103037824 */ /* 0x000fe400078e0204 */
[----:B------:R-:W-:Y:S02]  /*20970*/  IMAD R4, R21, UR4, RZ ;  /* 0x0000000415047c24 */ /* 0x000fe4000f8e02ff */
[----:B------:R-:W-:-:S04]  /*20980*/  IMAD.WIDE.U32 R2, R0, UR4, R2 ;  /* 0x0000000400027c25 */ /* 0x000fc8000f8e0002 */
[----:B------:R-:W-:Y:S01]  /*20990*/  IMAD R4, R0, UR5, R4 ;  /* 0x0000000500047c24 */ /* 0x000fe2000f8e0204 */
[----:B------:R-:W-:-:S04]  /*209a0*/  ULDC.64 UR4, c[0x0][0x308] ;  /* 0x0000c20000047ab9 */ /* 0x000fc80000000a00 */
[----:B------:R-:W-:-:S03]  /*209b0*/  IADD3 R3, R3, R4, RZ ;  /* 0x0000000403037210 */ /* 0x000fc60007ffe0ff */
[----:B------:R-:W-:Y:S01]  /*209c0*/  IMAD.WIDE.U32 R2, R18, UR4, R2 ;  /* 0x0000000412027c25 */ /* 0x000fe2000f8e0002 */
[----:B------:R-:W-:-:S03]  /*209d0*/  UMOV UR4, 0xffffffff ;  /* 0xffffffff00047882 */ /* 0x000fc60000000000 */
[----:B------:R-:W-:Y:S01]  /*209e0*/  IMAD R6, R18, UR5, R3 ;  /* 0x0000000512067c24 */ /* 0x000fe2000f8e0203 */
[----:B------:R-:W-:-:S04]  /*209f0*/  LEA R8, P0, R2, UR6, 0x1 ;  /* 0x0000000602087c11 */ /* 0x000fc8000f8008ff */
[----:B------:R-:W-:Y:S01]  /*20a00*/  LEA.HI.X R6, R2, UR7, R6, 0x1, P0 ;  /* 0x0000000702067c11 */ /* 0x000fe200080f0c06 */
[----:B------:R-:W-:Y:S08]  /*20a10*/  BRA.DIV UR4, `(.L_x_752) ;  /* 0x0000004a043c7947 */ /* 0x000ff0000b800000 */
[----:B------:R-:W2:Y:S01]  /*20a20*/  LDL R3, [R1] ;  /* 0x0000000001037983 */ /* 0x000ea20000100800 */
[----:B------:R-:W-:Y:S01]  /*20a30*/  IMAD.SHL.U32 R4, R32, 0x2, RZ ;  /* 0x0000000220047824 */ /* 0x000fe200078e00ff */
[----:B------:R-:W-:Y:S02]  /*20a40*/  LEA R5, R5, R22, 0x1 ;  /* 0x0000001605057211 */ /* 0x000fe400078e08ff */
[----:B------:R-:W0:Y:S04]  /*20a50*/  SHFL.IDX PT, R2, R8, RZ, 0x181f ;  /* 0x00181fff08027589 */ /* 0x000e2800000e0000 */
[----:B------:R-:W-:Y:S01]  /*20a60*/  SHFL.IDX PT, R34, R6, 0x2, 0x181f ;  /* 0x00581f0006227f89 */ /* 0x000fe200000e0000 */
[----:B0-----:R-:W-:Y:S02]  /*20a70*/  IADD3 R2, P0, R2, R4, RZ ;  /* 0x0000000402027210 */ /* 0x001fe40007f1e0ff */
[----:B--2---:R-:W-:-:S02]  /*20a80*/  LOP3.LUT P6, RZ, R3, 0x4, RZ, 0xc0, !PT ;  /* 0x0000000403ff7812 */ /* 0x004fc400078cc0ff */
[----:B------:R-:W0:Y:S02]  /*20a90*/  SHFL.IDX PT, R3, R6, RZ, 0x181f ;  /* 0x00181fff06037589 */ /* 0x000e2400000e0000 */
[----:B0-----:R-:W-:-:S09]  /*20aa0*/  IMAD.X R3, RZ, RZ, R3, P0 ;  /* 0x000000ffff037224 */ /* 0x001fd200000e0603 */
[----:B------:R-:W-:Y:S04]  /*20ab0*/  LDGSTS.E.BYPASS.LTC128B.128 [R5+0x1e400], desc[UR48][R2.64], !P6 ;  /* 0x1e40000002057fae */ /* 0x000fe8000f101d70 */
[----:B------:R-:W-:Y:S04]  /*20ac0*/  LDGSTS.E.BYPASS.LTC128B.128 [R5+0x21400], desc[UR48][R2.64+0x80], !P5 ;  /* 0x2140008002057fae */ /* 0x000fe8000e901d70 */
[----:B------:R0:W-:Y:S04]  /*20ad0*/  LDGSTS.E.BYPASS.LTC128B.128 [R5+0x24400], desc[UR48][R2.64+0x100], !P4 ;  /* 0x2440010002057fae */ /* 0x0001e8000e101d70 */
[----:B0-----:R-:W0:Y:S04]  /*20ae0*/  SHFL.IDX PT, R2, R8, 0x1, 0x181f ;  /* 0x00381f0008027f89 */ /* 0x001e2800000e0000 */
[----:B------:R-:W1:Y:S01]  /*20af0*/  SHFL.IDX PT, R3, R6, 0x1, 0x181f ;  /* 0x00381f0006037f89 */ /* 0x000e6200000e0000 */
[----:B0-----:R-:W-:-:S05]  /*20b00*/  IADD3 R2, P0, R2, R4, RZ ;  /* 0x0000000402027210 */ /* 0x001fca0007f1e0ff */
[----:B-1----:R-:W-:-:S05]  /*20b10*/  IMAD.X R3, RZ, RZ, R3, P0 ;  /* 0x000000ffff037224 */ /* 0x002fca00000e0603 */
        /* <DEDUP_REMOVED lines=11> */
[----:B0-----:R-:W-:-:S04]  /*20bd0*/  IADD3 R2, P0, R2, R4, RZ ;  /* 0x0000000402027210 */ /* 0x001fc80007f1e0ff */
[----:B------:R-:W-:Y:S02]  /*20be0*/  IADD3.X R3, RZ, R34, RZ, P0, !PT ;  /* 0x00000022ff037210 */ /* 0x000fe400007fe4ff */
        /* <DEDUP_REMOVED lines=12> */
.L_x_895:
[----:B------:R-:W3:Y:S01]  /*20cb0*/  LDL R3, [R1] ;  /* 0x0000000001037983 */ /* 0x000ee20000100800 */
[----:B--2---:R-:W-:Y:S02]  /*20cc0*/  IADD3 R2, P0, R2, R4, RZ ;  /* 0x0000000402027210 */ /* 0x004fe40007f1e0ff */
[----:B---3--:R-:W-:-:S03]  /*20cd0*/  LOP3.LUT P6, RZ, R3, 0x4, RZ, 0xc0, !PT ;  /* 0x0000000403ff7812 */ /* 0x008fc600078cc0ff */
[----:B------:R-:W-:Y:S01]  /*20ce0*/  IMAD.X R3, RZ, RZ, R34, P0 ;  /* 0x000000ffff037224 */ /* 0x000fe200000e0622 */
[----:B------:R-:W-:-:S09]  /*20cf0*/  PLOP3.LUT P0, PT, PT, PT, PT, 0x80, 0x0 ;  /* 0x000000000000781c */ /* 0x000fd20003f0f070 */
[----:B------:R-:W-:Y:S01]  /*20d00*/  @!PT LDS RZ, [RZ] ;  /* 0x00000000fffff984 */ /* 0x000fe20000000800 */
[----:B------:R-:W-:Y:S01]  /*20d10*/  @!PT LDS RZ, [RZ] ;  /* 0x00000000fffff984 */ /* 0x000fe20000000800 */
[----:B------:R-:W-:Y:S01]  /*20d20*/  @!PT LDS RZ, [RZ] ;  /* 0x00000000fffff984 */ /* 0x000fe20000000800 */
[----:B------:R1:W-:Y:S04]  /*20d30*/  LDGSTS.E.BYPASS.LTC128B.128 [R5+0x20c00], desc[UR48][R2.64], !P6 ;  /* 0x20c0000002057fae */ /* 0x0003e8000f101d70 */
[----:B------:R1:W-:Y:S04]  /*20d40*/  LDGSTS.E.BYPASS.LTC128B.128 [R5+0x23c00], desc[UR48][R2.64+0x80], !P5 ;  /* 0x23c0008002057fae */ /* 0x0003e8000e901d70 */
[----:B------:R1:W-:Y:S01]  /*20d50*/  LDGSTS.E.BYPASS.LTC128B.128 [R5+0x26c00], desc[UR48][R2.64+0x100], !P4 ;  /* 0x26c0010002057fae */ /* 0x0003e2000e101d70 */
[----:B------:R-:W-:Y:S01]  /*20d60*/  NOP ;  /* 0x0000000000007918 */ /* 0x000fe20000000000 */
.L_x_753:
[----:B------:R-:W-:Y:S02]  /*20d70*/  PLOP3.LUT P4, PT, P4, P0, PT, 0xa2, 0x0 ;  /* 0x000000000000781c */ /* 0x000fe40002781472 */
[----:B------:R-:W-:-:S08]  /*20d80*/  @P0 R2UR P4, UR4, R7 ;  /* 0x00000000070402ca */ /* 0x000fd00000080000 */
[----:B------:R-:W-:-:S05]  /*20d90*/  @P0 PLOP3.LUT P0, PT, P4, PT, PT, 0x80, 0x0 ;  /* 0x000000000000081c */ /* 0x000fca000270f070 */
[----:B------:R-:W-:Y:S01]  /*20da0*/  @!P4 SYNCS.ARRIVE.TRANS64.RED.A0T1 RZ, [UR4+0x30830], RZ ;  /* 0x030830ffffffc9a7 */ /* 0x000fe20008200404 */
[----:B------:R-:W-:Y:S07]  /*20db0*/  @!P4 ARRIVES.LDGSTSBAR.64.TRANSCNT [UR4+0x30830] ;  /* 0x03083000ff00c9b0 */ /* 0x000fee0008000a84 */
[----:B------:R-:W-:Y:S05]  /*20dc0*/  @P0 BRA.U.ANY `(.L_x_753) ;  /* 0xfffffffd00e80947 */ /* 0x000fea000393ffff */
[----:B------:R-:W-:Y:S01]  /*20dd0*/  NOP ;  /* 0x0000000000007918 */ /* 0x000fe20000000000 */
[----:B-1----:R-:W2:Y:S02]  /*20de0*/  LDL R2, [R1+0x38] ;  /* 0x0000380001027983 */ /* 0x002ea40000100800 */
[----:B--2---:R-:W-:-:S13]  /*20df0*/  ISETP.NE.AND P5, PT, R2, 0x3, PT ;  /* 0x000000030200780c */ /* 0x004fda0003fa5270 */
[----:B------:R-:W-:Y:S05]  /*20e00*/  @!P5 BRA `(.L_x_754) ;  /* 0x000000000004d947 */ /* 0x000fea0003800000 */
[----:B------:R-:W-:Y:S01]  /*20e10*/  BPT.TRAP 0x1 ;  /* 0x000000040000795c */ /* 0x000fe20000300000 */
.L_x_754:
[----:B------:R1:W-:Y:S01]  /*20e20*/  SYNCS.ARRIVE.TRANS64.A1T0 RZ, [R7+URZ+0x30830], RZ ;  /* 0x030830ff07ff79a7 */ /* 0x0003e2000810003f */
[----:B------:R-:W-:Y:S05]  /*20e30*/  @!P5 BRA `(.L_x_755) ;  /* 0x000000000004d947 */ /* 0x000fea0003800000 */
[----:B------:R-:W-:Y:S01]  /*20e40*/  BPT.TRAP 0x1 ;  /* 0x000000040000795c */ /* 0x000fe20000300000 */
.L_x_755:
[----:B------:R-:W-:Y:S01]  /*20e50*/  SHF.L.U32 R2, R17, 0x1f, RZ ;  /* 0x0000001f11027819 */ /* 0x000fe200000006ff */
[----:B------:R-:W-:Y:S01]  /*20e60*/  BSSY B1, `(.L_x_756) ;  /* 0x0000004000017945 */ /* 0x000fe20003800000 */
[----:B0-----:R-:W-:-:S04]  /*20e70*/  LEA R6, R10, R22, 0x3 ;  /* 0x000000160a067211 */ /* 0x001fc800078e18ff */
[----:B------:R-:W0:Y:S02]  /*20e80*/  SYNCS.PHASECHK.TRANS64.TRYWAIT P0, [R6+URZ+0x30860], R2 ;  /* 0x03086002060075a7 */ /* 0x000e24000800017f */
[----:B0-----:R-:W-:Y:S05]  /*20e90*/  @!P0 BRA `(.L_x_757) ;  /* 0x0000004c00188947 */ /* 0x001fea0003800000 */
.L_x_896:
[----:B------:R-:W-:Y:S05]  /*20ea0*/  BSYNC B1 ;  /* 0x0000000000017941 */ /* 0x000fea0003800000 */
.L_x_756:
[----:B------:R-:W1:Y:S01]  /*20eb0*/  LDL R5, [R1+0x4] ;  /* 0x0000040001057983 */ /* 0x000e620000100800 */
[----:B------:R-:W2:Y:S01]  /*20ec0*/  S2R R3, SR_TID.X ;  /* 0x0000000000037919 */ /* 0x000ea20000002100 */
[----:B------:R-:W-:Y:S01]  /*20ed0*/  UMOV UR4, 0xffffffff ;  /* 0xffffffff00047882 */ /* 0x000fe20000000000 */
[----:B--2---:R-:W-:-:S04]  /*20ee0*/  LOP3.LUT R3, R3, 0x7f, RZ, 0xc0, !PT ;  /* 0x0000007f03037812 */ /* 0x004fc800078ec0ff */
[----:B------:R-:W-:Y:S01]  /*20ef0*/  SHF.R.U32.HI R3, RZ, 0x3, R3 ;  /* 0x00000003ff037819 */ /* 0x000fe20000011603 */
[----:B-1----:R-:W-:Y:S02]  /*20f00*/  IMAD R7, R30, -0x60, R5 ;  /* 0xffffffa01e077824 */ /* 0x002fe400078e0205 */
[----:B------:R-:W-:Y:S02]  /*20f10*/  IMAD R5, R10, 0x4800, R36 ;  /* 0x000048000a057824 */ /* 0x000fe400078e0224 */
[----:B------:R-:W-:Y:S01]  /*20f20*/  IMAD.IADD R7, R7, 0x1, -R3 ;  /* 0x0000000107077824 */ /* 0x000fe200078e0a03 */
[----:B------:R-:W-:Y:S06]  /*20f30*/  BRA.DIV UR4, `(.L_x_758) ;  /* 0x0000004e04047947 */ /* 0x000fec000b800000 */
[----:B0-----:R-:W0:Y:S01]  /*20f40*/  SHFL.IDX PT, R2, R23, RZ, 0x181f ;  /* 0x00181fff17027589 */ /* 0x001e2200000e0000 */
[----:B------:R-:W-:-:S03]  /*20f50*/  LEA R5, R5, R22, 0x1 ;  /* 0x0000001605057211 */ /* 0x000fc600078e08ff */
        /* <DEDUP_REMOVED lines=51> */
.L_x_910:
        /* <DEDUP_REMOVED lines=17> */
[----:B------:R-:W-:Y:S01]  /*213a0*/  IMAD R21, R21, UR4, RZ ;  /* 0x0000000415157c24 */ /* 0x000fe2000f8e02ff */
[----:B------:R-:W-:-:S03]  /*213b0*/  IADD3 R3, R3, R7, RZ ;  /* 0x0000000703037210 */ /* 0x000fc60007ffe0ff */
[C---:B------:R-:W-:Y:S02]  /*213c0*/  IMAD R21, R0.reuse, UR5, R21 ;  /* 0x0000000500157c24 */ /* 0x040fe4000f8e0215 */
[----:B------:R-:W-:Y:S01]  /*213d0*/  IMAD.WIDE.U32 R2, R0, UR4, R2 ;  /* 0x0000000400027c25 */ /* 0x000fe2000f8e0002 */
        /* <DEDUP_REMOVED lines=8> */
.L_x_759:
        /* <DEDUP_REMOVED lines=11> */
.L_x_760:
[----:B------:R-:W2:Y:S01]  /*21510*/  LDL R0, [R1+0x8] ;  /* 0x0000080001007983 */ /* 0x000ea20000100800 */
[----:B------:R0:W-:Y:S01]  /*21520*/  SYNCS.ARRIVE.TRANS64.A1T0 RZ, [R6+URZ+0x30850], RZ ;  /* 0x030850ff06ff79a7 */ /* 0x0001e2000810003f */
[----:B------:R-:W-:Y:S01]  /*21530*/  MOV R10, R26 ;  /* 0x0000001a000a7202 */ /* 0x000fe20000000f00 */
[----:B------:R-:W-:Y:S02]  /*21540*/  IMAD.MOV.U32 R17, RZ, RZ, R28 ;  /* 0x000000ffff117224 */ /* 0x000fe400078e001c */
[----:B------:R-:W-:Y:S02]  /*21550*/  IMAD.MOV.U32 R30, RZ, RZ, R25 ;  /* 0x000000ffff1e7224 */ /* 0x000fe400078e0019 */
[C---:B0-----:R-:W-:Y:S01]  /*21560*/  VIADD R6, R25.reuse, 0xffffffff ;  /* 0xffffffff19067836 */ /* 0x041fe20000000000 */
[----:B--2---:R-:W-:-:S13]  /*21570*/  ISETP.GT.AND P0, PT, R25, R0, PT ;  /* 0x000000001900720c */ /* 0x004fda0003f04270 */
[----:B------:R-:W-:Y:S05]  /*21580*/  @P0 BRA `(.L_x_761) ;  /* 0xfffffff000000947 */ /* 0x000fea000383ffff */
.L_x_748:
[----:B------:R-:W-:Y:S05]  /*21590*/  BSYNC B0 ;  /* 0x0000000000007941 */ /* 0x000fea0003800000 */
.L_x_747:
        /* <DEDUP_REMOVED lines=17> */
.L_x_763:
[----:B------:R-:W-:Y:S05]  /*216b0*/  BSYNC B0 ;  /* 0x0000000000007941 */ /* 0x000fea0003800000 */
.L_x_762:
[----:B------:R-:W3:Y:S02]  /*216c0*/  LDL R0, [R1+0x38] ;  /* 0x0000380001007983 */ /* 0x000ee40000100800 */
[----:B---3--:R-:W-:-:S13]  /*216d0*/  ISETP.NE.AND P0, PT, R0, 0x3, PT ;  /* 0x000000030000780c */ /* 0x008fda0003f05270 */
[----:B------:R-:W-:Y:S05]  /*216e0*/  @!P0 BRA `(.L_x_764) ;  /* 0x0000000000048947 */ /* 0x000fea0003800000 */
[----:B------:R-:W-:Y:S01]  /*216f0*/  BPT.TRAP 0x1 ;  /* 0x000000040000795c */ /* 0x000fe20000300000 */
.L_x_764:
[----:B------:R-:W3:Y:S01]  /*21700*/  LDL.LU R2, [R1+0x4] ;  /* 0x0000040001027983 */ /* 0x000ee20000300800 */
[----:B------:R-:W-:Y:S01]  /*21710*/  LEA R0, R26, R22, 0x3 ;  /* 0x000000161a007211 */ /* 0x000fe200078e18ff */
[----:B------:R-:W-:Y:S01]  /*21720*/  BSSY B0, `(.L_x_765) ;  /* 0x0000005000007945 */ /* 0x000fe20003800000 */
[----:B0-----:R-:W-:-:S04]  /*21730*/  SHF.L.U32 R3, R28, 0x1f, RZ ;  /* 0x0000001f1c037819 */ /* 0x001fc800000006ff */
[----:B------:R-:W0:Y:S01]  /*21740*/  SYNCS.PHASECHK.TRANS64.TRYWAIT P0, [R0+URZ+0x30860], R3 ;  /* 0x03086003000075a7 */ /* 0x000e22000800017f */
[----:B---3--:R-:W-:Y:S01]  /*21750*/  IMAD R6, R25, -0x60, R2 ;  /* 0xffffffa019067824 */ /* 0x008fe200078e0202 */
[----:B0-----:R-:W-:Y:S06]  /*21760*/  @!P0 BRA `(.L_x_766) ;  /* 0x0000004c00088947 */ /* 0x001fec0003800000 */
.L_x_911:
[----:B------:R-:W-:Y:S05]  /*21770*/  BSYNC B0 ;  /* 0x0000000000007941 */ /* 0x000fea0003800000 */
.L_x_765:
        /* <DEDUP_REMOVED lines=12> */
[----:B------:R-:W-:Y:S02]  /*21840*/  LEA R4, R7, R22, 0x1 ;  /* 0x0000001607047211 */ /* 0x000fe400078e08ff */
[----:B------:R-:W-:Y:S01]  /*21850*/  ISETP.LT.OR P4, PT, R6, 0x1, P2 ;  /* 0x000000010600780c */ /* 0x000fe20001781670 */
[----:B------:R-:W-:Y:S01]  /*21860*/  SHFL.IDX PT, R7, R24, 0x1, 0x181f ;  /* 0x00381f0018077f89 */ /* 0x000fe200000e0000 */
[----:B------:R-:W-:-:S04]  /*21870*/  ISETP.GE.AND P1, PT, R35, UR4, PT ;  /* 0x0000000423007c0c */ /* 0x000fc8000bf26270 */
[----:B------:R-:W-:Y:S02]  /*21880*/  ISETP.LT.OR P3, PT, R6, 0x1, P1 ;  /* 0x000000010600780c */ /* 0x000fe40000f61670 */
        /* <DEDUP_REMOVED lines=25> */
[----:B------:R-:W-:-:S08]  /*21a20*/  ISETP.LT.OR P4, PT, R6, 0x21, P0 ;  /* 0x000000210600780c */ /* 0x000fd00000781670 */
[----:B------:R-:W-:Y:S05]  /*21a30*/  LDGSTS.E.BYPASS.LTC128B.128 [R4+0x4400], desc[UR48][R2.64+0x80], !P3 ;  /* 0x0440008002047fae */ /* 0x000fea000d901d70 */
        /* <DEDUP_REMOVED lines=8> */
[----:B------:R-:W-:-:S03]  /*21ac0*/  ISETP.LT.OR P4, PT, R6, 0x31, P0 ;  /* 0x000000310600780c */ /* 0x000fc60000781670 */
[----:B------:R-:W2:Y:S04]  /*21ad0*/  SHFL.IDX PT, R24, R24, 0x5, 0x181f ;  /* 0x00b81f0018187f89 */ /* 0x000ea800000e0000 */
[----:B------:R-:W-:Y:S06]  /*21ae0*/  LDGSTS.E.BYPASS.LTC128B.128 [R4+0x4c00], desc[UR48][R2.64+0x80], !P3 ;  /* 0x04c0008002047fae */ /* 0x000fec000d901d70 */
        /* <DEDUP_REMOVED lines=10> */
.L_x_925:
[C---:B------:R-:W-:Y:S02]  /*21b90*/  ISETP.LT.OR P2, PT, R6.reuse, 0x51, P2 ;  /* 0x000000510600780c */ /* 0x040fe40001741670 */
[C---:B------:R-:W-:Y:S02]  /*21ba0*/  ISETP.LT.OR P1, PT, R6.reuse, 0x51, P1 ;  /* 0x000000510600780c */ /* 0x040fe40000f21670 */
[----:B------:R-:W-:Y:S02]  /*21bb0*/  ISETP.LT.OR P0, PT, R6, 0x51, P0 ;  /* 0x000000510600780c */ /* 0x000fe40000701670 */
[----:B0--3--:R-:W-:-:S04]  /*21bc0*/  IADD3 R2, P3, R14, R5, RZ ;  /* 0x000000050e027210 */ /* 0x009fc80007f7e0ff */
[----:B------:R-:W-:-:S05]  /*21bd0*/  IADD3.X R3, RZ, R24, RZ, P3, !PT ;  /* 0x00000018ff037210 */ /* 0x000fca0001ffe4ff */
        /* <DEDUP_REMOVED lines=8> */
.L_x_768:
[----:B------:R-:W-:Y:S02]  /*21c60*/  PLOP3.LUT P1, PT, P1, P0, PT, 0xa2, 0x0 ;  /* 0x000000000000781c */ /* 0x000fe40000f21472 */
[----:B------:R-:W-:-:S08]  /*21c70*/  @P0 R2UR P1, UR4, R0 ;  /* 0x00000000000402ca */ /* 0x000fd00000020000 */
[----:B------:R-:W-:-:S05]  /*21c80*/  @P0 PLOP3.LUT P0, PT, P1, PT, PT, 0x80, 0x0 ;  /* 0x000000000000081c */ /* 0x000fca0000f0f070 */
[----:B------:R-:W-:Y:S01]  /*21c90*/  @!P1 SYNCS.ARRIVE.TRANS64.RED.A0T1 RZ, [UR4+0x30850], RZ ;  /* 0x030850ffffff99a7 */ /* 0x000fe20008200404 */
[----:B------:R-:W-:Y:S07]  /*21ca0*/  @!P1 ARRIVES.LDGSTSBAR.64.TRANSCNT [UR4+0x30850] ;  /* 0x03085000ff0099b0 */ /* 0x000fee0008000a84 */
[----:B------:R-:W-:Y:S05]  /*21cb0*/  @P0 BRA.U.ANY `(.L_x_768) ;  /* 0xfffffffd00e80947 */ /* 0x000fea000393ffff */
[----:B------:R-:W-:Y:S01]  /*21cc0*/  NOP ;  /* 0x0000000000007918 */ /* 0x000fe20000000000 */
[----:B0-----:R-:W2:Y:S02]  /*21cd0*/  LDL.LU R2, [R1+0x38] ;  /* 0x0000380001027983 */ /* 0x001ea40000300800 */
[----:B--2---:R-:W-:-:S13]  /*21ce0*/  ISETP.NE.AND P2, PT, R2, 0x3, PT ;  /* 0x000000030200780c */ /* 0x004fda0003f45270 */
[----:B------:R-:W-:Y:S05]  /*21cf0*/  @!P2 BRA `(.L_x_769) ;  /* 0x000000000004a947 */ /* 0x000fea0003800000 */
[----:B------:R-:W-:Y:S01]  /*21d00*/  BPT.TRAP 0x1 ;  /* 0x000000040000795c */ /* 0x000fe20000300000 */
.L_x_769:
[----:B------:R1:W-:Y:S01]  /*21d10*/  SYNCS.ARRIVE.TRANS64.A1T0 RZ, [R0+URZ+0x30850], RZ ;  /* 0x030850ff00ff79a7 */ /* 0x0003e2000810003f */
[----:B------:R-:W-:-:S05]  /*21d20*/  VIADD R26, R26, 0x1 ;  /* 0x000000011a1a7836 */ /* 0x000fca0000000000 */
[----:B------:R-:W-:-:S04]  /*21d30*/  ISETP.NE.AND P0, PT, R26, 0x2, PT ;  /* 0x000000021a00780c */ /* 0x000fc80003f05270 */
[----:B------:R-:W-:Y:S02]  /*21d40*/  SEL R3, RZ, 0x1, P0 ;  /* 0x00000001ff037807 */ /* 0x000fe40000000000 */
[----:B------:R-:W-:Y:S02]  /*21d50*/  SEL R26, R26, RZ, P0 ;  /* 0x000000ff1a1a7207 */ /* 0x000fe40000000000 */
[----:B-1----:R-:W-:-:S07]  /*21d60*/  LOP3.LUT R28, R28, R3, RZ, 0x3c, !PT ;  /* 0x000000031c1c7212 */ /* 0x002fce00078e3cff */
.L_x_726:
[----:B------:R-:W-:Y:S05]  /*21d70*/  BSYNC B7 ;  /* 0x0000000000077941 */ /* 0x000fea0003800000 */
.L_x_724:
[----:B------:R-:W2:Y:S02]  /*21d80*/  LDL R0, [R1] ;  /* 0x0000000001007983 */ /* 0x000ea40000100800 */
[----:B--2---:R-:W-:-:S13]  /*21d90*/  LOP3.LUT P0, RZ, R0, 0x20, RZ, 0xc0, !PT ;  /* 0x0000002000ff7812 */ /* 0x004fda000780c0ff */
[----:B------:R-:W-:Y:S05]  /*21da0*/  @!P0 BRA `(.L_x_770) ;  /* 0x0000000000248947 */ /* 0x000fea0003800000 */
[----:B------:R-:W-:Y:S05]  /*21db0*/  WARPSYNC.ALL ;  /* 0x0000000000007948 */ /* 0x000fea0003800000 */
[----:B------:R-:W1:Y:S08]  /*21dc0*/  S2UR UR5, SR_CgaCtaId ;  /* 0x00000000000579c3 */ /* 0x000e700000008800 */
[----:B------:R-:W-:Y:S06]  /*21dd0*/  BAR.SYNC.DEFER_BLOCKING 0x5, 0x180 ;  /* 0x0146000000007b1d */ /* 0x000fec0000010000 */
[----:B------:R-:W-:-:S02]  /*21de0*/  UMOV UR4, 0x400 ;  /* 0x0000040000047882 */ /* 0x000fc40000000000 */
[----:B-1----:R-:W-:-:S06]  /*21df0*/  ULEA UR4, UR5, UR4, 0x18 ;  /* 0x0000000405047291 */ /* 0x002fcc000f8ec03f */
[----:B0-----:R-:W-:-:S05]  /*21e00*/  IMAD.U32 R22, RZ, RZ, UR4 ;  /* 0x00000004ff167e24 */ /* 0x001fca000f8e00ff */
[----:B------:R0:W1:Y:S01]  /*21e10*/  LDS.128 R16, [R22+0x308d0] ;  /* 0x0308d00016107984 */ /* 0x0000620000000c00 */
[----:B------:R-:W-:Y:S06]  /*21e20*/  BAR.ARV 0x4, 0x180 ;  /* 0x0106000000007b1d */ /* 0x000fec0000002000 */
[----:B------:R-:W-:Y:S05]  /*21e30*/  BRA `(.L_x_771) ;  /* 0x0000000800d07947 */ /* 0x000fea0003800000 */
.L_x_770:
[----:B------:R-:W1:Y:S01]  /*21e40*/  S2R R9, SR_TID.X ;  /* 0x0000000000097919 */ /* 0x000e620000002100 */
[----:B------:R-:W-:Y:S01]  /*21e50*/  UMOV UR4, 0xffffffff ;  /* 0xffffffff00047882 */ /* 0x000fe20000000000 */
[----:B-1----:R-:W-:-:S04]  /*21e60*/  LOP3.LUT R9, R9, 0x1f, RZ, 0xc0, !PT ;  /* 0x0000001f09097812 */ /* 0x002fc800078ec0ff */
[----:B------:R-:W-:Y:S01]  /*21e70*/  ISETP.NE.AND P0, PT, R9, 0x1f, PT ;  /* 0x0000001f0900780c */ /* 0x000fe20003f05270 */
[----:B------:R-:W-:-:S12]  /*21e80*/  BRA.DIV UR4, `(.L_x_772) ;  /* 0x0000004e04587947 */ /* 0x000fd8000b800000 */
[----:B------:R-:W-:Y:S01]  /*21e90*/  IADD3 R7, R19, R9, RZ ;  /* 0x0000000913077210 */ /* 0x000fe20007ffe0ff */
[----:B------:R-:W-:-:S03]  /*21ea0*/  ULDC UR4, c[0x0][0xc3c] ;  /* 0x00030f0000047ab9 */ /* 0x000fc60000000800 */
[----:B------:R-:W-:-:S13]  /*21eb0*/  ISETP.GE.OR P1, PT, R7, UR4, !P0 ;  /* 0x0000000407007c0c */ /* 0x000fda000c726670 */
[----:B------:R-:W1:Y:S08]  /*21ec0*/  @!P1 LDC.64 R2, c[0x0][0xc80] ;  /* 0x00032000ff029b82 */ /* 0x000e700000000a00 */
[----:B------:R-:W2:Y:S01]  /*21ed0*/  @!P1 LDC.64 R4, c[0x0][0xc78] ;  /* 0x00031e00ff049b82 */ /* 0x000ea20000000a00 */
[----:B-1----:R-:W-:-:S05]  /*21ee0*/  @!P1 IMAD.WIDE R2, R7, 0x4, R2 ;  /* 0x0000000407029825 */ /* 0x002fca00078e0202 */
[----:B------:R2:W3:Y:S02]  /*21ef0*/  @!P1 LDG.E R6, desc[UR48][R2.64] ;  /* 0x0000003002069981 */ /* 0x0004e4000c1e1900 */
[----:B--2---:R-:W-:-:S05]  /*21f00*/  @!P1 IMAD.WIDE R2, R7, 0x4, R4 ;  /* 0x0000000407029825 */ /* 0x004fca00078e0204 */
[----:B------:R-:W2:Y:S01]  /*21f10*/  @!P1 LDG.E R5, desc[UR48][R2.64] ;  /* 0x0000003002059981 */ /* 0x000ea2000c1e1900 */
[----:B------:R-:W-:Y:S01]  /*21f20*/  IMAD.MOV.U32 R7, RZ, RZ, RZ ;  /* 0x000000ffff077224 */ /* 0x000fe200078e00ff */
[----:B------:R-:W-:Y:S02]  /*21f30*/  MOV R4, RZ ;  /* 0x000000ff00047202 */ /* 0x000fe40000000f00 */
[C---:B------:R-:W-:Y:S01]  /*21f40*/  ISETP.GE.U32.AND P2, PT, R9.reuse, 0x2, PT ;  /* 0x000000020900780c */ /* 0x040fe20003f46070 */
[----:B------:R-:W-:Y:S01]  /*21f50*/  SHFL.IDX PT, R0, R16, RZ, 0x1f ;  /* 0x00001fff10007589 */ /* 0x000fe200000e0000 */
[C---:B------:R-:W-:Y:S02]  /*21f60*/  ISETP.GE.U32.AND P3, PT, R9.reuse, 0x4, PT ;  /* 0x000000040900780c */ /* 0x040fe40003f66070 */
[C---:B------:R-:W-:Y:S01]  /*21f70*/  ISETP.GE.U32.AND P4, PT, R9.reuse, 0x8, PT ;  /* 0x000000080900780c */ /* 0x040fe20003f86070 */
[----:B0-----:R-:W-:Y:S01]  /*21f80*/  SHFL.IDX PT, R8, R16, 0x1, 0x1f ;  /* 0x00201f0010087f89 */ /* 0x001fe200000e0000 */
[----:B------:R-:W-:Y:S01]  /*21f90*/  ISETP.GE.U32.AND P5, PT, R9, 0x10, PT ;  /* 0x000000100900780c */ /* 0x000fe20003fa6070 */
[----:B---3--:R-:W-:-:S02]  /*21fa0*/  @!P1 IMAD.MOV.U32 R7, RZ, RZ, R6 ;  /* 0x000000ffff079224 */ /* 0x008fc400078e0006 */
[----:B------:R-:W-:Y:S02]  /*21fb0*/  IMAD.MOV.U32 R6, RZ, RZ, RZ ;  /* 0x000000ffff067224 */ /* 0x000fe400078e00ff */
[----:B--2---:R-:W-:Y:S01]  /*21fc0*/  @!P1 IMAD.MOV.U32 R4, RZ, RZ, R5 ;  /* 0x000000ffff049224 */ /* 0x004fe200078e0005 */
[----:B------:R-:W-:-:S03]  /*21fd0*/  ISETP.NE.AND P1, PT, R9, RZ, PT ;  /* 0x000000ff0900720c */ /* 0x000fc60003f25270 */
[----:B------:R-:W-:-:S05]  /*21fe0*/  IMAD R13, R4, R7, RZ ;  /* 0x00000007040d7224 */ /* 0x000fca00078e02ff */
        /* <DEDUP_REMOVED lines=15> */
[----:B------:R0:W1:Y:S02]  /*220e0*/  SHFL.IDX PT, R14, R2, 0x1f, 0x1f ;  /* 0x03e01f00020e7f89 */ /* 0x00006400000e0000 */
.L_x_935:
[----:B------:R-:W-:Y:S02]  /*220f0*/  ULDC UR4, c[0x0][0xc38] ;  /* 0x00030e0000047ab9 */ /* 0x000fe40000000800 */
[----:B------:R-:W-:-:S04]  /*22100*/  IMAD.U32 R5, RZ, RZ, UR4 ;  /* 0x00000004ff057e24 */ /* 0x000fc8000f8e00ff */
[----:B-1----:R-:W-:-:S05]  /*22110*/  IMAD R14, R14, R5, RZ ;  /* 0x000000050e0e7224 */ /* 0x002fca00078e02ff */
[----:B------:R-:W-:-:S04]  /*22120*/  IADD3 R9, R8, R14, RZ ;  /* 0x0000000e08097210 */ /* 0x000fc80007ffe0ff */
[----:B------:R-:W-:-:S13]  /*22130*/  ISETP.GT.AND P6, PT, R9, R0, PT ;  /* 0x000000000900720c */ /* 0x000fda0003fc4270 */
[----:B------:R-:W-:Y:S05]  /*22140*/  @P6 BRA `(.L_x_773) ;  /* 0x0000000000a46947 */ /* 0x000fea0003800000 */
.L_x_776:
[----:B0-----:R-:W0:Y:S01]  /*22150*/  LDC R2, c[0x0][0xc3c] ;  /* 0x00030f00ff027b82 */ /* 0x001e220000000800 */
[----:B------:R-:W-:-:S05]  /*22160*/  VIADD R19, R19, 0x1f ;  /* 0x0000001f13137836 */ /* 0x000fca0000000000 */
[----:B0-----:R-:W-:-:S13]  /*22170*/  ISETP.GE.AND P6, PT, R19, R2, PT ;  /* 0x000000021300720c */ /* 0x001fda0003fc6270 */
[----:B------:R-:W-:Y:S05]  /*22180*/  @P6 BRA `(.L_x_774) ;  /* 0x0000000400b86947 */ /* 0x000fea0003800000 */
[----:B------:R-:W0:Y:S01]  /*22190*/  S2R R3, SR_TID.X ;  /* 0x0000000000037919 */ /* 0x000e220000002100 */
[----:B------:R-:W-:Y:S02]  /*221a0*/  MOV R7, RZ ;  /* 0x000000ff00077202 */ /* 0x000fe40000000f00 */
[----:B0-----:R-:W-:-:S05]  /*221b0*/  LOP3.LUT R3, R3, 0x1f, RZ, 0xc0, !PT ;  /* 0x0000001f03037812 */ /* 0x001fca00078ec0ff */
[----:B------:R-:W-:-:S05]  /*221c0*/  IMAD.IADD R11, R19, 0x1, R3 ;  /* 0x00000001130b7824 */ /* 0x000fca00078e0203 */
[----:B------:R-:W-:-:S13]  /*221d0*/  ISETP.GE.OR P6, PT, R11, R2, !P0 ;  /* 0x000000020b00720c */ /* 0x000fda00047c6670 */
[----:B------:R-:W0:Y:S08]  /*221e0*/  @!P6 LDC.64 R2, c[0x0][0xc80] ;  /* 0x00032000ff02eb82 */ /* 0x000e300000000a00 */
[----:B------:R-:W1:Y:S01]  /*221f0*/  @!P6 LDC.64 R4, c[0x0][0xc78] ;  /* 0x00031e00ff04eb82 */ /* 0x000e620000000a00 */
[----:B0-----:R-:W-:-:S05]  /*22200*/  @!P6 IMAD.WIDE R2, R11, 0x4, R2 ;  /* 0x000000040b02e825 */ /* 0x001fca00078e0202 */
[----:B------:R1:W2:Y:S02]  /*22210*/  @!P6 LDG.E R7, desc[UR48][R2.64] ;  /* 0x000000300207e981 */ /* 0x0002a4000c1e1900 */
[----:B-1----:R-:W-:-:S04]  /*22220*/  @!P6 IMAD.WIDE R2, R11, 0x4, R4 ;  /* 0x000000040b02e825 */ /* 0x002fc800078e0204 */
[----:B------:R-:W-:-:S06]  /*22230*/  IMAD.MOV.U32 R4, RZ, RZ, RZ ;  /* 0x000000ffff047224 */ /* 0x000fcc00078e00ff */
        /* <DEDUP_REMOVED lines=20> */
.L_x_943:
[----:B------:R-:W-:Y:S02]  /*22380*/  ULDC UR4, c[0x0][0xc38] ;  /* 0x00030e0000047ab9 */ /* 0x000fe40000000800 */
[----:B------:R-:W-:-:S04]  /*22390*/  IMAD.U32 R5, RZ, RZ, UR4 ;  /* 0x00000004ff057e24 */ /* 0x000fc8000f8e00ff */
[----:B-1----:R-:W-:-:S04]  /*223a0*/  IMAD R14, R14, R5, RZ ;  /* 0x000000050e0e7224 */ /* 0x002fc800078e02ff */
[----:B------:R-:W-:-:S05]  /*223b0*/  IMAD.IADD R9, R14, 0x1, R9 ;  /* 0x000000010e097824 */ /* 0x000fca00078e0209 */
[----:B------:R-:W-:-:S13]  /*223c0*/  ISETP.GT.AND P6, PT, R9, R0, PT ;  /* 0x000000000900720c */ /* 0x000fda0003fc4270 */
[----:B------:R-:W-:Y:S05]  /*223d0*/  @!P6 BRA `(.L_x_776) ;  /* 0xfffffffc005ce947 */ /* 0x000fea000383ffff */
.L_x_773:
[----:B------:R-:W-:Y:S01]  /*223e0*/  IADD3 R9, -R14, R9, RZ ;  /* 0x000000090e097210 */ /* 0x000fe20007ffe1ff */
[----:B------:R-:W-:-:S04]  /*223f0*/  UMOV UR4, 0xffffffff ;  /* 0xffffffff00047882 */ /* 0x000fc80000000000 */
[----:B------:R-:W-:-:S05]  /*22400*/  IMAD R3, R2, R5, R9 ;  /* 0x0000000502037224 */ /* 0x000fca00078e0209 */
[----:B------:R-:W-:Y:S01]  /*22410*/  ISETP.GT.AND P6, PT, R3, R0, PT ;  /* 0x000000000300720c */ /* 0x000fe20003fc4270 */
[----:B------:R-:W-:-:S12]  /*22420*/  BRA.DIV UR4, `(.L_x_777) ;  /* 0x0000004e04e47947 */ /* 0x000fd8000b800000 */
[----:B------:R-:W-:-:S04]  /*22430*/  VOTE.ANY R3, PT, !P6 ;  /* 0x0000000000037806 */ /* 0x000fc800070e0100 */
[----:B------:R-:W1:Y:S02]  /*22440*/  POPC R8, R3 ;  /* 0x0000000300087309 */ /* 0x000e640000000000 */
[----:B-1----:R1:W2:Y:S04]  /*22450*/  SHFL.IDX PT, R7, R7, R8, 0x1f ;  /* 0x00001f0807077589 */ /* 0x0022a800000e0000 */
[----:B------:R1:W3:Y:S02]  /*22460*/  SHFL.IDX PT, R4, R4, R8, 0x1f ;  /* 0x00001f0804047589 */ /* 0x0002e400000e0000 */
.L_x_948:
[----:B------:R-:W-:-:S13]  /*22470*/  ISETP.NE.AND P0, PT, R3, RZ, PT ;  /* 0x000000ff0300720c */ /* 0x000fda0003f05270 */
[----:B------:R-:W-:Y:S05]  /*22480*/  @!P0 BRA `(.L_x_778) ;  /* 0x0000000000108947 */ /* 0x000fea0003800000 */
[----:B------:R-:W-:Y:S01]  /*22490*/  UMOV UR4, 0xffffffff ;  /* 0xffffffff00047882 */ /* 0x000fe20000000000 */
[----:B------:R-:W-:Y:S02]  /*224a0*/  VIADD R12, R8, 0xffffffff ;  /* 0xffffffff080c7836 */ /* 0x000fe40000000000 */
[----:B------:R-:W-:Y:S05]  /*224b0*/  BRA.DIV UR4, `(.L_x_779) ;  /* 0x00000052041c7947 */ /* 0x000fea000b800000 */
[----:B------:R4:W0:Y:S02]  /*224c0*/  SHFL.IDX PT, R6, R2, R12, 0x1f ;  /* 0x00001f0c02067589 */ /* 0x00082400000e0000 */
.L_x_778:
[----:B--2---:R-:W-:Y:S01]  /*224d0*/  IABS R10, R7 ;  /* 0x00000007000a7213 */ /* 0x004fe20000000000 */
[----:B0-----:R-:W-:Y:S01]  /*224e0*/  IMAD R16, R6, R5, R9 ;  /* 0x0000000506107224 */ /* 0x001fe200078e0209 */
[----:B---3--:R-:W-:Y:S02]  /*224f0*/  IABS R5, R4 ;  /* 0x0000000400057213 */ /* 0x008fe40000000000 */
[----:B------:R-:W0:Y:S01]  /*22500*/  I2F.RP R11, R10 ;  /* 0x0000000a000b7306 */ /* 0x000e220000209400 */
[----:B------:R-:W-:Y:S01]  /*22510*/  IMAD.IADD R0, R0, 0x1, -R16 ;  /* 0x0000000100007824 */ /* 0x000fe200078e0a10 */
[----:B------:R-:W-:-:S06]  /*22520*/  IADD3 R19, R8, R19, RZ ;  /* 0x0000001308137210 */ /* 0x000fcc0007ffe0ff */
[----:B----4-:R-:W2:Y:S08]  /*22530*/  I2F.RP R12, R5 ;  /* 0x00000005000c7306 */ /* 0x010eb00000209400 */
[----:B0-----:R-:W0:Y:S08]  /*22540*/  MUFU.RCP R11, R11 ;  /* 0x0000000b000b7308 */ /* 0x001e300000001000 */
[----:B--2---:R-:W-:Y:S01]  /*22550*/  MUFU.RCP R12, R12 ;  /* 0x0000000c000c7308 */ /* 0x004fe20000001000 */
[----:B0-----:R-:W-:-:S07]  /*22560*/  VIADD R2, R11, 0xffffffe ;  /* 0x0ffffffe0b027836 */ /* 0x001fce0000000000 */
[----:B------:R0:W2:Y:S02]  /*22570*/  F2I.FTZ.U32.TRUNC.NTZ R3, R2 ;  /* 0x0000000200037305 */ /* 0x0000a4000021f000 */
[----:B0-----:R-:W-:Y:S01]  /*22580*/  IMAD.MOV.U32 R2, RZ, RZ, RZ ;  /* 0x000000ffff027224 */ /* 0x001fe200078e00ff */
[----:B--2---:R-:W-:-:S05]  /*22590*/  IADD3 R9, RZ, -R3, RZ ;  /* 0x80000003ff097210 */ /* 0x004fca0007ffe0ff */
[----:B------:R-:W-:-:S04]  /*225a0*/  IMAD R9, R9, R10, RZ ;  /* 0x0000000a09097224 */ /* 0x000fc800078e02ff */
[----:B------:R-:W-:Y:S01]  /*225b0*/  IMAD.HI.U32 R3, R3, R9, R2 ;  /* 0x0000000903037227 */ /* 0x000fe200078e0002 */
[----:B------:R-:W-:Y:S02]  /*225c0*/  IABS R2, R7 ;  /* 0x0000000700027213 */ /* 0x000fe40000000000 */
[----:B------:R-:W-:Y:S02]  /*225d0*/  IABS R9, R0 ;  /* 0x0000000000097213 */ /* 0x000fe40000000000 */
[----:B------:R-:W-:-:S03]  /*225e0*/  IADD3 R2, RZ, -R2, RZ ;  /* 0x80000002ff027210 */ /* 0x000fc60007ffe0ff */
[----:B------:R-:W-:-:S04]  /*225f0*/  IMAD.HI.U32 R6, R3, R9, RZ ;  /* 0x0000000903067227 */ /* 0x000fc800078e00ff */
[----:B------:R-:W-:Y:S02]  /*22600*/  VIADD R3, R12, 0xffffffe ;  /* 0x0ffffffe0c037836 */ /* 0x000fe40000000000 */
[----:B------:R-:W-:-:S04]  /*22610*/  IMAD R9, R6, R2, R9 ;  /* 0x0000000206097224 */ /* 0x000fc800078e0209 */
[----:B------:R-:W0:Y:S01]  /*22620*/  F2I.FTZ.U32.TRUNC.NTZ R3, R3 ;  /* 0x0000000300037305 */ /* 0x000e22000021f000 */
[----:B------:R-:W-:-:S13]  /*22630*/  ISETP.GT.U32.AND P1, PT, R10, R9, PT ;  /* 0x000000090a00720c */ /* 0x000fda0003f24070 */
[----:B------:R-:W-:Y:S01]  /*22640*/  @!P1 IMAD.IADD R9, R9, 0x1, -R10 ;  /* 0x0000000109099824 */ /* 0x000fe200078e0a0a */
[----:B0-----:R-:W-:Y:S01]  /*22650*/  IADD3 R2, RZ, -R3, RZ ;  /* 0x80000003ff027210 */ /* 0x001fe20007ffe0ff */
[----:B------:R-:W-:Y:S01]  /*22660*/  @!P1 VIADD R6, R6, 0x1 ;  /* 0x0000000106069836 */ /* 0x000fe20000000000 */
[----:B------:R-:W-:Y:S02]  /*22670*/  ISETP.NE.AND P1, PT, R7, RZ, PT ;  /* 0x000000ff0700720c */ /* 0x000fe40003f25270 */
[----:B------:R-:W-:Y:S01]  /*22680*/  ISETP.GE.U32.AND P0, PT, R9, R10, PT ;  /* 0x0000000a0900720c */ /* 0x000fe20003f06070 */
[----:B------:R-:W-:Y:S02]  /*22690*/  IMAD R9, R2, R5, RZ ;  /* 0x0000000502097224 */ /* 0x000fe400078e02ff */
[----:B------:R-:W-:-:S04]  /*226a0*/  IMAD.MOV.U32 R2, RZ, RZ, RZ ;  /* 0x000000ffff027224 */ /* 0x000fc800078e00ff */
[----:B------:R-:W-:Y:S01]  /*226b0*/  IMAD.HI.U32 R9, R3, R9, R2 ;  /* 0x0000000903097227 */ /* 0x000fe200078e0002 */
[----:B------:R-:W-:Y:S02]  /*226c0*/  LOP3.LUT R2, R0, R7, RZ, 0x3c, !PT ;  /* 0x0000000700027212 */ /* 0x000fe400078e3cff */
[----:B------:R-:W-:Y:S02]  /*226d0*/  IABS R3, R4 ;  /* 0x0000000400037213 */ /* 0x000fe40000000000 */
[----:B------:R-:W-:Y:S02]  /*226e0*/  ISETP.GE.AND P2, PT, R2, RZ, PT ;  /* 0x000000ff0200720c */ /* 0x000fe40003f46270 */
[----:B------:R-:W-:Y:S01]  /*226f0*/  @P0 IADD3 R6, R6, 0x1, RZ ;  /* 0x0000000106060810 */ /* 0x000fe20007ffe0ff */
[----:B------:R-:W-:-:S10]  /*22700*/  IMAD.MOV R3, RZ, RZ, -R3 ;  /* 0x000000ffff037224 */ /* 0x000fd400078e0a03 */
        /* <DEDUP_REMOVED lines=8> */
[-C--:B------:R-:W-:Y:S01]  /*22790*/  @!P1 IADD3 R2, R2, -R5.reuse, RZ ;  /* 0x8000000502029210 */ /* 0x080fe20007ffe0ff */
[----:B------:R-:W-:Y:S01]  /*227a0*/  @!P1 VIADD R9, R9, 0x1 ;  /* 0x0000000109099836 */ /* 0x000fe20000000000 */
[----:B------:R-:W-:Y:S02]  /*227b0*/  ISETP.NE.AND P1, PT, R4, RZ, PT ;  /* 0x000000ff0400720c */ /* 0x000fe40003f25270 */
[----:B------:R-:W-:Y:S02]  /*227c0*/  ISETP.GE.U32.AND P0, PT, R2, R5, PT ;  /* 0x000000050200720c */ /* 0x000fe40003f06070 */
[----:B------:R-:W-:-:S04]  /*227d0*/  LOP3.LUT R2, R6, R4, RZ, 0x3c, !PT ;  /* 0x0000000406027212 */ /* 0x000fc800078e3cff */
[----:B------:R-:W-:-:S07]  /*227e0*/  ISETP.GE.AND P2, PT, R2, RZ, PT ;  /* 0x000000ff0200720c */ /* 0x000fce0003f46270 */
[----:B------:R-:W-:-:S06]  /*227f0*/  @P0 VIADD R9, R9, 0x1 ;  /* 0x0000000109090836 */ /* 0x000fcc0000000000 */
[----:B------:R-:W-:Y:S02]  /*22800*/  @!P2 IADD3 R9, -R9, RZ, RZ ;  /* 0x000000ff0909a210 */ /* 0x000fe40007ffe1ff */
[----:B------:R-:W-:-:S05]  /*22810*/  @!P1 LOP3.LUT R9, RZ, R4, RZ, 0x33, !PT ;  /* 0x00000004ff099212 */ /* 0x000fca00078e33ff */
[--C-:B------:R-:W-:Y:S02]  /*22820*/  IMAD.MOV R3, RZ, RZ, -R9.reuse ;  /* 0x000000ffff037224 */ /* 0x100fe400078e0a09 */
[C---:B------:R-:W-:Y:S02]  /*22830*/  IMAD R9, R4.reuse, 0x1000000, R9 ;  /* 0x0100000004097824 */ /* 0x040fe400078e0209 */
[----:B------:R-:W-:-:S04]  /*22840*/  IMAD R18, R4, R3, R6 ;  /* 0x0000000304127224 */ /* 0x000fc800078e0206 */
[----:B------:R-:W-:Y:S01]  /*22850*/  IMAD R18, R18, 0x10000, R9 ;  /* 0x0001000012127824 */ /* 0x000fe200078e0209 */
[----:B------:R-:W-:Y:S06]  /*22860*/  BRA `(.L_x_780) ;  /* 0x00000000001c7947 */ /* 0x000fec0003800000 */
.L_x_774:
[----:B------:R-:W-:Y:S01]  /*22870*/  UMOV UR4, URZ ;  /* 0x0000003f00047c82 */ /* 0x000fe20008000000 */
[----:B------:R-:W-:Y:S01]  /*22880*/  UMOV UR5, URZ ;  /* 0x0000003f00057c82 */ /* 0x000fe20008000000 */
[----:B------:R-:W-:Y:S01]  /*22890*/  ULDC UR6, c[0x0][0xc3c] ;  /* 0x00030f0000067ab9 */ /* 0x000fe20000000800 */
[----:B------:R-:W-:Y:S01]  /*228a0*/  MOV R16, R0 ;  /* 0x0000000000107202 */ /* 0x000fe20000000f00 */
[----:B------:R-:W-:Y:S01]  /*228b0*/  IMAD.U32 R17, RZ, RZ, UR4 ;  /* 0x00000004ff117e24 */ /* 0x000fe2000f8e00ff */
[----:B------:R-:W-:Y:S01]  /*228c0*/  MOV R19, UR6 ;  /* 0x0000000600137c02 */ /* 0x000fe20008000f00 */
[----:B------:R-:W-:-:S07]  /*228d0*/  IMAD.U32 R18, RZ, RZ, UR5 ;  /* 0x00000005ff127e24 */ /* 0x000fce000f8e00ff */
.L_x_780:
        /* <DEDUP_REMOVED lines=10> */
.L_x_771:
[----:B------:R-:W-:Y:S02]  /*22980*/  ULDC UR4, c[0x0][0xc3c] ;  /* 0x00030f0000047ab9 */ /* 0x000fe40000000800 */
[----:B-1----:R-:W-:-:S13]  /*22990*/  ISETP.GE.AND P0, PT, R19, UR4, PT ;  /* 0x0000000413007c0c */ /* 0x002fda000bf06270 */
[----:B------:R-:W-:Y:S05]  /*229a0*/  @!P0 BRA `(.L_x_781) ;  /* 0xffffff9c00588947 */ /* 0x000fea000383ffff */
[----:B------:R-:W-:Y:S05]  /*229b0*/  BSYNC B8 ;  /* 0x0000000000087941 */ /* 0x000fea0003800000 */
.L_x_676:
[----:B------:R-:W3:Y:S01]  /*229c0*/  LDL.LU R0, [R1+0x28] ;  /* 0x0000280001007983 */ /* 0x000ee20000300800 */
[----:B------:R-:W-:Y:S01]  /*229d0*/  BSSY B0, `(.L_x_782) ;  /* 0x000000b000007945 */ /* 0x000fe20003800000 */
[----:B------:R-:W1:Y:S01]  /*229e0*/  S2R R5, SR_CgaCtaId ;  /* 0x0000000000057919 */ /* 0x000e620000008800 */
[----:B---3--:R-:W-:-:S05]  /*229f0*/  VIADD R0, R0, 0x1 ;  /* 0x0000000100007836 */ /* 0x008fca0000000000 */
[----:B0-----:R-:W-:-:S04]  /*22a00*/  LEA.HI R2, R0, R0, RZ, 0x1 ;  /* 0x0000000000027211 */ /* 0x001fc800078f08ff */
[----:B------:R-:W-:Y:S02]  /*22a10*/  LOP3.LUT R3, R2, 0xfffffffe, RZ, 0xc0, !PT ;  /* 0xfffffffe02037812 */ /* 0x000fe400078ec0ff */
[----:B------:R-:W-:-:S03]  /*22a20*/  MOV R2, 0x400 ;  /* 0x0000040000027802 */ /* 0x000fc60000000f00 */
[----:B------:R-:W-:Y:S01]  /*22a30*/  IMAD.IADD R0, R0, 0x1, -R3 ;  /* 0x0000000100007824 */ /* 0x000fe200078e0a03 */
[----:B-1----:R-:W-:-:S04]  /*22a40*/  LEA R7, R5, R2, 0x18 ;  /* 0x0000000205077211 */ /* 0x002fc800078ec0ff */
[----:B------:R-:W-:-:S04]  /*22a50*/  SHF.L.U32 R0, R0, 0x1f, RZ ;  /* 0x0000001f00007819 */ /* 0x000fc800000006ff */
[----:B------:R-:W0:Y:S02]  /*22a60*/  SYNCS.PHASECHK.TRANS64.TRYWAIT P0, [R7+URZ+0x30820], R0 ;  /* 0x03082000070075a7 */ /* 0x000e24000800017f */
[----:B0-----:R-:W-:Y:S05]  /*22a70*/  @!P0 BRA `(.L_x_783) ;  /* 0x0000004800d48947 */ /* 0x001fea0003800000 */
.L_x_951:
[----:B------:R-:W-:Y:S05]  /*22a80*/  BSYNC B0 ;  /* 0x0000000000007941 */ /* 0x000fea0003800000 */
.L_x_782:
[----:B------:R-:W-:-:S03]  /*22a90*/  UMOV UR4, 0xffffffff ;  /* 0xffffffff00047882 */ /* 0x000fc60000000000 */
[----:B------:R-:W-:Y:S05]  /*22aa0*/  BRA.DIV UR4, `(.L_x_784) ;  /* 0x0000004a04dc7947 */ /* 0x000fea000b800000 */
[----:B0-----:R-:W0:Y:S02]  /*22ab0*/  S2R R0, SR_TID.X ;  /* 0x0000000000007919 */ /* 0x001e240000002100 */
[----:B0-----:R-:W-:-:S04]  /*22ac0*/  SHF.R.U32.HI R0, RZ, 0x5, R0 ;  /* 0x00000005ff007819 */ /* 0x001fc80000011600 */
[----:B------:R-:W-:-:S05]  /*22ad0*/  LOP3.LUT R0, R0, 0x3, RZ, 0xc0, !PT ;  /* 0x0000000300007812 */ /* 0x000fca00078ec0ff */
[----:B------:R0:W1:Y:S02]  /*22ae0*/  SHFL.IDX PT, R14, R0, RZ, 0x1f ;  /* 0x00001fff000e7589 */ /* 0x00006400000e0000 */
.L_x_954:
[----:B-1----:R-:W-:-:S13]  /*22af0*/  ISETP.NE.AND P0, PT, R14, RZ, PT ;  /* 0x000000ff0e00720c */ /* 0x002fda0003f05270 */
[----:B------:R-:W-:Y:S05]  /*22b00*/  @P0 BRA `(.L_x_446) ;  /* 0x0000000000880947 */ /* 0x000fea0003800000 */
[----:B------:R-:W-:-:S03]  /*22b10*/  UMOV UR4, 0xffffffff ;  /* 0xffffffff00047882 */ /* 0x000fc60000000000 */
[----:B------:R-:W-:Y:S05]  /*22b20*/  BRA.DIV UR4, `(.L_x_785) ;  /* 0x0000004a04f07947 */ /* 0x000fea000b800000 */
[----:B------:R-:W-:-:S13]  /*22b30*/  ELECT P6, URZ, PT ;  /* 0x00000000003f782f */ /* 0x000fda00038c0000 */
.L_x_957:
[----:B------:R-:W-:Y:S05]  /*22b40*/  @!P6 BRA `(.L_x_446) ;  /* 0x000000000078e947 */ /* 0x000fea0003800000 */
[----:B------:R-:W-:-:S06]  /*22b50*/  ULOP3.LUT UR4, UR61, 0x2, URZ, 0xfc, !UPT ;  /* 0x000000023d047892 */ /* 0x000fcc000f8efc3f */
[----:B0-----:R-:W-:-:S04]  /*22b60*/  MOV R0, UR4 ;  /* 0x0000000400007c02 */ /* 0x001fc80008000f00 */
[----:B------:R-:W-:-:S13]  /*22b70*/  ISETP.NE.AND P0, PT, R0, 0x3, PT ;  /* 0x000000030000780c */ /* 0x000fda0003f05270 */
[----:B------:R-:W-:Y:S05]  /*22b80*/  @!P0 BRA `(.L_x_786) ;  /* 0x0000000000048947 */ /* 0x000fea0003800000 */
[----:B------:R-:W-:Y:S01]  /*22b90*/  BPT.TRAP 0x1 ;  /* 0x000000040000795c */ /* 0x000fe20000300000 */
.L_x_786:
[----:B------:R-:W-:Y:S01]  /*22ba0*/  IMAD R5, R26, 0x8, R7 ;  /* 0x000000081a057824 */ /* 0x000fe200078e0207 */
[----:B------:R-:W-:Y:S01]  /*22bb0*/  SHF.L.U32 R0, R28, 0x1f, RZ ;  /* 0x0000001f1c007819 */ /* 0x000fe200000006ff */
[----:B------:R-:W-:-:S03]  /*22bc0*/  VIADD R26, R26, 0x1 ;  /* 0x000000011a1a7836 */ /* 0x000fc60000000000 */
[----:B------:R-:W0:Y:S02]  /*22bd0*/  SYNCS.PHASECHK.TRANS64.TRYWAIT P1, [R5+URZ+0x30840], R0 ;  /* 0x03084000050075a7 */ /* 0x000e24000802017f */
[----:B------:R-:W-:-:S04]  /*22be0*/  ISETP.NE.AND P2, PT, R26, 0x2, PT ;  /* 0x000000021a00780c */ /* 0x000fc80003f45270 */
[----:B------:R-:W-:Y:S01]  /*22bf0*/  SEL R3, RZ, 0x1, P2 ;  /* 0x00000001ff037807 */ /* 0x000fe20001000000 */
[----:B0-----:R-:W-:Y:S08]  /*22c00*/  @!P1 BRA `(.L_x_787) ;  /* 0x0000004800d89947 */ /* 0x001ff00003800000 */
.L_x_958:
[----:B------:R-:W-:Y:S02]  /*22c10*/  SEL R26, R26, RZ, P2 ;  /* 0x000000ff1a1a7207 */ /* 0x000fe40001000000 */
[----:B------:R-:W-:Y:S01]  /*22c20*/  LOP3.LUT R2, R28, R3, RZ, 0x3c, !PT ;  /* 0x000000031c027212 */ /* 0x000fe200078e3cff */
[----:B------:R-:W-:Y:S06]  /*22c30*/  @!P0 BRA `(.L_x_788) ;  /* 0x0000000000048947 */ /* 0x000fec0003800000 */
[----:B------:R-:W-:Y:S01]  /*22c40*/  BPT.TRAP 0x1 ;  /* 0x000000040000795c */ /* 0x000fe20000300000 */
.L_x_788:
[----:B------:R-:W-:Y:S02]  /*22c50*/  LEA R3, R26, R7, 0x3 ;  /* 0x000000071a037211 */ /* 0x000fe400078e18ff */
[----:B------:R-:W-:-:S04]  /*22c60*/  SHF.L.U32 R2, R2, 0x1f, RZ ;  /* 0x0000001f02027819 */ /* 0x000fc800000006ff */
[----:B------:R-:W1:Y:S02]  /*22c70*/  SYNCS.PHASECHK.TRANS64.TRYWAIT P1, [R3+URZ+0x30840], R2 ;  /* 0x03084002030075a7 */ /* 0x000e64000802017f */
[----:B-1----:R-:W-:Y:S05]  /*22c80*/  @!P1 BRA `(.L_x_789) ;  /* 0x0000004800cc9947 */ /* 0x002fea0003800000 */
.L_x_959:
[----:B------:R-:W-:Y:S05]  /*22c90*/  @!P0 BRA `(.L_x_790) ;  /* 0x0000000000048947 */ /* 0x000fea0003800000 */
[----:B------:R-:W-:Y:S01]  /*22ca0*/  BPT.TRAP 0x1 ;  /* 0x000000040000795c */ /* 0x000fe20000300000 */
.L_x_790:
[----:B------:R-:W3:Y:S02]  /*22cb0*/  SYNCS.PHASECHK.TRANS64.TRYWAIT P1, [R5+URZ+0x30860], R0 ;  /* 0x03086000050075a7 */ /* 0x000ee4000802017f */
[----:B---3--:R-:W-:Y:S05]  /*22cc0*/  @!P1 BRA `(.L_x_791) ;  /* 0x0000004800d09947 */ /* 0x008fea0003800000 */
.L_x_960:
[----:B------:R-:W-:Y:S05]  /*22cd0*/  @!P0 BRA `(.L_x_792) ;  /* 0x0000000000048947 */ /* 0x000fea0003800000 */
[----:B------:R-:W-:Y:S01]  /*22ce0*/  BPT.TRAP 0x1 ;  /* 0x000000040000795c */ /* 0x000fe20000300000 */
.L_x_792:
[----:B----4-:R4:W0:Y:S02]  /*22cf0*/  SYNCS.PHASECHK.TRANS64.TRYWAIT P0, [R3+URZ+0x30860], R2 ;  /* 0x03086002030075a7 */ /* 0x010824000800017f */
[----:B0-----:R-:W-:Y:S05]  /*22d00*/  @!P0 NANOSLEEP.SYNCS 0x989680 ;  /* 0x009896800000895d */ /* 0x001fea0003900000 */
[----:B------:R-:W0:Y:S02]  /*22d10*/  @!P0 SYNCS.PHASECHK.TRANS64 P0, [R3+URZ+0x30860], R2 ;  /* 0x03086002030085a7 */ /* 0x000e24000800007f */
[----:B0-----:R-:W-:Y:S05]  /*22d20*/  @!P0 BRA `(.L_x_792) ;  /* 0xfffffffc00f08947 */ /* 0x001fea000383ffff */
.L_x_446:
[----:B------:R-:W-:Y:S05]  /*22d30*/  BSYNC B9 ;  /* 0x0000000000097941 */ /* 0x000fea0003800000 */
.L_x_443:
[----:B------:R-:W-:Y:S05]  /*22d40*/  EXIT ;  /* 0x000000000000794d */ /* 0x000fea0003800000 */
.L_x_466:
[----:B0-----:R0:W1:Y:S02]  /*22d50*/  SYNCS.PHASECHK.TRANS64.TRYWAIT P5, [R84+URZ+0x30890], R85 ;  /* 0x03089055540075a7 */ /* 0x00106400080a017f */
[----:B-1----:R-:W-:Y:S05]  /*22d60*/  @!P5 NANOSLEEP.SYNCS 0x989680 ;  /* 0x009896800000d95d */ /* 0x002fea0003900000 */
[----:B------:R-:W1:Y:S02]  /*22d70*/  @!P5 SYNCS.PHASECHK.TRANS64 P5, [R84+URZ+0x30890], R85 ;  /* 0x030890555400d5a7 */ /* 0x000e6400080a007f */
[----:B-1----:R-:W-:Y:S05]  /*22d80*/  @!P5 BRA `(.L_x_466) ;  /* 0xfffffffc00f0d947 */ /* 0x002fea000383ffff */
[----:B------:R-:W-:Y:S05]  /*22d90*/  BRA `(.L_x_793) ;  /* 0xfffffe0c00dc7947 */ /* 0x000fea000383ffff */
.L_x_467:
[----:B------:R-:W-:Y:S01]  /*22da0*/  BSSY B1, `(.L_x_794) ;  /* 0x0000008000017945 */ /* 0x000fe20003800000 */
[----:B------:R-:W-:Y:S01]  /*22db0*/  IMAD.MOV.U32 R13, RZ, RZ, R116 ;  /* 0x000000ffff0d7224 */ /* 0x000fe200078e0074 */
[----:B------:R-:W-:Y:S01]  /*22dc0*/  MOV R11, 0x1c1f ;  /* 0x00001c1f000b7802 */ /* 0x000fe20000000f00 */
[----:B------:R-:W-:Y:S02]  /*22dd0*/  IMAD.MOV.U32 R12, RZ, RZ, RZ ;  /* 0x000000ffff0c7224 */ /* 0x000fe400078e00ff */
[----:B------:R-:W-:-:S07]  /*22de0*/  IMAD.MOV.U32 R15, RZ, RZ, -0x1 ;  /* 0xffffffffff0f7424 */ /* 0x000fce00078e00ff */
[----:B0-----:R-:W-:Y:S05]  /*22df0*/  WARPSYNC.COLLECTIVE R15, `(.L_x_795) ;  /* 0x000000000f087348 */ /* 0x001fea0003c00000 */
[----:B------:R1:W2:Y:S02]  /*22e00*/  SHFL.IDX P6, R14, R13, R12, R11 ;  /* 0x0000000c0d0e7389 */ /* 0x0002a400000c000b */
[----:B012---:R-:W-:Y:S01]  /*22e10*/  ENDCOLLECTIVE ;  /* 0x000000000000791b */ /* 0x007fe20003800000 */
.L_x_795:
[----:B------:R-:W-:Y:S05]  /*22e20*/  BSYNC B1 ;  /* 0x0000000000017941 */ /* 0x000fea0003800000 */
.L_x_794:
[----:B------:R-:W-:Y:S01]  /*22e30*/  MOV R13, R117 ;  /* 0x00000075000d7202 */ /* 0x000fe20000000f00 */
[----:B------:R-:W-:Y:S01]  /*22e40*/  IMAD.MOV.U32 R12, RZ, RZ, RZ ;  /* 0x000000ffff0c7224 */ /* 0x000fe200078e00ff */
[----:B------:R-:W-:Y:S01]  /*22e50*/  MOV R15, 0xffffffff ;  /* 0xffffffff000f7802 */ /* 0x000fe20000000f00 */
[----:B------:R-:W-:Y:S02]  /*22e60*/  IMAD.MOV.U32 R11, RZ, RZ, 0x1c1f ;  /* 0x00001c1fff0b7424 */ /* 0x000fe400078e00ff */
[----:B------:R-:W-:-:S07]  /*22e70*/  IMAD.MOV.U32 R76, RZ, RZ, R14 ;  /* 0x000000ffff4c7224 */ /* 0x000fce00078e000e */
[----:B------:R-:W-:Y:S05]  /*22e80*/  WARPSYNC.COLLECTIVE R15, `(.L_x_796) ;  /* 0x000000000f087348 */ /* 0x000fea0003c00000 */
[----:B------:R0:W1:Y:S02]  /*22e90*/  SHFL.IDX P6, R14, R13, R12, R11 ;  /* 0x0000000c0d0e7389 */ /* 0x00006400000c000b */
[----:B01----:R-:W-:Y:S01]  /*22ea0*/  ENDCOLLECTIVE ;  /* 0x000000000000791b */ /* 0x003fe20003800000 */
.L_x_796:
[----:B------:R-:W-:Y:S01]  /*22eb0*/  IMAD.MOV.U32 R11, RZ, RZ, R14 ;  /* 0x000000ffff0b7224 */ /* 0x000fe200078e000e */
[----:B------:R-:W-:Y:S06]  /*22ec0*/  BRA `(.L_x_797) ;  /* 0xfffffe0c00a47947 */ /* 0x000fec000383ffff */
.L_x_492:
[----:B------:R-:W-:Y:S01]  /*22ed0*/  BSSY B1, `(.L_x_798) ;  /* 0x0000008000017945 */ /* 0x000fe20003800000 */
[----:B0---4-:R-:W-:Y:S01]  /*22ee0*/  IMAD.MOV.U32 R13, RZ, RZ, R116 ;  /* 0x000000ffff0d7224 */ /* 0x011fe200078e0074 */
[----:B------:R-:W-:Y:S01]  /*22ef0*/  MOV R12, 0x1 ;  /* 0x00000001000c7802 */ /* 0x000fe20000000f00 */
[----:B---3--:R-:W-:Y:S02]  /*22f00*/  IMAD.MOV.U32 R11, RZ, RZ, 0x1c1f ;  /* 0x00001c1fff0b7424 */ /* 0x008fe400078e00ff */
[----:B------:R-:W-:-:S07]  /*22f10*/  IMAD.MOV.U32 R15, RZ, RZ, -0x1 ;  /* 0xffffffffff0f7424 */ /* 0x000fce00078e00ff */
[----:B-12---:R-:W-:Y:S05]  /*22f20*/  WARPSYNC.COLLECTIVE R15, `(.L_x_799) ;  /* 0x000000000f087348 */ /* 0x006fea0003c00000 */
[----:B------:R0:W3:Y:S02]  /*22f30*/  SHFL.IDX P6, R14, R13, R12, R11 ;  /* 0x0000000c0d0e7389 */ /* 0x0000e400000c000b */
[----:B0123--:R-:W-:Y:S01]  /*22f40*/  ENDCOLLECTIVE ;  /* 0x000000000000791b */ /* 0x00ffe20003800000 */
.L_x_799:
[----:B------:R-:W-:Y:S05]  /*22f50*/  BSYNC B1 ;  /* 0x0000000000017941 */ /* 0x000fea0003800000 */
.L_x_798:
[----:B------:R-:W-:Y:S01]  /*22f60*/  IMAD.MOV.U32 R13, RZ, RZ, R117 ;  /* 0x000000ffff0d7224 */ /* 0x000fe200078e0075 */
[----:B------:R-:W-:Y:S01]  /*22f70*/  MOV R11, 0x1c1f ;  /* 0x00001c1f000b7802 */ /* 0x000fe20000000f00 */
[----:B------:R-:W-:Y:S01]  /*22f80*/  IMAD.MOV.U32 R12, RZ, RZ, 0x1 ;  /* 0x00000001ff0c7424 */ /* 0x000fe200078e00ff */
[----:B------:R-:W-:Y:S01]  /*22f90*/  MOV R116, R14 ;  /* 0x0000000e00747202 */ /* 0x000fe20000000f00 */
[----:B------:R-:W-:-:S07]  /*22fa0*/  IMAD.MOV.U32 R15, RZ, RZ, -0x1 ;  /* 0xffffffffff0f7424 */ /* 0x000fce00078e00ff */
[----:B------:R-:W-:Y:S05]  /*22fb0*/  WARPSYNC.COLLECTIVE R15, `(.L_x_800) ;  /* 0x000000000f087348 */ /* 0x000fea0003c00000 */
[----:B------:R0:W1:Y:S02]  /*22fc0*/  SHFL.IDX P6, R14, R13, R12, R11 ;  /* 0x0000000c0d0e7389 */ /* 0x00006400000c000b */
[----:B01----:R-:W-:Y:S01]  /*22fd0*/  ENDCOLLECTIVE ;  /* 0x000000000000791b */ /* 0x003fe20003800000 */
.L_x_800:
[----:B------:R-:W-:Y:S01]  /*22fe0*/  IMAD.MOV.U32 R117, RZ, RZ, R14 ;  /* 0x000000ffff757224 */ /* 0x000fe200078e000e */
[----:B------:R-:W-:Y:S06]  /*22ff0*/  BRA `(.L_x_801) ;  /* 0xfffffe2000b47947 */ /* 0x000fec000383ffff */
.L_x_522:
[----:B0-----:R0:W1:Y:S02]  /*23000*/  SYNCS.PHASECHK.TRANS64.TRYWAIT P5, [R84+URZ+0x30890], R85 ;  /* 0x03089055540075a7 */ /* 0x00106400080a017f */
[----:B-1----:R-:W-:Y:S05]  /*23010*/  @!P5 NANOSLEEP.SYNCS 0x989680 ;  /* 0x009896800000d95d */ /* 0x002fea0003900000 */
[----:B------:R-:W1:Y:S02]  /*23020*/  @!P5 SYNCS.PHASECHK.TRANS64 P5, [R84+URZ+0x30890], R85 ;  /* 0x030890555400d5a7 */ /* 0x000e6400080a007f */
[----:B-1----:R-:W-:Y:S05]  /*23030*/  @!P5 BRA `(.L_x_522) ;  /* 0xfffffffc00f0d947 */ /* 0x002fea000383ffff */
[----:B------:R-:W-:Y:S05]  /*23040*/  BRA `(.L_x_802) ;  /* 0xfffffe4000a47947 */ /* 0x000fea000383ffff */
.L_x_523:
[----:B------:R-:W-:Y:S01]  /*23050*/  BSSY B1, `(.L_x_803) ;  /* 0x0000008000017945 */ /* 0x000fe20003800000 */
[----:B------:R-:W-:Y:S01]  /*23060*/  MOV R13, R116 ;  /* 0x00000074000d7202 */ /* 0x000fe20000000f00 */
[----:B------:R-:W-:Y:S01]  /*23070*/  IMAD.MOV.U32 R12, RZ, RZ, RZ ;  /* 0x000000ffff0c7224 */ /* 0x000fe200078e00ff */
[----:B------:R-:W-:Y:S01]  /*23080*/  MOV R15, 0xffffffff ;  /* 0xffffffff000f7802 */ /* 0x000fe20000000f00 */
[----:B------:R-:W-:-:S07]  /*23090*/  IMAD.MOV.U32 R11, RZ, RZ, 0x1c1f ;  /* 0x00001c1fff0b7424 */ /* 0x000fce00078e00ff */
[----:B0-----:R-:W-:Y:S05]  /*230a0*/  WARPSYNC.COLLECTIVE R15, `(.L_x_804) ;  /* 0x000000000f087348 */ /* 0x001fea0003c00000 */
[----:B------:R1:W2:Y:S02]  /*230b0*/  SHFL.IDX P6, R14, R13, R12, R11 ;  /* 0x0000000c0d0e7389 */ /* 0x0002a400000c000b */
[----:B012---:R-:W-:Y:S01]  /*230c0*/  ENDCOLLECTIVE ;  /* 0x000000000000791b */ /* 0x007fe20003800000 */
.L_x_804:
[----:B------:R-:W-:Y:S05]  /*230d0*/  BSYNC B1 ;  /* 0x0000000000017941 */ /* 0x000fea0003800000 */
.L_x_803:
[----:B------:R-:W-:Y:S01]  /*230e0*/  IMAD.MOV.U32 R13, RZ, RZ, R117 ;  /* 0x000000ffff0d7224 */ /* 0x000fe200078e0075 */
[----:B------:R-:W-:Y:S01]  /*230f0*/  MOV R12, RZ ;  /* 0x000000ff000c7202 */ /* 0x000fe20000000f00 */
[----:B------:R-:W-:Y:S02]  /*23100*/  IMAD.MOV.U32 R11, RZ, RZ, 0x1c1f ;  /* 0x00001c1fff0b7424 */ /* 0x000fe400078e00ff */
[----:B------:R-:W-:Y:S02]  /*23110*/  IMAD.MOV.U32 R15, RZ, RZ, -0x1 ;  /* 0xffffffffff0f7424 */ /* 0x000fe400078e00ff */
[----:B------:R-:W-:-:S07]  /*23120*/  IMAD.MOV.U32 R115, RZ, RZ, R14 ;  /* 0x000000ffff737224 */ /* 0x000fce00078e000e */
[----:B------:R-:W-:Y:S05]  /*23130*/  WARPSYNC.COLLECTIVE R15, `(.L_x_805) ;  /* 0x000000000f087348 */ /* 0x000fea0003c00000 */
[----:B------:R0:W1:Y:S02]  /*23140*/  SHFL.IDX P6, R14, R13, R12, R11 ;  /* 0x0000000c0d0e7389 */ /* 0x00006400000c000b */
[----:B01----:R-:W-:Y:S01]  /*23150*/  ENDCOLLECTIVE ;  /* 0x000000000000791b */ /* 0x003fe20003800000 */
.L_x_805:
[----:B------:R-:W-:Y:S01]  /*23160*/  MOV R11, R14 ;  /* 0x0000000e000b7202 */ /* 0x000fe20000000f00 */
[----:B------:R-:W-:Y:S06]  /*23170*/  BRA `(.L_x_806) ;  /* 0xfffffe4000747947 */ /* 0x000fec000383ffff */
.L_x_536:
[----:B------:R-:W-:Y:S01]  /*23180*/  BSSY B1, `(.L_x_807) ;  /* 0x0000008000017945 */ /* 0x000fe20003800000 */
[----:B--234-:R-:W-:Y:S01]  /*23190*/  IMAD.MOV.U32 R13, RZ, RZ, R116 ;  /* 0x000000ffff0d7224 */ /* 0x01cfe200078e0074 */
[----:B------:R-:W-:Y:S01]  /*231a0*/  MOV R11, 0x1c1f ;  /* 0x00001c1f000b7802 */ /* 0x000fe20000000f00 */
[----:B------:R-:W-:Y:S02]  /*231b0*/  IMAD.MOV.U32 R12, RZ, RZ, 0x1 ;  /* 0x00000001ff0c7424 */ /* 0x000fe400078e00ff */
[----:B------:R-:W-:-:S07]  /*231c0*/  IMAD.MOV.U32 R15, RZ, RZ, -0x1 ;  /* 0xffffffffff0f7424 */ /* 0x000fce00078e00ff */
[----:B01----:R-:W-:Y:S05]  /*231d0*/  WARPSYNC.COLLECTIVE R15, `(.L_x_808) ;  /* 0x000000000f087348 */ /* 0x003fea0003c00000 */
[----:B------:R2:W3:Y:S02]  /*231e0*/  SHFL.IDX P6, R14, R13, R12, R11 ;  /* 0x0000000c0d0e7389 */ /* 0x0004e400000c000b */
[----:B0123--:R-:W-:Y:S01]  /*231f0*/  ENDCOLLECTIVE ;  /* 0x000000000000791b */ /* 0x00ffe20003800000 */
.L_x_808:
[----:B------:R-:W-:Y:S05]  /*23200*/  BSYNC B1 ;  /* 0x0000000000017941 */ /* 0x000fea0003800000 */
.L_x_807:
[----:B------:R-:W-:Y:S01]  /*23210*/  MOV R13, R117 ;  /* 0x00000075000d7202 */ /* 0x000fe20000000f00 */
[----:B------:R-:W-:Y:S01]  /*23220*/  IMAD.MOV.U32 R12, RZ, RZ, 0x1 ;  /* 0x00000001ff0c7424 */ /* 0x000fe200078e00ff */
[----:B------:R-:W-:Y:S01]  /*23230*/  MOV R15, 0xffffffff ;  /* 0xffffffff000f7802 */ /* 0x000fe20000000f00 */
[----:B------:R-:W-:Y:S02]  /*23240*/  IMAD.MOV.U32 R11, RZ, RZ, 0x1c1f ;  /* 0x00001c1fff0b7424 */ /* 0x000fe400078e00ff */
[----:B------:R-:W-:-:S07]  /*23250*/  IMAD.MOV.U32 R116, RZ, RZ, R14 ;  /* 0x000000ffff747224 */ /* 0x000fce00078e000e */
[----:B------:R-:W-:Y:S05]  /*23260*/  WARPSYNC.COLLECTIVE R15, `(.L_x_809) ;  /* 0x000000000f087348 */ /* 0x000fea0003c00000 */
[----:B------:R0:W1:Y:S02]  /*23270*/  SHFL.IDX P6, R14, R13, R12, R11 ;  /* 0x0000000c0d0e7389 */ /* 0x00006400000c000b */
[----:B01----:R-:W-:Y:S01]  /*23280*/  ENDCOLLECTIVE ;  /* 0x000000000000791b */ /* 0x003fe20003800000 */
.L_x_809:
[----:B------:R-:W-:Y:S01]  /*23290*/  IMAD.MOV.U32 R117, RZ, RZ, R14 ;  /* 0x000000ffff757224 */ /* 0x000fe200078e000e */
[----:B------:R-:W-:Y:S06]  /*232a0*/  BRA `(.L_x_810) ;  /* 0xfffffe5400f07947 */ /* 0x000fec000383ffff */
.L_x_549:
[----:B0-----:R0:W1:Y:S02]  /*232b0*/  SYNCS.PHASECHK.TRANS64.TRYWAIT P3, [R84+URZ+0x30890], R85 ;  /* 0x03089055540075a7 */ /* 0x001064000806017f */
[----:B-1----:R-:W-:Y:S05]  /*232c0*/  @!P3 NANOSLEEP.SYNCS 0x989680 ;  /* 0x009896800000b95d */ /* 0x002fea0003900000 */
[----:B------:R-:W1:Y:S02]  /*232d0*/  @!P3 SYNCS.PHASECHK.TRANS64 P3, [R84+URZ+0x30890], R85 ;  /* 0x030890555400b5a7 */ /* 0x000e64000806007f */
[----:B-1----:R-:W-:Y:S05]  /*232e0*/  @!P3 BRA `(.L_x_549) ;  /* 0xfffffffc00f0b947 */ /* 0x002fea000383ffff */
[----:B------:R-:W-:Y:S05]  /*232f0*/  BRA `(.L_x_811) ;  /* 0xfffffe6c009c7947 */ /* 0x000fea000383ffff */
.L_x_550:
[----:B------:R-:W-:Y:S01]  /*23300*/  BSSY B1, `(.L_x_812) ;  /* 0x0000008000017945 */ /* 0x000fe20003800000 */
[----:B------:R-:W-:Y:S01]  /*23310*/  IMAD.MOV.U32 R13, RZ, RZ, R35 ;  /* 0x000000ffff0d7224 */ /* 0x000fe200078e0023 */
[----:B------:R-:W-:Y:S01]  /*23320*/  MOV R12, RZ ;  /* 0x000000ff000c7202 */ /* 0x000fe20000000f00 */
[----:B------:R-:W-:Y:S02]  /*23330*/  IMAD.MOV.U32 R11, RZ, RZ, 0x1c1f ;  /* 0x00001c1fff0b7424 */ /* 0x000fe400078e00ff */
[----:B------:R-:W-:-:S07]  /*23340*/  IMAD.MOV.U32 R15, RZ, RZ, -0x1 ;  /* 0xffffffffff0f7424 */ /* 0x000fce00078e00ff */
[----:B0-----:R-:W-:Y:S05]  /*23350*/  WARPSYNC.COLLECTIVE R15, `(.L_x_813) ;  /* 0x000000000f087348 */ /* 0x001fea0003c00000 */
[----:B------:R1:W2:Y:S02]  /*23360*/  SHFL.IDX P6, R14, R13, R12, R11 ;  /* 0x0000000c0d0e7389 */ /* 0x0002a400000c000b */
[----:B012---:R-:W-:Y:S01]  /*23370*/  ENDCOLLECTIVE ;  /* 0x000000000000791b */ /* 0x007fe20003800000 */
.L_x_813:
[----:B------:R-:W-:Y:S05]  /*23380*/  BSYNC B1 ;  /* 0x0000000000017941 */ /* 0x000fea0003800000 */
.L_x_812:
[----:B------:R-:W-:Y:S01]  /*23390*/  IMAD.MOV.U32 R13, RZ, RZ, R34 ;  /* 0x000000ffff0d7224 */ /* 0x000fe200078e0022 */
[----:B------:R-:W-:Y:S01]  /*233a0*/  MOV R11, 0x1c1f ;  /* 0x00001c1f000b7802 */ /* 0x000fe20000000f00 */
[----:B------:R-:W-:Y:S01]  /*233b0*/  IMAD.MOV.U32 R12, RZ, RZ, RZ ;  /* 0x000000ffff0c7224 */ /* 0x000fe200078e00ff */
[----:B------:R-:W-:Y:S01]  /*233c0*/  MOV R38, R14 ;  /* 0x0000000e00267202 */ /* 0x000fe20000000f00 */
[----:B------:R-:W-:-:S07]  /*233d0*/  IMAD.MOV.U32 R15, RZ, RZ, -0x1 ;  /* 0xffffffffff0f7424 */ /* 0x000fce00078e00ff */
[----:B------:R-:W-:Y:S05]  /*233e0*/  WARPSYNC.COLLECTIVE R15, `(.L_x_814) ;  /* 0x000000000f087348 */ /* 0x000fea0003c00000 */
[----:B------:R0:W1:Y:S02]  /*233f0*/  SHFL.IDX P6, R14, R13, R12, R11 ;  /* 0x0000000c0d0e7389 */ /* 0x00006400000c000b */
[----:B01----:R-:W-:Y:S01]  /*23400*/  ENDCOLLECTIVE ;  /* 0x000000000000791b */ /* 0x003fe20003800000 */
.L_x_814:
[----:B------:R-:W-:Y:S01]  /*23410*/  IMAD.MOV.U32 R37, RZ, RZ, R14 ;  /* 0x000000ffff257224 */ /* 0x000fe200078e000e */
[----:B------:R-:W-:Y:S06]  /*23420*/  BRA `(.L_x_815) ;  /* 0xfffffe6c00b87947 */ /* 0x000fec000383ffff */
.L_x_553:
[----:B------:R-:W-:Y:S01]  /*23430*/  BSSY B1, `(.L_x_816) ;  /* 0x0000008000017945 */ /* 0x000fe20003800000 */
[----:B----4-:R-:W-:Y:S01]  /*23440*/  MOV R13, R35 ;  /* 0x00000023000d7202 */ /* 0x010fe20000000f00 */
[----:B------:R-:W-:Y:S01]  /*23450*/  IMAD.MOV.U32 R12, RZ, RZ, 0x1 ;  /* 0x00000001ff0c7424 */ /* 0x000fe200078e00ff */
[----:B------:R-:W-:Y:S01]  /*23460*/  MOV R15, 0xffffffff ;  /* 0xffffffff000f7802 */ /* 0x000fe20000000f00 */
[----:B------:R-:W-:-:S07]  /*23470*/  IMAD.MOV.U32 R11, RZ, RZ, 0x1c1f ;  /* 0x00001c1fff0b7424 */ /* 0x000fce00078e00ff */
[----:B0123--:R-:W-:Y:S05]  /*23480*/  WARPSYNC.COLLECTIVE R15, `(.L_x_817) ;  /* 0x000000000f087348 */ /* 0x00ffea0003c00000 */
[----:B------:R4:W0:Y:S02]  /*23490*/  SHFL.IDX P6, R14, R13, R12, R11 ;  /* 0x0000000c0d0e7389 */ /* 0x00082400000c000b */
[----:B01234-:R-:W-:Y:S01]  /*234a0*/  ENDCOLLECTIVE ;  /* 0x000000000000791b */ /* 0x01ffe20003800000 */
.L_x_817:
[----:B------:R-:W-:Y:S05]  /*234b0*/  BSYNC B1 ;  /* 0x0000000000017941 */ /* 0x000fea0003800000 */
.L_x_816:
[----:B------:R-:W-:Y:S01]  /*234c0*/  IMAD.MOV.U32 R13, RZ, RZ, R34 ;  /* 0x000000ffff0d7224 */ /* 0x000fe200078e0022 */
[----:B------:R-:W-:Y:S01]  /*234d0*/  MOV R12, 0x1 ;  /* 0x00000001000c7802 */ /* 0x000fe20000000f00 */
[----:B------:R-:W-:Y:S02]  /*234e0*/  IMAD.MOV.U32 R11, RZ, RZ, 0x1c1f ;  /* 0x00001c1fff0b7424 */ /* 0x000fe400078e00ff */
[----:B------:R-:W-:Y:S02]  /*234f0*/  IMAD.MOV.U32 R15, RZ, RZ, -0x1 ;  /* 0xffffffffff0f7424 */ /* 0x000fe400078e00ff */
[----:B------:R-:W-:-:S07]  /*23500*/  IMAD.MOV.U32 R38, RZ, RZ, R14 ;  /* 0x000000ffff267224 */ /* 0x000fce00078e000e */
[----:B------:R-:W-:Y:S05]  /*23510*/  WARPSYNC.COLLECTIVE R15, `(.L_x_818) ;  /* 0x000000000f087348 */ /* 0x000fea0003c00000 */
[----:B------:R0:W1:Y:S02]  /*23520*/  SHFL.IDX P6, R14, R13, R12, R11 ;  /* 0x0000000c0d0e7389 */ /* 0x00006400000c000b */
[----:B01----:R-:W-:Y:S01]  /*23530*/  ENDCOLLECTIVE ;  /* 0x000000000000791b */ /* 0x003fe20003800000 */
.L_x_818:
[----:B------:R-:W-:Y:S01]  /*23540*/  MOV R37, R14 ;  /* 0x0000000e00257202 */ /* 0x000fe20000000f00 */
[----:B------:R-:W-:Y:S06]  /*23550*/  BRA `(.L_x_819) ;  /* 0xfffffe7000147947 */ /* 0x000fec000383ffff */
.L_x_557:
[----:B---3--:R3:W0:Y:S02]  /*23560*/  SYNCS.PHASECHK.TRANS64.TRYWAIT P2, [R84+URZ+0x308b0], R85 ;  /* 0x0308b055540075a7 */ /* 0x008624000804017f */
[----:B0-----:R-:W-:Y:S05]  /*23570*/  @!P2 NANOSLEEP.SYNCS 0x989680 ;  /* 0x009896800000a95d */ /* 0x001fea0003900000 */
[----:B------:R-:W0:Y:S02]  /*23580*/  @!P2 SYNCS.PHASECHK.TRANS64 P2, [R84+URZ+0x308b0], R85 ;  /* 0x0308b0555400a5a7 */ /* 0x000e24000804007f */
[----:B0-----:R-:W-:Y:S05]  /*23590*/  @!P2 BRA `(.L_x_557) ;  /* 0xfffffffc00f0a947 */ /* 0x001fea000383ffff */
[----:B------:R-:W-:Y:S05]  /*235a0*/  BRA `(.L_x_820) ;  /* 0xfffffe7000f07947 */ /* 0x000fea000383ffff */
.L_x_577:
[----:B------:R-:W-:Y:S01]  /*235b0*/  BSSY B1, `(.L_x_821) ;  /* 0x0000008000017945 */ /* 0x000fe20003800000 */
[----:B------:R-:W-:Y:S01]  /*235c0*/  IMAD.MOV.U32 R13, RZ, RZ, R24 ;  /* 0x000000ffff0d7224 */ /* 0x000fe200078e0018 */
[----:B------:R-:W-:Y:S01]  /*235d0*/  MOV R11, 0x1c1f ;  /* 0x00001c1f000b7802 */ /* 0x000fe20000000f00 */
[----:B------:R-:W-:Y:S02]  /*235e0*/  IMAD.MOV.U32 R12, RZ, RZ, RZ ;  /* 0x000000ffff0c7224 */ /* 0x000fe400078e00ff */
[----:B------:R-:W-:-:S07]  /*235f0*/  IMAD.MOV.U32 R15, RZ, RZ, -0x1 ;  /* 0xffffffffff0f7424 */ /* 0x000fce00078e00ff */
[----:B------:R-:W-:Y:S05]  /*23600*/  WARPSYNC.COLLECTIVE R15, `(.L_x_822) ;  /* 0x000000000f087348 */ /* 0x000fea0003c00000 */
[----:B------:R0:W1:Y:S02]  /*23610*/  SHFL.IDX P6, R14, R13, R12, R11 ;  /* 0x0000000c0d0e7389 */ /* 0x00006400000c000b */
[----:B01----:R-:W-:Y:S01]  /*23620*/  ENDCOLLECTIVE ;  /* 0x000000000000791b */ /* 0x003fe20003800000 */
.L_x_822:
[----:B------:R-:W-:Y:S05]  /*23630*/  BSYNC B1 ;  /* 0x0000000000017941 */ /* 0x000fea0003800000 */
.L_x_821:
        /* <DEDUP_REMOVED lines=8> */
.L_x_823:
[----:B------:R-:W-:Y:S02]  /*236c0*/  IMAD.MOV.U32 R13, RZ, RZ, R41 ;  /* 0x000000ffff0d7224 */ /* 0x000fe400078e0029 */
[----:B------:R-:W-:-:S07]  /*236d0*/  IMAD.MOV.U32 R38, RZ, RZ, R14 ;  /* 0x000000ffff267224 */ /* 0x000fce00078e000e */
[----:B------:R-:W-:Y:S05]  /*236e0*/  WARPSYNC.COLLECTIVE R15, `(.L_x_824) ;  /* 0x000000000f087348 */ /* 0x000fea0003c00000 */
[----:B------:R0:W1:Y:S02]  /*236f0*/  SHFL.IDX P6, R14, R13, R12, R11 ;  /* 0x0000000c0d0e7389 */ /* 0x00006400000c000b */
[----:B01----:R-:W-:Y:S01]  /*23700*/  ENDCOLLECTIVE ;  /* 0x000000000000791b */ /* 0x003fe20003800000 */
.L_x_824:
[----:B------:R-:W-:Y:S01]  /*23710*/  IMAD.MOV.U32 R13, RZ, RZ, R40 ;  /* 0x000000ffff0d7224 */ /* 0x000fe200078e0028 */
[----:B------:R-:W-:-:S07]  /*23720*/  MOV R41, R14 ;  /* 0x0000000e00297202 */ /* 0x000fce0000000f00 */
[----:B------:R-:W-:Y:S05]  /*23730*/  WARPSYNC.COLLECTIVE R15, `(.L_x_825) ;  /* 0x000000000f087348 */ /* 0x000fea0003c00000 */
[----:B------:R0:W1:Y:S02]  /*23740*/  SHFL.IDX P6, R14, R13, R12, R11 ;  /* 0x0000000c0d0e7389 */ /* 0x00006400000c000b */
[----:B01----:R-:W-:Y:S01]  /*23750*/  ENDCOLLECTIVE ;  /* 0x000000000000791b */ /* 0x003fe20003800000 */
.L_x_825:
[----:B------:R-:W-:Y:S01]  /*23760*/  IMAD.MOV.U32 R40, RZ, RZ, R14 ;  /* 0x000000ffff287224 */ /* 0x000fe200078e000e */
[----:B------:R-:W-:Y:S06]  /*23770*/  BRA `(.L_x_826) ;  /* 0xfffffe8400447947 */ /* 0x000fec000383ffff */
.L_x_581:
[----:B0-----:R0:W1:Y:S02]  /*23780*/  SYNCS.PHASECHK.TRANS64.TRYWAIT P0, [R2+URZ+0x30800], R5 ;  /* 0x03080005020075a7 */ /* 0x001064000800017f */
[----:B-1----:R-:W-:Y:S05]  /*23790*/  @!P0 NANOSLEEP.SYNCS 0x989680 ;  /* 0x009896800000895d */ /* 0x002fea0003900000 */
[----:B------:R-:W1:Y:S02]  /*237a0*/  @!P0 SYNCS.PHASECHK.TRANS64 P0, [R2+URZ+0x30800], R5 ;  /* 0x03080005020085a7 */ /* 0x000e64000800007f */
[----:B-1----:R-:W-:Y:S05]  /*237b0*/  @!P0 BRA `(.L_x_581) ;  /* 0xfffffffc00f08947 */ /* 0x002fea000383ffff */
[----:B------:R-:W-:Y:S05]  /*237c0*/  BRA `(.L_x_827) ;  /* 0xfffffe9000007947 */ /* 0x000fea000383ffff */
.L_x_605:
[----:B------:R-:W-:Y:S01]  /*237d0*/  BSSY B1, `(.L_x_828) ;  /* 0x0000008000017945 */ /* 0x000fe20003800000 */
[----:B------:R-:W-:Y:S01]  /*237e0*/  MOV R13, R24 ;  /* 0x00000018000d7202 */ /* 0x000fe20000000f00 */
[----:B------:R-:W-:Y:S01]  /*237f0*/  IMAD.MOV.U32 R12, RZ, RZ, RZ ;  /* 0x000000ffff0c7224 */ /* 0x000fe200078e00ff */
[----:B------:R-:W-:Y:S01]  /*23800*/  MOV R15, 0xffffffff ;  /* 0xffffffff000f7802 */ /* 0x000fe20000000f00 */
[----:B------:R-:W-:-:S07]  /*23810*/  IMAD.MOV.U32 R11, RZ, RZ, 0x1c1f ;  /* 0x00001c1fff0b7424 */ /* 0x000fce00078e00ff */
[----:B------:R-:W-:Y:S05]  /*23820*/  WARPSYNC.COLLECTIVE R15, `(.L_x_829) ;  /* 0x000000000f087348 */ /* 0x000fea0003c00000 */
[----:B------:R0:W1:Y:S02]  /*23830*/  SHFL.IDX P6, R14, R13, R12, R11 ;  /* 0x0000000c0d0e7389 */ /* 0x00006400000c000b */
[----:B01----:R-:W-:Y:S01]  /*23840*/  ENDCOLLECTIVE ;  /* 0x000000000000791b */ /* 0x003fe20003800000 */
.L_x_829:
[----:B------:R-:W-:Y:S05]  /*23850*/  BSYNC B1 ;  /* 0x0000000000017941 */ /* 0x000fea0003800000 */
.L_x_828:
        /* <DEDUP_REMOVED lines=8> */
.L_x_830:
[----:B------:R-:W-:Y:S01]  /*238e0*/  IMAD.MOV.U32 R13, RZ, RZ, R41 ;  /* 0x000000ffff0d7224 */ /* 0x000fe200078e0029 */
[----:B------:R-:W-:-:S07]  /*238f0*/  MOV R3, R14 ;  /* 0x0000000e00037202 */ /* 0x000fce0000000f00 */
[----:B------:R-:W-:Y:S05]  /*23900*/  WARPSYNC.COLLECTIVE R15, `(.L_x_831) ;  /* 0x000000000f087348 */ /* 0x000fea0003c00000 */
[----:B------:R0:W1:Y:S02]  /*23910*/  SHFL.IDX P6, R14, R13, R12, R11 ;  /* 0x0000000c0d0e7389 */ /* 0x00006400000c000b */
[----:B01----:R-:W-:Y:S01]  /*23920*/  ENDCOLLECTIVE ;  /* 0x000000000000791b */ /* 0x003fe20003800000 */
.L_x_831:
[----:B------:R-:W-:Y:S01]  /*23930*/  MOV R13, R40 ;  /* 0x00000028000d7202 */ /* 0x000fe20000000f00 */
[----:B------:R-:W-:-:S07]  /*23940*/  IMAD.MOV.U32 R37, RZ, RZ, R14 ;  /* 0x000000ffff257224 */ /* 0x000fce00078e000e */
[----:B------:R-:W-:Y:S05]  /*23950*/  WARPSYNC.COLLECTIVE R15, `(.L_x_832) ;  /* 0x000000000f087348 */ /* 0x000fea0003c00000 */
[----:B------:R0:W1:Y:S02]  /*23960*/  SHFL.IDX P6, R14, R13, R12, R11 ;  /* 0x0000000c0d0e7389 */ /* 0x00006400000c000b */
[----:B01----:R-:W-:Y:S01]  /*23970*/  ENDCOLLECTIVE ;  /* 0x000000000000791b */ /* 0x003fe20003800000 */
.L_x_832:
[----:B------:R-:W-:Y:S01]  /*23980*/  IMAD.MOV.U32 R40, RZ, RZ, R14 ;  /* 0x000000ffff287224 */ /* 0x000fe200078e000e */
[----:B------:R-:W-:Y:S06]  /*23990*/  BRA `(.L_x_833) ;  /* 0xfffffeac00a07947 */ /* 0x000fec000383ffff */
.L_x_609:
[----:B0-----:R0:W1:Y:S02]  /*239a0*/  SYNCS.PHASECHK.TRANS64.TRYWAIT P0, [R2+URZ+0x30800], R5 ;  /* 0x03080005020075a7 */ /* 0x001064000800017f */
[----:B-1----:R-:W-:Y:S05]  /*239b0*/  @!P0 NANOSLEEP.SYNCS 0x989680 ;  /* 0x009896800000895d */ /* 0x002fea0003900000 */
[----:B------:R-:W1:Y:S02]  /*239c0*/  @!P0 SYNCS.PHASECHK.TRANS64 P0, [R2+URZ+0x30800], R5 ;  /* 0x03080005020085a7 */ /* 0x000e64000800007f */
[----:B-1----:R-:W-:Y:S05]  /*239d0*/  @!P0 BRA `(.L_x_609) ;  /* 0xfffffffc00f08947 */ /* 0x002fea000383ffff */
[----:B------:R-:W-:Y:S05]  /*239e0*/  BRA `(.L_x_834) ;  /* 0xfffffeb400b47947 */ /* 0x000fea000383ffff */
.L_x_623:
[----:B-1----:R1:W2:Y:S02]  /*239f0*/  SYNCS.PHASECHK.TRANS64.TRYWAIT P1, [R3+URZ+0x30830], R0 ;  /* 0x03083000030075a7 */ /* 0x0022a4000802017f */
[----:B--2---:R-:W-:Y:S05]  /*23a00*/  @!P1 NANOSLEEP.SYNCS 0x989680 ;  /* 0x009896800000995d */ /* 0x004fea0003900000 */
[----:B------:R-:W2:Y:S02]  /*23a10*/  @!P1 SYNCS.PHASECHK.TRANS64 P1, [R3+URZ+0x30830], R0 ;  /* 0x03083000030095a7 */ /* 0x000ea4000802007f */
[----:B--2---:R-:W-:Y:S05]  /*23a20*/  @!P1 BRA `(.L_x_623) ;  /* 0xfffffffc00f09947 */ /* 0x004fea000383ffff */
[----:B------:R-:W-:Y:S05]  /*23a30*/  BRA `(.L_x_622) ;  /* 0xfffffed800f07947 */ /* 0x000fea000383ffff */
.L_x_631:
[----:B-1----:R1:W2:Y:S02]  /*23a40*/  SYNCS.PHASECHK.TRANS64.TRYWAIT P1, [R0+URZ+0x30830], R4 ;  /* 0x03083004000075a7 */ /* 0x0022a4000802017f */
[----:B--2---:R-:W-:Y:S05]  /*23a50*/  @!P1 NANOSLEEP.SYNCS 0x989680 ;  /* 0x009896800000995d */ /* 0x004fea0003900000 */
[----:B------:R-:W2:Y:S02]  /*23a60*/  @!P1 SYNCS.PHASECHK.TRANS64 P1, [R0+URZ+0x30830], R4 ;  /* 0x03083004000095a7 */ /* 0x000ea4000802007f */
[----:B--2---:R-:W-:Y:S05]  /*23a70*/  @!P1 BRA `(.L_x_631) ;  /* 0xfffffffc00f09947 */ /* 0x004fea000383ffff */
[----:B------:R-:W-:Y:S05]  /*23a80*/  BRA `(.L_x_630) ;  /* 0xffffff0800307947 */ /* 0x000fea000383ffff */
.L_x_636:
[----:B-1----:R1:W2:Y:S02]  /*23a90*/  SYNCS.PHASECHK.TRANS64.TRYWAIT P1, [R12+URZ+0x30850], R3 ;  /* 0x030850030c0075a7 */ /* 0x0022a4000802017f */
[----:B--2---:R-:W-:Y:S05]  /*23aa0*/  @!P1 NANOSLEEP.SYNCS 0x989680 ;  /* 0x009896800000995d */ /* 0x004fea0003900000 */
[----:B------:R-:W2:Y:S02]  /*23ab0*/  @!P1 SYNCS.PHASECHK.TRANS64 P1, [R12+URZ+0x30850], R3 ;  /* 0x030850030c0095a7 */ /* 0x000ea4000802007f */
[----:B--2---:R-:W-:Y:S05]  /*23ac0*/  @!P1 BRA `(.L_x_636) ;  /* 0xfffffffc00f09947 */ /* 0x004fea000383ffff */
[----:B------:R-:W-:Y:S05]  /*23ad0*/  BRA `(.L_x_635) ;  /* 0xffffff1400e47947 */ /* 0x000fea000383ffff */
.L_x_644:
[----:B-1----:R1:W2:Y:S02]  /*23ae0*/  SYNCS.PHASECHK.TRANS64.TRYWAIT P1, [R6+URZ+0x30850], R3 ;  /* 0x03085003060075a7 */ /* 0x0022a4000802017f */
[----:B--2---:R-:W-:Y:S05]  /*23af0*/  @!P1 NANOSLEEP.SYNCS 0x989680 ;  /* 0x009896800000995d */ /* 0x004fea0003900000 */
[----:B------:R-:W2:Y:S02]  /*23b00*/  @!P1 SYNCS.PHASECHK.TRANS64 P1, [R6+URZ+0x30850], R3 ;  /* 0x03085003060095a7 */ /* 0x000ea4000802007f */
[----:B--2---:R-:W-:Y:S05]  /*23b10*/  @!P1 BRA `(.L_x_644) ;  /* 0xfffffffc00f09947 */ /* 0x004fea000383ffff */
[----:B------:R-:W-:Y:S05]  /*23b20*/  BRA `(.L_x_643) ;  /* 0xffffff3400bc7947 */ /* 0x000fea000383ffff */
.L_x_684:
[----:B------:R-:W0:Y:S01]  /*23b30*/  S2R R9, SR_TID.X ;  /* 0x0000000000097919 */ /* 0x000e220000002100 */
[----:B------:R-:W-:Y:S01]  /*23b40*/  BSSY B1, `(.L_x_835) ;  /* 0x000000a000017945 */ /* 0x000fe20003800000 */
[----:B------:R-:W-:Y:S01]  /*23b50*/  MOV R12, RZ ;  /* 0x000000ff000c7202 */ /* 0x000fe20000000f00 */
[----:B------:R-:W-:Y:S02]  /*23b60*/  IMAD.MOV.U32 R11, RZ, RZ, 0x1f ;  /* 0x0000001fff0b7424 */ /* 0x000fe400078e00ff */
[----:B------:R-:W-:Y:S01]  /*23b70*/  IMAD.MOV.U32 R15, RZ, RZ, -0x1 ;  /* 0xffffffffff0f7424 */ /* 0x000fe200078e00ff */
[----:B0-----:R-:W-:-:S04]  /*23b80*/  SHF.R.U32.HI R9, RZ, 0x5, R9 ;  /* 0x00000005ff097819 */ /* 0x001fc80000011609 */
[----:B------:R-:W-:-:S05]  /*23b90*/  LOP3.LUT R9, R9, 0x3, RZ, 0xc0, !PT ;  /* 0x0000000309097812 */ /* 0x000fca00078ec0ff */
[----:B------:R-:W-:-:S07]  /*23ba0*/  IMAD.MOV.U32 R13, RZ, RZ, R9 ;  /* 0x000000ffff0d7224 */ /* 0x000fce00078e0009 */
[----:B------:R-:W-:Y:S05]  /*23bb0*/  WARPSYNC.COLLECTIVE R15, `(.L_x_836) ;  /* 0x000000000f087348 */ /* 0x000fea0003c00000 */
[----:B------:R0:W1:Y:S02]  /*23bc0*/  SHFL.IDX P6, R14, R13, R12, R11 ;  /* 0x0000000c0d0e7389 */ /* 0x00006400000c000b */
[----:B01----:R-:W-:Y:S01]  /*23bd0*/  ENDCOLLECTIVE ;  /* 0x000000000000791b */ /* 0x003fe20003800000 */
.L_x_836:
[----:B------:R-:W-:Y:S05]  /*23be0*/  BSYNC B1 ;  /* 0x0000000000017941 */ /* 0x000fea0003800000 */
.L_x_835:
[----:B------:R-:W-:Y:S05]  /*23bf0*/  BRA `(.L_x_837) ;  /* 0xffffff9400187947 */ /* 0x000fea000383ffff */
.L_x_686:
[----:B------:R-:W-:Y:S01]  /*23c00*/  BSSY B1, `(.L_x_838) ;  /* 0x0000006000017945 */ /* 0x000fe20003800000 */
[----:B------:R-:W-:-:S07]  /*23c10*/  MOV R15, 0xffffffff ;  /* 0xffffffff000f7802 */ /* 0x000fce0000000f00 */
[----:B0-----:R-:W-:Y:S05]  /*23c20*/  WARPSYNC.COLLECTIVE R15, `(.L_x_839) ;  /* 0x000000000f0c7348 */ /* 0x001fea0003c00000 */
[----:B------:R-:W-:Y:S02]  /*23c30*/  ELECT P6, UR62, PT ;  /* 0x00000000003e782f */ /* 0x000fe400038c0000 */
[----:B------:R-:W-:Y:S01]  /*23c40*/  MOV R14, UR62 ;  /* 0x0000003e000e7c02 */ /* 0x000fe20008000f00 */
[----:B0-----:R-:W-:Y:S10]  /*23c50*/  ENDCOLLECTIVE ;  /* 0x000000000000791b */ /* 0x001ff40003800000 */
.L_x_839:
[----:B------:R-:W-:Y:S05]  /*23c60*/  BSYNC B1 ;  /* 0x0000000000017941 */ /* 0x000fea0003800000 */
.L_x_838:
[----:B------:R-:W-:Y:S05]  /*23c70*/  BRA `(.L_x_685) ;  /* 0xffffff9400107947 */ /* 0x000fea000383ffff */
.L_x_688:
[----:B0-----:R0:W1:Y:S02]  /*23c80*/  SYNCS.PHASECHK.TRANS64.TRYWAIT P0, [R22+URZ+0x30820], R8 ;  /* 0x03082008160075a7 */ /* 0x001064000800017f */
[----:B-1----:R-:W-:Y:S05]  /*23c90*/  @!P0 NANOSLEEP.SYNCS 0x989680 ;  /* 0x009896800000895d */ /* 0x002fea0003900000 */
[----:B------:R-:W1:Y:S02]  /*23ca0*/  @!P0 SYNCS.PHASECHK.TRANS64 P0, [R22+URZ+0x30820], R8 ;  /* 0x03082008160085a7 */ /* 0x000e64000800007f */
[----:B-1----:R-:W-:Y:S05]  /*23cb0*/  @!P0 BRA `(.L_x_688) ;  /* 0xfffffffc00f08947 */ /* 0x002fea000383ffff */
[----:B------:R-:W-:Y:S05]  /*23cc0*/  BRA `(.L_x_840) ;  /* 0xffffff9400207947 */ /* 0x000fea000383ffff */
.L_x_692:
[----:B-1----:R1:W2:Y:S02]  /*23cd0*/  SYNCS.PHASECHK.TRANS64.TRYWAIT P0, [R12+URZ+0x308a0], R11 ;  /* 0x0308a00b0c0075a7 */ /* 0x0022a4000800017f */
[----:B--2---:R-:W-:Y:S05]  /*23ce0*/  @!P0 NANOSLEEP.SYNCS 0x989680 ;  /* 0x009896800000895d */ /* 0x004fea0003900000 */
[----:B------:R-:W2:Y:S02]  /*23cf0*/  @!P0 SYNCS.PHASECHK.TRANS64 P0, [R12+URZ+0x308a0], R11 ;  /* 0x0308a00b0c0085a7 */ /* 0x000ea4000800007f */
[----:B--2---:R-:W-:Y:S05]  /*23d00*/  @!P0 BRA `(.L_x_692) ;  /* 0xfffffffc00f08947 */ /* 0x004fea000383ffff */
[----:B------:R-:W-:Y:S05]  /*23d10*/  BRA `(.L_x_841) ;  /* 0xffffff9400387947 */ /* 0x000fea000383ffff */
.L_x_699:
[----:B0-----:R0:W2:Y:S02]  /*23d20*/  SYNCS.PHASECHK.TRANS64.TRYWAIT P0, [R12+URZ+0x308c0], R11 ;  /* 0x0308c00b0c0075a7 */ /* 0x0010a4000800017f */
[----:B--2---:R-:W-:Y:S05]  /*23d30*/  @!P0 NANOSLEEP.SYNCS 0x989680 ;  /* 0x009896800000895d */ /* 0x004fea0003900000 */
[----:B------:R-:W2:Y:S02]  /*23d40*/  @!P0 SYNCS.PHASECHK.TRANS64 P0, [R12+URZ+0x308c0], R11 ;  /* 0x0308c00b0c0085a7 */ /* 0x000ea4000800007f */
[----:B--2---:R-:W-:Y:S05]  /*23d50*/  @!P0 BRA `(.L_x_699) ;  /* 0xfffffffc00f08947 */ /* 0x004fea000383ffff */
[----:B------:R-:W-:Y:S05]  /*23d60*/  BRA `(.L_x_842) ;  /* 0xffffff9800347947 */ /* 0x000fea000383ffff */
.L_x_708:
[----:B-1----:R1:W2:Y:S02]  /*23d70*/  SYNCS.PHASECHK.TRANS64.TRYWAIT P2, [R11+URZ+0x308a0], R10 ;  /* 0x0308a00a0b0075a7 */ /* 0x0022a4000804017f */
[----:B--2---:R-:W-:Y:S05]  /*23d80*/  @!P2 NANOSLEEP.SYNCS 0x989680 ;  /* 0x009896800000a95d */ /* 0x004fea0003900000 */
[----:B------:R-:W2:Y:S02]  /*23d90*/  @!P2 SYNCS.PHASECHK.TRANS64 P2, [R11+URZ+0x308a0], R10 ;  /* 0x0308a00a0b00a5a7 */ /* 0x000ea4000804007f */
[----:B--2---:R-:W-:Y:S05]  /*23da0*/  @!P2 BRA `(.L_x_708) ;  /* 0xfffffffc00f0a947 */ /* 0x004fea000383ffff */
[----:B------:R-:W-:Y:S05]  /*23db0*/  BRA `(.L_x_843) ;  /* 0xffffff9c00687947 */ /* 0x000fea000383ffff */
.L_x_715:
[----:B0-----:R0:W2:Y:S02]  /*23dc0*/  SYNCS.PHASECHK.TRANS64.TRYWAIT P2, [R11+URZ+0x308c0], R10 ;  /* 0x0308c00a0b0075a7 */ /* 0x0010a4000804017f */
[----:B--2---:R-:W-:Y:S05]  /*23dd0*/  @!P2 NANOSLEEP.SYNCS 0x989680 ;  /* 0x009896800000a95d */ /* 0x004fea0003900000 */
[----:B------:R-:W2:Y:S02]  /*23de0*/  @!P2 SYNCS.PHASECHK.TRANS64 P2, [R11+URZ+0x308c0], R10 ;  /* 0x0308c00a0b00a5a7 */ /* 0x000ea4000804007f */
[----:B--2---:R-:W-:Y:S05]  /*23df0*/  @!P2 BRA `(.L_x_715) ;  /* 0xfffffffc00f0a947 */ /* 0x004fea000383ffff */
[----:B------:R-:W-:Y:S05]  /*23e00*/  BRA `(.L_x_844) ;  /* 0xffffffa000607947 */ /* 0x000fea000383ffff */
.L_x_732:
[----:B0-----:R-:W0:Y:S01]  /*23e10*/  S2R R8, SR_TID.X ;  /* 0x0000000000087919 */ /* 0x001e220000002100 */
[----:B------:R-:W-:Y:S01]  /*23e20*/  BSSY B0, `(.L_x_845) ;  /* 0x000000a000007945 */ /* 0x000fe20003800000 */
[----:B------:R-:W-:Y:S01]  /*23e30*/  IMAD.MOV.U32 R12, RZ, RZ, RZ ;  /* 0x000000ffff0c7224 */ /* 0x000fe200078e00ff */
[----:B------:R-:W-:Y:S01]  /*23e40*/  MOV R11, 0x1f ;  /* 0x0000001f000b7802 */ /* 0x000fe20000000f00 */
[----:B------:R-:W-:Y:S01]  /*23e50*/  IMAD.MOV.U32 R15, RZ, RZ, -0x1 ;  /* 0xffffffffff0f7424 */ /* 0x000fe200078e00ff */
[----:B0-----:R-:W-:-:S04]  /*23e60*/  SHF.R.U32.HI R8, RZ, 0x5, R8 ;  /* 0x00000005ff087819 */ /* 0x001fc80000011608 */
[----:B------:R-:W-:-:S05]  /*23e70*/  LOP3.LUT R8, R8, 0x3, RZ, 0xc0, !PT ;  /* 0x0000000308087812 */ /* 0x000fca00078ec0ff */
[----:B------:R-:W-:-:S07]  /*23e80*/  IMAD.MOV.U32 R13, RZ, RZ, R8 ;  /* 0x000000ffff0d7224 */ /* 0x000fce00078e0008 */
[----:B-----5:R-:W-:Y:S05]  /*23e90*/  WARPSYNC.COLLECTIVE R15, `(.L_x_846) ;  /* 0x000000000f087348 */ /* 0x020fea0003c00000 */
[----:B------:R0:W1:Y:S02]  /*23ea0*/  SHFL.IDX P6, R14, R13, R12, R11 ;  /* 0x0000000c0d0e7389 */ /* 0x00006400000c000b */
[----:B01---5:R-:W-:Y:S01]  /*23eb0*/  ENDCOLLECTIVE ;  /* 0x000000000000791b */ /* 0x023fe20003800000 */
.L_x_846:
[----:B------:R-:W-:Y:S05]  /*23ec0*/  BSYNC B0 ;  /* 0x0000000000007941 */ /* 0x000fea0003800000 */
.L_x_845:
[----:B------:R-:W-:Y:S05]  /*23ed0*/  BRA `(.L_x_847) ;  /* 0xffffffb000147947 */ /* 0x000fea000383ffff */
.L_x_735:
[----:B0-----:R0:W1:Y:S02]  /*23ee0*/  SYNCS.PHASECHK.TRANS64.TRYWAIT P0, [R7+URZ+0x30840], R2 ;  /* 0x03084002070075a7 */ /* 0x001064000800017f */
[----:B-1----:R-:W-:Y:S05]  /*23ef0*/  @!P0 NANOSLEEP.SYNCS 0x989680 ;  /* 0x009896800000895d */ /* 0x002fea0003900000 */
[----:B------:R-:W1:Y:S02]  /*23f00*/  @!P0 SYNCS.PHASECHK.TRANS64 P0, [R7+URZ+0x30840], R2 ;  /* 0x03084002070085a7 */ /* 0x000e64000800007f */
[----:B-1----:R-:W-:Y:S05]  /*23f10*/  @!P0 BRA `(.L_x_735) ;  /* 0xfffffffc00f08947 */ /* 0x002fea000383ffff */
[----:B------:R-:W-:Y:S05]  /*23f20*/  BRA `(.L_x_848) ;  /* 0xffffffb000647947 */ /* 0x000fea000383ffff */
.L_x_736:
[----:B------:R-:W-:Y:S01]  /*23f30*/  BSSY B0, `(.L_x_849) ;  /* 0x0000008000007945 */ /* 0x000fe20003800000 */
[----:B------:R-:W-:Y:S01]  /*23f40*/  IMAD.MOV.U32 R13, RZ, RZ, R0 ;  /* 0x000000ffff0d7224 */ /* 0x000fe200078e0000 */
[----:B------:R-:W-:Y:S01]  /*23f50*/  MOV R12, RZ ;  /* 0x000000ff000c7202 */ /* 0x000fe20000000f00 */
[----:B------:R-:W-:Y:S02]  /*23f60*/  IMAD.MOV.U32 R11, RZ, RZ, 0x181f ;  /* 0x0000181fff0b7424 */ /* 0x000fe400078e00ff */
[----:B------:R-:W-:-:S07]  /*23f70*/  IMAD.MOV.U32 R15, RZ, RZ, -0x1 ;  /* 0xffffffffff0f7424 */ /* 0x000fce00078e00ff */
[----:B------:R-:W-:Y:S05]  /*23f80*/  WARPSYNC.COLLECTIVE R15, `(.L_x_850) ;  /* 0x000000000f087348 */ /* 0x000fea0003c00000 */
[----:B------:R0:W1:Y:S02]  /*23f90*/  SHFL.IDX P6, R14, R13, R12, R11 ;  /* 0x0000000c0d0e7389 */ /* 0x00006400000c000b */
[----:B01----:R-:W-:Y:S01]  /*23fa0*/  ENDCOLLECTIVE ;  /* 0x000000000000791b */ /* 0x003fe20003800000 */
.L_x_850:
[----:B------:R-:W-:Y:S05]  /*23fb0*/  BSYNC B0 ;  /* 0x0000000000007941 */ /* 0x000fea0003800000 */
.L_x_849:
[----:B------:R-:W-:Y:S01]  /*23fc0*/  IMAD.MOV.U32 R13, RZ, RZ, R4 ;  /* 0x000000ffff0d7224 */ /* 0x000fe200078e0004 */
[----:B------:R-:W-:Y:S01]  /*23fd0*/  MOV R11, 0x181f ;  /* 0x0000181f000b7802 */ /* 0x000fe20000000f00 */
[----:B------:R-:W-:Y:S01]  /*23fe0*/  IMAD.MOV.U32 R12, RZ, RZ, RZ ;  /* 0x000000ffff0c7224 */ /* 0x000fe200078e00ff */
[----:B------:R-:W-:Y:S01]  /*23ff0*/  MOV R2, R14 ;  /* 0x0000000e00027202 */ /* 0x000fe20000000f00 */
[----:B------:R-:W-:Y:S02]  /*24000*/  IMAD.MOV.U32 R15, RZ, RZ, -0x1 ;  /* 0xffffffffff0f7424 */ /* 0x000fe400078e00ff */
[----:B------:R-:W-:-:S07]  /*24010*/  @P0 IMAD R8, R5, 0x2, R22 ;  /* 0x0000000205080824 */ /* 0x000fce00078e0216 */
[----:B------:R-:W-:Y:S05]  /*24020*/  WARPSYNC.COLLECTIVE R15, `(.L_x_851) ;  /* 0x000000000f087348 */ /* 0x000fea0003c00000 */
[----:B------:R0:W1:Y:S02]  /*24030*/  SHFL.IDX P6, R14, R13, R12, R11 ;  /* 0x0000000c0d0e7389 */ /* 0x00006400000c000b */
[----:B01----:R-:W-:Y:S01]  /*24040*/  ENDCOLLECTIVE ;  /* 0x000000000000791b */ /* 0x003fe20003800000 */
.L_x_851:
[----:B------:R-:W-:Y:S01]  /*24050*/  IMAD.MOV.U32 R13, RZ, RZ, R0 ;  /* 0x000000ffff0d7224 */ /* 0x000fe200078e0000 */
[----:B------:R-:W-:Y:S01]  /*24060*/  MOV R12, 0x1 ;  /* 0x00000001000c7802 */ /* 0x000fe20000000f00 */
[----:B------:R-:W-:-:S07]  /*24070*/  IMAD.MOV.U32 R3, RZ, RZ, R14 ;  /* 0x000000ffff037224 */ /* 0x000fce00078e000e */
[----:B------:R-:W-:Y:S05]  /*24080*/  WARPSYNC.COLLECTIVE R15, `(.L_x_852) ;  /* 0x000000000f087348 */ /* 0x000fea0003c00000 */
[----:B------:R0:W1:Y:S02]  /*24090*/  SHFL.IDX P6, R14, R13, R12, R11 ;  /* 0x0000000c0d0e7389 */ /* 0x00006400000c000b */
[----:B01----:R-:W-:Y:S01]  /*240a0*/  ENDCOLLECTIVE ;  /* 0x000000000000791b */ /* 0x003fe20003800000 */
.L_x_852:
[----:B------:R-:W-:-:S04]  /*240b0*/  @P0 LEA R3, P1, R32, R3, 0x1 ;  /* 0x0000000320030211 */ /* 0x000fc800078208ff */
[----:B------:R-:W-:Y:S02]  /*240c0*/  @P0 IADD3.X R2, RZ, R2, RZ, P1, !PT ;  /* 0x00000002ff020210 */ /* 0x000fe40000ffe4ff */
[----:B------:R-:W-:Y:S02]  /*240d0*/  ISETP.GE.AND P1, PT, R6, 0x11, PT ;  /* 0x000000110600780c */ /* 0x000fe40003f26270 */
        /* <DEDUP_REMOVED lines=14> */
.L_x_853:
[----:B------:R-:W-:Y:S01]  /*241c0*/  @P1 IMAD R8, R5, 0x2, R22 ;  /* 0x0000000205081824 */ /* 0x000fe200078e0216 */
[----:B------:R-:W-:Y:S01]  /*241d0*/  MOV R13, R0 ;  /* 0x00000000000d7202 */ /* 0x000fe20000000f00 */
[----:B------:R-:W-:Y:S01]  /*241e0*/  IMAD.MOV.U32 R12, RZ, RZ, 0x2 ;  /* 0x00000002ff0c7424 */ /* 0x000fe200078e00ff */
[----:B------:R-:W-:-:S07]  /*241f0*/  MOV R3, R14 ;  /* 0x0000000e00037202 */ /* 0x000fce0000000f00 */
[----:B------:R-:W-:Y:S05]  /*24200*/  WARPSYNC.COLLECTIVE R15, `(.L_x_854) ;  /* 0x000000000f087348 */ /* 0x000fea0003c00000 */
[----:B------:R0:W1:Y:S02]  /*24210*/  SHFL.IDX P6, R14, R13, R12, R11 ;  /* 0x0000000c0d0e7389 */ /* 0x00006400000c000b */
[----:B01----:R-:W-:Y:S01]  /*24220*/  ENDCOLLECTIVE ;  /* 0x000000000000791b */ /* 0x003fe20003800000 */
.L_x_854:
[----:B------:R-:W-:-:S05]  /*24230*/  @P1 LEA R3, P0, R32, R3, 0x1 ;  /* 0x0000000320031211 */ /* 0x000fca00078008ff */
[----:B------:R-:W-:-:S05]  /*24240*/  @P1 IMAD.X R2, RZ, RZ, R2, P0 ;  /* 0x000000ffff021224 */ /* 0x000fca00000e0602 */
[----:B------:R-:W-:Y:S02]  /*24250*/  @P1 LOP3.LUT R3, R3, R2, RZ, 0x3c, !PT ;  /* 0x0000000203031212 */ /* 0x000fe400078e3cff */
[----:B------:R-:W-:Y:S02]  /*24260*/  MOV R13, R4 ;  /* 0x00000004000d7202 */ /* 0x000fe40000000f00 */
        /* <DEDUP_REMOVED lines=13> */
.L_x_855:
[----:B------:R-:W-:Y:S01]  /*24340*/  @P1 LEA R8, R5, R22, 0x1 ;  /* 0x0000001605081211 */ /* 0x000fe200078e08ff */
[----:B------:R-:W-:Y:S02]  /*24350*/  IMAD.MOV.U32 R13, RZ, RZ, R0 ;  /* 0x000000ffff0d7224 */ /* 0x000fe400078e0000 */
[----:B------:R-:W-:Y:S02]  /*24360*/  IMAD.MOV.U32 R12, RZ, RZ, 0x3 ;  /* 0x00000003ff0c7424 */ /* 0x000fe400078e00ff */
[----:B------:R-:W-:-:S07]  /*24370*/  IMAD.MOV.U32 R3, RZ, RZ, R14 ;  /* 0x000000ffff037224 */ /* 0x000fce00078e000e */
[----:B------:R-:W-:Y:S05]  /*24380*/  WARPSYNC.COLLECTIVE R15, `(.L_x_856) ;  /* 0x000000000f087348 */ /* 0x000fea0003c00000 */
[----:B------:R0:W1:Y:S02]  /*24390*/  SHFL.IDX P6, R14, R13, R12, R11 ;  /* 0x0000000c0d0e7389 */ /* 0x00006400000c000b */
[----:B01----:R-:W-:Y:S01]  /*243a0*/  ENDCOLLECTIVE ;  /* 0x000000000000791b */ /* 0x003fe20003800000 */
.L_x_856:
        /* <DEDUP_REMOVED lines=17> */
.L_x_857:
[----:B------:R-:W-:Y:S02]  /*244c0*/  @P1 IMAD R8, R5, 0x2, R22 ;  /* 0x0000000205081824 */ /* 0x000fe400078e0216 */
[----:B------:R-:W-:Y:S01]  /*244d0*/  IMAD.MOV.U32 R13, RZ, RZ, R0 ;  /* 0x000000ffff0d7224 */ /* 0x000fe200078e0000 */
[----:B------:R-:W-:Y:S01]  /*244e0*/  MOV R12, 0x4 ;  /* 0x00000004000c7802 */ /* 0x000fe20000000f00 */
[----:B------:R-:W-:-:S07]  /*244f0*/  IMAD.MOV.U32 R3, RZ, RZ, R14 ;  /* 0x000000ffff037224 */ /* 0x000fce00078e000e */
[----:B------:R-:W-:Y:S05]  /*24500*/  WARPSYNC.COLLECTIVE R15, `(.L_x_858) ;  /* 0x000000000f087348 */ /* 0x000fea0003c00000 */
[----:B------:R0:W1:Y:S02]  /*24510*/  SHFL.IDX P6, R14, R13, R12, R11 ;  /* 0x0000000c0d0e7389 */ /* 0x00006400000c000b */
[----:B01----:R-:W-:Y:S01]  /*24520*/  ENDCOLLECTIVE ;  /* 0x000000000000791b */ /* 0x003fe20003800000 */
.L_x_858:
[----:B------:R-:W-:-:S04]  /*24530*/  @P1 LEA R3, P0, R32, R3, 0x1 ;  /* 0x0000000320031211 */ /* 0x000fc800078008ff */
[----:B------:R-:W-:-:S04]  /*24540*/  @P1 IADD3.X R2, RZ, R2, RZ, P0, !PT ;  /* 0x00000002ff021210 */ /* 0x000fc800007fe4ff */
        /* <DEDUP_REMOVED lines=15> */
.L_x_859:
[----:B------:R-:W-:Y:S01]  /*24640*/  @P1 IMAD R8, R5, 0x2, R22 ;  /* 0x0000000205081824 */ /* 0x000fe200078e0216 */
[----:B------:R-:W-:Y:S01]  /*24650*/  MOV R13, R0 ;  /* 0x00000000000d7202 */ /* 0x000fe20000000f00 */
[----:B------:R-:W-:Y:S01]  /*24660*/  IMAD.MOV.U32 R12, RZ, RZ, 0x5 ;  /* 0x00000005ff0c7424 */ /* 0x000fe200078e00ff */
[----:B------:R-:W-:-:S07]  /*24670*/  MOV R3, R14 ;  /* 0x0000000e00037202 */ /* 0x000fce0000000f00 */
[----:B------:R-:W-:Y:S05]  /*24680*/  WARPSYNC.COLLECTIVE R15, `(.L_x_860) ;  /* 0x000000000f087348 */ /* 0x000fea0003c00000 */
[----:B------:R0:W1:Y:S02]  /*24690*/  SHFL.IDX P6, R14, R13, R12, R11 ;  /* 0x0000000c0d0e7389 */ /* 0x00006400000c000b */
[----:B01----:R-:W-:Y:S01]  /*246a0*/  ENDCOLLECTIVE ;  /* 0x000000000000791b */ /* 0x003fe20003800000 */
.L_x_860:
[----:B------:R-:W-:-:S05]  /*246b0*/  @P1 LEA R3, P0, R32, R3, 0x1 ;  /* 0x0000000320031211 */ /* 0x000fca00078008ff */
[----:B------:R-:W-:-:S05]  /*246c0*/  @P1 IMAD.X R2, RZ, RZ, R2, P0 ;  /* 0x000000ffff021224 */ /* 0x000fca00000e0602 */
[----:B------:R-:W-:Y:S02]  /*246d0*/  @P1 LOP3.LUT R3, R3, R2, RZ, 0x3c, !PT ;  /* 0x0000000203031212 */ /* 0x000fe400078e3cff */
[----:B------:R-:W-:Y:S02]  /*246e0*/  MOV R13, R4 ;  /* 0x00000004000d7202 */ /* 0x000fe40000000f00 */
[----:B------:R-:W-:-:S04]  /*246f0*/  @P1 LOP3.LUT R2, R3, R2, RZ, 0x3c, !PT ;  /* 0x0000000203021212 */ /* 0x000fc800078e3cff */
[----:B------:R-:W-:Y:S01]  /*24700*/  @P1 LOP3.LUT R3, R3, R2, RZ, 0x3c, !PT ;  /* 0x0000000203031212 */ /* 0x000fe200078e3cff */
[----:B------:R-:W-:-:S04]  /*24710*/  IMAD.MOV.U32 R0, RZ, RZ, R14 ;  /* 0x000000ffff007224 */ /* 0x000fc800078e000e */
[----:B------:R-:W-:Y:S01]  /*24720*/  @!PT LDS RZ, [RZ] ;  /* 0x00000000fffff984 */ /* 0x000fe20000000800 */
[----:B------:R-:W-:Y:S01]  /*24730*/  @!PT LDS RZ, [RZ] ;  /* 0x00000000fffff984 */ /* 0x000fe20000000800 */
[----:B------:R-:W-:Y:S01]  /*24740*/  @!PT LDS RZ, [RZ] ;  /* 0x00000000fffff984 */ /* 0x000fe20000000800 */
[----:B------:R0:W-:Y:S03]  /*24750*/  @P1 LDGSTS.E.BYPASS.LTC128B.128 [R8+0x20400], desc[UR48][R2.64], !P4 ;  /* 0x2040000002081fae */ /* 0x0001e6000e101d70 */
[----:B0-----:R-:W-:Y:S05]  /*24760*/  WARPSYNC.COLLECTIVE R15, `(.L_x_861) ;  /* 0x000000000f087348 */ /* 0x001fea0003c00000 */
[----:B------:R1:W2:Y:S02]  /*24770*/  SHFL.IDX P6, R14, R13, R12, R11 ;  /* 0x0000000c0d0e7389 */ /* 0x0002a400000c000b */
[----:B012---:R-:W-:Y:S01]  /*24780*/  ENDCOLLECTIVE ;  /* 0x000000000000791b */ /* 0x007fe20003800000 */
.L_x_861:
[----:B------:R-:W-:Y:S01]  /*24790*/  @!PT LDS RZ, [RZ] ;  /* 0x00000000fffff984 */ /* 0x000fe20000000800 */
[----:B------:R-:W-:Y:S01]  /*247a0*/  @!PT LDS RZ, [RZ] ;  /* 0x00000000fffff984 */ /* 0x000fe20000000800 */
[----:B------:R-:W-:Y:S01]  /*247b0*/  @!PT LDS RZ, [RZ] ;  /* 0x00000000fffff984 */ /* 0x000fe20000000800 */
[----:B------:R-:W-:Y:S04]  /*247c0*/  @P1 LDGSTS.E.BYPASS.LTC128B.128 [R8+0x23400], desc[UR48][R2.64+0x80], !P3 ;  /* 0x2340008002081fae */ /* 0x000fe8000d901d70 */
[----:B------:R0:W-:Y:S02]  /*247d0*/  @P1 LDGSTS.E.BYPASS.LTC128B.128 [R8+0x26400], desc[UR48][R2.64+0x100], !P2 ;  /* 0x2640010002081fae */ /* 0x0001e4000d101d70 */
[----:B0-----:R-:W-:Y:S01]  /*247e0*/  IMAD.MOV.U32 R2, RZ, RZ, R14 ;  /* 0x000000ffff027224 */ /* 0x001fe200078e000e */
[----:B------:R-:W-:Y:S06]  /*247f0*/  BRA `(.L_x_862) ;  /* 0xffffffac00a47947 */ /* 0x000fec000383ffff */
.L_x_741:
[----:B------:R-:W-:Y:S01]  /*24800*/  IMAD.MOV.U32 R13, RZ, RZ, R5 ;  /* 0x000000ffff0d7224 */ /* 0x000fe200078e0005 */
[----:B------:R-:W-:Y:S01]  /*24810*/  MOV R12, RZ ;  /* 0x000000ff000c7202 */ /* 0x000fe20000000f00 */
[----:B------:R-:W-:Y:S02]  /*24820*/  IMAD.MOV.U32 R11, RZ, RZ, 0x181f ;  /* 0x0000181fff0b7424 */ /* 0x000fe400078e00ff */
[----:B------:R-:W-:Y:S02]  /*24830*/  IMAD.MOV.U32 R15, RZ, RZ, -0x1 ;  /* 0xffffffffff0f7424 */ /* 0x000fe400078e00ff */
[----:B-----5:R-:W-:Y:S02]  /*24840*/  IMAD R6, R10, R8, RZ ;  /* 0x000000080a067224 */ /* 0x020fe400078e02ff */
[----:B------:R-:W-:-:S07]  /*24850*/  IMAD.IADD R4, R9, 0x1, R4 ;  /* 0x0000000109047824 */ /* 0x000fce00078e0204 */
[----:B------:R-:W-:Y:S05]  /*24860*/  WARPSYNC.COLLECTIVE R15, `(.L_x_863) ;  /* 0x000000000f087348 */ /* 0x000fea0003c00000 */
[----:B------:R0:W1:Y:S02]  /*24870*/  SHFL.IDX P6, R14, R13, R12, R11 ;  /* 0x0000000c0d0e7389 */ /* 0x00006400000c000b */
[----:B01----:R-:W-:Y:S01]  /*24880*/  ENDCOLLECTIVE ;  /* 0x000000000000791b */ /* 0x003fe20003800000 */
.L_x_863:
[C---:B------:R-:W-:Y:S01]  /*24890*/  VIADD R7, R4.reuse, 0x10 ;  /* 0x0000001004077836 */ /* 0x040fe20000000000 */
[----:B------:R-:W-:Y:S01]  /*248a0*/  ISETP.GE.AND P1, PT, R4, R6, PT ;  /* 0x000000060400720c */ /* 0x000fe20003f26270 */
[----:B------:R-:W-:Y:S01]  /*248b0*/  IMAD.MOV.U32 R13, RZ, RZ, R0 ;  /* 0x000000ffff0d7224 */ /* 0x000fe200078e0000 */
[----:B------:R-:W-:-:S11]  /*248c0*/  MOV R2, R14 ;  /* 0x0000000e00027202 */ /* 0x000fd60000000f00 */
[----:B------:R-:W-:Y:S05]  /*248d0*/  WARPSYNC.COLLECTIVE R15, `(.L_x_864) ;  /* 0x000000000f087348 */ /* 0x000fea0003c00000 */
[----:B------:R0:W1:Y:S02]  /*248e0*/  SHFL.IDX P6, R14, R13, R12, R11 ;  /* 0x0000000c0d0e7389 */ /* 0x00006400000c000b */
[----:B01----:R-:W-:Y:S01]  /*248f0*/  ENDCOLLECTIVE ;  /* 0x000000000000791b */ /* 0x003fe20003800000 */
.L_x_864:
[----:B------:R-:W-:Y:S01]  /*24900*/  MOV R13, R5 ;  /* 0x00000005000d7202 */ /* 0x000fe20000000f00 */
[----:B------:R-:W-:Y:S01]  /*24910*/  IMAD.MOV.U32 R12, RZ, RZ, 0x1 ;  /* 0x00000001ff0c7424 */ /* 0x000fe200078e00ff */
[----:B------:R-:W-:-:S04]  /*24920*/  @!P1 LEA R14, P4, R32, R14, 0x1 ;  /* 0x0000000e200e9211 */ /* 0x000fc800078808ff */
[----:B------:R-:W-:Y:S01]  /*24930*/  @!P1 IADD3.X R3, RZ, R2, RZ, P4, !PT ;  /* 0x00000002ff039210 */ /* 0x000fe200027fe4ff */
[----:B------:R-:W-:-:S08]  /*24940*/  @!P1 IMAD.MOV.U32 R2, RZ, RZ, R14 ;  /* 0x000000ffff029224 */ /* 0x000fd000078e000e */
[----:B------:R-:W-:Y:S05]  /*24950*/  WARPSYNC.COLLECTIVE R15, `(.L_x_865) ;  /* 0x000000000f087348 */ /* 0x000fea0003c00000 */
[----:B------:R0:W1:Y:S02]  /*24960*/  SHFL.IDX P6, R14, R13, R12, R11 ;  /* 0x0000000c0d0e7389 */ /* 0x00006400000c000b */
[----:B01----:R-:W-:Y:S01]  /*24970*/  ENDCOLLECTIVE ;  /* 0x000000000000791b */ /* 0x003fe20003800000 */
.L_x_865:
[----:B------:R-:W-:Y:S01]  /*24980*/  @!PT LDS RZ, [RZ] ;  /* 0x00000000fffff984 */ /* 0x000fe20000000800 */
[----:B------:R-:W-:Y:S01]  /*24990*/  @!PT LDS RZ, [RZ] ;  /* 0x00000000fffff984 */ /* 0x000fe20000000800 */
[----:B------:R-:W-:Y:S01]  /*249a0*/  @!PT LDS RZ, [RZ] ;  /* 0x00000000fffff984 */ /* 0x000fe20000000800 */
[----:B------:R-:W-:Y:S04]  /*249b0*/  @!P1 LDGSTS.E.BYPASS.LTC128B.128 [R37+0x12400], desc[UR48][R2.64], !P3 ;  /* 0x1240000002259fae */ /* 0x000fe8000d901d70 */
[----:B------:R-:W-:Y:S04]  /*249c0*/  @!P1 LDGSTS.E.BYPASS.LTC128B.128 [R37+0x16400], desc[UR48][R2.64+0x80], !P2 ;  /* 0x1640008002259fae */ /* 0x000fe8000d101d70 */
[----:B------:R0:W-:Y:S01]  /*249d0*/  @!P1 LDGSTS.E.BYPASS.LTC128B.128 [R37+0x1a400], desc[UR48][R2.64+0x100], !P0 ;  /* 0x1a40010002259fae */ /* 0x0001e2000c101d70 */
[----:B------:R-:W-:Y:S02]  /*249e0*/  ISETP.GE.AND P1, PT, R7, R6, PT ;  /* 0x000000060700720c */ /* 0x000fe40003f26270 */
[----:B------:R-:W-:Y:S01]  /*249f0*/  MOV R13, R0 ;  /* 0x00000000000d7202 */ /* 0x000fe20000000f00 */
[----:B0-----:R-:W-:-:S10]  /*24a00*/  IMAD.MOV.U32 R2, RZ, RZ, R14 ;  /* 0x000000ffff027224 */ /* 0x001fd400078e000e */
[----:B------:R-:W-:Y:S05]  /*24a10*/  WARPSYNC.COLLECTIVE R15, `(.L_x_866) ;  /* 0x000000000f087348 */ /* 0x000fea0003c00000 */
[----:B------:R0:W1:Y:S02]  /*24a20*/  SHFL.IDX P6, R14, R13, R12, R11 ;  /* 0x0000000c0d0e7389 */ /* 0x00006400000c000b */
[----:B01----:R-:W-:Y:S01]  /*24a30*/  ENDCOLLECTIVE ;  /* 0x000000000000791b */ /* 0x003fe20003800000 */
.L_x_866:
[----:B------:R-:W-:Y:S01]  /*24a40*/  IMAD.MOV.U32 R13, RZ, RZ, R5 ;  /* 0x000000ffff0d7224 */ /* 0x000fe200078e0005 */
[----:B------:R-:W-:Y:S02]  /*24a50*/  MOV R12, 0x2 ;  /* 0x00000002000c7802 */ /* 0x000fe40000000f00 */
[----:B------:R-:W-:-:S05]  /*24a60*/  @!P1 LEA R14, P4, R32, R14, 0x1 ;  /* 0x0000000e200e9211 */ /* 0x000fca00078808ff */
[----:B------:R-:W-:Y:S02]  /*24a70*/  @!P1 IMAD.X R7, RZ, RZ, R2, P4 ;  /* 0x000000ffff079224 */ /* 0x000fe400020e0602 */
[----:B------:R-:W-:-:S07]  /*24a80*/  @!P1 IMAD.MOV.U32 R2, RZ, RZ, R14 ;  /* 0x000000ffff029224 */ /* 0x000fce00078e000e */
[----:B------:R-:W-:Y:S05]  /*24a90*/  WARPSYNC.COLLECTIVE R15, `(.L_x_867) ;  /* 0x000000000f087348 */ /* 0x000fea0003c00000 */
[----:B------:R0:W1:Y:S02]  /*24aa0*/  SHFL.IDX P6, R14, R13, R12, R11 ;  /* 0x0000000c0d0e7389 */ /* 0x00006400000c000b */
[----:B01----:R-:W-:Y:S01]  /*24ab0*/  ENDCOLLECTIVE ;  /* 0x000000000000791b */ /* 0x003fe20003800000 */
.L_x_867:
        /* <DEDUP_REMOVED lines=14> */
.L_x_868:
        /* <DEDUP_REMOVED lines=8> */
.L_x_869:
[----:B------:R-:W-:Y:S01]  /*24c20*/  @!P1 IMAD.MOV.U32 R3, RZ, RZ, R7 ;  /* 0x000000ffff039224 */ /* 0x000fe200078e0007 */
[----:B------:R-:W-:-:S04]  /*24c30*/  IADD3 R7, R4, 0x30, RZ ;  /* 0x0000003004077810 */ /* 0x000fc80007ffe0ff */
[----:B------:R-:W-:Y:S01]  /*24c40*/  @!PT LDS RZ, [RZ] ;  /* 0x00000000fffff984 */ /* 0x000fe20000000800 */
[----:B------:R-:W-:Y:S01]  /*24c50*/  @!PT LDS RZ, [RZ] ;  /* 0x00000000fffff984 */ /* 0x000fe20000000800 */
[----:B------:R-:W-:Y:S01]  /*24c60*/  @!PT LDS RZ, [RZ] ;  /* 0x00000000fffff984 */ /* 0x000fe20000000800 */
[----:B------:R-:W-:Y:S04]  /*24c70*/  @!P1 LDGSTS.E.BYPASS.LTC128B.128 [R37+0x13400], desc[UR48][R2.64], !P3 ;  /* 0x1340000002259fae */ /* 0x000fe8000d901d70 */
[----:B------:R-:W-:Y:S01]  /*24c80*/  @!P1 LDGSTS.E.BYPASS.LTC128B.128 [R37+0x17400], desc[UR48][R2.64+0x80], !P2 ;  /* 0x1740008002259fae */ /* 0x000fe2000d101d70 */
[----:B------:R-:W-:-:S03]  /*24c90*/  IMAD.MOV.U32 R13, RZ, RZ, R0 ;  /* 0x000000ffff0d7224 */ /* 0x000fc600078e0000 */
[----:B------:R0:W-:Y:S01]  /*24ca0*/  @!P1 LDGSTS.E.BYPASS.LTC128B.128 [R37+0x1b400], desc[UR48][R2.64+0x100], !P0 ;  /* 0x1b40010002259fae */ /* 0x0001e2000c101d70 */
[----:B------:R-:W-:Y:S02]  /*24cb0*/  ISETP.GE.AND P1, PT, R7, R6, PT ;  /* 0x000000060700720c */ /* 0x000fe40003f26270 */
[----:B0-----:R-:W-:-:S11]  /*24cc0*/  MOV R2, R14 ;  /* 0x0000000e00027202 */ /* 0x001fd60000000f00 */
[----:B------:R-:W-:Y:S05]  /*24cd0*/  WARPSYNC.COLLECTIVE R15, `(.L_x_870) ;  /* 0x000000000f087348 */ /* 0x000fea0003c00000 */
[----:B------:R0:W1:Y:S02]  /*24ce0*/  SHFL.IDX P6, R14, R13, R12, R11 ;  /* 0x0000000c0d0e7389 */ /* 0x00006400000c000b */
[----:B01----:R-:W-:Y:S01]  /*24cf0*/  ENDCOLLECTIVE ;  /* 0x000000000000791b */ /* 0x003fe20003800000 */
.L_x_870:
[----:B------:R-:W-:Y:S01]  /*24d00*/  MOV R13, R5 ;  /* 0x00000005000d7202 */ /* 0x000fe20000000f00 */
[----:B------:R-:W-:Y:S01]  /*24d10*/  IMAD.MOV.U32 R12, RZ, RZ, 0x4 ;  /* 0x00000004ff0c7424 */ /* 0x000fe200078e00ff */
[----:B------:R-:W-:-:S05]  /*24d20*/  @!P1 LEA R14, P4, R32, R14, 0x1 ;  /* 0x0000000e200e9211 */ /* 0x000fca00078808ff */
[----:B------:R-:W-:Y:S01]  /*24d30*/  @!P1 IMAD.X R7, RZ, RZ, R2, P4 ;  /* 0x000000ffff079224 */ /* 0x000fe200020e0602 */
[----:B------:R-:W-:-:S07]  /*24d40*/  @!P1 MOV R2, R14 ;  /* 0x0000000e00029202 */ /* 0x000fce0000000f00 */
[----:B------:R-:W-:Y:S05]  /*24d50*/  WARPSYNC.COLLECTIVE R15, `(.L_x_871) ;  /* 0x000000000f087348 */ /* 0x000fea0003c00000 */
[----:B------:R0:W1:Y:S02]  /*24d60*/  SHFL.IDX P6, R14, R13, R12, R11 ;  /* 0x0000000c0d0e7389 */ /* 0x00006400000c000b */
[----:B01----:R-:W-:Y:S01]  /*24d70*/  ENDCOLLECTIVE ;  /* 0x000000000000791b */ /* 0x003fe20003800000 */
.L_x_871:
        /* <DEDUP_REMOVED lines=14> */
.L_x_872:
        /* <DEDUP_REMOVED lines=8> */
.L_x_873:
        /* <DEDUP_REMOVED lines=14> */
.L_x_874:
        /* <DEDUP_REMOVED lines=8> */
.L_x_875:
        /* <DEDUP_REMOVED lines=14> */
.L_x_876:
[----:B------:R-:W-:Y:S01]  /*25120*/  IMAD.MOV.U32 R13, RZ, RZ, R5 ;  /* 0x000000ffff0d7224 */ /* 0x000fe200078e0005 */
[----:B------:R-:W-:Y:S02]  /*25130*/  MOV R12, 0x7 ;  /* 0x00000007000c7802 */ /* 0x000fe40000000f00 */
[----:B------:R-:W-:-:S05]  /*25140*/  @!P1 LEA R14, P4, R32, R14, 0x1 ;  /* 0x0000000e200e9211 */ /* 0x000fca00078808ff */
[----:B------:R-:W-:Y:S01]  /*25150*/  @!P1 IMAD.X R7, RZ, RZ, R2, P4 ;  /* 0x000000ffff079224 */ /* 0x000fe200020e0602 */
[----:B------:R-:W-:-:S07]  /*25160*/  @!P1 MOV R2, R14 ;  /* 0x0000000e00029202 */ /* 0x000fce0000000f00 */
[----:B------:R-:W-:Y:S05]  /*25170*/  WARPSYNC.COLLECTIVE R15, `(.L_x_877) ;  /* 0x000000000f087348 */ /* 0x000fea0003c00000 */
[----:B------:R0:W1:Y:S02]  /*25180*/  SHFL.IDX P6, R14, R13, R12, R11 ;  /* 0x0000000c0d0e7389 */ /* 0x00006400000c000b */
[----:B01----:R-:W-:Y:S01]  /*25190*/  ENDCOLLECTIVE ;  /* 0x000000000000791b */ /* 0x003fe20003800000 */
.L_x_877:
        /* <DEDUP_REMOVED lines=12> */
.L_x_878:
[----:B------:R-:W-:Y:S05]  /*25260*/  BRA `(.L_x_879) ;  /* 0xffffffb0000c7947 */ /* 0x000fea000383ffff */
.L_x_746:
[----:B0-----:R0:W1:Y:S02]  /*25270*/  SYNCS.PHASECHK.TRANS64.TRYWAIT P0, [R22+URZ+0x30820], R3 ;  /* 0x03082003160075a7 */ /* 0x001064000800017f */
[----:B-1----:R-:W-:Y:S05]  /*25280*/  @!P0 NANOSLEEP.SYNCS 0x989680 ;  /* 0x009896800000895d */ /* 0x002fea0003900000 */
[----:B------:R-:W1:Y:S02]  /*25290*/  @!P0 SYNCS.PHASECHK.TRANS64 P0, [R22+URZ+0x30820], R3 ;  /* 0x03082003160085a7 */ /* 0x000e64000800007f */
[----:B-1----:R-:W-:Y:S05]  /*252a0*/  @!P0 BRA `(.L_x_746) ;  /* 0xfffffffc00f08947 */ /* 0x002fea000383ffff */
[----:B------:R-:W-:Y:S05]  /*252b0*/  BRA `(.L_x_880) ;  /* 0xffffffb000847947 */ /* 0x000fea000383ffff */
.L_x_751:
[----:B0-----:R0:W1:Y:S02]  /*252c0*/  SYNCS.PHASECHK.TRANS64.TRYWAIT P0, [R7+URZ+0x30840], R2 ;  /* 0x03084002070075a7 */ /* 0x001064000800017f */
[----:B-1----:R-:W-:Y:S05]  /*252d0*/  @!P0 NANOSLEEP.SYNCS 0x989680 ;  /* 0x009896800000895d */ /* 0x002fea0003900000 */
[----:B------:R-:W1:Y:S02]  /*252e0*/  @!P0 SYNCS.PHASECHK.TRANS64 P0, [R7+URZ+0x30840], R2 ;  /* 0x03084002070085a7 */ /* 0x000e64000800007f */
[----:B-1----:R-:W-:Y:S05]  /*252f0*/  @!P0 BRA `(.L_x_751) ;  /* 0xfffffffc00f08947 */ /* 0x002fea000383ffff */
[----:B------:R-:W-:Y:S05]  /*25300*/  BRA `(.L_x_881) ;  /* 0xffffffb400607947 */ /* 0x000fea000383ffff */
.L_x_752:
        /* <DEDUP_REMOVED lines=8> */
.L_x_883:
[----:B------:R-:W-:Y:S05]  /*25390*/  BSYNC B1 ;  /* 0x0000000000017941 */ /* 0x000fea0003800000 */
.L_x_882:
[----:B------:R0:W-:Y:S04]  /*253a0*/  STL [R1+0x128], R0 ;  /* 0x0001280001007387 */ /* 0x0001e80000100800 */
[----:B0-----:R0:W5:Y:S01]  /*253b0*/  LDL.LU R0, [R1] ;  /* 0x0000000001007983 */ /* 0x0011620000300800 */
[----:B------:R-:W-:Y:S01]  /*253c0*/  IMAD.MOV.U32 R13, RZ, RZ, R8 ;  /* 0x000000ffff0d7224 */ /* 0x000fe200078e0008 */
[----:B------:R-:W-:Y:S01]  /*253d0*/  MOV R12, RZ ;  /* 0x000000ff000c7202 */ /* 0x000fe20000000f00 */
[----:B------:R-:W-:Y:S01]  /*253e0*/  IMAD.MOV.U32 R11, RZ, RZ, 0x181f ;  /* 0x0000181fff0b7424 */ /* 0x000fe200078e00ff */
[----:B------:R-:W-:Y:S01]  /*253f0*/  LEA R5, R5, R22, 0x1 ;  /* 0x0000001605057211 */ /* 0x000fe200078e08ff */
[----:B------:R-:W-:Y:S02]  /*25400*/  IMAD.MOV.U32 R15, RZ, RZ, -0x1 ;  /* 0xffffffffff0f7424 */ /* 0x000fe400078e00ff */
[----:B------:R-:W-:-:S02]  /*25410*/  IMAD.MOV.U32 R3, RZ, RZ, R14 ;  /* 0x000000ffff037224 */ /* 0x000fc400078e000e */
[----:B0-----:R-:W-:-:S07]  /*25420*/  IMAD.SHL.U32 R4, R32, 0x2, RZ ;  /* 0x0000000220047824 */ /* 0x001fce00078e00ff */
[----:B-----5:R-:W-:Y:S05]  /*25430*/  WARPSYNC.COLLECTIVE R15, `(.L_x_884) ;  /* 0x000000000f087348 */ /* 0x020fea0003c00000 */
[----:B------:R0:W1:Y:S02]  /*25440*/  SHFL.IDX P6, R14, R13, R12, R11 ;  /* 0x0000000c0d0e7389 */ /* 0x00006400000c000b */
[----:B01---5:R-:W-:Y:S01]  /*25450*/  ENDCOLLECTIVE ;  /* 0x000000000000791b */ /* 0x023fe20003800000 */
.L_x_884:
[----:B------:R-:W-:Y:S02]  /*25460*/  IMAD.MOV.U32 R13, RZ, RZ, R6 ;  /* 0x000000ffff0d7224 */ /* 0x000fe400078e0006 */
[----:B------:R-:W-:Y:S01]  /*25470*/  IMAD.MOV.U32 R12, RZ, RZ, 0x1 ;  /* 0x00000001ff0c7424 */ /* 0x000fe200078e00ff */
[----:B------:R-:W-:-:S07]  /*25480*/  MOV R2, R14 ;  /* 0x0000000e00027202 */ /* 0x000fce0000000f00 */
[----:B------:R-:W-:Y:S05]  /*25490*/  WARPSYNC.COLLECTIVE R15, `(.L_x_885) ;  /* 0x000000000f087348 */ /* 0x000fea0003c00000 */
[----:B------:R0:W1:Y:S02]  /*254a0*/  SHFL.IDX P6, R14, R13, R12, R11 ;  /* 0x0000000c0d0e7389 */ /* 0x00006400000c000b */
[----:B01----:R-:W-:Y:S01]  /*254b0*/  ENDCOLLECTIVE ;  /* 0x000000000000791b */ /* 0x003fe20003800000 */
.L_x_885:
[----:B------:R-:W-:-:S05]  /*254c0*/  IADD3 R2, P0, R2, R4, RZ ;  /* 0x0000000402027210 */ /* 0x000fca0007f1e0ff */
[----:B------:R-:W-:Y:S02]  /*254d0*/  IMAD.X R3, RZ, RZ, R3, P0 ;  /* 0x000000ffff037224 */ /* 0x000fe400000e0603 */
[----:B------:R-:W-:Y:S01]  /*254e0*/  IMAD.MOV.U32 R13, RZ, RZ, R8 ;  /* 0x000000ffff0d7224 */ /* 0x000fe200078e0008 */
[----:B------:R-:W-:-:S04]  /*254f0*/  LOP3.LUT R0, R0, 0xffffffbf, RZ, 0xc0, !PT ;  /* 0xffffffbf00007812 */ /* 0x000fc800078ec0ff */
[----:B------:R-:W-:-:S04]  /*25500*/  @P1 LOP3.LUT R0, R0, 0x40, RZ, 0xfc, !PT ;  /* 0x0000004000001812 */ /* 0x000fc800078efcff */
[----:B------:R-:W-:Y:S01]  /*25510*/  LOP3.LUT P1, RZ, R0, 0x4, RZ, 0xc0, !PT ;  /* 0x0000000400ff7812 */ /* 0x000fe2000782c0ff */
[----:B------:R0:W-:-:S12]  /*25520*/  STL [R1], R0 ;  /* 0x0000000001007387 */ /* 0x0001d80000100800 */
[----:B------:R-:W-:Y:S01]  /*25530*/  @!PT LDS RZ, [RZ] ;  /* 0x00000000fffff984 */ /* 0x000fe20000000800 */
[----:B------:R-:W-:Y:S01]  /*25540*/  @!PT LDS RZ, [RZ] ;  /* 0x00000000fffff984 */ /* 0x000fe20000000800 */
[----:B------:R-:W-:Y:S01]  /*25550*/  @!PT LDS RZ, [RZ] ;  /* 0x00000000fffff984 */ /* 0x000fe20000000800 */
[----:B------:R-:W-:Y:S04]  /*25560*/  LDGSTS.E.BYPASS.LTC128B.128 [R5+0x1e400], desc[UR48][R2.64], !P1 ;  /* 0x1e40000002057fae */ /* 0x000fe8000c901d70 */
[----:B------:R-:W-:Y:S04]  /*25570*/  LDGSTS.E.BYPASS.LTC128B.128 [R5+0x21400], desc[UR48][R2.64+0x80], !P5 ;  /* 0x2140008002057fae */ /* 0x000fe8000e901d70 */
[----:B------:R1:W-:Y:S02]  /*25580*/  LDGSTS.E.BYPASS.LTC128B.128 [R5+0x24400], desc[UR48][R2.64+0x100], !P4 ;  /* 0x2440010002057fae */ /* 0x0003e4000e101d70 */
[----:B01----:R-:W-:-:S07]  /*25590*/  MOV R3, R14 ;  /* 0x0000000e00037202 */ /* 0x003fce0000000f00 */
[----:B------:R-:W-:Y:S05]  /*255a0*/  WARPSYNC.COLLECTIVE R15, `(.L_x_886) ;  /* 0x000000000f087348 */ /* 0x000fea0003c00000 */
[----:B------:R0:W1:Y:S02]  /*255b0*/  SHFL.IDX P6, R14, R13, R12, R11 ;  /* 0x0000000c0d0e7389 */ /* 0x00006400000c000b */
[----:B01----:R-:W-:Y:S01]  /*255c0*/  ENDCOLLECTIVE ;  /* 0x000000000000791b */ /* 0x003fe20003800000 */
.L_x_886:
[----:B------:R-:W-:Y:S02]  /*255d0*/  IMAD.MOV.U32 R13, RZ, RZ, R6 ;  /* 0x000000ffff0d7224 */ /* 0x000fe400078e0006 */
[----:B------:R-:W-:Y:S02]  /*255e0*/  IMAD.MOV.U32 R12, RZ, RZ, 0x2 ;  /* 0x00000002ff0c7424 */ /* 0x000fe400078e00ff */
[----:B------:R-:W-:-:S07]  /*255f0*/  IMAD.MOV.U32 R2, RZ, RZ, R14 ;  /* 0x000000ffff027224 */ /* 0x000fce00078e000e */
[----:B------:R-:W-:Y:S05]  /*25600*/  WARPSYNC.COLLECTIVE R15, `(.L_x_887) ;  /* 0x000000000f087348 */ /* 0x000fea0003c00000 */
[----:B------:R0:W1:Y:S02]  /*25610*/  SHFL.IDX P6, R14, R13, R12, R11 ;  /* 0x0000000c0d0e7389 */ /* 0x00006400000c000b */
[----:B01----:R-:W-:Y:S01]  /*25620*/  ENDCOLLECTIVE ;  /* 0x000000000000791b */ /* 0x003fe20003800000 */
.L_x_887:
[----:B------:R-:W-:-:S04]  /*25630*/  IADD3 R2, P0, R2, R4, RZ ;  /* 0x0000000402027210 */ /* 0x000fc80007f1e0ff */
[----:B------:R-:W-:-:S05]  /*25640*/  IADD3.X R3, RZ, R3, RZ, P0, !PT ;  /* 0x00000003ff037210 */ /* 0x000fca00007fe4ff */
[----:B------:R-:W-:Y:S01]  /*25650*/  @!PT LDS RZ, [RZ] ;  /* 0x00000000fffff984 */ /* 0x000fe20000000800 */
[----:B------:R-:W-:Y:S01]  /*25660*/  @!PT LDS RZ, [RZ] ;  /* 0x00000000fffff984 */ /* 0x000fe20000000800 */
[----:B------:R-:W-:Y:S01]  /*25670*/  @!PT LDS RZ, [RZ] ;  /* 0x00000000fffff984 */ /* 0x000fe20000000800 */
[----:B------:R0:W-:Y:S01]  /*25680*/  LDGSTS.E.BYPASS.LTC128B.128 [R5+0x1ec00], desc[UR48][R2.64], !P1 ;  /* 0x1ec0000002057fae */ /* 0x0001e2000c901d70 */
[----:B------:R-:W-:-:S03]  /*25690*/  IMAD.MOV.U32 R13, RZ, RZ, R8 ;  /* 0x000000ffff0d7224 */ /* 0x000fc600078e0008 */
[----:B------:R0:W-:Y:S04]  /*256a0*/  LDGSTS.E.BYPASS.LTC128B.128 [R5+0x21c00], desc[UR48][R2.64+0x80], !P5 ;  /* 0x21c0008002057fae */ /* 0x0001e8000e901d70 */
[----:B------:R0:W-:Y:S01]  /*256b0*/  LDGSTS.E.BYPASS.LTC128B.128 [R5+0x24c00], desc[UR48][R2.64+0x100], !P4 ;  /* 0x24c0010002057fae */ /* 0x0001e2000e101d70 */
[----:B------:R-:W-:-:S07]  /*256c0*/  MOV R34, R14 ;  /* 0x0000000e00227202 */ /* 0x000fce0000000f00 */
[----:B0-----:R-:W-:Y:S05]  /*256d0*/  WARPSYNC.COLLECTIVE R15, `(.L_x_888) ;  /* 0x000000000f087348 */ /* 0x001fea0003c00000 */
[----:B------:R1:W2:Y:S02]  /*256e0*/  SHFL.IDX P6, R14, R13, R12, R11 ;  /* 0x0000000c0d0e7389 */ /* 0x0002a400000c000b */
[----:B012---:R-:W-:Y:S01]  /*256f0*/  ENDCOLLECTIVE ;  /* 0x000000000000791b */ /* 0x007fe20003800000 */
.L_x_888:
[----:B------:R-:W-:Y:S01]  /*25700*/  IMAD.MOV.U32 R13, RZ, RZ, R6 ;  /* 0x000000ffff0d7224 */ /* 0x000fe200078e0006 */
[----:B------:R-:W-:Y:S01]  /*25710*/  MOV R12, 0x3 ;  /* 0x00000003000c7802 */ /* 0x000fe20000000f00 */
[----:B------:R-:W-:-:S07]  /*25720*/  IMAD.MOV.U32 R2, RZ, RZ, R14 ;  /* 0x000000ffff027224 */ /* 0x000fce00078e000e */
[----:B------:R-:W-:Y:S05]  /*25730*/  WARPSYNC.COLLECTIVE R15, `(.L_x_889) ;  /* 0x000000000f087348 */ /* 0x000fea0003c00000 */
[----:B------:R0:W1:Y:S02]  /*25740*/  SHFL.IDX P6, R14, R13, R12, R11 ;  /* 0x0000000c0d0e7389 */ /* 0x00006400000c000b */
[----:B01----:R-:W-:Y:S01]  /*25750*/  ENDCOLLECTIVE ;  /* 0x000000000000791b */ /* 0x003fe20003800000 */
.L_x_889:
[----:B------:R-:W-:-:S04]  /*25760*/  IADD3 R2, P0, R2, R4, RZ ;  /* 0x0000000402027210 */ /* 0x000fc80007f1e0ff */
[----:B------:R-:W-:-:S05]  /*25770*/  IADD3.X R3, RZ, R34, RZ, P0, !PT ;  /* 0x00000022ff037210 */ /* 0x000fca00007fe4ff */
        /* <DEDUP_REMOVED lines=11> */
.L_x_890:
[----:B------:R-:W-:Y:S01]  /*25830*/  IMAD.MOV.U32 R13, RZ, RZ, R6 ;  /* 0x000000ffff0d7224 */ /* 0x000fe200078e0006 */
[----:B------:R-:W-:Y:S01]  /*25840*/  MOV R12, 0x4 ;  /* 0x00000004000c7802 */ /* 0x000fe20000000f00 */
[----:B------:R-:W-:-:S07]  /*25850*/  IMAD.MOV.U32 R2, RZ, RZ, R14 ;  /* 0x000000ffff027224 */ /* 0x000fce00078e000e */
[----:B------:R-:W-:Y:S05]  /*25860*/  WARPSYNC.COLLECTIVE R15, `(.L_x_891) ;  /* 0x000000000f087348 */ /* 0x000fea0003c00000 */
[----:B------:R0:W1:Y:S02]  /*25870*/  SHFL.IDX P6, R14, R13, R12, R11 ;  /* 0x0000000c0d0e7389 */ /* 0x00006400000c000b */
[----:B01----:R-:W-:Y:S01]  /*25880*/  ENDCOLLECTIVE ;  /* 0x000000000000791b */ /* 0x003fe20003800000 */
.L_x_891:
        /* <DEDUP_REMOVED lines=13> */
.L_x_892:
[----:B------:R-:W-:-:S05]  /*25960*/  IMAD.MOV.U32 R2, RZ, RZ, R14 ;  /* 0x000000ffff027224 */ /* 0x000fca00078e000e */
[----:B------:R-:W-:-:S04]  /*25970*/  IADD3 R2, P0, R2, R4, RZ ;  /* 0x0000000402027210 */ /* 0x000fc80007f1e0ff */
[----:B------:R-:W-:-:S05]  /*25980*/  IADD3.X R3, RZ, R34, RZ, P0, !PT ;  /* 0x00000022ff037210 */ /* 0x000fca00007fe4ff */
[----:B------:R-:W-:Y:S01]  /*25990*/  @!PT LDS RZ, [RZ] ;  /* 0x00000000fffff984 */ /* 0x000fe20000000800 */
[----:B------:R-:W-:Y:S01]  /*259a0*/  @!PT LDS RZ, [RZ] ;  /* 0x00000000fffff984 */ /* 0x000fe20000000800 */
[----:B------:R-:W-:Y:S01]  /*259b0*/  @!PT LDS RZ, [RZ] ;  /* 0x00000000fffff984 */ /* 0x000fe20000000800 */
[----:B------:R0:W-:Y:S01]  /*259c0*/  LDGSTS.E.BYPASS.LTC128B.128 [R5+0x20400], desc[UR48][R2.64], !P1 ;  /* 0x2040000002057fae */ /* 0x0001e2000c901d70 */
[----:B------:R-:W-:-:S03]  /*259d0*/  LOP3.LUT P1, RZ, R0, 0x40, RZ, 0xc0, !PT ;  /* 0x0000004000ff7812 */ /* 0x000fc6000782c0ff */
[----:B------:R0:W5:Y:S01]  /*259e0*/  LDL.LU R0, [R1+0x128] ;  /* 0x0001280001007983 */ /* 0x0001620000300800 */
[----:B------:R-:W-:Y:S01]  /*259f0*/  IMAD.MOV.U32 R13, RZ, RZ, R6 ;  /* 0x000000ffff0d7224 */ /* 0x000fe200078e0006 */
[----:B------:R-:W-:Y:S02]  /*25a00*/  MOV R12, 0x5 ;  /* 0x00000005000c7802 */ /* 0x000fe40000000f00 */
[----:B------:R0:W-:Y:S06]  /*25a10*/  LDGSTS.E.BYPASS.LTC128B.128 [R5+0x23400], desc[UR48][R2.64+0x80], !P5 ;  /* 0x2340008002057fae */ /* 0x0001ec000e901d70 */
[----:B0----5:R-:W-:Y:S05]  /*25a20*/  WARPSYNC.COLLECTIVE R15, `(.L_x_893) ;  /* 0x000000000f087348 */ /* 0x021fea0003c00000 */
[----:B------:R1:W2:Y:S02]  /*25a30*/  SHFL.IDX P6, R14, R13, R12, R11 ;  /* 0x0000000c0d0e7389 */ /* 0x0002a400000c000b */
[----:B012--5:R-:W-:Y:S01]  /*25a40*/  ENDCOLLECTIVE ;  /* 0x000000000000791b */ /* 0x027fe20003800000 */
.L_x_893:
[----:B------:R-:W-:Y:S01]  /*25a50*/  @!PT LDS RZ, [RZ] ;  /* 0x00000000fffff984 */ /* 0x000fe20000000800 */
[----:B------:R-:W-:Y:S01]  /*25a60*/  @!PT LDS RZ, [RZ] ;  /* 0x00000000fffff984 */ /* 0x000fe20000000800 */
[----:B------:R-:W-:Y:S01]  /*25a70*/  @!PT LDS RZ, [RZ] ;  /* 0x00000000fffff984 */ /* 0x000fe20000000800 */
[----:B------:R0:W-:Y:S01]  /*25a80*/  LDGSTS.E.BYPASS.LTC128B.128 [R5+0x26400], desc[UR48][R2.64+0x100], !P4 ;  /* 0x2640010002057fae */ /* 0x0001e2000e101d70 */
[----:B------:R-:W-:Y:S01]  /*25a90*/  MOV R13, R8 ;  /* 0x00000008000d7202 */ /* 0x000fe20000000f00 */
[----:B------:R-:W-:-:S07]  /*25aa0*/  IMAD.MOV.U32 R34, RZ, RZ, R14 ;  /* 0x000000ffff227224 */ /* 0x000fce00078e000e */
[----:B0-----:R-:W-:Y:S05]  /*25ab0*/  WARPSYNC.COLLECTIVE R15, `(.L_x_894) ;  /* 0x000000000f087348 */ /* 0x001fea0003c00000 */
[----:B------:R1:W2:Y:S02]  /*25ac0*/  SHFL.IDX P6, R14, R13, R12, R11 ;  /* 0x0000000c0d0e7389 */ /* 0x0002a400000c000b */
[----:B012---:R-:W-:Y:S01]  /*25ad0*/  ENDCOLLECTIVE ;  /* 0x000000000000791b */ /* 0x007fe20003800000 */
.L_x_894:
[----:B------:R-:W-:Y:S01]  /*25ae0*/  IMAD.MOV.U32 R2, RZ, RZ, R14 ;  /* 0x000000ffff027224 */ /* 0x000fe200078e000e */
[----:B------:R-:W-:Y:S06]  /*25af0*/  BRA `(.L_x_895) ;  /* 0xffffffb0006c7947 */ /* 0x000fec000383ffff */
.L_x_757:
[----:B0-----:R0:W2:Y:S02]  /*25b00*/  SYNCS.PHASECHK.TRANS64.TRYWAIT P0, [R6+URZ+0x30860], R2 ;  /* 0x03086002060075a7 */ /* 0x0010a4000800017f */
[----:B--2---:R-:W-:Y:S05]  /*25b10*/  @!P0 NANOSLEEP.SYNCS 0x989680 ;  /* 0x009896800000895d */ /* 0x004fea0003900000 */
[----:B------:R-:W2:Y:S02]  /*25b20*/  @!P0 SYNCS.PHASECHK.TRANS64 P0, [R6+URZ+0x30860], R2 ;  /* 0x03086002060085a7 */ /* 0x000ea4000800007f */
[----:B--2---:R-:W-:Y:S05]  /*25b30*/  @!P0 BRA `(.L_x_757) ;  /* 0xfffffffc00f08947 */ /* 0x004fea000383ffff */
[----:B------:R-:W-:Y:S05]  /*25b40*/  BRA `(.L_x_896) ;  /* 0xffffffb000d47947 */ /* 0x000fea000383ffff */
.L_x_758:
[----:B------:R-:W-:Y:S01]  /*25b50*/  BSSY B1, `(.L_x_897) ;  /* 0x0000008000017945 */ /* 0x000fe20003800000 */
[----:B------:R-:W-:Y:S01]  /*25b60*/  MOV R13, R24 ;  /* 0x00000018000d7202 */ /* 0x000fe20000000f00 */
[----:B------:R-:W-:Y:S01]  /*25b70*/  IMAD.MOV.U32 R12, RZ, RZ, RZ ;  /* 0x000000ffff0c7224 */ /* 0x000fe200078e00ff */
[----:B------:R-:W-:Y:S01]  /*25b80*/  MOV R11, 0x181f ;  /* 0x0000181f000b7802 */ /* 0x000fe20000000f00 */
[----:B------:R-:W-:-:S07]  /*25b90*/  IMAD.MOV.U32 R15, RZ, RZ, -0x1 ;  /* 0xffffffffff0f7424 */ /* 0x000fce00078e00ff */
[----:B0-----:R-:W-:Y:S05]  /*25ba0*/  WARPSYNC.COLLECTIVE R15, `(.L_x_898) ;  /* 0x000000000f087348 */ /* 0x001fea0003c00000 */
[----:B------:R1:W2:Y:S02]  /*25bb0*/  SHFL.IDX P6, R14, R13, R12, R11 ;  /* 0x0000000c0d0e7389 */ /* 0x0002a400000c000b */
[----:B012---:R-:W-:Y:S01]  /*25bc0*/  ENDCOLLECTIVE ;  /* 0x000000000000791b */ /* 0x007fe20003800000 */
.L_x_898:
[----:B------:R-:W-:Y:S05]  /*25bd0*/  BSYNC B1 ;  /* 0x0000000000017941 */ /* 0x000fea0003800000 */
.L_x_897:
[----:B------:R-:W-:Y:S01]  /*25be0*/  IMAD.MOV.U32 R13, RZ, RZ, R23 ;  /* 0x000000ffff0d7224 */ /* 0x000fe200078e0017 */
[----:B------:R-:W-:Y:S01]  /*25bf0*/  MOV R12, RZ ;  /* 0x000000ff000c7202 */ /* 0x000fe20000000f00 */
[----:B------:R-:W-:Y:S01]  /*25c00*/  IMAD.MOV.U32 R11, RZ, RZ, 0x181f ;  /* 0x0000181fff0b7424 */ /* 0x000fe200078e00ff */
[----:B------:R-:W-:Y:S01]  /*25c10*/  MOV R15, 0xffffffff ;  /* 0xffffffff000f7802 */ /* 0x000fe20000000f00 */
[----:B------:R-:W-:Y:S01]  /*25c20*/  IMAD R5, R5, 0x2, R22 ;  /* 0x0000000205057824 */ /* 0x000fe200078e0216 */
[----:B------:R-:W-:-:S07]  /*25c30*/  MOV R3, R14 ;  /* 0x0000000e00037202 */ /* 0x000fce0000000f00 */
[----:B------:R-:W-:Y:S05]  /*25c40*/  WARPSYNC.COLLECTIVE R15, `(.L_x_899) ;  /* 0x000000000f087348 */ /* 0x000fea0003c00000 */
[----:B------:R0:W1:Y:S02]  /*25c50*/  SHFL.IDX P6, R14, R13, R12, R11 ;  /* 0x0000000c0d0e7389 */ /* 0x00006400000c000b */
[----:B01----:R-:W-:Y:S01]  /*25c60*/  ENDCOLLECTIVE ;  /* 0x000000000000791b */ /* 0x003fe20003800000 */
.L_x_899:
[----:B------:R-:W-:Y:S01]  /*25c70*/  MOV R13, R24 ;  /* 0x00000018000d7202 */ /* 0x000fe20000000f00 */
[----:B------:R-:W-:Y:S02]  /*25c80*/  IMAD.MOV.U32 R12, RZ, RZ, 0x1 ;  /* 0x00000001ff0c7424 */ /* 0x000fe400078e00ff */
[----:B------:R-:W-:-:S07]  /*25c90*/  IMAD.MOV.U32 R2, RZ, RZ, R14 ;  /* 0x000000ffff027224 */ /* 0x000fce00078e000e */
[----:B------:R-:W-:Y:S05]  /*25ca0*/  WARPSYNC.COLLECTIVE R15, `(.L_x_900) ;  /* 0x000000000f087348 */ /* 0x000fea0003c00000 */
[----:B------:R0:W1:Y:S02]  /*25cb0*/  SHFL.IDX P6, R14, R13, R12, R11 ;  /* 0x0000000c0d0e7389 */ /* 0x00006400000c000b */
[----:B01----:R-:W-:Y:S01]  /*25cc0*/  ENDCOLLECTIVE ;  /* 0x000000000000791b */ /* 0x003fe20003800000 */
.L_x_900:
        /* <DEDUP_REMOVED lines=16> */
.L_x_901:
[----:B------:R-:W-:Y:S01]  /*25dd0*/  MOV R13, R24 ;  /* 0x00000018000d7202 */ /* 0x000fe20000000f00 */
[----:B------:R-:W-:Y:S01]  /*25de0*/  IMAD.MOV.U32 R12, RZ, RZ, 0x2 ;  /* 0x00000002ff0c7424 */ /* 0x000fe200078e00ff */
[----:B------:R-:W-:-:S07]  /*25df0*/  MOV R2, R14 ;  /* 0x0000000e00027202 */ /* 0x000fce0000000f00 */
[----:B------:R-:W-:Y:S05]  /*25e00*/  WARPSYNC.COLLECTIVE R15, `(.L_x_902) ;  /* 0x000000000f087348 */ /* 0x000fea0003c00000 */
[----:B------:R0:W1:Y:S02]  /*25e10*/  SHFL.IDX P6, R14, R13, R12, R11 ;  /* 0x0000000c0d0e7389 */ /* 0x00006400000c000b */
[----:B01----:R-:W-:Y:S01]  /*25e20*/  ENDCOLLECTIVE ;  /* 0x000000000000791b */ /* 0x003fe20003800000 */
.L_x_902:
        /* <DEDUP_REMOVED lines=16> */
.L_x_903:
[----:B------:R-:W-:Y:S01]  /*25f30*/  MOV R13, R24 ;  /* 0x00000018000d7202 */ /* 0x000fe20000000f00 */
[----:B------:R-:W-:Y:S01]  /*25f40*/  IMAD.MOV.U32 R12, RZ, RZ, 0x3 ;  /* 0x00000003ff0c7424 */ /* 0x000fe200078e00ff */
[----:B------:R-:W-:-:S07]  /*25f50*/  MOV R2, R14 ;  /* 0x0000000e00027202 */ /* 0x000fce0000000f00 */
[----:B------:R-:W-:Y:S05]  /*25f60*/  WARPSYNC.COLLECTIVE R15, `(.L_x_904) ;  /* 0x000000000f087348 */ /* 0x000fea0003c00000 */
[----:B------:R0:W1:Y:S02]  /*25f70*/  SHFL.IDX P6, R14, R13, R12, R11 ;  /* 0x0000000c0d0e7389 */ /* 0x00006400000c000b */
[----:B01----:R-:W-:Y:S01]  /*25f80*/  ENDCOLLECTIVE ;  /* 0x000000000000791b */ /* 0x003fe20003800000 */
.L_x_904:
        /* <DEDUP_REMOVED lines=16> */
.L_x_905:
[----:B------:R-:W-:Y:S01]  /*26090*/  MOV R13, R24 ;  /* 0x00000018000d7202 */ /* 0x000fe20000000f00 */
[----:B------:R-:W-:Y:S01]  /*260a0*/  IMAD.MOV.U32 R12, RZ, RZ, 0x4 ;  /* 0x00000004ff0c7424 */ /* 0x000fe200078e00ff */
[----:B------:R-:W-:-:S07]  /*260b0*/  MOV R2, R14 ;  /* 0x0000000e00027202 */ /* 0x000fce0000000f00 */
[----:B------:R-:W-:Y:S05]  /*260c0*/  WARPSYNC.COLLECTIVE R15, `(.L_x_906) ;  /* 0x000000000f087348 */ /* 0x000fea0003c00000 */
[----:B------:R0:W1:Y:S02]  /*260d0*/  SHFL.IDX P6, R14, R13, R12, R11 ;  /* 0x0000000c0d0e7389 */ /* 0x00006400000c000b */
[----:B01----:R-:W-:Y:S01]  /*260e0*/  ENDCOLLECTIVE ;  /* 0x000000000000791b */ /* 0x003fe20003800000 */
.L_x_906:
        /* <DEDUP_REMOVED lines=16> */
.L_x_907:
[----:B------:R-:W-:Y:S01]  /*261f0*/  MOV R13, R24 ;  /* 0x00000018000d7202 */ /* 0x000fe20000000f00 */
[----:B------:R-:W-:Y:S01]  /*26200*/  IMAD.MOV.U32 R12, RZ, RZ, 0x5 ;  /* 0x00000005ff0c7424 */ /* 0x000fe200078e00ff */
[----:B------:R-:W-:-:S07]  /*26210*/  MOV R2, R14 ;  /* 0x0000000e00027202 */ /* 0x000fce0000000f00 */
[----:B------:R-:W-:Y:S05]  /*26220*/  WARPSYNC.COLLECTIVE R15, `(.L_x_908) ;  /* 0x000000000f087348 */ /* 0x000fea0003c00000 */
[----:B------:R0:W1:Y:S02]  /*26230*/  SHFL.IDX P6, R14, R13, R12, R11 ;  /* 0x0000000c0d0e7389 */ /* 0x00006400000c000b */
[----:B01----:R-:W-:Y:S01]  /*26240*/  ENDCOLLECTIVE ;  /* 0x000000000000791b */ /* 0x003fe20003800000 */
.L_x_908:
        /* <DEDUP_REMOVED lines=13> */
.L_x_909:
[----:B------:R-:W-:Y:S01]  /*26320*/  @!PT LDS RZ, [RZ] ;  /* 0x00000000fffff984 */ /* 0x000fe20000000800 */
[----:B------:R-:W-:Y:S01]  /*26330*/  @!PT LDS RZ, [RZ] ;  /* 0x00000000fffff984 */ /* 0x000fe20000000800 */
[----:B------:R-:W-:Y:S01]  /*26340*/  @!PT LDS RZ, [RZ] ;  /* 0x00000000fffff984 */ /* 0x000fe20000000800 */
[----:B------:R0:W-:Y:S01]  /*26350*/  LDGSTS.E.BYPASS.LTC128B.128 [R5+0x5400], desc[UR48][R2.64+0x80], !P0 ;  /* 0x0540008002057fae */ /* 0x0001e2000c101d70 */
[----:B------:R-:W-:-:S13]  /*26360*/  ISETP.LT.OR P0, PT, R7, 0x41, P1 ;  /* 0x000000410700780c */ /* 0x000fda0000f01670 */
[----:B------:R0:W-:Y:S01]  /*26370*/  LDGSTS.E.BYPASS.LTC128B.128 [R5+0x8400], desc[UR48][R2.64+0x100], !P0 ;  /* 0x0840010002057fae */ /* 0x0001e2000c101d70 */
[----:B------:R-:W-:Y:S05]  /*26380*/  BRA `(.L_x_910) ;  /* 0xffffffac00c07947 */ /* 0x000fea000383ffff */
.L_x_766:
[----:B0-----:R0:W1:Y:S02]  /*26390*/  SYNCS.PHASECHK.TRANS64.TRYWAIT P0, [R0+URZ+0x30860], R3 ;  /* 0x03086003000075a7 */ /* 0x001064000800017f */
[----:B-1----:R-:W-:Y:S05]  /*263a0*/  @!P0 NANOSLEEP.SYNCS 0x989680 ;  /* 0x009896800000895d */ /* 0x002fea0003900000 */
[----:B------:R-:W1:Y:S02]  /*263b0*/  @!P0 SYNCS.PHASECHK.TRANS64 P0, [R0+URZ+0x30860], R3 ;  /* 0x03086003000085a7 */ /* 0x000e64000800007f */
[----:B-1----:R-:W-:Y:S05]  /*263c0*/  @!P0 BRA `(.L_x_766) ;  /* 0xfffffffc00f08947 */ /* 0x002fea000383ffff */
[----:B------:R-:W-:Y:S05]  /*263d0*/  BRA `(.L_x_911) ;  /* 0xffffffb000e47947 */ /* 0x000fea000383ffff */
.L_x_767:
[----:B------:R-:W-:Y:S01]  /*263e0*/  BSSY B0, `(.L_x_912) ;  /* 0x0000008000007945 */ /* 0x000fe20003800000 */
[----:B------:R-:W-:Y:S01]  /*263f0*/  MOV R13, R24 ;  /* 0x00000018000d7202 */ /* 0x000fe20000000f00 */
[----:B------:R-:W-:Y:S01]  /*26400*/  IMAD.MOV.U32 R12, RZ, RZ, RZ ;  /* 0x000000ffff0c7224 */ /* 0x000fe200078e00ff */
[----:B------:R-:W-:Y:S01]  /*26410*/  MOV R11, 0x181f ;  /* 0x0000181f000b7802 */ /* 0x000fe20000000f00 */
[----:B------:R-:W-:-:S07]  /*26420*/  IMAD.MOV.U32 R15, RZ, RZ, -0x1 ;  /* 0xffffffffff0f7424 */ /* 0x000fce00078e00ff */
[----:B0-2---:R-:W-:Y:S05]  /*26430*/  WARPSYNC.COLLECTIVE R15, `(.L_x_913) ;  /* 0x000000000f087348 */ /* 0x005fea0003c00000 */
[----:B--2---:R1:W2:Y:S02]  /*26440*/  SHFL.IDX P6, R14, R13, R12, R11 ;  /* 0x0000000c0d0e7389 */ /* 0x0042a400000c000b */
[----:B012---:R-:W-:Y:S01]  /*26450*/  ENDCOLLECTIVE ;  /* 0x000000000000791b */ /* 0x007fe20003800000 */
.L_x_913:
[----:B------:R-:W-:Y:S05]  /*26460*/  BSYNC B0 ;  /* 0x0000000000007941 */ /* 0x000fea0003800000 */
.L_x_912:
[----:B------:R-:W-:Y:S01]  /*26470*/  IMAD.MOV.U32 R13, RZ, RZ, R23 ;  /* 0x000000ffff0d7224 */ /* 0x000fe200078e0017 */
[----:B------:R-:W-:Y:S01]  /*26480*/  MOV R12, RZ ;  /* 0x000000ff000c7202 */ /* 0x000fe20000000f00 */
[----:B------:R-:W-:Y:S01]  /*26490*/  IMAD.MOV.U32 R11, RZ, RZ, 0x181f ;  /* 0x0000181fff0b7424 */ /* 0x000fe200078e00ff */
[----:B------:R-:W-:Y:S01]  /*264a0*/  MOV R15, 0xffffffff ;  /* 0xffffffff000f7802 */ /* 0x000fe20000000f00 */
[----:B------:R-:W-:Y:S01]  /*264b0*/  IMAD.SHL.U32 R5, R32, 0x2, RZ ;  /* 0x0000000220057824 */ /* 0x000fe200078e00ff */
[----:B------:R-:W-:Y:S01]  /*264c0*/  MOV R3, R14 ;  /* 0x0000000e00037202 */ /* 0x000fe20000000f00 */
[----:B------:R-:W-:-:S07]  /*264d0*/  IMAD R4, R7, 0x2, R22 ;  /* 0x0000000207047824 */ /* 0x000fce00078e0216 */
[----:B------:R-:W-:Y:S05]  /*264e0*/  WARPSYNC.COLLECTIVE R15, `(.L_x_914) ;  /* 0x000000000f087348 */ /* 0x000fea0003c00000 */
[----:B------:R0:W1:Y:S02]  /*264f0*/  SHFL.IDX P6, R14, R13, R12, R11 ;  /* 0x0000000c0d0e7389 */ /* 0x00006400000c000b */
[----:B01----:R-:W-:Y:S01]  /*26500*/  ENDCOLLECTIVE ;  /* 0x000000000000791b */ /* 0x003fe20003800000 */
.L_x_914:
[----:B------:R-:W-:Y:S02]  /*26510*/  ULDC UR4, c[0x0][0x2f4] ;  /* 0x0000bd0000047ab9 */ /* 0x000fe40000000800 */
[----:B------:R-:W-:Y:S02]  /*26520*/  ISETP.GE.AND P2, PT, R32, UR4, PT ;  /* 0x0000000420007c0c */ /* 0x000fe4000bf46270 */
[----:B------:R-:W-:Y:S02]  /*26530*/  ISETP.GE.AND P1, PT, R35, UR4, PT ;  /* 0x0000000423007c0c */ /* 0x000fe4000bf26270 */
[C---:B------:R-:W-:Y:S02]  /*26540*/  ISETP.LT.OR P3, PT, R6.reuse, 0x1, P2 ;  /* 0x000000010600780c */ /* 0x040fe40001761670 */
[----:B------:R-:W-:Y:S02]  /*26550*/  ISETP.LT.OR P4, PT, R6, 0x1, P1 ;  /* 0x000000010600780c */ /* 0x000fe40000f81670 */
[----:B------:R-:W-:Y:S01]  /*26560*/  MOV R13, R24 ;  /* 0x00000018000d7202 */ /* 0x000fe20000000f00 */
[----:B------:R-:W-:Y:S01]  /*26570*/  IMAD.MOV.U32 R12, RZ, RZ, 0x1 ;  /* 0x00000001ff0c7424 */ /* 0x000fe200078e00ff */
[----:B------:R-:W-:-:S04]  /*26580*/  IADD3 R2, P0, R14, R5, RZ ;  /* 0x000000050e027210 */ /* 0x000fc80007f1e0ff */
[----:B------:R-:W-:Y:S02]  /*26590*/  IADD3.X R3, RZ, R3, RZ, P0, !PT ;  /* 0x00000003ff037210 */ /* 0x000fe400007fe4ff */
[----:B------:R-:W-:-:S13]  /*265a0*/  ISETP.GE.AND P0, PT, R33, UR4, PT ;  /* 0x0000000421007c0c */ /* 0x000fda000bf06270 */
[----:B------:R-:W-:Y:S05]  /*265b0*/  WARPSYNC.COLLECTIVE R15, `(.L_x_915) ;  /* 0x000000000f087348 */ /* 0x000fea0003c00000 */
[----:B------:R0:W1:Y:S02]  /*265c0*/  SHFL.IDX P6, R14, R13, R12, R11 ;  /* 0x0000000c0d0e7389 */ /* 0x00006400000c000b */
[----:B01----:R-:W-:Y:S01]  /*265d0*/  ENDCOLLECTIVE ;  /* 0x000000000000791b */ /* 0x003fe20003800000 */
.L_x_915:
        /* <DEDUP_REMOVED lines=8> */
[----:B------:R-:W-:Y:S02]  /*26660*/  ISETP.LT.OR P3, PT, R6, 0x11, P2 ;  /* 0x000000110600780c */ /* 0x000fe40001761670 */
[----:B------:R-:W-:-:S11]  /*26670*/  MOV R7, R14 ;  /* 0x0000000e00077202 */ /* 0x000fd60000000f00 */
[----:B0-----:R-:W-:Y:S05]  /*26680*/  WARPSYNC.COLLECTIVE R15, `(.L_x_916) ;  /* 0x000000000f087348 */ /* 0x001fea0003c00000 */
[----:B------:R1:W2:Y:S02]  /*26690*/  SHFL.IDX P6, R14, R13, R12, R11 ;  /* 0x0000000c0d0e7389 */ /* 0x0002a400000c000b */
[----:B012---:R-:W-:Y:S01]  /*266a0*/  ENDCOLLECTIVE ;  /* 0x000000000000791b */ /* 0x007fe20003800000 */
.L_x_916:
[----:B------:R-:W-:Y:S01]  /*266b0*/  IMAD.MOV.U32 R13, RZ, RZ, R24 ;  /* 0x000000ffff0d7224 */ /* 0x000fe200078e0018 */
[----:B------:R-:W-:Y:S02]  /*266c0*/  MOV R12, 0x2 ;  /* 0x00000002000c7802 */ /* 0x000fe40000000f00 */
[----:B------:R-:W-:-:S13]  /*266d0*/  IADD3 R2, P4, R14, R5, RZ ;  /* 0x000000050e027210 */ /* 0x000fda0007f9e0ff */
[----:B------:R-:W-:Y:S05]  /*266e0*/  WARPSYNC.COLLECTIVE R15, `(.L_x_917) ;  /* 0x000000000f087348 */ /* 0x000fea0003c00000 */
[----:B------:R0:W1:Y:S02]  /*266f0*/  SHFL.IDX P6, R14, R13, R12, R11 ;  /* 0x0000000c0d0e7389 */ /* 0x00006400000c000b */
[----:B01----:R-:W-:Y:S01]  /*26700*/  ENDCOLLECTIVE ;  /* 0x000000000000791b */ /* 0x003fe20003800000 */
.L_x_917:
[----:B------:R-:W-:Y:S02]  /*26710*/  IADD3.X R3, RZ, R7, RZ, P4, !PT ;  /* 0x00000007ff037210 */ /* 0x000fe400027fe4ff */
[----:B------:R-:W-:-:S03]  /*26720*/  ISETP.LT.OR P4, PT, R6, 0x11, P1 ;  /* 0x000000110600780c */ /* 0x000fc60000f81670 */
[----:B------:R-:W-:Y:S01]  /*26730*/  @!PT LDS RZ, [RZ] ;  /* 0x00000000fffff984 */ /* 0x000fe20000000800 */
[----:B------:R-:W-:Y:S01]  /*26740*/  @!PT LDS RZ, [RZ] ;  /* 0x00000000fffff984 */ /* 0x000fe20000000800 */
[----:B------:R-:W-:Y:S01]  /*26750*/  @!PT LDS RZ, [RZ] ;  /* 0x00000000fffff984 */ /* 0x000fe20000000800 */
[----:B------:R0:W-:Y:S01]  /*26760*/  LDGSTS.E.BYPASS.LTC128B.128 [R4+0xc00], desc[UR48][R2.64], !P3 ;  /* 0x00c0000002047fae */ /* 0x0001e2000d901d70 */
[----:B------:R-:W-:Y:S02]  /*26770*/  ISETP.LT.OR P3, PT, R6, 0x11, P0 ;  /* 0x000000110600780c */ /* 0x000fe40000761670 */
[----:B------:R-:W-:-:S07]  /*26780*/  MOV R13, R23 ;  /* 0x00000017000d7202 */ /* 0x000fce0000000f00 */
[----:B------:R0:W-:Y:S04]  /*26790*/  LDGSTS.E.BYPASS.LTC128B.128 [R4+0x3c00], desc[UR48][R2.64+0x80], !P4 ;  /* 0x03c0008002047fae */ /* 0x0001e8000e101d70 */
[----:B------:R0:W-:Y:S01]  /*267a0*/  LDGSTS.E.BYPASS.LTC128B.128 [R4+0x6c00], desc[UR48][R2.64+0x100], !P3 ;  /* 0x06c0010002047fae */ /* 0x0001e2000d901d70 */
[----:B------:R-:W-:Y:S01]  /*267b0*/  ISETP.LT.OR P3, PT, R6, 0x21, P2 ;  /* 0x000000210600780c */ /* 0x000fe20001761670 */
[----:B------:R-:W-:-:S12]  /*267c0*/  IMAD.MOV.U32 R7, RZ, RZ, R14 ;  /* 0x000000ffff077224 */ /* 0x000fd800078e000e */
[----:B0-----:R-:W-:Y:S05]  /*267d0*/  WARPSYNC.COLLECTIVE R15, `(.L_x_918) ;  /* 0x000000000f087348 */ /* 0x001fea0003c00000 */
[----:B------:R1:W2:Y:S02]  /*267e0*/  SHFL.IDX P6, R14, R13, R12, R11 ;  /* 0x0000000c0d0e7389 */ /* 0x0002a400000c000b */
[----:B012---:R-:W-:Y:S01]  /*267f0*/  ENDCOLLECTIVE ;  /* 0x000000000000791b */ /* 0x007fe20003800000 */
.L_x_918:
[----:B------:R-:W-:Y:S01]  /*26800*/  MOV R13, R24 ;  /* 0x00000018000d7202 */ /* 0x000fe20000000f00 */
[----:B------:R-:W-:Y:S01]  /*26810*/  IMAD.MOV.U32 R12, RZ, RZ, 0x3 ;  /* 0x00000003ff0c7424 */ /* 0x000fe200078e00ff */
[----:B------:R-:W-:-:S13]  /*26820*/  IADD3 R2, P4, R14, R5, RZ ;  /* 0x000000050e027210 */ /* 0x000fda0007f9e0ff */
[----:B------:R-:W-:Y:S05]  /*26830*/  WARPSYNC.COLLECTIVE R15, `(.L_x_919) ;  /* 0x000000000f087348 */ /* 0x000fea0003c00000 */
[----:B------:R0:W1:Y:S02]  /*26840*/  SHFL.IDX P6, R14, R13, R12, R11 ;  /* 0x0000000c0d0e7389 */ /* 0x00006400000c000b */
[----:B01----:R-:W-:Y:S01]  /*26850*/  ENDCOLLECTIVE ;  /* 0x000000000000791b */ /* 0x003fe20003800000 */
.L_x_919:
        /* <DEDUP_REMOVED lines=10> */
[----:B------:R-:W-:Y:S02]  /*26900*/  ISETP.LT.OR P3, PT, R6, 0x31, P2 ;  /* 0x000000310600780c */ /* 0x000fe40001761670 */
[----:B------:R-:W-:-:S11]  /*26910*/  MOV R7, R14 ;  /* 0x0000000e00077202 */ /* 0x000fd60000000f00 */
[----:B0-----:R-:W-:Y:S05]  /*26920*/  WARPSYNC.COLLECTIVE R15, `(.L_x_920) ;  /* 0x000000000f087348 */ /* 0x001fea0003c00000 */
[----:B------:R1:W2:Y:S02]  /*26930*/  SHFL.IDX P6, R14, R13, R12, R11 ;  /* 0x0000000c0d0e7389 */ /* 0x0002a400000c000b */
[----:B012---:R-:W-:Y:S01]  /*26940*/  ENDCOLLECTIVE ;  /* 0x000000000000791b */ /* 0x007fe20003800000 */
.L_x_920:
[----:B------:R-:W-:Y:S01]  /*26950*/  IMAD.MOV.U32 R13, RZ, RZ, R24 ;  /* 0x000000ffff0d7224 */ /* 0x000fe200078e0018 */
[----:B------:R-:W-:Y:S02]  /*26960*/  MOV R12, 0x4 ;  /* 0x00000004000c7802 */ /* 0x000fe40000000f00 */
[----:B------:R-:W-:-:S13]  /*26970*/  IADD3 R2, P4, R14, R5, RZ ;  /* 0x000000050e027210 */ /* 0x000fda0007f9e0ff */
[----:B------:R-:W-:Y:S05]  /*26980*/  WARPSYNC.COLLECTIVE R15, `(.L_x_921) ;  /* 0x000000000f087348 */ /* 0x000fea0003c00000 */
[----:B------:R0:W1:Y:S02]  /*26990*/  SHFL.IDX P6, R14, R13, R12, R11 ;  /* 0x0000000c0d0e7389 */ /* 0x00006400000c000b */
[----:B01----:R-:W-:Y:S01]  /*269a0*/  ENDCOLLECTIVE ;  /* 0x000000000000791b */ /* 0x003fe20003800000 */
.L_x_921:
        /* <DEDUP_REMOVED lines=15> */
.L_x_922:
[----:B------:R-:W-:Y:S01]  /*26aa0*/  MOV R13, R24 ;  /* 0x00000018000d7202 */ /* 0x000fe20000000f00 */
[----:B------:R-:W-:Y:S01]  /*26ab0*/  IMAD.MOV.U32 R12, RZ, RZ, 0x5 ;  /* 0x00000005ff0c7424 */ /* 0x000fe200078e00ff */
[----:B------:R-:W-:-:S13]  /*26ac0*/  IADD3 R2, P4, R14, R5, RZ ;  /* 0x000000050e027210 */ /* 0x000fda0007f9e0ff */
[----:B------:R-:W-:Y:S05]  /*26ad0*/  WARPSYNC.COLLECTIVE R15, `(.L_x_923) ;  /* 0x000000000f087348 */ /* 0x000fea0003c00000 */
[----:B------:R0:W1:Y:S02]  /*26ae0*/  SHFL.IDX P6, R14, R13, R12, R11 ;  /* 0x0000000c0d0e7389 */ /* 0x00006400000c000b */
[----:B01----:R-:W-:Y:S01]  /*26af0*/  ENDCOLLECTIVE ;  /* 0x000000000000791b */ /* 0x003fe20003800000 */
.L_x_923:
        /* <DEDUP_REMOVED lines=14> */
.L_x_924:
[----:B------:R-:W-:Y:S05]  /*26be0*/  BRA `(.L_x_925) ;  /* 0xffffffac00e87947 */ /* 0x000fea000383ffff */
.L_x_772:
        /* <DEDUP_REMOVED lines=8> */
.L_x_927:
[----:B------:R-:W-:Y:S05]  /*26c70*/  BSYNC B0 ;  /* 0x0000000000007941 */ /* 0x000fea0003800000 */
.L_x_926:
[----:B------:R-:W-:Y:S01]  /*26c80*/  IMAD.MOV.U32 R13, RZ, RZ, R16 ;  /* 0x000000ffff0d7224 */ /* 0x000fe200078e0010 */
[----:B------:R-:W-:Y:S01]  /*26c90*/  MOV R12, 0x1 ;  /* 0x00000001000c7802 */ /* 0x000fe20000000f00 */
[----:B------:R-:W-:Y:S01]  /*26ca0*/  IMAD.MOV.U32 R11, RZ, RZ, 0x1f ;  /* 0x0000001fff0b7424 */ /* 0x000fe200078e00ff */
[----:B------:R-:W-:Y:S02]  /*26cb0*/  MOV R15, 0xffffffff ;  /* 0xffffffff000f7802 */ /* 0x000fe40000000f00 */
[----:B------:R-:W-:Y:S02]  /*26cc0*/  MOV R0, R14 ;  /* 0x0000000e00007202 */ /* 0x000fe40000000f00 */
[----:B------:R-:W-:-:S07]  /*26cd0*/  IADD3 R7, R19, R9, RZ ;  /* 0x0000000913077210 */ /* 0x000fce0007ffe0ff */
[----:B------:R-:W-:Y:S05]  /*26ce0*/  WARPSYNC.COLLECTIVE R15, `(.L_x_928) ;  /* 0x000000000f087348 */ /* 0x000fea0003c00000 */
[----:B------:R0:W1:Y:S02]  /*26cf0*/  SHFL.IDX P6, R14, R13, R12, R11 ;  /* 0x0000000c0d0e7389 */ /* 0x00006400000c000b */
[----:B01----:R-:W-:Y:S01]  /*26d00*/  ENDCOLLECTIVE ;  /* 0x000000000000791b */ /* 0x003fe20003800000 */
.L_x_928:
[----:B------:R-:W-:Y:S02]  /*26d10*/  ULDC UR4, c[0x0][0xc3c] ;  /* 0x00030f0000047ab9 */ /* 0x000fe40000000800 */
[----:B------:R-:W-:-:S13]  /*26d20*/  ISETP.GE.OR P1, PT, R7, UR4, !P0 ;  /* 0x0000000407007c0c */ /* 0x000fda000c726670 */
[----:B------:R-:W0:Y:S08]  /*26d30*/  @!P1 LDC.64 R2, c[0x0][0xc80] ;  /* 0x00032000ff029b82 */ /* 0x000e300000000a00 */
[----:B------:R-:W1:Y:S01]  /*26d40*/  @!P1 LDC.64 R4, c[0x0][0xc78] ;  /* 0x00031e00ff049b82 */ /* 0x000e620000000a00 */
[----:B------:R-:W-:Y:S02]  /*26d50*/  IMAD.MOV.U32 R11, RZ, RZ, RZ ;  /* 0x000000ffff0b7224 */ /* 0x000fe400078e00ff */
[----:B------:R-:W-:-:S02]  /*26d60*/  IMAD.MOV.U32 R8, RZ, RZ, R14 ;  /* 0x000000ffff087224 */ /* 0x000fc400078e000e */
[----:B0-----:R-:W-:-:S05]  /*26d70*/  @!P1 IMAD.WIDE R2, R7, 0x4, R2 ;  /* 0x0000000407029825 */ /* 0x001fca00078e0202 */
[----:B------:R1:W2:Y:S02]  /*26d80*/  @!P1 LDG.E R6, desc[UR48][R2.64] ;  /* 0x0000003002069981 */ /* 0x0002a4000c1e1900 */
[----:B-1----:R-:W-:-:S05]  /*26d90*/  @!P1 IMAD.WIDE R2, R7, 0x4, R4 ;  /* 0x0000000407029825 */ /* 0x002fca00078e0204 */
[----:B------:R-:W3:Y:S01]  /*26da0*/  @!P1 LDG.E R5, desc[UR48][R2.64] ;  /* 0x0000003002059981 */ /* 0x000ee2000c1e1900 */
[----:B------:R-:W-:Y:S01]  /*26db0*/  IMAD.MOV.U32 R7, RZ, RZ, RZ ;  /* 0x000000ffff077224 */ /* 0x000fe200078e00ff */
[C---:B------:R-:W-:Y:S01]  /*26dc0*/  ISETP.GE.U32.AND P2, PT, R9.reuse, 0x2, PT ;  /* 0x000000020900780c */ /* 0x040fe20003f46070 */
[----:B------:R-:W-:Y:S01]  /*26dd0*/  IMAD.MOV.U32 R4, RZ, RZ, RZ ;  /* 0x000000ffff047224 */ /* 0x000fe200078e00ff */
[C---:B------:R-:W-:Y:S02]  /*26de0*/  ISETP.GE.U32.AND P3, PT, R9.reuse, 0x4, PT ;  /* 0x000000040900780c */ /* 0x040fe40003f66070 */
[C---:B------:R-:W-:Y:S02]  /*26df0*/  ISETP.GE.U32.AND P4, PT, R9.reuse, 0x8, PT ;  /* 0x000000080900780c */ /* 0x040fe40003f86070 */
[----:B------:R-:W-:Y:S02]  /*26e00*/  ISETP.GE.U32.AND P5, PT, R9, 0x10, PT ;  /* 0x000000100900780c */ /* 0x000fe40003fa6070 */
[----:B--2---:R-:W-:-:S02]  /*26e10*/  @!P1 MOV R7, R6 ;  /* 0x0000000600079202 */ /* 0x004fc40000000f00 */
[----:B------:R-:W-:Y:S02]  /*26e20*/  MOV R6, RZ ;  /* 0x000000ff00067202 */ /* 0x000fe40000000f00 */
[----:B---3--:R-:W-:Y:S02]  /*26e30*/  @!P1 MOV R4, R5 ;  /* 0x0000000500049202 */ /* 0x008fe40000000f00 */
[----:B------:R-:W-:-:S03]  /*26e40*/  ISETP.NE.AND P1, PT, R9, RZ, PT ;  /* 0x000000ff0900720c */ /* 0x000fc60003f25270 */
[----:B------:R-:W-:-:S10]  /*26e50*/  IMAD R13, R4, R7, RZ ;  /* 0x00000007040d7224 */ /* 0x000fd400078e02ff */
[----:B------:R-:W-:Y:S05]  /*26e60*/  WARPSYNC.COLLECTIVE R15, `(.L_x_929) ;  /* 0x000000000f087348 */ /* 0x000fea0003c00000 */
[----:B------:R0:W1:Y:S02]  /*26e70*/  SHFL.UP P6, R14, R13, R12, R11 ;  /* 0x0400000c0d0e7389 */ /* 0x00006400000c000b */
[----:B01----:R-:W-:Y:S01]  /*26e80*/  ENDCOLLECTIVE ;  /* 0x000000000000791b */ /* 0x003fe20003800000 */
.L_x_929:
[----:B------:R-:W-:Y:S02]  /*26e90*/  MOV R12, 0x2 ;  /* 0x00000002000c7802 */ /* 0x000fe40000000f00 */
[----:B------:R-:W-:-:S04]  /*26ea0*/  SEL R14, R14, RZ, P1 ;  /* 0x000000ff0e0e7207 */ /* 0x000fc80000800000 */
[----:B------:R-:W-:-:S05]  /*26eb0*/  IADD3 R5, R13, R14, RZ ;  /* 0x0000000e0d057210 */ /* 0x000fca0007ffe0ff */
[----:B------:R-:W-:-:S07]  /*26ec0*/  IMAD.MOV.U32 R13, RZ, RZ, R5 ;  /* 0x000000ffff0d7224 */ /* 0x000fce00078e0005 */
[----:B------:R-:W-:Y:S05]  /*26ed0*/  WARPSYNC.COLLECTIVE R15, `(.L_x_930) ;  /* 0x000000000f087348 */ /* 0x000fea0003c00000 */
[----:B------:R0:W1:Y:S02]  /*26ee0*/  SHFL.UP P6, R14, R13, R12, R11 ;  /* 0x0400000c0d0e7389 */ /* 0x00006400000c000b */
[----:B01----:R-:W-:Y:S01]  /*26ef0*/  ENDCOLLECTIVE ;  /* 0x000000000000791b */ /* 0x003fe20003800000 */
.L_x_930:
[----:B------:R-:W-:Y:S01]  /*26f00*/  IMAD.MOV.U32 R12, RZ, RZ, 0x4 ;  /* 0x00000004ff0c7424 */ /* 0x000fe200078e00ff */
[----:B------:R-:W-:-:S05]  /*26f10*/  SEL R2, R14, RZ, P2 ;  /* 0x000000ff0e027207 */ /* 0x000fca0001000000 */
[----:B------:R-:W-:-:S05]  /*26f20*/  IMAD.IADD R2, R5, 0x1, R2 ;  /* 0x0000000105027824 */ /* 0x000fca00078e0202 */
[----:B------:R-:W-:-:S07]  /*26f30*/  MOV R13, R2 ;  /* 0x00000002000d7202 */ /* 0x000fce0000000f00 */
[----:B------:R-:W-:Y:S05]  /*26f40*/  WARPSYNC.COLLECTIVE R15, `(.L_x_931) ;  /* 0x000000000f087348 */ /* 0x000fea0003c00000 */
[----:B------:R0:W1:Y:S02]  /*26f50*/  SHFL.UP P6, R14, R13, R12, R11 ;  /* 0x0400000c0d0e7389 */ /* 0x00006400000c000b */
[----:B01----:R-:W-:Y:S01]  /*26f60*/  ENDCOLLECTIVE ;  /* 0x000000000000791b */ /* 0x003fe20003800000 */
.L_x_931:
[----:B------:R-:W-:Y:S02]  /*26f70*/  MOV R12, 0x8 ;  /* 0x00000008000c7802 */ /* 0x000fe40000000f00 */
[----:B------:R-:W-:-:S04]  /*26f80*/  SEL R3, R14, RZ, P3 ;  /* 0x000000ff0e037207 */ /* 0x000fc80001800000 */
[----:B------:R-:W-:-:S05]  /*26f90*/  IADD3 R3, R2, R3, RZ ;  /* 0x0000000302037210 */ /* 0x000fca0007ffe0ff */
[----:B------:R-:W-:-:S07]  /*26fa0*/  IMAD.MOV.U32 R13, RZ, RZ, R3 ;  /* 0x000000ffff0d7224 */ /* 0x000fce00078e0003 */
[----:B------:R-:W-:Y:S05]  /*26fb0*/  WARPSYNC.COLLECTIVE R15, `(.L_x_932) ;  /* 0x000000000f087348 */ /* 0x000fea0003c00000 */
[----:B------:R0:W1:Y:S02]  /*26fc0*/  SHFL.UP P6, R14, R13, R12, R11 ;  /* 0x0400000c0d0e7389 */ /* 0x00006400000c000b */
[----:B01----:R-:W-:Y:S01]  /*26fd0*/  ENDCOLLECTIVE ;  /* 0x000000000000791b */ /* 0x003fe20003800000 */
.L_x_932:
[----:B------:R-:W-:Y:S01]  /*26fe0*/  IMAD.MOV.U32 R12, RZ, RZ, 0x10 ;  /* 0x00000010ff0c7424 */ /* 0x000fe200078e00ff */
[----:B------:R-:W-:-:S05]  /*26ff0*/  SEL R14, R14, RZ, P4 ;  /* 0x000000ff0e0e7207 */ /* 0x000fca0002000000 */
[----:B------:R-:W-:-:S05]  /*27000*/  IMAD.IADD R5, R3, 0x1, R14 ;  /* 0x0000000103057824 */ /* 0x000fca00078e020e */
[----:B------:R-:W-:-:S07]  /*27010*/  MOV R13, R5 ;  /* 0x00000005000d7202 */ /* 0x000fce0000000f00 */
[----:B------:R-:W-:Y:S05]  /*27020*/  WARPSYNC.COLLECTIVE R15, `(.L_x_933) ;  /* 0x000000000f087348 */ /* 0x000fea0003c00000 */
[----:B------:R0:W1:Y:S02]  /*27030*/  SHFL.UP P6, R14, R13, R12, R11 ;  /* 0x0400000c0d0e7389 */ /* 0x00006400000c000b */
[----:B01----:R-:W-:Y:S01]  /*27040*/  ENDCOLLECTIVE ;  /* 0x000000000000791b */ /* 0x003fe20003800000 */
.L_x_933:
[----:B------:R-:W-:Y:S01]  /*27050*/  MOV R12, 0x1f ;  /* 0x0000001f000c7802 */ /* 0x000fe20000000f00 */
[----:B------:R-:W-:Y:S01]  /*27060*/  IMAD.MOV.U32 R11, RZ, RZ, 0x1f ;  /* 0x0000001fff0b7424 */ /* 0x000fe200078e00ff */
[----:B------:R-:W-:-:S04]  /*27070*/  SEL R2, R14, RZ, P5 ;  /* 0x000000ff0e027207 */ /* 0x000fc80002800000 */
[----:B------:R-:W-:-:S05]  /*27080*/  IADD3 R2, R5, R2, RZ ;  /* 0x0000000205027210 */ /* 0x000fca0007ffe0ff */
[----:B------:R-:W-:-:S07]  /*27090*/  IMAD.MOV.U32 R13, RZ, RZ, R2 ;  /* 0x000000ffff0d7224 */ /* 0x000fce00078e0002 */
[----:B------:R-:W-:Y:S05]  /*270a0*/  WARPSYNC.COLLECTIVE R15, `(.L_x_934) ;  /* 0x000000000f087348 */ /* 0x000fea0003c00000 */
[----:B------:R0:W1:Y:S02]  /*270b0*/  SHFL.IDX P6, R14, R13, R12, R11 ;  /* 0x0000000c0d0e7389 */ /* 0x00006400000c000b */
[----:B01----:R-:W-:Y:S01]  /*270c0*/  ENDCOLLECTIVE ;  /* 0x000000000000791b */ /* 0x003fe20003800000 */
.L_x_934:
[----:B------:R-:W-:Y:S05]  /*270d0*/  BRA `(.L_x_935) ;  /* 0xffffffb000047947 */ /* 0x000fea000383ffff */
.L_x_775:
[----:B------:R-:W-:Y:S01]  /*270e0*/  BSSY B0, `(.L_x_936) ;  /* 0x0000007000007945 */ /* 0x000fe20003800000 */
[----:B------:R-:W-:Y:S01]  /*270f0*/  IMAD.MOV.U32 R12, RZ, RZ, 0x1 ;  /* 0x00000001ff0c7424 */ /* 0x000fe200078e00ff */
[----:B------:R-:W-:Y:S01]  /*27100*/  MOV R11, RZ ;  /* 0x000000ff000b7202 */ /* 0x000fe20000000f00 */
[----:B------:R-:W-:-:S07]  /*27110*/  IMAD.MOV.U32 R15, RZ, RZ, -0x1 ;  /* 0xffffffffff0f7424 */ /* 0x000fce00078e00ff */
[----:B------:R-:W-:Y:S05]  /*27120*/  WARPSYNC.COLLECTIVE R15, `(.L_x_937) ;  /* 0x000000000f087348 */ /* 0x000fea0003c00000 */
[----:B------:R0:W1:Y:S02]  /*27130*/  SHFL.UP P6, R14, R13, R12, R11 ;  /* 0x0400000c0d0e7389 */ /* 0x00006400000c000b */
[----:B01----:R-:W-:Y:S01]  /*27140*/  ENDCOLLECTIVE ;  /* 0x000000000000791b */ /* 0x003fe20003800000 */
.L_x_937:
[----:B------:R-:W-:Y:S05]  /*27150*/  BSYNC B0 ;  /* 0x0000000000007941 */ /* 0x000fea0003800000 */
.L_x_936:
[----:B------:R-:W-:Y:S01]  /*27160*/  SEL R14, R14, RZ, P1 ;  /* 0x000000ff0e0e7207 */ /* 0x000fe20000800000 */
[----:B------:R-:W-:Y:S01]  /*27170*/  IMAD.MOV.U32 R12, RZ, RZ, 0x2 ;  /* 0x00000002ff0c7424 */ /* 0x000fe200078e00ff */
[----:B------:R-:W-:Y:S01]  /*27180*/  MOV R11, RZ ;  /* 0x000000ff000b7202 */ /* 0x000fe20000000f00 */
[----:B------:R-:W-:Y:S01]  /*27190*/  IMAD.MOV.U32 R15, RZ, RZ, -0x1 ;  /* 0xffffffffff0f7424 */ /* 0x000fe200078e00ff */
[----:B------:R-:W-:-:S07]  /*271a0*/  IADD3 R13, R13, R14, RZ ;  /* 0x0000000e0d0d7210 */ /* 0x000fce0007ffe0ff */
[----:B------:R-:W-:Y:S05]  /*271b0*/  WARPSYNC.COLLECTIVE R15, `(.L_x_938) ;  /* 0x000000000f087348 */ /* 0x000fea0003c00000 */
[----:B------:R0:W1:Y:S02]  /*271c0*/  SHFL.UP P6, R14, R13, R12, R11 ;  /* 0x0400000c0d0e7389 */ /* 0x00006400000c000b */
[----:B01----:R-:W-:Y:S01]  /*271d0*/  ENDCOLLECTIVE ;  /* 0x000000000000791b */ /* 0x003fe20003800000 */
.L_x_938:
[----:B------:R-:W-:Y:S02]  /*271e0*/  MOV R12, 0x4 ;  /* 0x00000004000c7802 */ /* 0x000fe40000000f00 */
[----:B------:R-:W-:-:S04]  /*271f0*/  SEL R2, R14, RZ, P2 ;  /* 0x000000ff0e027207 */ /* 0x000fc80001000000 */
[----:B------:R-:W-:-:S05]  /*27200*/  IADD3 R2, R13, R2, RZ ;  /* 0x000000020d027210 */ /* 0x000fca0007ffe0ff */
[----:B------:R-:W-:-:S07]  /*27210*/  IMAD.MOV.U32 R13, RZ, RZ, R2 ;  /* 0x000000ffff0d7224 */ /* 0x000fce00078e0002 */
[----:B------:R-:W-:Y:S05]  /*27220*/  WARPSYNC.COLLECTIVE R15, `(.L_x_939) ;  /* 0x000000000f087348 */ /* 0x000fea0003c00000 */
[----:B------:R0:W1:Y:S02]  /*27230*/  SHFL.UP P6, R14, R13, R12, R11 ;  /* 0x0400000c0d0e7389 */ /* 0x00006400000c000b */
[----:B01----:R-:W-:Y:S01]  /*27240*/  ENDCOLLECTIVE ;  /* 0x000000000000791b */ /* 0x003fe20003800000 */
.L_x_939:
[----:B------:R-:W-:Y:S01]  /*27250*/  IMAD.MOV.U32 R12, RZ, RZ, 0x8 ;  /* 0x00000008ff0c7424 */ /* 0x000fe200078e00ff */
[----:B------:R-:W-:-:S05]  /*27260*/  SEL R3, R14, RZ, P3 ;  /* 0x000000ff0e037207 */ /* 0x000fca0001800000 */
[----:B------:R-:W-:-:S05]  /*27270*/  IMAD.IADD R3, R2, 0x1, R3 ;  /* 0x0000000102037824 */ /* 0x000fca00078e0203 */
[----:B------:R-:W-:-:S07]  /*27280*/  MOV R13, R3 ;  /* 0x00000003000d7202 */ /* 0x000fce0000000f00 */
[----:B------:R-:W-:Y:S05]  /*27290*/  WARPSYNC.COLLECTIVE R15, `(.L_x_940) ;  /* 0x000000000f087348 */ /* 0x000fea0003c00000 */
[----:B------:R0:W1:Y:S02]  /*272a0*/  SHFL.UP P6, R14, R13, R12, R11 ;  /* 0x0400000c0d0e7389 */ /* 0x00006400000c000b */
[----:B01----:R-:W-:Y:S01]  /*272b0*/  ENDCOLLECTIVE ;  /* 0x000000000000791b */ /* 0x003fe20003800000 */
.L_x_940:
[----:B------:R-:W-:Y:S02]  /*272c0*/  MOV R12, 0x10 ;  /* 0x00000010000c7802 */ /* 0x000fe40000000f00 */
[----:B------:R-:W-:-:S04]  /*272d0*/  SEL R14, R14, RZ, P4 ;  /* 0x000000ff0e0e7207 */ /* 0x000fc80002000000 */
[----:B------:R-:W-:-:S05]  /*272e0*/  IADD3 R5, R3, R14, RZ ;  /* 0x0000000e03057210 */ /* 0x000fca0007ffe0ff */
[----:B------:R-:W-:-:S07]  /*272f0*/  IMAD.MOV.U32 R13, RZ, RZ, R5 ;  /* 0x000000ffff0d7224 */ /* 0x000fce00078e0005 */
[----:B------:R-:W-:Y:S05]  /*27300*/  WARPSYNC.COLLECTIVE R15, `(.L_x_941) ;  /* 0x000000000f087348 */ /* 0x000fea0003c00000 */
[----:B------:R0:W1:Y:S02]  /*27310*/  SHFL.UP P6, R14, R13, R12, R11 ;  /* 0x0400000c0d0e7389 */ /* 0x00006400000c000b */
[----:B01----:R-:W-:Y:S01]  /*27320*/  ENDCOLLECTIVE ;  /* 0x000000000000791b */ /* 0x003fe20003800000 */
.L_x_941:
[----:B------:R-:W-:Y:S01]  /*27330*/  IMAD.MOV.U32 R12, RZ, RZ, 0x1f ;  /* 0x0000001fff0c7424 */ /* 0x000fe200078e00ff */
[----:B------:R-:W-:Y:S02]  /*27340*/  MOV R11, 0x1f ;  /* 0x0000001f000b7802 */ /* 0x000fe40000000f00 */
[----:B------:R-:W-:-:S05]  /*27350*/  SEL R2, R14, RZ, P5 ;  /* 0x000000ff0e027207 */ /* 0x000fca0002800000 */
[----:B------:R-:W-:-:S05]  /*27360*/  IMAD.IADD R2, R5, 0x1, R2 ;  /* 0x0000000105027824 */ /* 0x000fca00078e0202 */
[----:B------:R-:W-:-:S07]  /*27370*/  MOV R13, R2 ;  /* 0x00000002000d7202 */ /* 0x000fce0000000f00 */
[----:B------:R-:W-:Y:S05]  /*27380*/  WARPSYNC.COLLECTIVE R15, `(.L_x_942) ;  /* 0x000000000f087348 */ /* 0x000fea0003c00000 */
[----:B------:R0:W1:Y:S02]  /*27390*/  SHFL.IDX P6, R14, R13, R12, R11 ;  /* 0x0000000c0d0e7389 */ /* 0x00006400000c000b */
[----:B01----:R-:W-:Y:S01]  /*273a0*/  ENDCOLLECTIVE ;  /* 0x000000000000791b */ /* 0x003fe20003800000 */
.L_x_942:
[----:B------:R-:W-:Y:S05]  /*273b0*/  BRA `(.L_x_943) ;  /* 0xffffffac00f07947 */ /* 0x000fea000383ffff */
.L_x_777:
[----:B------:R-:W-:Y:S01]  /*273c0*/  BSSY B0, `(.L_x_944) ;  /* 0x0000006000007945 */ /* 0x000fe20003800000 */
[----:B------:R-:W-:Y:S01]  /*273d0*/  PLOP3.LUT P6, PT, P6, PT, PT, 0x8, 0x0 ;  /* 0x000000000000781c */ /* 0x000fe200037ce170 */
[----:B------:R-:W-:-:S12]  /*273e0*/  IMAD.MOV.U32 R15, RZ, RZ, -0x1 ;  /* 0xffffffffff0f7424 */ /* 0x000fd800078e00ff */
[----:B0-----:R-:W-:Y:S05]  /*273f0*/  WARPSYNC.COLLECTIVE R15, `(.L_x_945) ;  /* 0x000000000f087348 */ /* 0x001fea0003c00000 */
[----:B------:R-:W-:Y:S01]  /*27400*/  VOTE.ANY R14, PT, P6 ;  /* 0x00000000000e7806 */ /* 0x000fe200030e0100 */
[----:B0-----:R-:W-:Y:S06]  /*27410*/  ENDCOLLECTIVE ;  /* 0x000000000000791b */ /* 0x001fec0003800000 */
.L_x_945:
[----:B------:R-:W-:Y:S05]  /*27420*/  BSYNC B0 ;  /* 0x0000000000007941 */ /* 0x000fea0003800000 */
.L_x_944:
[----:B------:R-:W-:Y:S01]  /*27430*/  MOV R3, R14 ;  /* 0x0000000e00037202 */ /* 0x000fe20000000f00 */
[----:B------:R-:W-:Y:S01]  /*27440*/  IMAD.MOV.U32 R13, RZ, RZ, R7 ;  /* 0x000000ffff0d7224 */ /* 0x000fe200078e0007 */
[----:B------:R-:W-:Y:S01]  /*27450*/  MOV R15, 0xffffffff ;  /* 0xffffffff000f7802 */ /* 0x000fe20000000f00 */
[----:B------:R-:W-:Y:S01]  /*27460*/  IMAD.MOV.U32 R11, RZ, RZ, 0x1f ;  /* 0x0000001fff0b7424 */ /* 0x000fe200078e00ff */
[----:B------:R-:W0:Y:S02]  /*27470*/  POPC R8, R3 ;  /* 0x0000000300087309 */ /* 0x000e240000000000 */
[----:B0-----:R-:W-:-:S07]  /*27480*/  MOV R12, R8 ;  /* 0x00000008000c7202 */ /* 0x001fce0000000f00 */
[----:B------:R-:W-:Y:S05]  /*27490*/  WARPSYNC.COLLECTIVE R15, `(.L_x_946) ;  /* 0x000000000f087348 */ /* 0x000fea0003c00000 */
[----:B------:R0:W1:Y:S02]  /*274a0*/  SHFL.IDX P6, R14, R13, R12, R11 ;  /* 0x0000000c0d0e7389 */ /* 0x00006400000c000b */
[----:B01----:R-:W-:Y:S01]  /*274b0*/  ENDCOLLECTIVE ;  /* 0x000000000000791b */ /* 0x003fe20003800000 */
.L_x_946:
[----:B------:R-:W-:Y:S01]  /*274c0*/  MOV R13, R4 ;  /* 0x00000004000d7202 */ /* 0x000fe20000000f00 */
[----:B------:R-:W-:-:S07]  /*274d0*/  IMAD.MOV.U32 R7, RZ, RZ, R14 ;  /* 0x000000ffff077224 */ /* 0x000fce00078e000e */
[----:B------:R-:W-:Y:S05]  /*274e0*/  WARPSYNC.COLLECTIVE R15, `(.L_x_947) ;  /* 0x000000000f087348 */ /* 0x000fea0003c00000 */
[----:B------:R0:W1:Y:S02]  /*274f0*/  SHFL.IDX P6, R14, R13, R12, R11 ;  /* 0x0000000c0d0e7389 */ /* 0x00006400000c000b */
[----:B01----:R-:W-:Y:S01]  /*27500*/  ENDCOLLECTIVE ;  /* 0x000000000000791b */ /* 0x003fe20003800000 */
.L_x_947:
[----:B------:R-:W-:Y:S01]  /*27510*/  IMAD.MOV.U32 R4, RZ, RZ, R14 ;  /* 0x000000ffff047224 */ /* 0x000fe200078e000e */
[----:B------:R-:W-:Y:S06]  /*27520*/  BRA `(.L_x_948) ;  /* 0xffffffac00d07947 */ /* 0x000fec000383ffff */
.L_x_779:
[----:B------:R-:W-:Y:S01]  /*27530*/  BSSY B0, `(.L_x_949) ;  /* 0x0000007000007945 */ /* 0x000fe20003800000 */
[----:B------:R-:W-:Y:S01]  /*27540*/  MOV R13, R2 ;  /* 0x00000002000d7202 */ /* 0x000fe20000000f00 */
[----:B------:R-:W-:Y:S01]  /*27550*/  IMAD.MOV.U32 R11, RZ, RZ, 0x1f ;  /* 0x0000001fff0b7424 */ /* 0x000fe200078e00ff */
[----:B------:R-:W-:-:S07]  /*27560*/  MOV R15, 0xffffffff ;  /* 0xffffffff000f7802 */ /* 0x000fce0000000f00 */
[----:B0123--:R-:W-:Y:S05]  /*27570*/  WARPSYNC.COLLECTIVE R15, `(.L_x_950) ;  /* 0x000000000f087348 */ /* 0x00ffea0003c00000 */
[----:B------:R4:W0:Y:S02]  /*27580*/  SHFL.IDX P6, R14, R13, R12, R11 ;  /* 0x0000000c0d0e7389 */ /* 0x00082400000c000b */
[----:B01234-:R-:W-:Y:S01]  /*27590*/  ENDCOLLECTIVE ;  /* 0x000000000000791b */ /* 0x01ffe20003800000 */
.L_x_950:
[----:B------:R-:W-:Y:S05]  /*275a0*/  BSYNC B0 ;  /* 0x0000000000007941 */ /* 0x000fea0003800000 */
.L_x_949:
[----:B------:R-:W-:Y:S01]  /*275b0*/  IMAD.MOV.U32 R6, RZ, RZ, R14 ;  /* 0x000000ffff067224 */ /* 0x000fe200078e000e */
[----:B------:R-:W-:Y:S06]  /*275c0*/  BRA `(.L_x_778) ;  /* 0xffffffac00c07947 */ /* 0x000fec000383ffff */
.L_x_783:
[----:B0-----:R0:W1:Y:S02]  /*275d0*/  SYNCS.PHASECHK.TRANS64.TRYWAIT P0, [R7+URZ+0x30820], R0 ;  /* 0x03082000070075a7 */ /* 0x001064000800017f */
[----:B-1----:R-:W-:Y:S05]  /*275e0*/  @!P0 NANOSLEEP.SYNCS 0x989680 ;  /* 0x009896800000895d */ /* 0x002fea0003900000 */
[----:B------:R-:W1:Y:S02]  /*275f0*/  @!P0 SYNCS.PHASECHK.TRANS64 P0, [R7+URZ+0x30820], R0 ;  /* 0x03082000070085a7 */ /* 0x000e64000800007f */
[----:B-1----:R-:W-:Y:S05]  /*27600*/  @!P0 BRA `(.L_x_783) ;  /* 0xfffffffc00f08947 */ /* 0x002fea000383ffff */
[----:B------:R-:W-:Y:S05]  /*27610*/  BRA `(.L_x_951) ;  /* 0xffffffb400187947 */ /* 0x000fea000383ffff */
.L_x_784:
        /* <DEDUP_REMOVED lines=8> */
[----:B0-2---:R-:W-:Y:S05]  /*276a0*/  WARPSYNC.COLLECTIVE R15, `(.L_x_953) ;  /* 0x000000000f087348 */ /* 0x005fea0003c00000 */
[----:B------:R1:W3:Y:S02]  /*276b0*/  SHFL.IDX P6, R14, R13, R12, R11 ;  /* 0x0000000c0d0e7389 */ /* 0x0002e400000c000b */
[----:B0123--:R-:W-:Y:S01]  /*276c0*/  ENDCOLLECTIVE ;  /* 0x000000000000791b */ /* 0x00ffe20003800000 */
.L_x_953:
[----:B------:R-:W-:Y:S05]  /*276d0*/  BSYNC B0 ;  /* 0x0000000000007941 */ /* 0x000fea0003800000 */
.L_x_952:
[----:B------:R-:W-:Y:S05]  /*276e0*/  BRA `(.L_x_954) ;  /* 0xffffffb400007947 */ /* 0x000fea000383ffff */
.L_x_785:
[----:B------:R-:W-:Y:S01]  /*276f0*/  BSSY B0, `(.L_x_955) ;  /* 0x0000006000007945 */ /* 0x000fe20003800000 */
[----:B------:R-:W-:-:S07]  /*27700*/  MOV R15, 0xffffffff ;  /* 0xffffffff000f7802 */ /* 0x000fce0000000f00 */
[----:B0-2---:R-:W-:Y:S05]  /*27710*/  WARPSYNC.COLLECTIVE R15, `(.L_x_956) ;  /* 0x000000000f0c7348 */ /* 0x005fea0003c00000 */
[----:B------:R-:W-:Y:S02]  /*27720*/  ELECT P6, UR62, PT ;  /* 0x00000000003e782f */ /* 0x000fe400038c0000 */
[----:B------:R-:W-:Y:S01]  /*27730*/  MOV R14, UR62 ;  /* 0x0000003e000e7c02 */ /* 0x000fe20008000f00 */
[----:B0-2---:R-:W-:Y:S10]  /*27740*/  ENDCOLLECTIVE ;  /* 0x000000000000791b */ /* 0x005ff40003800000 */
.L_x_956:
[----:B------:R-:W-:Y:S05]  /*27750*/  BSYNC B0 ;  /* 0x0000000000007941 */ /* 0x000fea0003800000 */
.L_x_955:
[----:B------:R-:W-:Y:S05]  /*27760*/  BRA `(.L_x_957) ;  /* 0xffffffb000f47947 */ /* 0x000fea000383ffff */
.L_x_787:
[----:B0-----:R0:W1:Y:S02]  /*27770*/  SYNCS.PHASECHK.TRANS64.TRYWAIT P1, [R5+URZ+0x30840], R0 ;  /* 0x03084000050075a7 */ /* 0x001064000802017f */
[----:B-1----:R-:W-:Y:S05]  /*27780*/  @!P1 NANOSLEEP.SYNCS 0x989680 ;  /* 0x009896800000995d */ /* 0x002fea0003900000 */
[----:B------:R-:W1:Y:S02]  /*27790*/  @!P1 SYNCS.PHASECHK.TRANS64 P1, [R5+URZ+0x30840], R0 ;  /* 0x03084000050095a7 */ /* 0x000e64000802007f */
[----:B-1----:R-:W-:Y:S05]  /*277a0*/  @!P1 BRA `(.L_x_787) ;  /* 0xfffffffc00f09947 */ /* 0x002fea000383ffff */
[----:B------:R-:W-:Y:S05]  /*277b0*/  BRA `(.L_x_958) ;  /* 0xffffffb400147947 */ /* 0x000fea000383ffff */
.L_x_789:
[----:B-1----:R1:W3:Y:S02]  /*277c0*/  SYNCS.PHASECHK.TRANS64.TRYWAIT P1, [R3+URZ+0x30840], R2 ;  /* 0x03084002030075a7 */ /* 0x0022e4000802017f */
[----:B---3--:R-:W-:Y:S05]  /*277d0*/  @!P1 NANOSLEEP.SYNCS 0x989680 ;  /* 0x009896800000995d */ /* 0x008fea0003900000 */
[----:B------:R-:W3:Y:S02]  /*277e0*/  @!P1 SYNCS.PHASECHK.TRANS64 P1, [R3+URZ+0x30840], R2 ;  /* 0x03084002030095a7 */ /* 0x000ee4000802007f */
[----:B---3--:R-:W-:Y:S05]  /*277f0*/  @!P1 BRA `(.L_x_789) ;  /* 0xfffffffc00f09947 */ /* 0x008fea000383ffff */
[----:B------:R-:W-:Y:S05]  /*27800*/  BRA `(.L_x_959) ;  /* 0xffffffb400207947 */ /* 0x000fea000383ffff */
.L_x_791:
[----:B---3--:R3:W4:Y:S02]  /*27810*/  SYNCS.PHASECHK.TRANS64.TRYWAIT P1, [R5+URZ+0x30860], R0 ;  /* 0x03086000050075a7 */ /* 0x008724000802017f */
[----:B----4-:R-:W-:Y:S05]  /*27820*/  @!P1 NANOSLEEP.SYNCS 0x989680 ;  /* 0x009896800000995d */ /* 0x010fea0003900000 */
[----:B------:R-:W4:Y:S02]  /*27830*/  @!P1 SYNCS.PHASECHK.TRANS64 P1, [R5+URZ+0x30860], R0 ;  /* 0x03086000050095a7 */ /* 0x000f24000802007f */
[----:B----4-:R-:W-:Y:S05]  /*27840*/  @!P1 BRA `(.L_x_791) ;  /* 0xfffffffc00f09947 */ /* 0x010fea000383ffff */
[----:B------:R-:W-:Y:S05]  /*27850*/  BRA `(.L_x_960) ;  /* 0xffffffb4001c7947 */ /* 0x000fea000383ffff */
.L_x_961:
        /* <DEDUP_REMOVED lines=10> */
.L_x_3213:


//--------------------- .text._ZN7cutlass13device_kernelIN5flash11enable_sm90INS1_16FlashAttnFwdSm90INS1_25CollectiveMainloopFwdSm90ILi2EN4cute5tupleIJNS5_1CILi1EEES8_S8_EEENS6_IJNS7_ILi128EEENS7_ILi96EEENS7_ILi192EEEEEELi192ENS_6half_tEfNS_4arch4Sm90ELb0ELb1ELb1ELb0ELb1ELb0ELb0ELb1ELb1ELb1ELb1ELb0EEENS1_21CollectiveEpilogueFwdINS6_IJSA_SC_SB_EEES9_SE_SG_Li256ELb0ELb1ELb1ELb0EEENS1_19SingleTileSchedulerILb0ELb1ELb1ELi128EEEEEEEEEvNT_6ParamsE --------------------------
	.section	.text._ZN7cutlass13device_kernelIN5flash11enable_sm90INS1_16FlashAttnFwdSm90INS1_25CollectiveMainloopFwdSm90ILi2EN4cute5tupleIJNS5_1CILi1EEES8_S8_EEENS6_IJNS7_ILi128EEENS7_ILi96EEENS7_ILi192EEEEEELi192ENS_6half_tEfNS_4arch4Sm90ELb0ELb1ELb1ELb0ELb1ELb0ELb0ELb1ELb1ELb1ELb1ELb0EEENS1_21CollectiveEpilogueFwdINS6_IJSA_SC_SB_EEES9_SE_SG_Li256ELb0ELb1ELb1ELb0EEENS1_19SingleTileSchedulerILb0ELb1ELb1ELi128EEEEEEEEEvNT_6ParamsE,"ax",@progbits
	.align	128
.text._ZN7cutlass13device_kernelIN5flash11enable_sm90INS1_16FlashAttnFwdSm90INS1_25CollectiveMainloopFwdSm90ILi2EN4cute5tupleIJNS5_1CILi1EEES8_S8_EEENS6_IJNS7_ILi128EEENS7_ILi96EEENS7_ILi192EEEEEELi192ENS_6half_tEfNS_4arch4Sm90ELb0ELb1ELb1ELb0ELb1ELb0ELb0ELb1ELb1ELb1ELb1ELb0EEENS1_21CollectiveEpilogueFwdINS6_IJSA_SC_SB_EEES9_SE_SG_Li256ELb0ELb1ELb1ELb0EEENS1_19SingleTileSchedulerILb0ELb1ELb1ELi128EEEEEEEEEvNT_6ParamsE:
        .type           _ZN7cutlass13device_kernelIN5flash11enable_sm90INS1_16FlashAttnFwdSm90INS1_25CollectiveMainloopFwdSm90ILi2EN4cute5tupleIJNS5_1CILi1EEES8_S8_EEENS6_IJNS7_ILi128EEENS7_ILi96EEENS7_ILi192EEEEEELi192ENS_6half_tEfNS_4arch4Sm90ELb0ELb1ELb1ELb0ELb1ELb0ELb0ELb1ELb1ELb1ELb1ELb0EEENS1_21CollectiveEpilogueFwdINS6_IJSA_SC_SB_EEES9_SE_SG_Li256ELb0ELb1ELb1ELb0EEENS1_19SingleTileSchedulerILb0ELb1ELb1ELi128EEEEEEEEEvNT_6ParamsE,@function
        .size           _ZN7cutlass13device_kernelIN5flash11enable_sm90INS1_16FlashAttnFwdSm90INS1_25CollectiveMainloopFwdSm90ILi2EN4cute5tupleIJNS5_1CILi1EEES8_S8_EEENS6_IJNS7_ILi128EEENS7_ILi96EEENS7_ILi192EEEEEELi192ENS_6half_tEfNS_4arch4Sm90ELb0ELb1ELb1ELb0ELb1ELb0ELb0ELb1ELb1ELb1ELb1ELb0EEENS1_21CollectiveEpilogueFwdINS6_IJSA_SC_SB_EEES9_SE_SG_Li256ELb0ELb1ELb1ELb0EEENS1_19SingleTileSchedulerILb0ELb1ELb1ELi128EEEEEEEEEvNT_6ParamsE,(.L_x_3214 - _ZN7cutlass13device_kernelIN5flash11enable_sm90INS1_16FlashAttnFwdSm90INS1_25CollectiveMainloopFwdSm90ILi2EN4cute5tupleIJNS5_1CILi1EEES8_S8_EEENS6_IJNS7_ILi128EEENS7_ILi96EEENS7_ILi192EEEEEELi192ENS_6half_tEfNS_4arch4Sm90ELb0ELb1ELb1ELb0ELb1ELb0ELb0ELb1ELb1ELb1ELb1ELb0EEENS1_21CollectiveEpilogueFwdINS6_IJSA_SC_SB_EEES9_SE_SG_Li256ELb0ELb1ELb1ELb0EEENS1_19SingleTileSchedulerILb0ELb1ELb1ELi128EEEEEEEEEvNT_6ParamsE)
        .other          _ZN7cutlass13device_kernelIN5flash11enable_sm90INS1_16FlashAttnFwdSm90INS1_25CollectiveMainloopFwdSm90ILi2EN4cute5tupleIJNS5_1CILi1EEES8_S8_EEENS6_IJNS7_ILi128EEENS7_ILi96EEENS7_ILi192EEEEEELi192ENS_6half_tEfNS_4arch4Sm90ELb0ELb1ELb1ELb0ELb1ELb0ELb0ELb1ELb1ELb1ELb1ELb0EEENS1_21CollectiveEpilogueFwdINS6_IJSA_SC_SB_EEES9_SE_SG_Li256ELb0ELb1ELb1ELb0EEENS1_19SingleTileSchedulerILb0ELb1ELb1ELi128EEEEEEEEEvNT_6ParamsE,@"STO_CUDA_ENTRY STV_DEFAULT"
_ZN7cutlass13device_kernelIN5flash11enable_sm90INS1_16FlashAttnFwdSm90INS1_25CollectiveMainloopFwdSm90ILi2EN4cute5tupleIJNS5_1CILi1EEES8_S8_EEENS6_IJNS7_ILi128EEENS7_ILi96EEENS7_ILi192EEEEEELi192ENS_6half_tEfNS_4arch4Sm90ELb0ELb1ELb1ELb0ELb1ELb0ELb0ELb1ELb1ELb1ELb1ELb0EEENS1_21CollectiveEpilogueFwdINS6_IJSA_SC_SB_EEES9_SE_SG_Li256ELb0ELb1ELb1ELb0EEENS1_19SingleTileSchedulerILb0ELb1ELb1ELi128EEEEEEEEEvNT_6ParamsE:
        /* <DEDUP_REMOVED lines=45> */
.L_x_962:
        /* <DEDUP_REMOVED lines=22> */
.L_x_963:
        /* <DEDUP_REMOVED lines=18> */
.L_x_964:
        /* <DEDUP_REMOVED lines=22> */
.L_x_965:
        /* <DEDUP_REMOVED lines=23> */
.L_x_966:
        /* <DEDUP_REMOVED lines=11> */
.L_x_969:
        /* <DEDUP_REMOVED lines=14> */
[----:B------:R-:W-:Y:S01]  /*09b0*/  IMAD.U32 R0, RZ, RZ, UR10 ;  /* 0x0000000aff007e24 */ /* 0x000fe2000f8e00ff */
[----:B--2---:R-:W-:Y:S01]  /*09c0*/  ISETP.LE.AND P0, PT, RZ, UR8, PT ;  /* 0x00000008ff007c0c */ /* 0x004fe2000bf03270 */
[----:B------:R-:W-:-:S03]  /*09d0*/  UIADD3 UR4, -UR10, URZ, URZ ;  /* 0x0000003f0a047290 */ /* 0x000fc6000fffe13f */
[----:B------:R4:W-:Y:S01]  /*09e0*/  STL [R1], R0 ;  /* 0x0000000001007387 */ /* 0x0009e20000100800 */
[----:B------:R-:W-:-:S08]  /*09f0*/  UIMAD UR6, UR7, UR4, UR6 ;  /* 0x00000004070672a4 */ /* 0x000fd0000f8e0206 */
[----:B------:R-:W-:Y:S05]  /*0a00*/  @!P0 BRA `(.L_x_970) ;  /* 0x0000014800d88947 */ /* 0x000fea0003800000 */
[----:B0-----:R-:W0:Y:S01]  /*0a10*/  LDC.64 R2, c[0x0][0x418] ;  /* 0x00010600ff027b82 */ /* 0x001e220000000a00 */
[----:B------:R-:W-:Y:S01]  /*0a20*/  ULDC UR4, c[0x0][0x448] ;  /* 0x0001120000047ab9 */ /* 0x000fe20000000800 */
[----:B------:R-:W-:Y:S01]  /*0a30*/  VIADD R121, R25, 0xffffff80 ;  /* 0xffffff8019797836 */ /* 0x000fe20000000000 */
[----:B------:R-:W-:-:S04]  /*0a40*/  UISETP.NE.AND UP0, UPT, UR4, 0x1, UPT ;  /* 0x000000010400788c */ /* 0x000fc8000bf05270 */
[----:B------:R-:W-:Y:S01]  /*0a50*/  UP2UR UR4, UPR, URZ, 0x1 ;  /* 0x000000013f047883 */ /* 0x000fe20008000000 */
[----:B------:R-:W4:Y:S05]  /*0a60*/  LDC R120, c[0x0][0x288] ;  /* 0x0000a200ff787b82 */ /* 0x000f2a0000000800 */
[----:B------:R-:W-:Y:S01]  /*0a70*/  IMAD.U32 R19, RZ, RZ, UR4 ;  /* 0x00000004ff137e24 */ /* 0x000fe2000f8e00ff */
[----:B------:R-:W-:Y:S01]  /*0a80*/  @UP0 ULDC UR9, c[0x0][0x44c] ;  /* 0x0001130000090ab9 */ /* 0x000fe20000000800 */
[----:B------:R-:W-:Y:S01]  /*0a90*/  @UP0 ULDC UR11, c[0x0][0x450] ;  /* 0x00011400000b0ab9 */ /* 0x000fe20000000800 */
[----:B------:R-:W1:Y:S01]  /*0aa0*/  LDC R17, c[0x0][0x424] ;  /* 0x00010900ff117b82 */ /* 0x000e620000000800 */
[----:B------:R-:W-:-:S07]  /*0ab0*/  ULDC.64 UR4, c[0x0][0x9e0] ;  /* 0x0002780000047ab9 */ /* 0x000fce0000000a00 */
[----:B------:R-:W2:Y:S01]  /*0ac0*/  S2UR UR38, SR_CTAID.X ;  /* 0x00000000002679c3 */ /* 0x000ea20000002500 */
[----:B0-----:R-:W-:-:S04]  /*0ad0*/  ISETP.NE.U32.AND P0, PT, R2, RZ, PT ;  /* 0x000000ff0200720c */ /* 0x001fc80003f05070 */
[----:B------:R-:W-:-:S03]  /*0ae0*/  ISETP.NE.AND.EX P0, PT, R3, RZ, PT, P0 ;  /* 0x000000ff0300720c */ /* 0x000fc60003f05300 */
[----:B------:R-:W0:Y:S01]  /*0af0*/  LDC R4, c[0x0][0x2f0] ;  /* 0x0000bc00ff047b82 */ /* 0x000e220000000800 */
[----:B----4-:R-:W-:Y:S02]  /*0b00*/  IADD3 R0, -R120, 0x1, RZ ;  /* 0x0000000178007810 */ /* 0x010fe40007ffe1ff */
[----:B-1----:R-:W-:Y:S01]  /*0b10*/  SEL R17, R17, 0x1, P0 ;  /* 0x0000000111117807 */ /* 0x002fe20000000000 */
[----:B--2---:R-:W-:-:S04]  /*0b20*/  USHF.L.U32 UR38, UR38, 0x7, URZ ;  /* 0x0000000726267899 */ /* 0x004fc8000800063f */
[----:B------:R-:W-:Y:S02]  /*0b30*/  @UP0 UIADD3 UR8, UR38, 0x7f, URZ ;  /* 0x0000007f26080890 */ /* 0x000fe4000fffe03f */
[----:B------:R-:W-:Y:S01]  /*0b40*/  UIADD3 UR7, UR38, 0x7f, URZ ;  /* 0x0000007f26077890 */ /* 0x000fe2000fffe03f */
[CC--:B0-----:R-:W-:Y:S01]  /*0b50*/  IMAD R0, R17.reuse, R4.reuse, R0 ;  /* 0x0000000411007224 */ /* 0x0c1fe200078e0200 */
[----:B------:R-:W-:Y:S01]  /*0b60*/  UIMAD.WIDE.U32 UR8, UR8, UR9, URZ ;  /* 0x00000009080872a5 */ /* 0x000fe2000f8e003f */
[----:B------:R-:W-:-:S03]  /*0b70*/  IMAD R23, R17, R4, RZ ;  /* 0x0000000411177224 */ /* 0x000fc600078e02ff */
[----:B------:R-:W-:Y:S01]  /*0b80*/  R2UR UR10, R0 ;  /* 0x00000000000a72ca */ /* 0x000fe200000e0000 */
[----:B------:R-:W-:Y:S02]  /*0b90*/  @UP0 USHF.R.U32.HI UR7, URZ, UR11, UR9 ;  /* 0x0000000b3f070299 */ /* 0x000fe40008011609 */
[----:B------:R-:W-:-:S04]  /*0ba0*/  UISETP.GE.AND UP0, UPT, UR5, 0x1, UPT ;  /* 0x000000010500788c */ /* 0x000fc8000bf06270 */
[----:B------:R-:W-:Y:S02]  /*0bb0*/  UP2UR UR8, UPR, URZ, 0x1 ;  /* 0x000000013f087883 */ /* 0x000fe40008000000 */
[----:B------:R-:W-:-:S04]  /*0bc0*/  PLOP3.LUT P0, PT, PT, PT, UP0, 0x40, 0x0 ;  /* 0x000000000000781c */ /* 0x000fc80003f0e808 */
[----:B------:R-:W-:Y:S01]  /*0bd0*/  UIADD3 UR7, UR10, UR7, URZ ;  /* 0x000000070a077290 */ /* 0x000fe2000fffe03f */
[----:B------:R-:W-:-:S03]  /*0be0*/  IMAD.U32 R18, RZ, RZ, UR8 ;  /* 0x00000008ff127e24 */ /* 0x000fc6000f8e00ff */
[----:B------:R-:W-:-:S06]  /*0bf0*/  UIADD3 UR4, UR7, UR4, URZ ;  /* 0x0000000407047290 */ /* 0x000fcc000fffe03f */
[----:B------:R-:W-:Y:S01]  /*0c00*/  IMAD.U32 R0, RZ, RZ, UR4 ;  /* 0x00000004ff007e24 */ /* 0x000fe2000f8e00ff */
[----:B------:R-:W-:Y:S06]  /*0c10*/  @P0 BRA `(.L_x_971) ;  /* 0x0000000000400947 */ /* 0x000fec0003800000 */
[----:B------:R-:W-:Y:S01]  /*0c20*/  ISETP.LT.AND P0, PT, RZ, UR7, PT ;  /* 0x00000007ff007c0c */ /* 0x000fe2000bf01270 */
[----:B------:R-:W-:-:S12]  /*0c30*/  UIADD3 UR4, UR7, -0x1, URZ ;  /* 0xffffffff07047890 */ /* 0x000fd8000fffe03f */
[----:B------:R-:W-:Y:S05]  /*0c40*/  @P0 BRA `(.L_x_972) ;  /* 0x00000000001c0947 */ /* 0x000fea0003800000 */
[----:B------:R-:W-:Y:S02]  /*0c50*/  UISETP.NE.AND UP0, UPT, UR5, 0x1, UPT ;  /* 0x000000010500788c */ /* 0x000fe4000bf05270 */
[----:B------:R-:W-:-:S09]  /*0c60*/  UIADD3 UR4, -UR7, URZ, URZ ;  /* 0x0000003f07047290 */ /* 0x000fd2000fffe13f */
[----:B------:R-:W-:Y:S02]  /*0c70*/  @UP0 ULDC.64 UR10, c[0x0][0x9e8] ;  /* 0x00027a00000a0ab9 */ /* 0x000fe40000000a00 */
[----:B------:R-:W-:-:S04]  /*0c80*/  UIMAD.WIDE.U32 UR8, UR4, UR10, URZ ;  /* 0x0000000a040872a5 */ /* 0x000fc8000f8e003f */
[----:B------:R-:W-:-:S04]  /*0c90*/  @UP0 USHF.R.U32.HI UR4, URZ, UR11, UR9 ;  /* 0x0000000b3f040299 */ /* 0x000fc80008011609 */
[----:B------:R-:W-:Y:S01]  /*0ca0*/  ULOP3.LUT UR4, URZ, UR4, URZ, 0x33, !UPT ;  /* 0x000000043f047292 */ /* 0x000fe2000f8e333f */
[----:B------:R-:W-:Y:S11]  /*0cb0*/  BRA `(.L_x_973) ;  /* 0x0000000000107947 */ /* 0x000ff60003800000 */
.L_x_972:
[----:B------:R-:W-:-:S11]  /*0cc0*/  UISETP.NE.AND UP0, UPT, UR5, 0x1, UPT ;  /* 0x000000010500788c */ /* 0x000fd6000bf05270 */
[----:B------:R-:W-:Y:S02]  /*0cd0*/  @UP0 ULDC.64 UR10, c[0x0][0x9e8] ;  /* 0x00027a00000a0ab9 */ /* 0x000fe40000000a00 */
[----:B------:R-:W-:-:S04]  /*0ce0*/  UIMAD.WIDE.U32 UR8, UR4, UR10, URZ ;  /* 0x0000000a040872a5 */ /* 0x000fc8000f8e003f */
[----:B------:R-:W-:-:S12]  /*0cf0*/  @UP0 USHF.R.U32.HI UR4, URZ, UR11, UR9 ;  /* 0x0000000b3f040299 */ /* 0x000fd80008011609 */
.L_x_973:
[----:B------:R-:W-:-:S06]  /*0d00*/  UIMAD UR4, UR4, UR5, UR5 ;  /* 0x00000005040472a4 */ /* 0x000fcc000f8e0205 */
[----:B------:R-:W-:-:S07]  /*0d10*/  VIMNMX R0, R0, UR4, PT ;  /* 0x0000000400007c48 */ /* 0x000fce000bfe0100 */
.L_x_971:
[----:B------:R-:W-:Y:S01]  /*0d20*/  R2UR UR4, R19 ;  /* 0x00000000130472ca */ /* 0x000fe200000e0000 */
[CC--:B------:R-:W-:Y:S02]  /*0d30*/  IMAD R120, R17.reuse, R4.reuse, -R120 ;  /* 0x0000000411787224 */ /* 0x0c0fe400078e0a78 */
[----:B------:R-:W-:Y:S02]  /*0d40*/  VIADD R2, R0, 0x5f ;  /* 0x0000005f00027836 */ /* 0x000fe40000000000 */
[----:B------:R-:W-:Y:S01]  /*0d50*/  IMAD R0, R17, R4, 0x5f ;  /* 0x0000005f11007424 */ /* 0x000fe200078e0204 */
[----:B------:R-:W-:Y:S01]  /*0d60*/  R2UR UR7, R120 ;  /* 0x00000000780772ca */ /* 0x000fe200000e0000 */
[----:B------:R-:W-:-:S04]  /*0d70*/  IMAD.HI R2, R2, 0x2aaaaaab, RZ ;  /* 0x2aaaaaab02027827 */ /* 0x000fc800078e02ff */
[----:B------:R-:W-:Y:S01]  /*0d80*/  IMAD.HI R0, R0, 0x2aaaaaab, RZ ;  /* 0x2aaaaaab00007827 */ /* 0x000fe200078e02ff */
[----:B------:R-:W-:Y:S01]  /*0d90*/  SHF.R.U32.HI R5, RZ, 0x1f, R2 ;  /* 0x0000001fff057819 */ /* 0x000fe20000011602 */
[----:B------:R-:W-:-:S03]  /*0da0*/  UISETP.NE.AND UP0, UPT, UR4, URZ, UPT ;  /* 0x0000003f0400728c */ /* 0x000fc6000bf05270 */
[----:B------:R-:W-:Y:S01]  /*0db0*/  UMOV UR4, UR38 ;  /* 0x0000002600047c82 */ /* 0x000fe20008000000 */
[----:B------:R-:W-:Y:S02]  /*0dc0*/  SHF.R.U32.HI R3, RZ, 0x1f, R0 ;  /* 0x0000001fff037819 */ /* 0x000fe40000011600 */
[----:B------:R-:W-:Y:S02]  /*0dd0*/  LEA.HI.SX32 R2, R2, R5, 0x1c ;  /* 0x0000000502027211 */ /* 0x000fe400078fe2ff */
[----:B------:R-:W-:-:S03]  /*0de0*/  LEA.HI.SX32 R3, R0, R3, 0x1c ;  /* 0x0000000300037211 */ /* 0x000fc600078fe2ff */
[----:B------:R-:W-:Y:S01]  /*0df0*/  @UP0 ULDC UR8, c[0x0][0x44c] ;  /* 0x0001130000080ab9 */ /* 0x000fe20000000800 */
[----:B------:R-:W-:Y:S01]  /*0e00*/  @UP0 ULDC UR10, c[0x0][0x450] ;  /* 0x00011400000a0ab9 */ /* 0x000fe20000000800 */
[----:B------:R-:W-:Y:S01]  /*0e10*/  UIMAD.WIDE.U32 UR8, UR38, UR8, URZ ;  /* 0x00000008260872a5 */ /* 0x000fe2000f8e003f */
[----:B------:R-:W-:-:S03]  /*0e20*/  VIMNMX R16, R3, R2, PT ;  /* 0x0000000203107248 */ /* 0x000fc60003fe0100 */
[----:B------:R-:W-:Y:S02]  /*0e30*/  @UP0 USHF.R.U32.HI UR4, URZ, UR10, UR9 ;  /* 0x0000000a3f040299 */ /* 0x000fe40008011609 */
[----:B------:R-:W-:Y:S02]  /*0e40*/  UISETP.GE.AND UP0, UPT, UR5, 0x1, UPT ;  /* 0x000000010500788c */ /* 0x000fe4000bf06270 */
[----:B------:R-:W-:-:S03]  /*0e50*/  UIADD3 UR4, UR7, UR4, URZ ;  /* 0x0000000407047290 */ /* 0x000fc6000fffe03f */
[----:B------:R-:W-:Y:S01]  /*0e60*/  ULDC UR7, c[0x0][0x9dc] ;  /* 0x0002770000077ab9 */ /* 0x000fe20000000800 */
[----:B------:R-:W-:Y:S01]  /*0e70*/  PLOP3.LUT P0, PT, PT, PT, UP0, 0x40, 0x0 ;  /* 0x000000000000781c */ /* 0x000fe20003f0e808 */
[----:B------:R-:W-:-:S12]  /*0e80*/  UIADD3 UR7, UR4, -UR7, URZ ;  /* 0x8000000704077290 */ /* 0x000fd8000fffe03f */
[----:B------:R-:W-:Y:S05]  /*0e90*/  @P0 BRA `(.L_x_974) ;  /* 0x0000000000440947 */ /* 0x000fea0003800000 */
[----:B------:R-:W-:-:S06]  /*0ea0*/  UISETP.GT.AND UP0, UPT, UR4, -0x1, UPT ;  /* 0xffffffff0400788c */ /* 0x000fcc000bf04270 */
[----:B------:R-:W-:-:S13]  /*0eb0*/  PLOP3.LUT P0, PT, PT, PT, UP0, 0x80, 0x0 ;  /* 0x000000000000781c */ /* 0x000fda0003f0f008 */
[----:B------:R-:W-:Y:S05]  /*0ec0*/  @P0 BRA `(.L_x_975) ;  /* 0x00000000001c0947 */ /* 0x000fea0003800000 */
[----:B------:R-:W-:Y:S02]  /*0ed0*/  UISETP.NE.AND UP0, UPT, UR5, 0x1, UPT ;  /* 0x000000010500788c */ /* 0x000fe4000bf05270 */
[----:B------:R-:W-:-:S09]  /*0ee0*/  ULOP3.LUT UR4, URZ, UR4, URZ, 0x33, !UPT ;  /* 0x000000043f047292 */ /* 0x000fd2000f8e333f */
[----:B------:R-:W-:Y:S02]  /*0ef0*/  @UP0 ULDC.64 UR10, c[0x0][0x9e8] ;  /* 0x00027a00000a0ab9 */ /* 0x000fe40000000a00 */
[----:B------:R-:W-:-:S04]  /*0f00*/  UIMAD.WIDE.U32 UR8, UR4, UR10, URZ ;  /* 0x0000000a040872a5 */ /* 0x000fc8000f8e003f */
[----:B------:R-:W-:-:S04]  /*0f10*/  @UP0 USHF.R.U32.HI UR4, URZ, UR11, UR9 ;  /* 0x0000000b3f040299 */ /* 0x000fc80008011609 */
[----:B------:R-:W-:Y:S01]  /*0f20*/  ULOP3.LUT UR4, URZ, UR4, URZ, 0x33, !UPT ;  /* 0x000000043f047292 */ /* 0x000fe2000f8e333f */
[----:B------:R-:W-:Y:S11]  /*0f30*/  BRA `(.L_x_976) ;  /* 0x0000000000107947 */ /* 0x000ff60003800000 */
.L_x_975:
[----:B------:R-:W-:-:S11]  /*0f40*/  UISETP.NE.AND UP0, UPT, UR5, 0x1, UPT ;  /* 0x000000010500788c */ /* 0x000fd6000bf05270 */
[----:B------:R-:W-:Y:S02]  /*0f50*/  @UP0 ULDC.64 UR10, c[0x0][0x9e8] ;  /* 0x00027a00000a0ab9 */ /* 0x000fe40000000a00 */
[----:B------:R-:W-:-:S04]  /*0f60*/  UIMAD.WIDE.U32 UR8, UR4, UR10, URZ ;  /* 0x0000000a040872a5 */ /* 0x000fc8000f8e003f */
[----:B------:R-:W-:-:S12]  /*0f70*/  @UP0 USHF.R.U32.HI UR4, URZ, UR11, UR9 ;  /* 0x0000000b3f040299 */ /* 0x000fd80008011609 */
.L_x_976:
[----:B------:R-:W-:-:S04]  /*0f80*/  UIMAD UR4, UR4, UR5, URZ ;  /* 0x00000005040472a4 */ /* 0x000fc8000f8e023f */
[----:B------:R-:W-:-:S04]  /*0f90*/  UISETP.LT.AND UP0, UPT, UR7, UR4, UPT ;  /* 0x000000040700728c */ /* 0x000fc8000bf01270 */
[----:B------:R-:W-:-:S12]  /*0fa0*/  USEL UR7, UR7, UR4, !UP0 ;  /* 0x0000000407077287 */ /* 0x000fd8000c000000 */
.L_x_974:
[----:B------:R-:W-:Y:S02]  /*0fb0*/  UIMAD.WIDE UR4, UR7, 0x2aaaaaab, URZ ;  /* 0x2aaaaaab070478a5 */ /* 0x000fe4000f8e023f */
[----:B------:R-:W-:Y:S02]  /*0fc0*/  USHF.R.U32.HI UR11, URZ, 0x10, UR6 ;  /* 0x000000103f0b7899 */ /* 0x000fe40008011606 */
[----:B------:R-:W-:Y:S02]  /*0fd0*/  USHF.R.U32.HI UR4, URZ, 0x1f, UR5 ;  /* 0x0000001f3f047899 */ /* 0x000fe40008011605 */
[----:B------:R-:W-:Y:S02]  /*0fe0*/  ULOP3.LUT UR7, UR6, 0xffff, URZ, 0xc0, !UPT ;  /* 0x0000ffff06077892 */ /* 0x000fe4000f8ec03f */
[----:B------:R-:W-:-:S04]  /*0ff0*/  ULEA.HI.SX32 UR4, UR5, UR4, 0x1c ;  /* 0x0000000405047291 */ /* 0x000fc8000f8fe23f */
[----:B------:R-:W-:-:S04]  /*1000*/  UISETP.LT.AND UP0, UPT, URZ, UR4, UPT ;  /* 0x000000043f00728c */ /* 0x000fc8000bf01270 */
[----:B------:R-:W-:Y:S02]  /*1010*/  USEL UR10, URZ, UR4, !UP0 ;  /* 0x000000043f0a7287 */ /* 0x000fe4000c000000 */
[----:B------:R-:W-:Y:S01]  /*1020*/  UISETP.NE.AND UP0, UPT, UR11, URZ, UPT ;  /* 0x0000003f0b00728c */ /* 0x000fe2000bf05270 */
[----:B------:R-:W-:-:S03]  /*1030*/  UMOV UR4, URZ ;  /* 0x0000003f00047c82 */ /* 0x000fc60008000000 */
[----:B------:R-:W-:-:S07]  /*1040*/  ISETP.GT.AND P0, PT, R16, UR10, PT ;  /* 0x0000000a10007c0c */ /* 0x000fce000bf04270 */
[----:B------:R-:W-:-:S06]  /*1050*/  @!UP0 ULDC UR11, c[0x0][0x9f0] ;  /* 0x00027c00000b8ab9 */ /* 0x000fcc0000000800 */
[----:B------:R-:W-:Y:S05]  /*1060*/  @!P0 BRA `(.L_x_977) ;  /* 0x00000000008c8947 */ /* 0x000fea0003800000 */
[----:B------:R-:W-:Y:S01]  /*1070*/  IMAD.U32 R5, RZ, RZ, UR11 ;  /* 0x0000000bff057e24 */ /* 0x000fe2000f8e00ff */
[----:B------:R-:W-:-:S04]  /*1080*/  UMOV UR4, URZ ;  /* 0x0000003f00047c82 */ /* 0x000fc80008000000 */
[----:B------:R-:W-:-:S04]  /*1090*/  IABS R0, R5 ;  /* 0x0000000500007213 */ /* 0x000fc80000000000 */
[----:B------:R-:W-:Y:S02]  /*10a0*/  R2UR UR12, R0 ;  /* 0x00000000000c72ca */ /* 0x000fe400000e0000 */
[----:B------:R-:W-:Y:S02]  /*10b0*/  IADD3 R0, R5, -0x1, R16 ;  /* 0xffffffff05007810 */ /* 0x000fe40007ffe010 */
[----:B------:R-:W-:Y:S02]  /*10c0*/  IABS R5, R5 ;  /* 0x0000000500057213 */ /* 0x000fe40000000000 */
[----:B------:R-:W-:Y:S02]  /*10d0*/  R2UR UR6, R0 ;  /* 0x00000000000672ca */ /* 0x000fe400000e0000 */
[----:B------:R-:W-:-:S05]  /*10e0*/  IADD3 R5, RZ, -R5, RZ ;  /* 0x80000005ff057210 */ /* 0x000fca0007ffe0ff */
[----:B------:R-:W0:Y:S06]  /*10f0*/  I2F.RP R2, UR12 ;  /* 0x0000000c00027d06 */ /* 0x000e2c0008209400 */
[----:B------:R-:W-:-:S06]  /*1100*/  UIADD3 UR6, -UR10, UR6, URZ ;  /* 0x000000060a067290 */ /* 0x000fcc000fffe13f */
[----:B------:R-:W-:Y:S01]  /*1110*/  IMAD.U32 R0, RZ, RZ, UR6 ;  /* 0x00000006ff007e24 */ /* 0x000fe2000f8e00ff */
[----:B------:R-:W-:Y:S01]  /*1120*/  ULOP3.LUT UR6, UR6, UR11, URZ, 0x3c, !UPT ;  /* 0x0000000b06067292 */ /* 0x000fe2000f8e3c3f */
[----:B0-----:R-:W0:Y:S03]  /*1130*/  MUFU.RCP R2, R2 ;  /* 0x0000000200027308 */ /* 0x001e260000001000 */
[----:B------:R-:W-:-:S04]  /*1140*/  IABS R0, R0 ;  /* 0x0000000000007213 */ /* 0x000fc80000000000 */
[----:B------:R-:W-:Y:S01]  /*1150*/  R2UR UR9, R0 ;  /* 0x00000000000972ca */ /* 0x000fe200000e0000 */
[----:B------:R-:W-:Y:S02]  /*1160*/  IMAD.MOV.U32 R0, RZ, RZ, R5 ;  /* 0x000000ffff007224 */ /* 0x000fe400078e0005 */
[----:B0-----:R-:W-:-:S06]  /*1170*/  VIADD R3, R2, 0xffffffe ;  /* 0x0ffffffe02037836 */ /* 0x001fcc0000000000 */
        /* <DEDUP_REMOVED lines=18> */
.L_x_977:
[----:B------:R-:W-:Y:S02]  /*12a0*/  UIMAD UR5, UR7, UR4, UR10 ;  /* 0x00000004070572a4 */ /* 0x000fe4000f8e020a */
[----:B------:R-:W-:Y:S01]  /*12b0*/  IMAD.U32 R3, RZ, RZ, UR4 ;  /* 0x00000004ff037e24 */ /* 0x000fe2000f8e00ff */
[----:B------:R-:W-:Y:S01]  /*12c0*/  PLOP3.LUT P0, PT, PT, PT, PT, 0x80, 0x0 ;  /* 0x000000000000781c */ /* 0x000fe20003f0f070 */
[----:B------:R-:W-:Y:S01]  /*12d0*/  IMAD.MOV.U32 R0, RZ, RZ, RZ ;  /* 0x000000ffff007224 */ /* 0x000fe200078e00ff */
[----:B------:R-:W-:Y:S01]  /*12e0*/  CS2R R118, SRZ ;  /* 0x0000000000767805 */ /* 0x000fe2000001ff00 */
[----:B------:R-:W-:Y:S01]  /*12f0*/  IMAD.MOV.U32 R2, RZ, RZ, RZ ;  /* 0x000000ffff027224 */ /* 0x000fe200078e00ff */
[----:B------:R-:W-:Y:S01]  /*1300*/  VIADDMNMX R16, R3, UR5, R16, PT ;  /* 0x0000000503107c46 */ /* 0x000fe2000b800110 */
[----:B------:R-:W-:Y:S01]  /*1310*/  IMAD.U32 R22, RZ, RZ, UR5 ;  /* 0x00000005ff167e24 */ /* 0x000fe2000f8e00ff */
[----:B------:R-:W-:Y:S02]  /*1320*/  CS2R R116, SRZ ;  /* 0x0000000000747805 */ /* 0x000fe4000001ff00 */
[----:B------:R-:W-:-:S02]  /*1330*/  CS2R R114, SRZ ;  /* 0x0000000000727805 */ /* 0x000fc4000001ff00 */
[----:B------:R-:W-:Y:S02]  /*1340*/  ISETP.GT.AND P1, PT, R16, UR5, PT ;  /* 0x0000000510007c0c */ /* 0x000fe4000bf24270 */
        /* <DEDUP_REMOVED lines=44> */
[----:B------:R-:W-:Y:S01]  /*1610*/  CS2R R24, SRZ ;  /* 0x0000000000187805 */ /* 0x000fe2000001ff00 */
[----:B------:R-:W-:Y:S06]  /*1620*/  @!P1 BRA `(.L_x_978) ;  /* 0x000000dc00fc9947 */ /* 0x000fec0003800000 */
[----:B------:R-:W-:Y:S01]  /*1630*/  SHF.R.S32.HI R72, RZ, 0x1f, R121 ;  /* 0x0000001fff487819 */ /* 0x000fe20000011479 */
[----:B------:R-:W0:Y:S01]  /*1640*/  S2UR UR6, SR_CgaCtaId ;  /* 0x00000000000679c3 */ /* 0x000e220000008800 */
[----:B------:R-:W-:Y:S02]  /*1650*/  UMOV UR39, 0x400 ;  /* 0x0000040000277882 */ /* 0x000fe40000000000 */
[----:B------:R-:W-:-:S04]  /*1660*/  LEA.HI R73, R72, R121, RZ, 0x7 ;  /* 0x0000007948497211 */ /* 0x000fc800078f38ff */
[----:B------:R-:W-:-:S05]  /*1670*/  SHF.R.S32.HI R74, RZ, 0x7, R73 ;  /* 0x00000007ff4a7819 */ /* 0x000fca0000011449 */
        /* <DEDUP_REMOVED lines=20> */
[----:B------:R-:W-:Y:S01]  /*17c0*/  IMAD.U32 R10, RZ, RZ, UR6 ;  /* 0x00000006ff0a7e24 */ /* 0x000fe2000f8e00ff */
[----:B------:R-:W-:Y:S01]  /*17d0*/  MOV R8, 0x70 ;  /* 0x0000007000087802 */ /* 0x000fe20000000f00 */
[----:B------:R-:W-:Y:S02]  /*17e0*/  IMAD.U32 R6, RZ, RZ, UR4 ;  /* 0x00000004ff067e24 */ /* 0x000fe4000f8e00ff */
[----:B------:R-:W-:-:S02]  /*17f0*/  IMAD.U32 R7, RZ, RZ, UR5 ;  /* 0x00000005ff077e24 */ /* 0x000fc4000f8e00ff */
[----:B------:R-:W-:Y:S02]  /*1800*/  IMAD.U32 R11, RZ, RZ, UR7 ;  /* 0x00000007ff0b7e24 */ /* 0x000fe4000f8e00ff */
[----:B------:R-:W-:Y:S02]  /*1810*/  IMAD.MOV.U32 R12, RZ, RZ, 0x1 ;  /* 0x00000001ff0c7424 */ /* 0x000fe400078e00ff */
[----:B0-----:R-:W-:-:S07]  /*1820*/  IMAD.MOV.U32 R13, RZ, RZ, RZ ;  /* 0x000000ffff0d7224 */ /* 0x001fce00078e00ff */
[----:B------:R-:W-:-:S07]  /*1830*/  LEPC R20, `(.L_x_979) ;  /* 0x000000001014794e */ /* 0x000fce0000000000 */
[----:B-1----:R-:W-:Y:S05]  /*1840*/  CALL.ABS.NOINC R2 ;  /* 0x0000000002007343 */ /* 0x002fea0003c00000 */
.L_x_979:
[----:B------:R-:W-:-:S04]  /*1850*/  SHF.L.U32 R0, RZ, 0x1f, RZ ;  /* 0x0000001fff007819 */ /* 0x000fc800000006ff */
[----:B------:R-:W0:Y:S02]  /*1860*/  SYNCS.PHASECHK.TRANS64.TRYWAIT P0, [UR39+0x30800], R0 ;  /* 0x03080000ff0075a7 */ /* 0x000e240008000167 */
[----:B0-----:R-:W-:Y:S05]  /*1870*/  @!P0 BRA `(.L_x_980) ;  /* 0x0000013c00448947 */ /* 0x001fea0003800000 */
.L_x_1113:
[----:B------:R-:W2:Y:S02]  /*1880*/  LDL R2, [R1+0x4] ;  /* 0x0000040001027983 */ /* 0x000ea40000100800 */
[----:B--2---:R-:W-:-:S13]  /*1890*/  R2UR UR4, R2 ;  /* 0x00000000020472ca */ /* 0x004fda00000e0000 */
[----:B------:R-:W-:-:S06]  /*18a0*/  ULOP3.LUT UR4, UR4, 0x1, URZ, 0xfc, !UPT ;  /* 0x0000000104047892 */ /* 0x000fcc000f8efc3f */
[----:B------:R-:W-:-:S05]  /*18b0*/  IMAD.U32 R2, RZ, RZ, UR4 ;  /* 0x00000004ff027e24 */ /* 0x000fca000f8e00ff */
[----:B------:R-:W-:-:S13]  /*18c0*/  ISETP.NE.AND P0, PT, R2, 0x3, PT ;  /* 0x000000030200780c */ /* 0x000fda0003f05270 */
[----:B------:R-:W-:Y:S05]  /*18d0*/  @!P0 BRA `(.L_x_981) ;  /* 0x0000000000048947 */ /* 0x000fea0003800000 */
[----:B------:R-:W-:Y:S01]  /*18e0*/  BPT.TRAP 0x1 ;  /* 0x000000040000795c */ /* 0x000fe20000300000 */
.L_x_981:
[----:B------:R1:W2:Y:S01]  /*18f0*/  SYNCS.PHASECHK.TRANS64.TRYWAIT P1, [UR39+0x30830], R0 ;  /* 0x03083000ff0075a7 */ /* 0x0002a20008020167 */
[----:B------:R-:W-:Y:S05]  /*1900*/  @!P0 BRA `(.L_x_982) ;  /* 0x0000000000048947 */ /* 0x000fea0003800000 */
[----:B------:R-:W-:Y:S01]  /*1910*/  BPT.TRAP 0x1 ;  /* 0x000000040000795c */ /* 0x000fe20000300000 */
.L_x_982:
[----:B------:R-:W-:-:S05]  /*1920*/  IMAD.U32 R4, RZ, RZ, UR40 ;  /* 0x00000028ff047e24 */ /* 0x000fca000f8e00ff */
[----:B------:R-:W-:Y:S01]  /*1930*/  LOP3.LUT R4, R4, 0x10000, RZ, 0xfc, !PT ;  /* 0x0001000004047812 */ /* 0x000fe200078efcff */
[----:B--2---:R-:W-:Y:S06]  /*1940*/  @P1 BRA `(.L_x_983) ;  /* 0x0000000000081947 */ /* 0x004fec0003800000 */
[----:B------:R-:W2:Y:S02]  /*1950*/  SYNCS.PHASECHK.TRANS64.TRYWAIT P1, [UR39+0x30830], R0 ;  /* 0x03083000ff0075a7 */ /* 0x000ea40008020167 */
[----:B--2---:R-:W-:Y:S05]  /*1960*/  @!P1 BRA `(.L_x_984) ;  /* 0x0000013c00209947 */ /* 0x004fea0003800000 */
.L_x_983:
[----:B------:R-:W-:Y:S05]  /*1970*/  WARPSYNC.ALL ;  /* 0x0000000000007948 */ /* 0x000fea0003800000 */
[----:B------:R-:W-:Y:S01]  /*1980*/  IMAD.MOV.U32 R5, RZ, RZ, 0x40000040 ;  /* 0x40000040ff057424 */ /* 0x000fe200078e00ff */
[----:B------:R-:W-:Y:S01]  /*1990*/  UIADD3 UR4, UR39, 0x1e400, URZ ;  /* 0x0001e40027047890 */ /* 0x000fe2000fffe03f */
[----:B------:R-:W-:Y:S01]  /*19a0*/  R2UR UR8, R4 ;  /* 0x00000000040872ca */ /* 0x000fe200000e0000 */
[----:B------:R-:W-:Y:S02]  /*19b0*/  WARPGROUP.ARRIVE ;  /* 0x00000000000079c5 */ /* 0x000fe40000000000 */
[----:B------:R-:W-:Y:S01]  /*19c0*/  R2UR UR9, R5 ;  /* 0x00000000050972ca */ /* 0x000fe200000e0000 */
[----:B------:R-:W-:Y:S01]  /*19d0*/  USHF.R.U32.HI UR4, URZ, 0x4, UR4 ;  /* 0x000000043f047899 */ /* 0x000fe20008011604 */
[----:B------:R-:W-:Y:S01]  /*19e0*/  UMOV UR11, 0x40000040 ;  /* 0x40000040000b7882 */ /* 0x000fe20000000000 */
[----:B------:R-:W-:-:S02]  /*19f0*/  UMOV UR7, 0x40000040 ;  /* 0x4000004000077882 */ /* 0x000fc40000000000 */
[----:B------:R-:W-:Y:S01]  /*1a00*/  ULOP3.LUT UR4, UR4, 0x3fff, URZ, 0xc0, !UPT ;  /* 0x00003fff04047892 */ /* 0x000fe2000f8ec03f */
[----:B------:R-:W-:Y:S01]  /*1a10*/  UMOV UR13, 0x40000040 ;  /* 0x40000040000d7882 */ /* 0x000fe20000000000 */
[----:B------:R-:W-:Y:S02]  /*1a20*/  UMOV UR15, 0x40000040 ;  /* 0x40000040000f7882 */ /* 0x000fe40000000000 */
[----:B------:R-:W-:Y:S01]  /*1a30*/  ULOP3.LUT UR30, UR4, 0x10000, URZ, 0xfc, !UPT ;  /* 0x00010000041e7892 */ /* 0x000fe2000f8efc3f */
[----:B------:R-:W-:Y:S01]  /*1a40*/  UMOV UR17, 0x40000040 ;  /* 0x4000004000117882 */ /* 0x000fe20000000000 */
[----:B------:R-:W-:Y:S02]  /*1a50*/  UMOV UR19, 0x40000040 ;  /* 0x4000004000137882 */ /* 0x000fe40000000000 */
[----:B------:R-:W-:Y:S02]  /*1a60*/  UIADD3 UR6, UR30, 0x2, URZ ;  /* 0x000000021e067890 */ /* 0x000fe4000fffe03f */
[----:B------:R-:W-:-:S02]  /*1a70*/  UIADD3 UR14, UR30, 0x4, URZ ;  /* 0x000000041e0e7890 */ /* 0x000fc4000fffe03f */
[----:B------:R-:W-:Y:S01]  /*1a80*/  IMAD.U32 R11, RZ, RZ, UR30 ;  /* 0x0000001eff0b7e24 */ /* 0x000fe2000f8e00ff */
[----:B------:R-:W-:Y:S01]  /*1a90*/  UMOV UR10, UR30 ;  /* 0x0000001e000a7c82 */ /* 0x000fe20008000000 */
[----:B------:R-:W-:Y:S01]  /*1aa0*/  UIADD3 UR18, UR30, 0x6, URZ ;  /* 0x000000061e127890 */ /* 0x000fe2000fffe03f */
[----:B------:R-:W-:Y:S01]  /*1ab0*/  HGMMA.64x96x16.F32 R24, gdesc[UR8], RZ, !UPT, gsb0 ;  /* 0x01600000081879f0 */ /* 0x000fe2000c0008ff */
[----:B------:R-:W-:Y:S01]  /*1ac0*/  R2UR UR10, R4 ;  /* 0x00000000040a72ca */ /* 0x000fe200000e0000 */
[----:B------:R-:W-:Y:S01]  /*1ad0*/  UMOV UR9, 0x40000040 ;  /* 0x4000004000097882 */ /* 0x000fe20000000000 */
[----:B------:R-:W-:Y:S01]  /*1ae0*/  UIADD3 UR22, UR30, 0x300, URZ ;  /* 0x000003001e167890 */ /* 0x000fe2000fffe03f */
[----:B------:R-:W-:Y:S01]  /*1af0*/  UMOV UR5, UR9 ;  /* 0x0000000900057c82 */ /* 0x000fe20008000000 */
[----:B------:R-:W-:Y:S01]  /*1b00*/  UMOV UR21, 0x40000040 ;  /* 0x4000004000157882 */ /* 0x000fe20000000000 */
[----:B------:R-:W-:Y:S01]  /*1b10*/  UMOV UR23, 0x40000040 ;  /* 0x4000004000177882 */ /* 0x000fe20000000000 */
[----:B------:R-:W-:Y:S01]  /*1b20*/  UIADD3 UR26, UR30, 0x302, URZ ;  /* 0x000003021e1a7890 */ /* 0x000fe2000fffe03f */
[----:B------:R-:W-:Y:S01]  /*1b30*/  UMOV UR25, 0x40000040 ;  /* 0x4000004000197882 */ /* 0x000fe20000000000 */
[----:B------:R-:W-:Y:S01]  /*1b40*/  UMOV UR27, 0x40000040 ;  /* 0x40000040001b7882 */ /* 0x000fe20000000000 */
[----:B------:R-:W-:Y:S01]  /*1b50*/  UMOV UR29, 0x40000040 ;  /* 0x40000040001d7882 */ /* 0x000fe20000000000 */
[----:B------:R-:W-:-:S03]  /*1b60*/  UMOV UR33, 0x40000040 ;  /* 0x4000004000217882 */ /* 0x000fc60000000000 */
[----:B------:R-:W-:Y:S02]  /*1b70*/  UIADD3 UR8, UR10, 0x2, URZ ;  /* 0x000000020a087890 */ /* 0x000fe4000fffe03f */
[----:B------:R-:W-:Y:S02]  /*1b80*/  UIADD3 UR12, UR10, 0x4, URZ ;  /* 0x000000040a0c7890 */ /* 0x000fe4000fffe03f */
[----:B------:R-:W-:Y:S02]  /*1b90*/  UIADD3 UR16, UR10, 0x6, URZ ;  /* 0x000000060a107890 */ /* 0x000fe4000fffe03f */
[----:B------:R-:W-:Y:S01]  /*1ba0*/  UIADD3 UR20, UR10, 0x400, URZ ;  /* 0x000004000a147890 */ /* 0x000fe2000fffe03f */
[----:B------:R-:W-:Y:S01]  /*1bb0*/  UMOV UR4, UR8 ;  /* 0x0000000800047c82 */ /* 0x000fe20008000000 */
[----:B------:R-:W-:Y:S02]  /*1bc0*/  UIADD3 UR24, UR10, 0x402, URZ ;  /* 0x000004020a187890 */ /* 0x000fe4000fffe03f */
[----:B------:R-:W-:-:S02]  /*1bd0*/  UIADD3 UR28, UR10, 0x404, URZ ;  /* 0x000004040a1c7890 */ /* 0x000fc4000fffe03f */
[----:B------:R-:W-:Y:S02]  /*1be0*/  UIADD3 UR32, UR10, 0x406, URZ ;  /* 0x000004060a207890 */ /* 0x000fe4000fffe03f */
        /* <DEDUP_REMOVED lines=68> */
.L_x_985:
[----:B------:R-:W-:Y:S01]  /*2030*/  R2UR UR5, R19 ;  /* 0x00000000130572ca */ /* 0x000fe200000e0000 */
[----:B------:R-:W2:Y:S01]  /*2040*/  S2UR UR7, SR_CgaCtaId ;  /* 0x00000000000779c3 */ /* 0x000ea20000008800 */
[----:B------:R-:W-:Y:S01]  /*2050*/  LOP3.LUT R12, R73, 0xffffff80, RZ, 0xc0, !PT ;  /* 0xffffff80490c7812 */ /* 0x000fe200078ec0ff */
[----:B------:R-:W-:Y:S01]  /*2060*/  ULDC UR10, c[0x0][0x288] ;  /* 0x0000a200000a7ab9 */ /* 0x000fe20000000800 */
[----:B------:R-:W-:Y:S02]  /*2070*/  LEA.HI R72, R72, R121, RZ, 0x2 ;  /* 0x0000007948487211 */ /* 0x000fe400078f10ff */
[----:B------:R-:W-:Y:S01]  /*2080*/  R2UR UR4, R18 ;  /* 0x00000000120472ca */ /* 0x000fe200000e0000 */
[----:B------:R-:W-:Y:S01]  /*2090*/  IMAD.IADD R12, R121, 0x1, -R12 ;  /* 0x00000001790c7824 */ /* 0x000fe200078e0a0c */
[----:B------:R-:W-:-:S04]  /*20a0*/  LOP3.LUT R72, R72, 0xfffffffc, RZ, 0xc0, !PT ;  /* 0xfffffffc48487812 */ /* 0x000fc800078ec0ff */
[----:B------:R-:W-:Y:S01]  /*20b0*/  SHF.R.S32.HI R7, RZ, 0x1f, R12 ;  /* 0x0000001fff077819 */ /* 0x000fe2000001140c */
[----:B------:R-:W-:Y:S01]  /*20c0*/  UISETP.NE.AND UP1, UPT, UR5, URZ, UPT ;  /* 0x0000003f0500728c */ /* 0x000fe2000bf25270 */
[----:B------:R-:W-:Y:S02]  /*20d0*/  IMAD.IADD R72, R121, 0x1, -R72 ;  /* 0x0000000179487824 */ /* 0x000fe400078e0a48 */
[----:B------:R-:W-:Y:S01]  /*20e0*/  ULDC UR5, c[0x0][0x9d8] ;  /* 0x0002760000057ab9 */ /* 0x000fe20000000800 */
[CC--:B------:R-:W-:Y:S01]  /*20f0*/  LEA.HI R13, R7.reuse, R12.reuse, RZ, 0x2 ;  /* 0x0000000c070d7211 */ /* 0x0c0fe200078f10ff */
[----:B------:R-:W-:Y:S01]  /*2100*/  FMUL.FTZ R28, R28, UR5 ;  /* 0x000000051c1c7c20 */ /* 0x000fe20008410000 */
[----:B------:R-:W-:Y:S01]  /*2110*/  LEA.HI R14, R7, R12, RZ, 0x5 ;  /* 0x0000000c070e7211 */ /* 0x000fe200078f28ff */
[----:B------:R-:W-:Y:S01]  /*2120*/  FMUL.FTZ R9, R30, UR5 ;  /* 0x000000051e097c20 */ /* 0x000fe20008410000 */
[--C-:B------:R-:W-:Y:S01]  /*2130*/  SHF.R.S32.HI R7, RZ, 0x2, R13.reuse ;  /* 0x00000002ff077819 */ /* 0x100fe2000001140d */
[----:B------:R3:W4:Y:S01]  /*2140*/  MUFU.TANH R76, R28 ;  /* 0x0000001c004c7308 */ /* 0x0007220000002400 */
[----:B------:R-:W-:Y:S01]  /*2150*/  LEA.HI R30, R74, R74, RZ, 0x1 ;  /* 0x0000004a4a1e7211 */ /* 0x000fe200078f08ff */
[----:B------:R-:W-:Y:S01]  /*2160*/  FMUL.FTZ R20, R35, UR5 ;  /* 0x0000000523147c20 */ /* 0x000fe20008410000 */
[----:B------:R-:W-:Y:S01]  /*2170*/  SHF.R.S32.HI R21, RZ, 0x5, R14 ;  /* 0x00000005ff157819 */ /* 0x000fe2000001140e */
[----:B------:R-:W-:Y:S01]  /*2180*/  UISETP.NE.AND UP0, UPT, UR4, URZ, UPT ;  /* 0x0000003f0400728c */ /* 0x000fe2000bf05270 */
[----:B------:R-:W-:Y:S01]  /*2190*/  LOP3.LUT R35, R30, 0x3fffffe, RZ, 0xc0, !PT ;  /* 0x03fffffe1e237812 */ /* 0x000fe200078ec0ff */
[----:B------:R-:W-:Y:S01]  /*21a0*/  FMUL.FTZ R29, R29, UR5 ;  /* 0x000000051d1d7c20 */ /* 0x000fe20008410000 */
[----:B------:R-:W-:Y:S01]  /*21b0*/  LEA R30, R21, UR38, 0x4 ;  /* 0x00000026151e7c11 */ /* 0x000fe2000f8e20ff */
[----:B------:R-:W-:Y:S01]  /*21c0*/  @UP1 ULDC UR4, c[0x0][0x44c] ;  /* 0x0001130000041ab9 */ /* 0x000fe20000000800 */
[----:B---3--:R-:W-:Y:S01]  /*21d0*/  SHF.R.S32.HI R28, RZ, 0x1f, R13 ;  /* 0x0000001fff1c7819 */ /* 0x008fe2000001140d */
[----:B------:R-:W-:Y:S01]  /*21e0*/  IMAD.IADD R35, R74, 0x1, -R35 ;  /* 0x000000014a237824 */ /* 0x000fe200078e0a23 */
[----:B------:R-:W-:Y:S01]  /*21f0*/  LEA.HI R21, R72, R72, RZ, 0x1 ;  /* 0x0000004848157211 */ /* 0x000fe200078f08ff */
[----:B------:R-:W-:Y:S01]  /*2200*/  FMUL.FTZ R15, R34, UR5 ;  /* 0x00000005220f7c20 */ /* 0x000fe20008410000 */
[-C--:B------:R-:W-:Y:S01]  /*2210*/  LEA.HI R28, R28, R7.reuse, RZ, 0x3 ;  /* 0x000000071c1c7211 */ /* 0x080fe200078f18ff */
[----:B------:R-:W-:Y:S01]  /*2220*/  @UP1 ULDC UR6, c[0x0][0x450] ;  /* 0x0001140000061ab9 */ /* 0x000fe20000000800 */
[----:B------:R-:W-:Y:S01]  /*2230*/  PLOP3.LUT P1, PT, PT, PT, UP1, 0x80, 0x0 ;  /* 0x000000000000781c */ /* 0x000fe20003f2f018 */
[----:B------:R-:W-:Y:S01]  /*2240*/  FMUL.FTZ R54, R54, UR5 ;  /* 0x0000000536367c20 */ /* 0x000fe20008410000 */
[----:B------:R-:W-:Y:S01]  /*2250*/  LOP3.LUT R28, R28, 0xfffffff8, RZ, 0xc0, !PT ;  /* 0xfffffff81c1c7812 */ /* 0x000fe200078ec0ff */
[----:B------:R-:W-:Y:S01]  /*2260*/  FMUL.FTZ R37, R37, UR5 ;  /* 0x0000000525257c20 */ /* 0x000fe20008410000 */
[----:B------:R-:W-:Y:S01]  /*2270*/  PLOP3.LUT P2, PT, PT, PT, UP1, 0x80, 0x0 ;  /* 0x000000000000781c */ /* 0x000fe20003f4f018 */
[----:B------:R3:W2:Y:S01]  /*2280*/  MUFU.TANH R77, R29 ;  /* 0x0000001d004d7308 */ /* 0x0006a20000002400 */
[----:B------:R-:W-:Y:S01]  /*2290*/  IADD3 R28, R30, R7, -R28 ;  /* 0x000000071e1c7210 */ /* 0x000fe20007ffe81c */
[----:B------:R-:W-:Y:S01]  /*22a0*/  FMUL.FTZ R25, R25, UR5 ;  /* 0x0000000519197c20 */ /* 0x000fe20008410000 */
[----:B------:R-:W-:Y:S01]  /*22b0*/  LOP3.LUT R7, R21, 0x1ffffffe, RZ, 0xc0, !PT ;  /* 0x1ffffffe15077812 */ /* 0x000fe200078ec0ff */
[----:B------:R-:W-:Y:S01]  /*22c0*/  FMUL.FTZ R33, R33, UR5 ;  /* 0x0000000521217c20 */ /* 0x000fe20008410000 */
[----:B------:R-:W-:Y:S01]  /*22d0*/  LOP3.LUT R13, R13, 0x7ffffffc, RZ, 0xc0, !PT ;  /* 0x7ffffffc0d0d7812 */ /* 0x000fe200078ec0ff */
[----:B------:R-:W-:-:S02]  /*22e0*/  IMAD R28, R35, 0x40, R28 ;  /* 0x00000040231c7824 */ /* 0x000fc400078e021c */
[----:B------:R-:W-:Y:S01]  /*22f0*/  FMUL.FTZ R32, R32, UR5 ;  /* 0x0000000520207c20 */ /* 0x000fe20008410000 */
[----:B------:R-:W-:Y:S02]  /*2300*/  IMAD.IADD R7, R72, 0x1, -R7 ;  /* 0x0000000148077824 */ /* 0x000fe400078e0a07 */
[----:B---3--:R-:W-:Y:S01]  /*2310*/  FMUL.FTZ R29, R43, UR5 ;  /* 0x000000052b1d7c20 */ /* 0x008fe20008410000 */
[----:B------:R3:W2:Y:S01]  /*2320*/  MUFU.TANH R81, R37 ;  /* 0x0000002500517308 */ /* 0x0006a20000002400 */
[----:B------:R-:W-:Y:S01]  /*2330*/  FMUL.FTZ R8, R24, UR5 ;  /* 0x0000000518087c20 */ /* 0x000fe20008410000 */
[----:B01----:R-:W-:Y:S01]  /*2340*/  FMUL.FTZ R0, R26, UR5 ;  /* 0x000000051a007c20 */ /* 0x003fe20008410000 */
[----:B------:R-:W-:Y:S01]  /*2350*/  LEA R7, R7, R28, 0x3 ;  /* 0x0000001c07077211 */ /* 0x000fe200078e18ff */
[----:B------:R-:W-:Y:S01]  /*2360*/  FMUL.FTZ R6, R27, UR5 ;  /* 0x000000051b067c20 */ /* 0x000fe20008410000 */
[----:B------:R-:W-:Y:S01]  /*2370*/  FMUL.FTZ R10, R31, UR5 ;  /* 0x000000051f0a7c20 */ /* 0x000fe20008410000 */
[----:B------:R-:W-:-:S02]  /*2380*/  IMAD.IADD R12, R12, 0x1, -R13 ;  /* 0x000000010c0c7824 */ /* 0x000fc400078e0a0d */
[----:B------:R-:W-:Y:S01]  /*2390*/  FMUL.FTZ R26, R39, UR5 ;  /* 0x00000005271a7c20 */ /* 0x000fe20008410000 */
[----:B------:R-:W-:Y:S01]  /*23a0*/  @P1 IMAD.HI.U32 R28, R7, UR4, RZ ;  /* 0x00000004071c1c27 */ /* 0x000fe2000f8e00ff */
[----:B------:R-:W-:Y:S01]  /*23b0*/  UIADD3 UR4, UR39, 0x30840, URZ ;  /* 0x0003084027047890 */ /* 0x000fe2000fffe03f */
[----:B------:R0:W1:Y:S02]  /*23c0*/  MUFU.TANH R43, R54 ;  /* 0x00000036002b7308 */ /* 0x0000640000002400 */
[----:B------:R-:W-:Y:S01]  /*23d0*/  FMUL.FTZ R40, R40, UR5 ;  /* 0x0000000528287c20 */ /* 0x000fe20008410000 */
[----:B------:R-:W-:Y:S01]  /*23e0*/  IMAD.MOV.U32 R34, RZ, RZ, R7 ;  /* 0x000000ffff227224 */ /* 0x000fe200078e0007 */
[----:B------:R-:W-:Y:S01]  /*23f0*/  @P2 SHF.R.U32.HI R34, RZ, UR6, R28 ;  /* 0x00000006ff222c19 */ /* 0x000fe2000801161c */
[----:B---3--:R-:W-:Y:S01]  /*2400*/  IMAD.MOV.U32 R37, RZ, RZ, -0x60 ;  /* 0xffffffa0ff257424 */ /* 0x008fe200078e00ff */
[----:B--2---:R-:W-:Y:S01]  /*2410*/  UPRMT UR4, UR7, 0x654, UR4 ;  /* 0x0000065407047896 */ /* 0x004fe20008000004 */
[----:B------:R-:W-:Y:S01]  /*2420*/  FMUL.FTZ R41, R41, UR5 ;  /* 0x0000000529297c20 */ /* 0x000fe20008410000 */
[----:B------:R-:W-:Y:S01]  /*2430*/  FMUL.FTZ R27, R42, UR5 ;  /* 0x000000052a1b7c20 */ /* 0x000fe20008410000 */
[----:B------:R2:W3:Y:S01]  /*2440*/  MUFU.TANH R75, R25 ;  /* 0x00000019004b7308 */ /* 0x0004e20000002400 */
[----:B0-----:R-:W0:Y:S01]  /*2450*/  SHFL.IDX PT, R54, R34, RZ, 0x1c1f ;  /* 0x001c1fff22367589 */ /* 0x001e2200000e0000 */
[----:B------:R-:W-:-:S02]  /*2460*/  IMAD R37, R16, R37, 0x61 ;  /* 0x0000006110257424 */ /* 0x000fc400078e0225 */
[----:B------:R-:W-:Y:S01]  /*2470*/  FMUL.FTZ R44, R44, UR5 ;  /* 0x000000052c2c7c20 */ /* 0x000fe20008410000 */
[----:B------:R-:W-:Y:S01]  /*2480*/  FMUL.FTZ R45, R45, UR5 ;  /* 0x000000052d2d7c20 */ /* 0x000fe20008410000 */
[----:B------:R-:W-:Y:S01]  /*2490*/  FMUL.FTZ R31, R46, UR5 ;  /* 0x000000052e1f7c20 */ /* 0x000fe20008410000 */
[----:B------:R-:W-:Y:S01]  /*24a0*/  FMUL.FTZ R48, R48, UR5 ;  /* 0x0000000530307c20 */ /* 0x000fe20008410000 */
[----:B------:R-:W-:Y:S01]  /*24b0*/  FMUL.FTZ R49, R49, UR5 ;  /* 0x0000000531317c20 */ /* 0x000fe20008410000 */
[----:B------:R5:W0:Y:S01]  /*24c0*/  MUFU.TANH R79, R33 ;  /* 0x00000021004f7308 */ /* 0x000a220000002400 */
[----:B--2---:R-:W-:Y:S01]  /*24d0*/  FMUL.FTZ R25, R38, UR5 ;  /* 0x0000000526197c20 */ /* 0x004fe20008410000 */
[----:B------:R-:W-:Y:S01]  /*24e0*/  FMUL.FTZ R51, R51, UR5 ;  /* 0x0000000533337c20 */ /* 0x000fe20008410000 */
[----:B------:R-:W-:Y:S01]  /*24f0*/  FMUL.FTZ R52, R52, UR5 ;  /* 0x0000000534347c20 */ /* 0x000fe20008410000 */
[----:B------:R-:W-:Y:S01]  /*2500*/  FMUL.FTZ R53, R53, UR5 ;  /* 0x0000000535357c20 */ /* 0x000fe20008410000 */
[----:B------:R-:W-:Y:S01]  /*2510*/  FMUL.FTZ R55, R55, UR5 ;  /* 0x0000000537377c20 */ /* 0x000fe20008410000 */
[----:B------:R-:W-:Y:S01]  /*2520*/  FMUL.FTZ R56, R56, UR5 ;  /* 0x0000000538387c20 */ /* 0x000fe20008410000 */
[----:B------:R-:W-:Y:S01]  /*2530*/  FMUL.FTZ R57, R57, UR5 ;  /* 0x0000000539397c20 */ /* 0x000fe20008410000 */
[----:B------:R-:W-:Y:S01]  /*2540*/  FMUL.FTZ R24, R59, UR5 ;  /* 0x000000053b187c20 */ /* 0x000fe20008410000 */
[----:B-----5:R-:W-:Y:S01]  /*2550*/  FMUL.FTZ R33, R47, UR5 ;  /* 0x000000052f217c20 */ /* 0x020fe20008410000 */
[----:B------:R-:W-:Y:S01]  /*2560*/  FMUL.FTZ R60, R60, UR5 ;  /* 0x000000053c3c7c20 */ /* 0x000fe20008410000 */
        /* <DEDUP_REMOVED lines=11> */
[----:B------:R2:W0:Y:S01]  /*2620*/  MUFU.TANH R78, R32 ;  /* 0x00000020004e7308 */ /* 0x0004220000002400 */
[----:B------:R-:W-:Y:S01]  /*2630*/  FMUL.FTZ R58, R58, UR5 ;  /* 0x000000053a3a7c20 */ /* 0x000fe20008410000 */
[----:B------:R-:W-:Y:S01]  /*2640*/  FMUL.FTZ R36, R36, UR5 ;  /* 0x0000000524247c20 */ /* 0x000fe20008410000 */
[----:B------:R-:W-:Y:S01]  /*2650*/  PLOP3.LUT P1, PT, PT, PT, UP0, 0x40, 0x0 ;  /* 0x000000000000781c */ /* 0x000fe20003f2e808 */
[----:B------:R-:W-:Y:S01]  /*2660*/  SYNCS.ARRIVE.TRANS64.RED.A1T0 RZ, [UR4], RZ ;  /* 0x000000ffffff79a7 */ /* 0x000fe20008100404 */
[----:B------:R-:W-:Y:S01]  /*2670*/  IMAD R13, R16, -0x60, R23 ;  /* 0xffffffa0100d7824 */ /* 0x000fe200078e0217 */
[----:B------:R-:W-:Y:S01]  /*2680*/  ULDC UR4, c[0x0][0x9dc] ;  /* 0x0002770000047ab9 */ /* 0x000fe20000000800 */
[----:B------:R-:W-:Y:S01]  /*2690*/  ULDC UR6, c[0x0][0x9e0] ;  /* 0x0002780000067ab9 */ /* 0x000fe20000000800 */
[----:B------:R-:W0:Y:S01]  /*26a0*/  MUFU.TANH R8, R8 ;  /* 0x0000000800087308 */ /* 0x000e220000002400 */
[----:B--2---:R-:W-:Y:S01]  /*26b0*/  IMAD R32, R12, -0x2, R37 ;  /* 0xfffffffe0c207824 */ /* 0x004fe200078e0225 */
[----:B------:R-:W-:Y:S01]  /*26c0*/  ULOP3.LUT UR7, URZ, UR4, URZ, 0x33, !UPT ;  /* 0x000000043f077292 */ /* 0x000fe2000f8e333f */
[----:B------:R-:W-:-:S02]  /*26d0*/  VIADD R35, R13, 0x60 ;  /* 0x000000600d237836 */ /* 0x000fc40000000000 */
[----:B------:R-:W-:Y:S01]  /*26e0*/  FMUL.FTZ R50, R50, UR5 ;  /* 0x0000000532327c20 */ /* 0x000fe20008410000 */
[----:B------:R-:W-:Y:S02]  /*26f0*/  VIADD R46, R37, 0xffffffff ;  /* 0xffffffff252e7836 */ /* 0x000fe40000000000 */
[----:B------:R-:W-:Y:S01]  /*2700*/  IMAD R38, R12, -0x2, R35 ;  /* 0xfffffffe0c267824 */ /* 0x000fe200078e0223 */
[----:B------:R-:W2:Y:S01]  /*2710*/  MUFU.TANH R0, R0 ;  /* 0x0000000000007308 */ /* 0x000ea20000002400 */
[----:B------:R-:W-:-:S07]  /*2720*/  IMAD.U32 R13, RZ, RZ, UR7 ;  /* 0x00000007ff0d7e24 */ /* 0x000fce000f8e00ff */
[----:B------:R-:W0:Y:S08]  /*2730*/  MUFU.TANH R6, R6 ;  /* 0x0000000600067308 */ /* 0x000e300000002400 */
        /* <DEDUP_REMOVED lines=36> */
[----:B------:R5:W0:Y:S08]  /*2980*/  MUFU.TANH R80, R36 ;  /* 0x0000002400507308 */ /* 0x000a300000002400 */
[----:B------:R4:W1:Y:S01]  /*2990*/  MUFU.TANH R39, R50 ;  /* 0x0000003200277308 */ /* 0x0008620000002400 */
[----:B-----5:R-:W-:-:S05]  /*29a0*/  IADD3 R36, R32, -UR10, R23 ;  /* 0x8000000a20247c10 */ /* 0x020fca000fffe017 */
[C---:B------:R-:W-:Y:S02]  /*29b0*/  VIADD R59, R36.reuse, UR6 ;  /* 0x00000006243b7c36 */ /* 0x040fe40008000000 */
[----:B------:R-:W-:Y:S02]  /*29c0*/  VIADD R42, R36, UR7 ;  /* 0x00000007242a7c36 */ /* 0x000fe40008000000 */
[----:B----4-:R-:W-:Y:S01]  /*29d0*/  VIADD R50, R32, 0xffffffff ;  /* 0xffffffff20327836 */ /* 0x010fe20000000000 */
[----:B0-----:R-:W-:Y:S01]  /*29e0*/  VIADDMNMX R35, R54, R59, R38, PT ;  /* 0x0000003b36237246 */ /* 0x001fe20003800126 */
[----:B------:R-:W-:Y:S01]  /*29f0*/  IMAD.IADD R36, R42, 0x1, R54 ;  /* 0x000000012a247824 */ /* 0x000fe200078e0236 */
[----:B--23--:R-:W-:Y:S06]  /*2a00*/  @P1 BRA `(.L_x_986) ;  /* 0x00000000005c1947 */ /* 0x00cfec0003800000 */
[----:B------:R-:W-:Y:S01]  /*2a10*/  IADD3 R37, R23, -UR10, R54 ;  /* 0x8000000a17257c10 */ /* 0x000fe2000fffe036 */
[----:B------:R-:W-:Y:S03]  /*2a20*/  BSSY B0, `(.L_x_987) ;  /* 0x0000012000007945 */ /* 0x000fe60003800000 */
[----:B------:R-:W-:-:S13]  /*2a30*/  ISETP.GT.AND P1, PT, R37, -0x1, PT ;  /* 0xffffffff2500780c */ /* 0x000fda0003f24270 */
[----:B------:R-:W-:Y:S05]  /*2a40*/  @P1 BRA `(.L_x_988) ;  /* 0x0000000000241947 */ /* 0x000fea0003800000 */
[----:B------:R-:W-:Y:S01]  /*2a50*/  ULDC UR4, c[0x0][0x9e4] ;  /* 0x0002790000047ab9 */ /* 0x000fe20000000800 */
[----:B------:R-:W-:Y:S01]  /*2a60*/  LOP3.LUT R37, RZ, R37, RZ, 0x33, !PT ;  /* 0x00000025ff257212 */ /* 0x000fe200078e33ff */
[----:B------:R-:W-:-:S05]  /*2a70*/  IMAD.U32 R54, RZ, RZ, UR4 ;  /* 0x00000004ff367e24 */ /* 0x000fca000f8e00ff */
[----:B------:R-:W-:-:S13]  /*2a80*/  ISETP.NE.AND P1, PT, R54, 0x1, PT ;  /* 0x000000013600780c */ /* 0x000fda0003f25270 */
[----:B------:R-:W0:Y:S02]  /*2a90*/  @P1 LDC.64 R62, c[0x0][0x9e8] ;  /* 0x00027a00ff3e1b82 */ /* 0x000e240000000a00 */
[----:B0-----:R-:W-:-:S05]  /*2aa0*/  @P1 IMAD.HI.U32 R32, R37, R62, RZ ;  /* 0x0000003e25201227 */ /* 0x001fca00078e00ff */
[----:B------:R-:W-:-:S04]  /*2ab0*/  @P1 SHF.R.U32.HI R37, RZ, R63, R32 ;  /* 0x0000003fff251219 */ /* 0x000fc80000011620 */
[----:B------:R-:W-:Y:S01]  /*2ac0*/  LOP3.LUT R37, RZ, R37, RZ, 0x33, !PT ;  /* 0x00000025ff257212 */ /* 0x000fe200078e33ff */
[----:B------:R-:W-:Y:S06]  /*2ad0*/  BRA `(.L_x_989) ;  /* 0x0000000000187947 */ /* 0x000fec0003800000 */
.L_x_988:
[----:B------:R-:W-:Y:S02]  /*2ae0*/  ULDC UR4, c[0x0][0x9e4] ;  /* 0x0002790000047ab9 */ /* 0x000fe40000000800 */
[----:B------:R-:W-:-:S04]  /*2af0*/  MOV R54, UR4 ;  /* 0x0000000400367c02 */ /* 0x000fc80008000f00 */
[----:B------:R-:W-:-:S13]  /*2b00*/  ISETP.NE.AND P1, PT, R54, 0x1, PT ;  /* 0x000000013600780c */ /* 0x000fda0003f25270 */
[----:B------:R-:W0:Y:S02]  /*2b10*/  @P1 LDC.64 R62, c[0x0][0x9e8] ;  /* 0x00027a00ff3e1b82 */ /* 0x000e240000000a00 */
[----:B0-----:R-:W-:-:S05]  /*2b20*/  @P1 IMAD.HI.U32 R32, R37, R62, RZ ;  /* 0x0000003e25201227 */ /* 0x001fca00078e00ff */
[----:B------:R-:W-:-:S07]  /*2b30*/  @P1 SHF.R.U32.HI R37, RZ, R63, R32 ;  /* 0x0000003fff251219 */ /* 0x000fce0000011620 */
.L_x_989:
[----:B------:R-:W-:Y:S05]  /*2b40*/  BSYNC B0 ;  /* 0x0000000000007941 */ /* 0x000fea0003800000 */
.L_x_987:
[----:B------:R-:W-:-:S05]  /*2b50*/  IMAD R37, R37, R54, R50 ;  /* 0x0000003625257224 */ /* 0x000fca00078e0232 */
[----:B------:R-:W-:Y:S02]  /*2b60*/  VIADDMNMX R35, R37, R54, R35, PT ;  /* 0x0000003625237246 */ /* 0x000fe40003800123 */
[----:B------:R-:W-:-:S07]  /*2b70*/  VIMNMX R36, R36, R37, !PT ;  /* 0x0000002524247248 */ /* 0x000fce0007fe0100 */
.L_x_986:
[C---:B------:R-:W-:Y:S01]  /*2b80*/  ISETP.GE.AND P2, PT, R46.reuse, 0x9, PT ;  /* 0x000000092e00780c */ /* 0x040fe20003f46270 */
[----:B------:R-:W0:Y:S01]  /*2b90*/  SHFL.IDX PT, R37, R34, 0x1, 0x1c1f ;  /* 0x003c1f0022257f89 */ /* 0x000e2200000e0000 */
[----:B------:R-:W-:Y:S02]  /*2ba0*/  ISETP.GE.AND P1, PT, R46, 0x2, PT ;  /* 0x000000022e00780c */ /* 0x000fe40003f26270 */
[C---:B------:R-:W-:Y:S02]  /*2bb0*/  ISETP.GT.AND P3, PT, R36.reuse, 0x8, !P2 ;  /* 0x000000082400780c */ /* 0x040fe40005764270 */
[----:B------:R-:W-:Y:S02]  /*2bc0*/  ISETP.GT.AND P4, PT, R36, 0x1, !P1 ;  /* 0x000000012400780c */ /* 0x000fe40004f84270 */
[----:B------:R-:W-:Y:S02]  /*2bd0*/  ISETP.LT.OR P3, PT, R35, 0x9, P3 ;  /* 0x000000092300780c */ /* 0x000fe40001f61670 */
[----:B------:R-:W-:-:S02]  /*2be0*/  ISETP.GE.AND P5, PT, R46, 0x11, PT ;  /* 0x000000112e00780c */ /* 0x000fc40003fa6270 */
[----:B------:R-:W-:Y:S02]  /*2bf0*/  FSEL R63, R76, -INF , !P3 ;  /* 0xff8000004c3f7808 */ /* 0x000fe40005800000 */
[----:B------:R-:W-:Y:S02]  /*2c00*/  ISETP.LT.OR P4, PT, R35, 0x2, P4 ;  /* 0x000000022300780c */ /* 0x000fe40002781670 */
[----:B------:R-:W-:Y:S02]  /*2c10*/  ISETP.GT.AND P3, PT, R36, 0x10, !P5 ;  /* 0x000000102400780c */ /* 0x000fe40006f64270 */
[----:B------:R-:W-:Y:S02]  /*2c20*/  ISETP.GE.AND P6, PT, R46, 0xa, PT ;  /* 0x0000000a2e00780c */ /* 0x000fe40003fc6270 */
[----:B------:R-:W-:Y:S02]  /*2c30*/  FSEL R75, R75, -INF , !P4 ;  /* 0xff8000004b4b7808 */ /* 0x000fe40006000000 */
[----:B------:R-:W-:-:S02]  /*2c40*/  P2R R62, PR, RZ, 0x20 ;  /* 0x00000020ff3e7803 */ /* 0x000fc40000000000 */
[C---:B------:R-:W-:Y:S02]  /*2c50*/  ISETP.LT.OR P3, PT, R35.reuse, 0x11, P3 ;  /* 0x000000112300780c */ /* 0x040fe40001f61670 */
[----:B------:R-:W-:Y:S02]  /*2c60*/  ISETP.GT.AND P4, PT, R36, 0x9, !P6 ;  /* 0x000000092400780c */ /* 0x000fe40007784270 */
[----:B------:R-:W-:Y:S02]  /*2c70*/  ISETP.GE.AND P5, PT, R46, 0x12, PT ;  /* 0x000000122e00780c */ /* 0x000fe40003fa6270 */
[----:B------:R-:W-:Y:S02]  /*2c80*/  FSEL R67, R78, -INF , !P3 ;  /* 0xff8000004e437808 */ /* 0x000fe40005800000 */
[----:B------:R-:W-:Y:S02]  /*2c90*/  ISETP.LT.OR P4, PT, R35, 0xa, P4 ;  /* 0x0000000a2300780c */ /* 0x000fe40002781670 */
[----:B------:R-:W-:-:S02]  /*2ca0*/  ISETP.GT.AND P3, PT, R36, 0x11, !P5 ;  /* 0x000000112400780c */ /* 0x000fc40006f64270 */
[----:B------:R-:W-:Y:S02]  /*2cb0*/  FSEL R77, R77, -INF , !P4 ;  /* 0xff8000004d4d7808 */ /* 0x000fe40006000000 */
[----:B------:R-:W-:Y:S02]  /*2cc0*/  ISETP.LT.OR P3, PT, R35, 0x12, P3 ;  /* 0x000000122300780c */ /* 0x000fe40001f61670 */
[----:B------:R-:W-:Y:S02]  /*2cd0*/  ISETP.GE.AND P4, PT, R46, 0x19, PT ;  /* 0x000000192e00780c */ /* 0x000fe40003f86270 */
[----:B------:R-:W-:Y:S02]  /*2ce0*/  FSEL R79, R79, -INF , !P3 ;  /* 0xff8000004f4f7808 */ /* 0x000fe40005800000 */
[----:B------:R-:W-:Y:S02]  /*2cf0*/  ISETP.GT.AND P3, PT, R36, 0x18, !P4 ;  /* 0x000000182400780c */ /* 0x000fe40006764270 */
[----:B------:R-:W-:-:S02]  /*2d00*/  P2R R70, PR, RZ, 0x10 ;  /* 0x00000010ff467803 */ /* 0x000fc40000000000 */
[C---:B------:R-:W-:Y:S02]  /*2d10*/  ISETP.LT.OR P3, PT, R35.reuse, 0x19, P3 ;  /* 0x000000192300780c */ /* 0x040fe40001f61670 */
[----:B------:R-:W-:Y:S02]  /*2d20*/  ISETP.GE.AND P4, PT, R46, 0x1a, PT ;  /* 0x0000001a2e00780c */ /* 0x000fe40003f86270 */
[----:B------:R-:W-:Y:S02]  /*2d30*/  FSEL R71, R80, -INF , !P3 ;  /* 0xff80000050477808 */ /* 0x000fe40005800000 */
[----:B------:R-:W-:Y:S02]  /*2d40*/  ISETP.GT.AND P3, PT, R36, 0x19, !P4 ;  /* 0x000000192400780c */ /* 0x000fe40006764270 */
[----:B------:R-:W-:Y:S02]  /*2d50*/  P2R R72, PR, RZ, 0x10 ;  /* 0x00000010ff487803 */ /* 0x000fe40000000000 */
[----:B------:R-:W-:-:S02]  /*2d60*/  ISETP.LT.OR P3, PT, R35, 0x1a, P3 ;  /* 0x0000001a2300780c */ /* 0x000fc40001f61670 */
[----:B------:R-:W-:Y:S02]  /*2d70*/  ISETP.GE.AND P4, PT, R46, 0x21, PT ;  /* 0x000000212e00780c */ /* 0x000fe40003f86270 */
[----:B------:R-:W-:Y:S02]  /*2d80*/  FSEL R81, R81, -INF , !P3 ;  /* 0xff80000051517808 */ /* 0x000fe40005800000 */
[----:B------:R-:W-:Y:S02]  /*2d90*/  ISETP.GT.AND P3, PT, R36, 0x20, !P4 ;  /* 0x000000202400780c */ /* 0x000fe40006764270 */
[----:B------:R-:W-:Y:S02]  /*2da0*/  P2R R74, PR, RZ, 0x10 ;  /* 0x00000010ff4a7803 */ /* 0x000fe40000000000 */
[----:B------:R-:W-:Y:S02]  /*2db0*/  ISETP.LT.OR P3, PT, R35, 0x21, P3 ;  /* 0x000000212300780c */ /* 0x000fe40001f61670 */
[----:B------:R-:W-:-:S02]  /*2dc0*/  ISETP.GE.AND P4, PT, R46, 0x22, PT ;  /* 0x000000222e00780c */ /* 0x000fc40003f86270 */
[----:B------:R-:W-:Y:S02]  /*2dd0*/  FSEL R73, R40, -INF , !P3 ;  /* 0xff80000028497808 */ /* 0x000fe40005800000 */
[----:B------:R-:W-:Y:S02]  /*2de0*/  ISETP.GT.AND P3, PT, R36, 0x21, !P4 ;  /* 0x000000212400780c */ /* 0x000fe40006764270 */
[----:B------:R-:W-:Y:S02]  /*2df0*/  P2R R76, PR, RZ, 0x10 ;  /* 0x00000010ff4c7803 */ /* 0x000fe40000000000 */
[----:B------:R-:W-:Y:S02]  /*2e00*/  ISETP.LT.OR P3, PT, R35, 0x22, P3 ;  /* 0x000000222300780c */ /* 0x000fe40001f61670 */
[----:B------:R-:W-:Y:S02]  /*2e10*/  ISETP.GE.AND P4, PT, R46, 0x29, PT ;  /* 0x000000292e00780c */ /* 0x000fe40003f86270 */
[----:B------:R-:W-:-:S02]  /*2e20*/  FSEL R83, R41, -INF , !P3 ;  /* 0xff80000029537808 */ /* 0x000fc40005800000 */
[----:B------:R-:W-:Y:S02]  /*2e30*/  ISETP.GT.AND P3, PT, R36, 0x28, !P4 ;  /* 0x000000282400780c */ /* 0x000fe40006764270 */
[----:B------:R-:W-:Y:S02]  /*2e40*/  P2R R78, PR, RZ, 0x10 ;  /* 0x00000010ff4e7803 */ /* 0x000fe40000000000 */
[----:B------:R-:W-:Y:S02]  /*2e50*/  ISETP.LT.OR P3, PT, R35, 0x29, P3 ;  /* 0x000000292300780c */ /* 0x000fe40001f61670 */
[----:B------:R-:W-:Y:S02]  /*2e60*/  ISETP.GE.AND P4, PT, R46, 0x2a, PT ;  /* 0x0000002a2e00780c */ /* 0x000fe40003f86270 */
[----:B------:R-:W-:Y:S02]  /*2e70*/  FSEL R85, R44, -INF , !P3 ;  /* 0xff8000002c557808 */ /* 0x000fe40005800000 */
[----:B------:R-:W-:-:S02]  /*2e80*/  ISETP.GT.AND P3, PT, R36, 0x29, !P4 ;  /* 0x000000292400780c */ /* 0x000fc40006764270 */
[----:B------:R-:W-:Y:S02]  /*2e90*/  P2R R80, PR, RZ, 0x10 ;  /* 0x00000010ff507803 */ /* 0x000fe40000000000 */
        /* <DEDUP_REMOVED lines=41> */
[----:B------:R-:W-:Y:S02]  /*3130*/  P2R R66, PR, RZ, 0x20 ;  /* 0x00000020ff427803 */ /* 0x000fe40000000000 */
[----:B------:R-:W-:Y:S02]  /*3140*/  FSEL R61, R61, -INF , !P3 ;  /* 0xff8000003d3d7808 */ /* 0x000fe40005800000 */
[----:B------:R-:W-:Y:S02]  /*3150*/  ISETP.GE.AND P3, PT, R46, 0x51, PT ;  /* 0x000000512e00780c */ /* 0x000fe40003f66270 */
[----:B------:R-:W-:Y:S02]  /*3160*/  P2R R54, PR, RZ, 0x40 ;  /* 0x00000040ff367803 */ /* 0x000fe40000000000 */
[----:B------:R-:W-:Y:S02]  /*3170*/  ISETP.GT.AND P4, PT, R36, 0x50, !P3 ;  /* 0x000000502400780c */ /* 0x000fe40005f84270 */
[----:B------:R-:W-:-:S02]  /*3180*/  R2UR UR4, R18 ;  /* 0x00000000120472ca */ /* 0x000fc400000e0000 */
[----:B------:R-:W-:-:S04]  /*3190*/  ISETP.LT.OR P4, PT, R35, 0x51, P4 ;  /* 0x000000512300780c */ /* 0x000fc80002781670 */
[----:B------:R-:W-:Y:S02]  /*31a0*/  FSEL R95, R64, -INF , !P4 ;  /* 0xff800000405f7808 */ /* 0x000fe40006000000 */
[----:B------:R-:W-:-:S04]  /*31b0*/  ISETP.GE.AND P4, PT, R46, 0x52, PT ;  /* 0x000000522e00780c */ /* 0x000fc80003f86270 */
[----:B------:R-:W-:Y:S01]  /*31c0*/  ISETP.GT.AND P5, PT, R36, 0x51, !P4 ;  /* 0x000000512400780c */ /* 0x000fe200067a4270 */
[----:B------:R-:W-:-:S03]  /*31d0*/  UISETP.NE.AND UP0, UPT, UR4, URZ, UPT ;  /* 0x0000003f0400728c */ /* 0x000fc6000bf05270 */
[----:B------:R-:W-:-:S04]  /*31e0*/  ISETP.LT.OR P5, PT, R35, 0x52, P5 ;  /* 0x000000522300780c */ /* 0x000fc80002fa1670 */
[----:B------:R-:W-:Y:S02]  /*31f0*/  FSEL R65, R65, -INF , !P5 ;  /* 0xff80000041417808 */ /* 0x000fe40006800000 */
[----:B------:R-:W-:-:S04]  /*3200*/  ISETP.GE.AND P5, PT, R46, 0x59, PT ;  /* 0x000000592e00780c */ /* 0x000fc80003fa6270 */
[----:B------:R-:W-:-:S04]  /*3210*/  ISETP.GT.AND P6, PT, R36, 0x58, !P5 ;  /* 0x000000582400780c */ /* 0x000fc80006fc4270 */
[----:B------:R-:W-:-:S04]  /*3220*/  ISETP.LT.OR P6, PT, R35, 0x59, P6 ;  /* 0x000000592300780c */ /* 0x000fc800037c1670 */
[----:B------:R-:W-:Y:S02]  /*3230*/  FSEL R32, R68, -INF , !P6 ;  /* 0xff80000044207808 */ /* 0x000fe40007000000 */
[----:B------:R-:W-:-:S04]  /*3240*/  ISETP.GE.AND P6, PT, R46, 0x1, PT ;  /* 0x000000012e00780c */ /* 0x000fc80003fc6270 */
[----:B------:R-:W-:Y:S02]  /*3250*/  P2R R44, PR, RZ, 0x40 ;  /* 0x00000040ff2c7803 */ /* 0x000fe40000000000 */
[----:B------:R-:W-:-:S04]  /*3260*/  ISETP.GT.AND P6, PT, R36, RZ, !P6 ;  /* 0x000000ff2400720c */ /* 0x000fc800077c4270 */
[----:B------:R-:W-:-:S04]  /*3270*/  ISETP.LT.OR P6, PT, R35, 0x1, P6 ;  /* 0x000000012300780c */ /* 0x000fc800037c1670 */
[----:B------:R-:W-:Y:S02]  /*3280*/  FSEL R41, R8, -INF , !P6 ;  /* 0xff80000008297808 */ /* 0x000fe40007000000 */
[----:B------:R-:W-:-:S04]  /*3290*/  ISETP.GE.AND P6, PT, R46, 0x5a, PT ;  /* 0x0000005a2e00780c */ /* 0x000fc80003fc6270 */
[----:B------:R-:W-:Y:S02]  /*32a0*/  P2R R68, PR, RZ, 0x40 ;  /* 0x00000040ff447803 */ /* 0x000fe40000000000 */
[----:B------:R-:W-:Y:S01]  /*32b0*/  ISETP.GT.AND P6, PT, R36, 0x59, !P6 ;  /* 0x000000592400780c */ /* 0x000fe200077c4270 */
[----:B0-----:R-:W-:-:S03]  /*32c0*/  IMAD.IADD R36, R42, 0x1, R37 ;  /* 0x000000012a247824 */ /* 0x001fc600078e0225 */
[----:B------:R-:W-:Y:S02]  /*32d0*/  ISETP.LT.OR P6, PT, R35, 0x5a, P6 ;  /* 0x0000005a2300780c */ /* 0x000fe400037c1670 */
[----:B------:R-:W-:Y:S02]  /*32e0*/  VIADDMNMX R35, R37, R59, R38, PT ;  /* 0x0000003b25237246 */ /* 0x000fe40003800126 */
[----:B------:R-:W-:Y:S02]  /*32f0*/  FSEL R69, R69, -INF , !P6 ;  /* 0xff80000045457808 */ /* 0x000fe40007000000 */
[----:B------:R-:W-:-:S13]  /*3300*/  PLOP3.LUT P6, PT, PT, PT, UP0, 0x40, 0x0 ;  /* 0x000000000000781c */ /* 0x000fda0003fce808 */
[----:B------:R-:W-:Y:S05]  /*3310*/  @P6 BRA `(.L_x_990) ;  /* 0x00000000005c6947 */ /* 0x000fea0003800000 */
        /* <DEDUP_REMOVED lines=13> */
.L_x_992:
[----:B------:R-:W-:Y:S02]  /*33f0*/  ULDC UR4, c[0x0][0x9e4] ;  /* 0x0002790000047ab9 */ /* 0x000fe40000000800 */
[----:B------:R-:W-:-:S05]  /*3400*/  IMAD.U32 R34, RZ, RZ, UR4 ;  /* 0x00000004ff227e24 */ /* 0x000fca000f8e00ff */
[----:B------:R-:W-:-:S13]  /*3410*/  ISETP.NE.AND P6, PT, R34, 0x1, PT ;  /* 0x000000012200780c */ /* 0x000fda0003fc5270 */
[----:B------:R-:W0:Y:S02]  /*3420*/  @P6 LDC.64 R58, c[0x0][0x9e8] ;  /* 0x00027a00ff3a6b82 */ /* 0x000e240000000a00 */
[----:B0-----:R-:W-:-:S05]  /*3430*/  @P6 IMAD.HI.U32 R8, R37, R58, RZ ;  /* 0x0000003a25086227 */ /* 0x001fca00078e00ff */
[----:B------:R-:W-:-:S07]  /*3440*/  @P6 SHF.R.U32.HI R37, RZ, R59, R8 ;  /* 0x0000003bff256219 */ /* 0x000fce0000011608 */
.L_x_993:
[----:B------:R-:W-:Y:S05]  /*3450*/  BSYNC B0 ;  /* 0x0000000000007941 */ /* 0x000fea0003800000 */
.L_x_991:
[----:B------:R-:W-:-:S05]  /*3460*/  IMAD R37, R37, R34, R50 ;  /* 0x0000002225257224 */ /* 0x000fca00078e0232 */
[----:B------:R-:W-:Y:S02]  /*3470*/  VIADDMNMX R35, R37, R34, R35, PT ;  /* 0x0000002225237246 */ /* 0x000fe40003800123 */
[----:B------:R-:W-:-:S07]  /*3480*/  VIMNMX R36, R36, R37, !PT ;  /* 0x0000002524247248 */ /* 0x000fce0007fe0100 */
.L_x_990:
[C---:B------:R-:W-:Y:S02]  /*3490*/  ISETP.GT.AND P1, PT, R36.reuse, 0x1, !P1 ;  /* 0x000000012400780c */ /* 0x040fe40004f24270 */
[----:B------:R-:W-:Y:S02]  /*34a0*/  ISETP.GT.AND P2, PT, R36, 0x8, !P2 ;  /* 0x000000082400780c */ /* 0x000fe40005744270 */
[C---:B------:R-:W-:Y:S02]  /*34b0*/  ISETP.LT.OR P1, PT, R35.reuse, 0x2, P1 ;  /* 0x000000022300780c */ /* 0x040fe40000f21670 */
[----:B------:R-:W-:Y:S02]  /*34c0*/  ISETP.LT.OR P2, PT, R35, 0x9, P2 ;  /* 0x000000092300780c */ /* 0x000fe40001741670 */
[----:B------:R-:W-:Y:S02]  /*34d0*/  FSEL R6, R6, -INF , !P1 ;  /* 0xff80000006067808 */ /* 0x000fe40004800000 */
[----:B------:R-:W-:-:S02]  /*34e0*/  ISETP.NE.AND P1, PT, R54, RZ, PT ;  /* 0x000000ff3600720c */ /* 0x000fc40003f25270 */
[----:B------:R-:W-:Y:S02]  /*34f0*/  FSEL R34, R9, -INF , !P2 ;  /* 0xff80000009227808 */ /* 0x000fe40005000000 */
[----:B------:R-:W-:Y:S02]  /*3500*/  ISETP.GT.AND P1, PT, R36, 0x9, !P1 ;  /* 0x000000092400780c */ /* 0x000fe40004f24270 */
[----:B------:R-:W-:Y:S02]  /*3510*/  ISETP.NE.AND P2, PT, R66, RZ, PT ;  /* 0x000000ff4200720c */ /* 0x000fe40003f45270 */
[----:B------:R-:W-:Y:S02]  /*3520*/  ISETP.LT.OR P1, PT, R35, 0xa, P1 ;  /* 0x0000000a2300780c */ /* 0x000fe40000f21670 */
[----:B------:R-:W-:Y:S02]  /*3530*/  FMNMX.FTZ R8, R41, R75, !PT ;  /* 0x0000004b29087209 */ /* 0x000fe40007810000 */
[----:B------:R-:W-:-:S02]  /*3540*/  FSEL R38, R10, -INF , !P1 ;  /* 0xff8000000a267808 */ /* 0x000fc40004800000 */
[----:B------:R-:W-:Y:S02]  /*3550*/  ISETP.NE.AND P1, PT, R62, RZ, PT ;  /* 0x000000ff3e00720c */ /* 0x000fe40003f25270 */
[----:B------:R-:W-:Y:S02]  /*3560*/  ISETP.NE.AND P6, PT, R70, RZ, PT ;  /* 0x000000ff4600720c */ /* 0x000fe40003fc5270 */
[----:B------:R-:W-:Y:S02]  /*3570*/  ISETP.GT.AND P1, PT, R36, 0x10, !P1 ;  /* 0x000000102400780c */ /* 0x000fe40004f24270 */
[----:B------:R-:W-:Y:S02]  /*3580*/  FMNMX.FTZ R8, R63, R8, !PT ;  /* 0x000000083f087209 */ /* 0x000fe40007810000 */
[----:B------:R-:W-:Y:S02]  /*3590*/  ISETP.LT.OR P1, PT, R35, 0x11, P1 ;  /* 0x000000112300780c */ /* 0x000fe40000f21670 */
[----:B------:R-:W-:-:S02]  /*35a0*/  FMNMX.FTZ R8, R77, R8, !PT ;  /* 0x000000084d087209 */ /* 0x000fc40007810000 */
[----:B------:R-:W-:Y:S02]  /*35b0*/  FSEL R40, R15, -INF , !P1 ;  /* 0xff8000000f287808 */ /* 0x000fe40004800000 */
[----:B------:R-:W-:Y:S02]  /*35c0*/  ISETP.GT.AND P1, PT, R36, 0x11, !P2 ;  /* 0x000000112400780c */ /* 0x000fe40005724270 */
[----:B------:R-:W-:Y:S02]  /*35d0*/  FMNMX.FTZ R8, R67, R8, !PT ;  /* 0x0000000843087209 */ /* 0x000fe40007810000 */
[----:B------:R-:W-:Y:S02]  /*35e0*/  ISETP.LT.OR P1, PT, R35, 0x12, P1 ;  /* 0x000000122300780c */ /* 0x000fe40000f21670 */
[----:B------:R-:W-:Y:S02]  /*35f0*/  FMNMX.FTZ R8, R79, R8, !PT ;  /* 0x000000084f087209 */ /* 0x000fe40007810000 */
[----:B------:R-:W-:-:S02]  /*3600*/  FSEL R20, R20, -INF , !P1 ;  /* 0xff80000014147808 */ /* 0x000fc40004800000 */
[----:B------:R-:W-:Y:S02]  /*3610*/  ISETP.GT.AND P1, PT, R36, 0x18, !P6 ;  /* 0x000000182400780c */ /* 0x000fe40007724270 */
[----:B------:R-:W-:Y:S02]  /*3620*/  FMNMX.FTZ R8, R71, R8, !PT ;  /* 0x0000000847087209 */ /* 0x000fe40007810000 */
[----:B------:R-:W-:Y:S02]  /*3630*/  ISETP.LT.OR P1, PT, R35, 0x19, P1 ;  /* 0x000000192300780c */ /* 0x000fe40000f21670 */
[----:B------:R-:W-:Y:S02]  /*3640*/  FMNMX.FTZ R8, R81, R8, !PT ;  /* 0x0000000851087209 */ /* 0x000fe40007810000 */
[----:B------:R-:W-:Y:S02]  /*3650*/  FSEL R42, R25, -INF , !P1 ;  /* 0xff800000192a7808 */ /* 0x000fe40004800000 */
[----:B------:R-:W-:-:S02]  /*3660*/  ISETP.NE.AND P1, PT, R72, RZ, PT ;  /* 0x000000ff4800720c */ /* 0x000fc40003f25270 */
[----:B------:R-:W-:Y:S02]  /*3670*/  FMNMX.FTZ R8, R73, R8, !PT ;  /* 0x0000000849087209 */ /* 0x000fe40007810000 */
[----:B------:R-:W-:Y:S02]  /*3680*/  ISETP.GT.AND P1, PT, R36, 0x19, !P1 ;  /* 0x000000192400780c */ /* 0x000fe40004f24270 */
[----:B------:R-:W-:Y:S02]  /*3690*/  FMNMX.FTZ R8, R83, R8, !PT ;  /* 0x0000000853087209 */ /* 0x000fe40007810000 */
[----:B------:R-:W-:Y:S02]  /*36a0*/  ISETP.LT.OR P1, PT, R35, 0x1a, P1 ;  /* 0x0000001a2300780c */ /* 0x000fe40000f21670 */
[----:B------:R-:W-:Y:S02]  /*36b0*/  FMNMX.FTZ R8, R85, R8, !PT ;  /* 0x0000000855087209 */ /* 0x000fe40007810000 */
[----:B------:R-:W-:-:S02]  /*36c0*/  FSEL R26, R26, -INF , !P1 ;  /* 0xff8000001a1a7808 */ /* 0x000fc40004800000 */
[----:B------:R-:W-:Y:S02]  /*36d0*/  ISETP.NE.AND P1, PT, R74, RZ, PT ;  /* 0x000000ff4a00720c */ /* 0x000fe40003f25270 */
[----:B------:R-:W-:Y:S02]  /*36e0*/  FMNMX.FTZ R8, R45, R8, !PT ;  /* 0x000000082d087209 */ /* 0x000fe40007810000 */
[----:B------:R-:W-:Y:S02]  /*36f0*/  ISETP.GT.AND P1, PT, R36, 0x20, !P1 ;  /* 0x000000202400780c */ /* 0x000fe40004f24270 */
[----:B------:R-:W-:Y:S02]  /*3700*/  ISETP.NE.AND P6, PT, R44, RZ, PT ;  /* 0x000000ff2c00720c */ /* 0x000fe40003fc5270 */
[----:B------:R-:W-:Y:S02]  /*3710*/  ISETP.LT.OR P1, PT, R35, 0x21, P1 ;  /* 0x000000212300780c */ /* 0x000fe40000f21670 */
[----:B------:R-:W-:-:S02]  /*3720*/  FMNMX.FTZ R8, R87, R8, !PT ;  /* 0x0000000857087209 */ /* 0x000fc40007810000 */
[----:B------:R-:W-:Y:S02]  /*3730*/  FSEL R44, R27, -INF , !P1 ;  /* 0xff8000001b2c7808 */ /* 0x000fe40004800000 */
[----:B------:R-:W-:Y:S02]  /*3740*/  ISETP.NE.AND P1, PT, R76, RZ, PT ;  /* 0x000000ff4c00720c */ /* 0x000fe40003f25270 */
[----:B------:R-:W-:Y:S02]  /*3750*/  FMNMX.FTZ R8, R49, R8, !PT ;  /* 0x0000000831087209 */ /* 0x000fe40007810000 */
[----:B------:R-:W-:Y:S02]  /*3760*/  ISETP.GT.AND P1, PT, R36, 0x21, !P1 ;  /* 0x000000212400780c */ /* 0x000fe40004f24270 */
[----:B------:R-:W-:Y:S02]  /*3770*/  FMNMX.FTZ R8, R89, R8, !PT ;  /* 0x0000000859087209 */ /* 0x000fe40007810000 */
[----:B------:R-:W-:-:S02]  /*3780*/  ISETP.LT.OR P1, PT, R35, 0x22, P1 ;  /* 0x000000222300780c */ /* 0x000fc40000f21670 */
[----:B------:R-:W-:Y:S02]  /*3790*/  FMNMX.FTZ R8, R53, R8, !PT ;  /* 0x0000000835087209 */ /* 0x000fe40007810000 */
[----:B------:R-:W-:Y:S02]  /*37a0*/  FSEL R46, R29, -INF , !P1 ;  /* 0xff8000001d2e7808 */ /* 0x000fe40004800000 */
[----:B------:R-:W-:Y:S02]  /*37b0*/  ISETP.NE.AND P1, PT, R78, RZ, PT ;  /* 0x000000ff4e00720c */ /* 0x000fe40003f25270 */
[----:B------:R-:W-:Y:S02]  /*37c0*/  FMNMX.FTZ R8, R91, R8, !PT ;  /* 0x000000085b087209 */ /* 0x000fe40007810000 */
[----:B------:R-:W-:Y:S02]  /*37d0*/  ISETP.GT.AND P1, PT, R36, 0x28, !P1 ;  /* 0x000000282400780c */ /* 0x000fe40004f24270 */
[----:B------:R-:W-:-:S02]  /*37e0*/  FMNMX.FTZ R8, R57, R8, !PT ;  /* 0x0000000839087209 */ /* 0x000fc40007810000 */
[----:B------:R-:W-:Y:S02]  /*37f0*/  ISETP.LT.OR P1, PT, R35, 0x29, P1 ;  /* 0x000000292300780c */ /* 0x000fe40000f21670 */
[----:B------:R-:W-:Y:S02]  /*3800*/  ISETP.NE.AND P2, PT, R48, RZ, PT ;  /* 0x000000ff3000720c */ /* 0x000fe40003f45270 */
[----:B------:R-:W-:Y:S02]  /*3810*/  FSEL R48, R31, -INF , !P1 ;  /* 0xff8000001f307808 */ /* 0x000fe40004800000 */
[----:B------:R-:W-:Y:S02]  /*3820*/  FMNMX.FTZ R8, R93, R8, !PT ;  /* 0x000000085d087209 */ /* 0x000fe40007810000 */
[----:B------:R-:W-:Y:S02]  /*3830*/  ISETP.NE.AND P1, PT, R80, RZ, PT ;  /* 0x000000ff5000720c */ /* 0x000fe40003f25270 */
[----:B------:R-:W-:-:S02]  /*3840*/  FMNMX.FTZ R8, R61, R8, !PT ;  /* 0x000000083d087209 */ /* 0x000fc40007810000 */
        /* <DEDUP_REMOVED lines=10> */
[----:B------:R-:W-:Y:S01]  /*38f0*/  R2UR UR4, R18 ;  /* 0x00000000120472ca */ /* 0x000fe200000e0000 */
[----:B------:R-:W0:Y:S01]  /*3900*/  SHFL.BFLY PT, R9, R10, 0x2, 0x1f ;  /* 0x0c401f000a097f89 */ /* 0x000e2200000e0000 */
[----:B-1----:R-:W-:-:S02]  /*3910*/  FSEL R52, R39, -INF , !P1 ;  /* 0xff80000027347808 */ /* 0x002fc40004800000 */
[----:B------:R-:W-:Y:S02]  /*3920*/  ISETP.NE.AND P1, PT, R84, RZ, PT ;  /* 0x000000ff5400720c */ /* 0x000fe40003f25270 */
[C---:B------:R-:W-:Y:S02]  /*3930*/  ISETP.GT.AND P3, PT, R36.reuse, 0x50, !P3 ;  /* 0x000000502400780c */ /* 0x040fe40005f64270 */
[C---:B------:R-:W-:Y:S02]  /*3940*/  ISETP.GT.AND P1, PT, R36.reuse, 0x31, !P1 ;  /* 0x000000312400780c */ /* 0x040fe40004f24270 */
[C---:B------:R-:W-:Y:S02]  /*3950*/  ISETP.GT.AND P4, PT, R36.reuse, 0x51, !P4 ;  /* 0x000000512400780c */ /* 0x040fe40006784270 */
[----:B------:R-:W-:Y:S01]  /*3960*/  ISETP.LT.OR P1, PT, R35, 0x32, P1 ;  /* 0x000000322300780c */ /* 0x000fe20000f21670 */
[----:B------:R-:W-:Y:S01]  /*3970*/  UISETP.NE.AND UP0, UPT, UR4, URZ, UPT ;  /* 0x0000003f0400728c */ /* 0x000fe2000bf05270 */
[----:B------:R-:W-:-:S02]  /*3980*/  ISETP.GT.AND P5, PT, R36, 0x58, !P5 ;  /* 0x000000582400780c */ /* 0x000fc40006fa4270 */
[----:B------:R-:W-:Y:S01]  /*3990*/  FSEL R54, R51, -INF , !P1 ;  /* 0xff80000033367808 */ /* 0x000fe20004800000 */
[----:B------:R-:W-:Y:S01]  /*39a0*/  ULDC UR4, c[0x0][0x988] ;  /* 0x0002620000047ab9 */ /* 0x000fe20000000800 */
[----:B------:R-:W-:Y:S02]  /*39b0*/  ISETP.NE.AND P1, PT, R86, RZ, PT ;  /* 0x000000ff5600720c */ /* 0x000fe40003f25270 */
[C---:B------:R-:W-:Y:S02]  /*39c0*/  ISETP.LT.OR P3, PT, R35.reuse, 0x51, P3 ;  /* 0x000000512300780c */ /* 0x040fe40001f61670 */
[----:B------:R-:W-:Y:S02]  /*39d0*/  ISETP.GT.AND P1, PT, R36, 0x38, !P1 ;  /* 0x000000382400780c */ /* 0x000fe40004f24270 */
[C---:B------:R-:W-:Y:S02]  /*39e0*/  ISETP.LT.OR P4, PT, R35.reuse, 0x52, P4 ;  /* 0x000000522300780c */ /* 0x040fe40002781670 */
[----:B------:R-:W-:-:S02]  /*39f0*/  ISETP.LT.OR P1, PT, R35, 0x39, P1 ;  /* 0x000000392300780c */ /* 0x000fc40000f21670 */
[----:B0-----:R-:W-:Y:S01]  /*3a00*/  FMNMX.FTZ R25, R10, R9, !PT ;  /* 0x000000090a197209 */ /* 0x001fe20007810000 */
[----:B------:R-:W-:Y:S01]  /*3a10*/  IMAD.U32 R9, RZ, RZ, UR4 ;  /* 0x00000004ff097e24 */ /* 0x000fe2000f8e00ff */
[----:B------:R-:W-:Y:S02]  /*3a20*/  FSEL R56, R43, -INF , !P1 ;  /* 0xff8000002b387808 */ /* 0x000fe40004800000 */
[----:B------:R-:W-:Y:S01]  /*3a30*/  ISETP.NE.AND P1, PT, R88, RZ, PT ;  /* 0x000000ff5800720c */ /* 0x000fe20003f25270 */
[----:B------:R-:W0:Y:S01]  /*3a40*/  SHFL.BFLY PT, R8, R25, 0x1, 0x1f ;  /* 0x0c201f0019087f89 */ /* 0x000e2200000e0000 */
[----:B------:R-:W-:Y:S02]  /*3a50*/  FSEL R14, R14, -INF , !P3 ;  /* 0xff8000000e0e7808 */ /* 0x000fe40005800000 */
[----:B------:R-:W-:Y:S02]  /*3a60*/  ISETP.GT.AND P1, PT, R36, 0x39, !P1 ;  /* 0x000000392400780c */ /* 0x000fe40004f24270 */
[----:B------:R-:W-:-:S02]  /*3a70*/  ISETP.LT.OR P5, PT, R35, 0x59, P5 ;  /* 0x000000592300780c */ /* 0x000fc40002fa1670 */
[----:B------:R-:W-:Y:S02]  /*3a80*/  ISETP.LT.OR P1, PT, R35, 0x3a, P1 ;  /* 0x0000003a2300780c */ /* 0x000fe40000f21670 */
[----:B------:R-:W-:Y:S02]  /*3a90*/  FSEL R62, R21, -INF , !P4 ;  /* 0xff800000153e7808 */ /* 0x000fe40006000000 */
[----:B------:R-:W-:Y:S02]  /*3aa0*/  FSEL R58, R55, -INF , !P1 ;  /* 0xff800000373a7808 */ /* 0x000fe40004800000 */
[----:B------:R-:W-:Y:S02]  /*3ab0*/  ISETP.GT.AND P1, PT, R36, 0x40, !P2 ;  /* 0x000000402400780c */ /* 0x000fe40005724270 */
[----:B------:R-:W-:Y:S02]  /*3ac0*/  ISETP.NE.AND P2, PT, R94, RZ, PT ;  /* 0x000000ff5e00720c */ /* 0x000fe40003f45270 */
[----:B------:R-:W-:-:S02]  /*3ad0*/  ISETP.LT.OR P1, PT, R35, 0x41, P1 ;  /* 0x000000412300780c */ /* 0x000fc40000f21670 */
[C---:B------:R-:W-:Y:S02]  /*3ae0*/  ISETP.GT.AND P2, PT, R36.reuse, 0x49, !P2 ;  /* 0x000000492400780c */ /* 0x040fe40005744270 */
[----:B------:R-:W-:Y:S02]  /*3af0*/  FSEL R60, R47, -INF , !P1 ;  /* 0xff8000002f3c7808 */ /* 0x000fe40004800000 */
[----:B------:R-:W-:Y:S02]  /*3b00*/  ISETP.GT.AND P1, PT, R36, RZ, !P6 ;  /* 0x000000ff2400720c */ /* 0x000fe40007724270 */
[----:B0-----:R-:W-:Y:S02]  /*3b10*/  FMNMX.FTZ R8, R25, R8, !PT ;  /* 0x0000000819087209 */ /* 0x001fe40007810000 */
[----:B------:R-:W-:Y:S02]  /*3b20*/  ISETP.LT.OR P1, PT, R35, 0x1, P1 ;  /* 0x000000012300780c */ /* 0x000fe40000f21670 */
[----:B------:R-:W-:Y:S01]  /*3b30*/  ISETP.NE.AND P6, PT, R90, RZ, PT ;  /* 0x000000ff5a00720c */ /* 0x000fe20003fc5270 */
[----:B------:R-:W-:Y:S01]  /*3b40*/  FMUL.FTZ R15, R8, R9 ;  /* 0x00000009080f7220 */ /* 0x000fe20000410000 */
[----:B------:R-:W-:-:S02]  /*3b50*/  FSEL R0, R0, -INF , !P1 ;  /* 0xff80000000007808 */ /* 0x000fc40004800000 */
[----:B------:R-:W-:Y:S02]  /*3b60*/  FSETP.NEU.FTZ.AND P1, PT, R8, -INF , PT ;  /* 0xff8000000800780b */ /* 0x000fe40003f3d000 */
[----:B------:R-:W-:Y:S02]  /*3b70*/  ISETP.LT.OR P2, PT, R35, 0x4a, P2 ;  /* 0x0000004a2300780c */ /* 0x000fe40001741670 */
[----:B------:R-:W-:Y:S02]  /*3b80*/  FSEL R64, R15, RZ, P1 ;  /* 0x000000ff0f407208 */ /* 0x000fe40000800000 */
[----:B------:R-:W-:Y:S02]  /*3b90*/  FMNMX.FTZ R15, R0, R6, !PT ;  /* 0x00000006000f7209 */ /* 0x000fe40007810000 */
[----:B------:R-:W-:Y:S01]  /*3ba0*/  ISETP.GT.AND P1, PT, R36, 0x41, !P6 ;  /* 0x000000412400780c */ /* 0x000fe20007724270 */
[--C-:B------:R-:W-:Y:S01]  /*3bb0*/  FFMA.FTZ R10, R41, R9, -R64.reuse ;  /* 0x00000009290a7223 */ /* 0x100fe20000010840 */
[----:B------:R-:W-:Y:S01]  /*3bc0*/  FMNMX.FTZ R15, R34, R15, !PT ;  /* 0x0000000f220f7209 */ /* 0x000fe20007810000 */
[--C-:B------:R-:W-:Y:S01]  /*3bd0*/  FFMA.FTZ R25, R75, R9, -R64.reuse ;  /* 0x000000094b197223 */ /* 0x100fe20000010840 */
[----:B------:R-:W-:Y:S01]  /*3be0*/  ISETP.LT.OR P1, PT, R35, 0x42, P1 ;  /* 0x000000422300780c */ /* 0x000fe20000f21670 */
[----:B------:R0:W-:Y:S01]  /*3bf0*/  MUFU.EX2 R188, R10 ;  /* 0x0000000a00bc7308 */ /* 0x0001e20000000800 */
[----:B------:R-:W-:Y:S01]  /*3c00*/  FMNMX.FTZ R15, R38, R15, !PT ;  /* 0x0000000f260f7209 */ /* 0x000fe20007810000 */
[-CC-:B------:R-:W-:Y:S01]  /*3c10*/  FFMA.FTZ R27, R63, R9.reuse, -R64.reuse ;  /* 0x000000093f1b7223 */ /* 0x180fe20000010840 */
[----:B------:R-:W-:Y:S01]  /*3c20*/  FSEL R24, R24, -INF , !P1 ;  /* 0xff80000018187808 */ /* 0x000fe20004800000 */
[--C-:B------:R-:W-:Y:S01]  /*3c30*/  FFMA.FTZ R29, R77, R9, -R64.reuse ;  /* 0x000000094d1d7223 */ /* 0x100fe20000010840 */
[----:B------:R-:W-:Y:S01]  /*3c40*/  FMNMX.FTZ R15, R40, R15, !PT ;  /* 0x0000000f280f7209 */ /* 0x000fe20007810000 */
[--C-:B------:R-:W-:Y:S01]  /*3c50*/  FFMA.FTZ R31, R79, R9, -R64.reuse ;  /* 0x000000094f1f7223 */ /* 0x100fe20000010840 */
[----:B------:R-:W-:Y:S01]  /*3c60*/  ISETP.NE.AND P1, PT, R92, RZ, PT ;  /* 0x000000ff5c00720c */ /* 0x000fe20003f25270 */
[----:B------:R-:W1:Y:S01]  /*3c70*/  MUFU.EX2 R25, R25 ;  /* 0x0000001900197308 */ /* 0x000e620000000800 */
[----:B------:R-:W-:Y:S01]  /*3c80*/  FMNMX.FTZ R15, R20, R15, !PT ;  /* 0x0000000f140f7209 */ /* 0x000fe20007810000 */
[-CC-:B0-----:R-:W-:Y:S01]  /*3c90*/  FFMA.FTZ R10, R67, R9.reuse, -R64.reuse ;  /* 0x00000009430a7223 */ /* 0x181fe20000010840 */
[----:B------:R-:W-:Y:S01]  /*3ca0*/  ISETP.GT.AND P1, PT, R36, 0x48, !P1 ;  /* 0x000000482400780c */ /* 0x000fe20004f24270 */
[--C-:B------:R-:W-:Y:S01]  /*3cb0*/  FFMA.FTZ R33, R45, R9, -R64.reuse ;  /* 0x000000092d217223 */ /* 0x100fe20000010840 */
[----:B------:R-:W-:Y:S01]  /*3cc0*/  FMNMX.FTZ R15, R42, R15, !PT ;  /* 0x0000000f2a0f7209 */ /* 0x000fe20007810000 */
[--C-:B------:R-:W-:Y:S01]  /*3cd0*/  FFMA.FTZ R45, R61, R9, -R64.reuse ;  /* 0x000000093d2d7223 */ /* 0x100fe20000010840 */
[----:B------:R-:W-:Y:S01]  /*3ce0*/  ISETP.NE.AND P6, PT, R68, RZ, PT ;  /* 0x000000ff4400720c */ /* 0x000fe20003fc5270 */
[----:B------:R0:W-:Y:S01]  /*3cf0*/  MUFU.EX2 R184, R10 ;  /* 0x0000000a00b87308 */ /* 0x0001e20000000800 */
[----:B------:R-:W-:Y:S01]  /*3d00*/  FMNMX.FTZ R15, R26, R15, !PT ;  /* 0x0000000f1a0f7209 */ /* 0x000fe20007810000 */
[-CC-:B------:R-:W-:Y:S01]  /*3d10*/  FFMA.FTZ R21, R83, R9.reuse, -R64.reuse ;  /* 0x0000000953157223 */ /* 0x180fe20000010840 */
[----:B------:R-:W-:Y:S01]  /*3d20*/  ISETP.LT.OR P1, PT, R35, 0x49, P1 ;  /* 0x000000492300780c */ /* 0x000fe20000f21670 */
[--C-:B------:R-:W-:Y:S01]  /*3d30*/  FFMA.FTZ R47, R65, R9, -R64.reuse ;  /* 0x00000009412f7223 */ /* 0x100fe20000010840 */
[----:B------:R-:W-:Y:S01]  /*3d40*/  FMNMX.FTZ R15, R44, R15, !PT ;  /* 0x0000000f2c0f7209 */ /* 0x000fe20007810000 */
[--C-:B------:R-:W-:Y:S01]  /*3d50*/  FFMA.FTZ R37, R49, R9, -R64.reuse ;  /* 0x0000000931257223 */ /* 0x100fe20000010840 */
[----:B------:R-:W-:Y:S01]  /*3d60*/  ISETP.GT.AND P6, PT, R36, 0x59, !P6 ;  /* 0x000000592400780c */ /* 0x000fe200077c4270 */
[----:B------:R-:W2:Y:S01]  /*3d70*/  MUFU.EX2 R27, R27 ;  /* 0x0000001b001b7308 */ /* 0x000ea20000000800 */
[----:B------:R-:W-:Y:S01]  /*3d80*/  FMNMX.FTZ R15, R46, R15, !PT ;  /* 0x0000000f2e0f7209 */ /* 0x000fe20007810000 */
[-CC-:B0-----:R-:W-:Y:S01]  /*3d90*/  FFMA.FTZ R10, R81, R9.reuse, -R64.reuse ;  /* 0x00000009510a7223 */ /* 0x181fe20000010840 */
[----:B------:R-:W-:Y:S01]  /*3da0*/  FSEL R36, R3, -INF , !P1 ;  /* 0xff80000003247808 */ /* 0x000fe20004800000 */
[--C-:B------:R-:W-:Y:S01]  /*3db0*/  FFMA.FTZ R3, R73, R9, -R64.reuse ;  /* 0x0000000949037223 */ /* 0x100fe20000010840 */
[----:B------:R-:W-:Y:S01]  /*3dc0*/  FMNMX.FTZ R15, R48, R15, !PT ;  /* 0x0000000f300f7209 */ /* 0x000fe20007810000 */
[--C-:B------:R-:W-:Y:S01]  /*3dd0*/  FFMA.FTZ R39, R89, R9, -R64.reuse ;  /* 0x0000000959277223 */ /* 0x100fe20000010840 */
[----:B------:R-:W-:Y:S01]  /*3de0*/  FSEL R2, R2, -INF , !P2 ;  /* 0xff80000002027808 */ /* 0x000fe20005000000 */
[----:B------:R-:W-:Y:S01]  /*3df0*/  MUFU.EX2 R186, R10 ;  /* 0x0000000a00ba7308 */ /* 0x000fe20000000800 */
[----:B------:R-:W-:Y:S01]  /*3e00*/  FMNMX.FTZ R15, R50, R15, !PT ;  /* 0x0000000f320f7209 */ /* 0x000fe20007810000 */
[-CC-:B------:R-:W-:Y:S01]  /*3e10*/  FFMA.FTZ R41, R53, R9.reuse, -R64.reuse ;  /* 0x0000000935297223 */ /* 0x180fe20000010840 */
[----:B------:R-:W-:Y:S01]  /*3e20*/  ISETP.LT.OR P6, PT, R35, 0x5a, P6 ;  /* 0x0000005a2300780c */ /* 0x000fe200037c1670 */
[--C-:B------:R-:W-:Y:S01]  /*3e30*/  FFMA.FTZ R35, R87, R9, -R64.reuse ;  /* 0x0000000957237223 */ /* 0x100fe20000010840 */
[----:B------:R-:W-:Y:S01]  /*3e40*/  FMNMX.FTZ R15, R52, R15, !PT ;  /* 0x0000000f340f7209 */ /* 0x000fe20007810000 */
[--C-:B------:R-:W-:Y:S01]  /*3e50*/  FFMA.FTZ R43, R91, R9, -R64.reuse ;  /* 0x000000095b2b7223 */ /* 0x100fe20000010840 */
[----:B------:R-:W-:Y:S01]  /*3e60*/  FSEL R30, R30, -INF , !P5 ;  /* 0xff8000001e1e7808 */ /* 0x000fe20006800000 */
[----:B------:R0:W-:Y:S01]  /*3e70*/  MUFU.EX2 R180, R3 ;  /* 0x0000000300b47308 */ /* 0x0001e20000000800 */
[----:B------:R-:W-:Y:S01]  /*3e80*/  FMNMX.FTZ R15, R54, R15, !PT ;  /* 0x0000000f360f7209 */ /* 0x000fe20007810000 */
[----:B------:R-:W-:Y:S01]  /*3e90*/  FFMA.FTZ R32, R32, R9, -R64 ;  /* 0x0000000920207223 */ /* 0x000fe20000010840 */
[----:B------:R-:W-:-:S02]  /*3ea0*/  FSEL R28, R28, -INF , !P6 ;  /* 0xff8000001c1c7808 */ /* 0x000fc40007000000 */
[----:B------:R-:W-:Y:S02]  /*3eb0*/  FMNMX.FTZ R15, R56, R15, !PT ;  /* 0x0000000f380f7209 */ /* 0x000fe40007810000 */
[----:B------:R-:W-:Y:S01]  /*3ec0*/  R2UR UR5, R19 ;  /* 0x00000000130572ca */ /* 0x000fe200000e0000 */
[----:B------:R3:W4:Y:S01]  /*3ed0*/  MUFU.EX2 R190, R29 ;  /* 0x0000001d00be7308 */ /* 0x0007220000000800 */
[----:B------:R-:W-:Y:S01]  /*3ee0*/  FMNMX.FTZ R15, R58, R15, !PT ;  /* 0x0000000f3a0f7209 */ /* 0x000fe20007810000 */
[----:B0-----:R-:W-:Y:S01]  /*3ef0*/  FFMA.FTZ R3, R85, R9, -R64 ;  /* 0x0000000955037223 */ /* 0x001fe20000010840 */
[----:B------:R-:W-:Y:S02]  /*3f00*/  R2UR UR7, R120 ;  /* 0x00000000780772ca */ /* 0x000fe400000e0000 */
[----:B------:R-:W-:-:S03]  /*3f10*/  FMNMX.FTZ R15, R60, R15, !PT ;  /* 0x0000000f3c0f7209 */ /* 0x000fc60007810000 */
[----:B------:R0:W-:Y:S01]  /*3f20*/  MUFU.EX2 R182, R3 ;  /* 0x0000000300b67308 */ /* 0x0001e20000000800 */
[----:B------:R-:W-:Y:S01]  /*3f30*/  FMNMX.FTZ R15, R24, R15, !PT ;  /* 0x0000000f180f7209 */ /* 0x000fe20007810000 */
[----:B---3--:R-:W-:Y:S02]  /*3f40*/  FFMA.FTZ R29, R71, R9, -R64 ;  /* 0x00000009471d7223 */ /* 0x008fe40000010840 */
[----:B------:R-:W-:Y:S01]  /*3f50*/  UISETP.NE.AND UP1, UPT, UR5, URZ, UPT ;  /* 0x0000003f0500728c */ /* 0x000fe2000bf25270 */
[----:B------:R-:W-:-:S03]  /*3f60*/  FMNMX.FTZ R15, R36, R15, !PT ;  /* 0x0000000f240f7209 */ /* 0x000fc60007810000 */
[----:B------:R-:W3:Y:S01]  /*3f70*/  MUFU.EX2 R31, R31 ;  /* 0x0000001f001f7308 */ /* 0x000ee20000000800 */
[----:B------:R-:W-:-:S04]  /*3f80*/  FMNMX.FTZ R15, R2, R15, !PT ;  /* 0x0000000f020f7209 */ /* 0x000fc80007810000 */
[----:B------:R-:W-:Y:S02]  /*3f90*/  FMNMX.FTZ R15, R14, R15, !PT ;  /* 0x0000000f0e0f7209 */ /* 0x000fe40007810000 */
[----:B------:R-:W-:Y:S01]  /*3fa0*/  @UP1 ULDC UR4, c[0x0][0x44c] ;  /* 0x0001130000041ab9 */ /* 0x000fe20000000800 */
[----:B------:R-:W5:Y:S01]  /*3fb0*/  MUFU.EX2 R29, R29 ;  /* 0x0000001d001d7308 */ /* 0x000f620000000800 */
[----:B------:R-:W-:Y:S01]  /*3fc0*/  FMNMX.FTZ R15, R62, R15, !PT ;  /* 0x0000000f3e0f7209 */ /* 0x000fe20007810000 */
[----:B------:R-:W-:Y:S01]  /*3fd0*/  UIMAD.WIDE.U32 UR4, UR38, UR4, URZ ;  /* 0x00000004260472a5 */ /* 0x000fe2000f8e003f */
[----:B------:R-:W-:Y:S02]  /*3fe0*/  @UP1 ULDC UR11, c[0x0][0x450] ;  /* 0x00011400000b1ab9 */ /* 0x000fe40000000800 */
[----:B------:R-:W-:Y:S01]  /*3ff0*/  FMNMX.FTZ R15, R30, R15, !PT ;  /* 0x0000000f1e0f7209 */ /* 0x000fe20007810000 */
[----:B------:R-:W-:Y:S02]  /*4000*/  @UP1 USHF.R.U32.HI UR38, URZ, UR11, UR5 ;  /* 0x0000000b3f261299 */ /* 0x000fe40008011605 */
[----:B------:R-:W-:Y:S01]  /*4010*/  MUFU.EX2 R174, R45 ;  /* 0x0000002d00ae7308 */ /* 0x000fe20000000800 */
[----:B------:R-:W-:Y:S01]  /*4020*/  FMNMX.FTZ R15, R28, R15, !PT ;  /* 0x0000000f1c0f7209 */ /* 0x000fe20007810000 */
[----:B------:R-:W-:-:S04]  /*4030*/  UIADD3 UR38, UR7, UR38, URZ ;  /* 0x0000002607267290 */ /* 0x000fc8000fffe03f */
[----:B------:R-:W0:Y:S01]  /*4040*/  SHFL.BFLY PT, R10, R15, 0x2, 0x1f ;  /* 0x0c401f000f0a7f89 */ /* 0x000e2200000e0000 */
[----:B------:R-:W-:Y:S01]  /*4050*/  UIADD3 UR6, UR38, UR6, URZ ;  /* 0x0000000626067290 */ /* 0x000fe2000fffe03f */
[----:B------:R-:W-:Y:S08]  /*4060*/  MUFU.EX2 R21, R21 ;  /* 0x0000001500157308 */ /* 0x000ff00000000800 */
[----:B------:R-:W-:Y:S08]  /*4070*/  MUFU.EX2 R33, R33 ;  /* 0x0000002100217308 */ /* 0x000ff00000000800 */
[----:B------:R-:W-:Y:S01]  /*4080*/  MUFU.EX2 R35, R35 ;  /* 0x0000002300237308 */ /* 0x000fe20000000800 */
[----:B0-----:R-:W-:Y:S01]  /*4090*/  FMNMX.FTZ R3, R15, R10, !PT ;  /* 0x0000000a0f037209 */ /* 0x001fe20007810000 */
[----:B------:R-:W-:-:S06]  /*40a0*/  FFMA.FTZ R15, R57, R9, -R64 ;  /* 0x00000009390f7223 */ /* 0x000fcc0000010840 */
[----:B------:R-:W-:Y:S01]  /*40b0*/  MUFU.EX2 R168, R47 ;  /* 0x0000002f00a87308 */ /* 0x000fe20000000800 */
[----:B------:R-:W0:Y:S07]  /*40c0*/  SHFL.BFLY PT, R10, R3, 0x1, 0x1f ;  /* 0x0c201f00030a7f89 */ /* 0x000e2e00000e0000 */
[----:B------:R-:W-:Y:S08]  /*40d0*/  MUFU.EX2 R172, R15 ;  /* 0x0000000f00ac7308 */ /* 0x000ff00000000800 */
[----:B------:R1:W-:Y:S08]  /*40e0*/  MUFU.EX2 R176, R37 ;  /* 0x0000002500b07308 */ /* 0x0003f00000000800 */
[----:B------:R-:W-:Y:S01]  /*40f0*/  MUFU.EX2 R39, R39 ;  /* 0x0000002700277308 */ /* 0x000fe20000000800 */
[----:B-1----:R-:W-:Y:S01]  /*4100*/  FFMA.FTZ R37, R93, R9, -R64 ;  /* 0x000000095d257223 */ /* 0x002fe20000010840 */
[----:B0-----:R-:W-:-:S04]  /*4110*/  FMNMX.FTZ R10, R3, R10, !PT ;  /* 0x0000000a030a7209 */ /* 0x001fc80007810000 */
[C---:B------:R-:W-:Y:S01]  /*4120*/  FSETP.NEU.FTZ.AND P1, PT, R10.reuse, -INF , PT ;  /* 0xff8000000a00780b */ /* 0x040fe20003f3d000 */
[-C--:B------:R-:W-:Y:S01]  /*4130*/  FMUL.FTZ R3, R10, R9.reuse ;  /* 0x000000090a037220 */ /* 0x080fe20000410000 */
[----:B------:R-:W-:Y:S04]  /*4140*/  MUFU.EX2 R178, R41 ;  /* 0x0000002900b27308 */ /* 0x000fe80000000800 */
        /* <DEDUP_REMOVED lines=17> */
[-C--:B------:R-:W-:Y:S01]  /*4260*/  FFMA.FTZ R54, R54, R9.reuse, -R15 ;  /* 0x0000000936367223 */ /* 0x080fe2000001080f */
[----:B------:R-:W1:Y:S01]  /*4270*/  MUFU.EX2 R0, R0 ;  /* 0x0000000000007308 */ /* 0x000e620000000800 */
[----:B0-----:R-:W-:Y:S01]  /*4280*/  FADD.FTZ R6, R188, R25 ;  /* 0x00000019bc067221 */ /* 0x001fe20000010000 */
[-C--:B------:R-:W-:Y:S01]  /*4290*/  FFMA.FTZ R41, R95, R9.reuse, -R64 ;  /* 0x000000095f297223 */ /* 0x080fe20000010840 */
[-CC-:B------:R-:W-:Y:S01]  /*42a0*/  FFMA.FTZ R56, R56, R9.reuse, -R15.reuse ;  /* 0x0000000938387223 */ /* 0x180fe2000001080f */
[----:B------:R-:W-:Y:S01]  /*42b0*/  F2FP.F16.F32.PACK_AB R188, R25, R188 ;  /* 0x000000bc19bc723e */ /* 0x000fe200000000ff */
[----:B--2---:R-:W-:Y:S01]  /*42c0*/  FADD.FTZ R45, R27, R6 ;  /* 0x000000061b2d7221 */ /* 0x004fe20000010000 */
[-CC-:B------:R-:W-:Y:S01]  /*42d0*/  FFMA.FTZ R58, R58, R9.reuse, -R15.reuse ;  /* 0x000000093a3a7223 */ /* 0x180fe2000001080f */
[-C--:B------:R-:W-:Y:S01]  /*42e0*/  FFMA.FTZ R60, R60, R9.reuse, -R15 ;  /* 0x000000093c3c7223 */ /* 0x080fe2000001080f */
[----:B------:R-:W0:Y:S01]  /*42f0*/  MUFU.EX2 R34, R34 ;  /* 0x0000002200227308 */ /* 0x000e220000000800 */
[C---:B----4-:R-:W-:Y:S01]  /*4300*/  FADD.FTZ R45, R190.reuse, R45 ;  /* 0x0000002dbe2d7221 */ /* 0x050fe20000010000 */
[----:B------:R-:W-:Y:S01]  /*4310*/  FFMA.FTZ R64, R69, R9, -R64 ;  /* 0x0000000945407223 */ /* 0x000fe20000010840 */
[----:B------:R-:W-:Y:S01]  /*4320*/  F2FP.F16.F32.PACK_AB R190, R190, R27 ;  /* 0x0000001bbebe723e */ /* 0x000fe200000000ff */
[-C--:B------:R-:W-:Y:S01]  /*4330*/  FFMA.FTZ R24, R24, R9.reuse, -R15 ;  /* 0x0000000918187223 */ /* 0x080fe2000001080f */
[----:B------:R-:W-:Y:S01]  /*4340*/  FADD.FTZ R6, R184, R45 ;  /* 0x0000002db8067221 */ /* 0x000fe20000010000 */
[-CC-:B------:R-:W-:Y:S01]  /*4350*/  FFMA.FTZ R36, R36, R9.reuse, -R15.reuse ;  /* 0x0000000924247223 */ /* 0x180fe2000001080f */
[-CC-:B------:R-:W-:Y:S01]  /*4360*/  FFMA.FTZ R2, R2, R9.reuse, -R15.reuse ;  /* 0x0000000902027223 */ /* 0x180fe2000001080f */
[----:B------:R-:W2:Y:S01]  /*4370*/  MUFU.EX2 R191, R38 ;  /* 0x0000002600bf7308 */ /* 0x000ea20000000800 */
[----:B---3--:R-:W-:Y:S01]  /*4380*/  FADD.FTZ R6, R31, R6 ;  /* 0x000000061f067221 */ /* 0x008fe20000010000 */
[-CC-:B------:R-:W-:Y:S01]  /*4390*/  FFMA.FTZ R14, R14, R9.reuse, -R15.reuse ;  /* 0x000000090e0e7223 */ /* 0x180fe2000001080f */
[-CC-:B------:R-:W-:Y:S01]  /*43a0*/  FFMA.FTZ R62, R62, R9.reuse, -R15.reuse ;  /* 0x000000093e3e7223 */ /* 0x180fe2000001080f */
[-CC-:B------:R-:W-:Y:S01]  /*43b0*/  FFMA.FTZ R30, R30, R9.reuse, -R15.reuse ;  /* 0x000000091e1e7223 */ /* 0x180fe2000001080f */
[----:B-----5:R-:W-:Y:S01]  /*43c0*/  FADD.FTZ R45, R29, R6 ;  /* 0x000000061d2d7221 */ /* 0x020fe20000010000 */
[----:B------:R-:W-:Y:S01]  /*43d0*/  FFMA.FTZ R15, R28, R9, -R15 ;  /* 0x000000091c0f7223 */ /* 0x000fe2000001080f */
[----:B------:R-:W-:Y:S01]  /*43e0*/  F2FP.F16.F32.PACK_AB R184, R31, R184 ;  /* 0x000000b81fb8723e */ /* 0x000fe200000000ff */
[----:B------:R-:W3:Y:S01]  /*43f0*/  MUFU.EX2 R40, R40 ;  /* 0x0000002800287308 */ /* 0x000ee20000000800 */
[C---:B------:R-:W-:Y:S01]  /*4400*/  FADD.FTZ R45, R186.reuse, R45 ;  /* 0x0000002dba2d7221 */ /* 0x040fe20000010000 */
[----:B------:R-:W-:-:S03]  /*4410*/  F2FP.F16.F32.PACK_AB R186, R186, R29 ;  /* 0x0000001dbaba723e */ /* 0x000fc600000000ff */
[----:B------:R-:W-:Y:S01]  /*4420*/  FADD.FTZ R6, R180, R45 ;  /* 0x0000002db4067221 */ /* 0x000fe20000010000 */
[----:B-1----:R-:W-:Y:S01]  /*4430*/  FADD.FTZ R45, R0, R189 ;  /* 0x000000bd002d7221 */ /* 0x002fe20000010000 */
[C---:B------:R-:W-:Y:S01]  /*4440*/  F2FP.F16.F32.PACK_AB R180, R21.reuse, R180 ;  /* 0x000000b415b4723e */ /* 0x040fe200000000ff */
[----:B------:R1:W4:Y:S01]  /*4450*/  MUFU.EX2 R185, R20 ;  /* 0x0000001400b97308 */ /* 0x0003220000000800 */
[----:B------:R-:W-:Y:S01]  /*4460*/  FADD.FTZ R47, R21, R6 ;  /* 0x00000006152f7221 */ /* 0x000fe20000010000 */
[----:B0-----:R-:W-:Y:S01]  /*4470*/  FADD.FTZ R6, R34, R45 ;  /* 0x0000002d22067221 */ /* 0x001fe20000010000 */
[----:B------:R-:W-:-:S03]  /*4480*/  F2FP.F16.F32.PACK_AB R189, R189, R0 ;  /* 0x00000000bdbd723e */ /* 0x000fc600000000ff */
[C---:B--2---:R-:W-:Y:S01]  /*4490*/  FADD.FTZ R45, R191.reuse, R6 ;  /* 0x00000006bf2d7221 */ /* 0x044fe20000010000 */
[----:B------:R-:W-:Y:S01]  /*44a0*/  F2FP.F16.F32.PACK_AB R191, R191, R34 ;  /* 0x00000022bfbf723e */ /* 0x000fe200000000ff */
[----:B------:R-:W0:Y:S01]  /*44b0*/  MUFU.EX2 R42, R42 ;  /* 0x0000002a002a7308 */ /* 0x000e220000000800 */
[----:B-1----:R-:W-:Y:S01]  /*44c0*/  FADD.FTZ R20, R182, R47 ;  /* 0x0000002fb6147221 */ /* 0x002fe20000010000 */
[----:B---3--:R-:W-:Y:S01]  /*44d0*/  FADD.FTZ R6, R40, R45 ;  /* 0x0000002d28067221 */ /* 0x008fe20000010000 */
[C---:B------:R-:W-:Y:S02]  /*44e0*/  F2FP.F16.F32.PACK_AB R182, R33.reuse, R182 ;  /* 0x000000b621b6723e */ /* 0x040fe400000000ff */
[----:B------:R-:W-:-:S03]  /*44f0*/  FADD.FTZ R20, R33, R20 ;  /* 0x0000001421147221 */ /* 0x000fc60000010000 */
[----:B------:R-:W1:Y:S01]  /*4500*/  MUFU.EX2 R187, R26 ;  /* 0x0000001a00bb7308 */ /* 0x000e620000000800 */
[----:B----4-:R-:W-:Y:S01]  /*4510*/  FADD.FTZ R45, R185, R6 ;  /* 0x00000006b92d7221 */ /* 0x010fe20000010000 */
[----:B------:R-:W-:Y:S01]  /*4520*/  FADD.FTZ R47, R35, R20 ;  /* 0x00000014232f7221 */ /* 0x000fe20000010000 */
[----:B------:R-:W-:-:S03]  /*4530*/  F2FP.F16.F32.PACK_AB R185, R185, R40 ;  /* 0x00000028b9b9723e */ /* 0x000fc600000000ff */
[C---:B------:R-:W-:Y:S01]  /*4540*/  FADD.FTZ R20, R176.reuse, R47 ;  /* 0x0000002fb0147221 */ /* 0x040fe20000010000 */
[----:B------:R-:W-:Y:S01]  /*4550*/  F2FP.F16.F32.PACK_AB R176, R176, R35 ;  /* 0x00000023b0b0723e */ /* 0x000fe200000000ff */
[----:B------:R-:W2:Y:S01]  /*4560*/  MUFU.EX2 R44, R44 ;  /* 0x0000002c002c7308 */ /* 0x000ea20000000800 */
[----:B0-----:R-:W-:Y:S01]  /*4570*/  FADD.FTZ R6, R42, R45 ;  /* 0x0000002d2a067221 */ /* 0x001fe20000010000 */
[----:B------:R-:W-:-:S04]  /*4580*/  FADD.FTZ R47, R39, R20 ;  /* 0x00000014272f7221 */ /* 0x000fc80000010000 */
[C---:B------:R-:W-:Y:S01]  /*4590*/  FADD.FTZ R20, R178.reuse, R47 ;  /* 0x0000002fb2147221 */ /* 0x040fe20000010000 */
[----:B------:R-:W-:Y:S01]  /*45a0*/  F2FP.F16.F32.PACK_AB R178, R178, R39 ;  /* 0x00000027b2b2723e */ /* 0x000fe200000000ff */
[----:B------:R-:W0:Y:S01]  /*45b0*/  MUFU.EX2 R181, R46 ;  /* 0x0000002e00b57308 */ /* 0x000e220000000800 */
[C---:B-1----:R-:W-:Y:S01]  /*45c0*/  FADD.FTZ R45, R187.reuse, R6 ;  /* 0x00000006bb2d7221 */ /* 0x042fe20000010000 */
[----:B------:R-:W-:-:S06]  /*45d0*/  F2FP.F16.F32.PACK_AB R187, R187, R42 ;  /* 0x0000002abbbb723e */ /* 0x000fcc00000000ff */
[----:B------:R-:W1:Y:S01]  /*45e0*/  MUFU.EX2 R48, R48 ;  /* 0x0000003000307308 */ /* 0x000e620000000800 */
[----:B--2---:R-:W-:Y:S01]  /*45f0*/  FADD.FTZ R6, R44, R45 ;  /* 0x0000002d2c067221 */ /* 0x004fe20000010000 */
[----:B------:R-:W-:-:S04]  /*4600*/  FADD.FTZ R45, R43, R20 ;  /* 0x000000142b2d7221 */ /* 0x000fc80000010000 */
[C---:B------:R-:W-:Y:S01]  /*4610*/  FADD.FTZ R20, R172.reuse, R45 ;  /* 0x0000002dac147221 */ /* 0x040fe20000010000 */
[----:B------:R-:W-:Y:S01]  /*4620*/  F2FP.F16.F32.PACK_AB R172, R172, R43 ;  /* 0x0000002bacac723e */ /* 0x000fe200000000ff */
[----:B------:R-:W2:Y:S01]  /*4630*/  MUFU.EX2 R183, R50 ;  /* 0x0000003200b77308 */ /* 0x000ea20000000800 */
[C---:B0-----:R-:W-:Y:S01]  /*4640*/  FADD.FTZ R25, R181.reuse, R6 ;  /* 0x00000006b5197221 */ /* 0x041fe20000010000 */
[----:B------:R-:W-:-:S06]  /*4650*/  F2FP.F16.F32.PACK_AB R181, R181, R44 ;  /* 0x0000002cb5b5723e */ /* 0x000fcc00000000ff */
[----:B------:R-:W0:Y:S01]  /*4660*/  MUFU.EX2 R37, R37 ;  /* 0x0000002500257308 */ /* 0x000e220000000800 */
[----:B-1----:R-:W-:-:S07]  /*4670*/  FADD.FTZ R6, R48, R25 ;  /* 0x0000001930067221 */ /* 0x002fce0000010000 */
[----:B------:R-:W1:Y:S01]  /*4680*/  MUFU.EX2 R52, R52 ;  /* 0x0000003400347308 */ /* 0x000e620000000800 */
[C---:B--2---:R-:W-:Y:S01]  /*4690*/  FADD.FTZ R25, R183.reuse, R6 ;  /* 0x00000006b7197221 */ /* 0x044fe20000010000 */
[----:B------:R-:W-:-:S06]  /*46a0*/  F2FP.F16.F32.PACK_AB R183, R183, R48 ;  /* 0x00000030b7b7723e */ /* 0x000fcc00000000ff */
[----:B------:R-:W2:Y:S01]  /*46b0*/  MUFU.EX2 R177, R54 ;  /* 0x0000003600b17308 */ /* 0x000ea20000000800 */
[----:B0-----:R-:W-:-:S04]  /*46c0*/  FADD.FTZ R27, R37, R20 ;  /* 0x00000014251b7221 */ /* 0x001fc80000010000 */
[C---:B------:R-:W-:Y:S01]  /*46d0*/  FADD.FTZ R20, R174.reuse, R27 ;  /* 0x0000001bae147221 */ /* 0x040fe20000010000 */
[----:B------:R-:W-:Y:S02]  /*46e0*/  F2FP.F16.F32.PACK_AB R174, R174, R37 ;  /* 0x00000025aeae723e */ /* 0x000fe400000000ff */
[----:B------:R-:W0:Y:S01]  /*46f0*/  MUFU.EX2 R41, R41 ;  /* 0x0000002900297308 */ /* 0x000e220000000800 */
[----:B-1----:R-:W-:-:S07]  /*4700*/  FADD.FTZ R6, R52, R25 ;  /* 0x0000001934067221 */ /* 0x002fce0000010000 */
[----:B------:R-:W-:Y:S01]  /*4710*/  MUFU.EX2 R56, R56 ;  /* 0x0000003800387308 */ /* 0x000fe20000000800 */
[C---:B--2---:R-:W-:Y:S01]  /*4720*/  FADD.FTZ R21, R177.reuse, R6 ;  /* 0x00000006b1157221 */ /* 0x044fe20000010000 */
[----:B------:R-:W-:-:S06]  /*4730*/  F2FP.F16.F32.PACK_AB R177, R177, R52 ;  /* 0x00000034b1b1723e */ /* 0x000fcc00000000ff */
[----:B------:R-:W-:Y:S01]  /*4740*/  MUFU.EX2 R179, R58 ;  /* 0x0000003a00b37308 */ /* 0x000fe20000000800 */
[----:B0-----:R-:W-:Y:S01]  /*4750*/  FADD.FTZ R25, R41, R20 ;  /* 0x0000001429197221 */ /* 0x001fe20000010000 */
[----:B------:R-:W-:-:S03]  /*4760*/  VIADD R20, R16, 0xfffffffe ;  /* 0xfffffffe10147836 */ /* 0x000fc60000000000 */
[C---:B------:R-:W-:Y:S01]  /*4770*/  FADD.FTZ R25, R168.reuse, R25 ;  /* 0x00000019a8197221 */ /* 0x040fe20000010000 */
[----:B------:R-:W-:Y:S02]  /*4780*/  F2FP.F16.F32.PACK_AB R168, R168, R41 ;  /* 0x00000029a8a8723e */ /* 0x000fe400000000ff */
[----:B------:R-:W0:Y:S08]  /*4790*/  MUFU.EX2 R32, R32 ;  /* 0x0000002000207308 */ /* 0x000e300000000800 */
[----:B------:R-:W-:Y:S08]  /*47a0*/  MUFU.EX2 R60, R60 ;  /* 0x0000003c003c7308 */ /* 0x000ff00000000800 */
[----:B------:R-:W1:Y:S01]  /*47b0*/  MUFU.EX2 R3, R64 ;  /* 0x0000004000037308 */ /* 0x000e620000000800 */
[----:B0-----:R-:W-:-:S07]  /*47c0*/  FADD.FTZ R6, R32, R25 ;  /* 0x0000001920067221 */ /* 0x001fce0000010000 */
[----:B------:R-:W0:Y:S08]  /*47d0*/  MUFU.EX2 R173, R24 ;  /* 0x0000001800ad7308 */ /* 0x000e300000000800 */
[----:B------:R-:W2:Y:S01]  /*47e0*/  MUFU.EX2 R36, R36 ;  /* 0x0000002400247308 */ /* 0x000ea20000000800 */
[C---:B-1----:R-:W-:Y:S01]  /*47f0*/  FADD.FTZ R6, R3.reuse, R6 ;  /* 0x0000000603067221 */ /* 0x042fe20000010000 */
[----:B------:R-:W-:-:S06]  /*4800*/  F2FP.F16.F32.PACK_AB R170, R3, R32 ;  /* 0x0000002003aa723e */ /* 0x000fcc00000000ff */
[----:B------:R1:W3:Y:S08]  /*4810*/  MUFU.EX2 R175, R2 ;  /* 0x0000000200af7308 */ /* 0x0002f00000000800 */
[----:B------:R-:W4:Y:S01]  /*4820*/  MUFU.EX2 R14, R14 ;  /* 0x0000000e000e7308 */ /* 0x000f220000000800 */
[----:B-1----:R-:W-:-:S04]  /*4830*/  FADD.FTZ R2, R56, R21 ;  /* 0x0000001538027221 */ /* 0x002fc80000010000 */
[C---:B------:R-:W-:Y:S01]  /*4840*/  FADD.FTZ R21, R179.reuse, R2 ;  /* 0x00000002b3157221 */ /* 0x040fe20000010000 */
[----:B------:R-:W-:Y:S02]  /*4850*/  F2FP.F16.F32.PACK_AB R179, R179, R56 ;  /* 0x00000038b3b3723e */ /* 0x000fe400000000ff */
[----:B------:R-:W1:Y:S01]  /*4860*/  MUFU.EX2 R169, R62 ;  /* 0x0000003e00a97308 */ /* 0x000e620000000800 */
[----:B------:R-:W-:-:S04]  /*4870*/  FADD.FTZ R2, R60, R21 ;  /* 0x000000153c027221 */ /* 0x000fc80000010000 */
[C---:B0-----:R-:W-:Y:S01]  /*4880*/  FADD.FTZ R3, R173.reuse, R2 ;  /* 0x00000002ad037221 */ /* 0x041fe20000010000 */
[----:B------:R-:W-:Y:S02]  /*4890*/  F2FP.F16.F32.PACK_AB R173, R173, R60 ;  /* 0x0000003cadad723e */ /* 0x000fe400000000ff */
[----:B------:R-:W0:Y:S01]  /*48a0*/  MUFU.EX2 R30, R30 ;  /* 0x0000001e001e7308 */ /* 0x000e220000000800 */
[----:B--2---:R-:W-:-:S04]  /*48b0*/  FADD.FTZ R0, R36, R3 ;  /* 0x0000000324007221 */ /* 0x004fc80000010000 */
[C---:B---3--:R-:W-:Y:S01]  /*48c0*/  FADD.FTZ R3, R175.reuse, R0 ;  /* 0x00000000af037221 */ /* 0x048fe20000010000 */
[----:B------:R-:W-:Y:S02]  /*48d0*/  F2FP.F16.F32.PACK_AB R175, R175, R36 ;  /* 0x00000024afaf723e */ /* 0x000fe400000000ff */
[----:B------:R-:W2:Y:S01]  /*48e0*/  MUFU.EX2 R15, R15 ;  /* 0x0000000f000f7308 */ /* 0x000ea20000000800 */
[----:B----4-:R-:W-:-:S04]  /*48f0*/  FADD.FTZ R0, R14, R3 ;  /* 0x000000030e007221 */ /* 0x010fc80000010000 */
[C---:B-1----:R-:W-:Y:S01]  /*4900*/  FADD.FTZ R3, R169.reuse, R0 ;  /* 0x00000000a9037221 */ /* 0x042fe20000010000 */
[----:B------:R-:W-:-:S03]  /*4910*/  F2FP.F16.F32.PACK_AB R169, R169, R14 ;  /* 0x0000000ea9a9723e */ /* 0x000fc600000000ff */
[----:B0-----:R-:W-:-:S04]  /*4920*/  FADD.FTZ R0, R30, R3 ;  /* 0x000000031e007221 */ /* 0x001fc80000010000 */
[C---:B--2---:R-:W-:Y:S01]  /*4930*/  FADD.FTZ R3, R15.reuse, R0 ;  /* 0x000000000f037221 */ /* 0x044fe20000010000 */
[----:B------:R-:W-:Y:S01]  /*4940*/  F2FP.F16.F32.PACK_AB R171, R15, R30 ;  /* 0x0000001e0fab723e */ /* 0x000fe200000000ff */
[----:B------:R-:W-:Y:S06]  /*4950*/  @P1 BRA `(.L_x_994) ;  /* 0x00000000004c1947 */ /* 0x000fec0003800000 */
[----:B------:R-:W-:Y:S01]  /*4960*/  ISETP.LT.AND P1, PT, RZ, UR38, PT ;  /* 0x00000026ff007c0c */ /* 0x000fe2000bf21270 */
[----:B------:R-:W-:-:S12]  /*4970*/  UIADD3 UR7, UR38, -0x1, URZ ;  /* 0xffffffff26077890 */ /* 0x000fd8000fffe03f */
[----:B------:R-:W-:Y:S05]  /*4980*/  @P1 BRA `(.L_x_995) ;  /* 0x0000000000201947 */ /* 0x000fea0003800000 */
[----:B------:R-:W-:Y:S01]  /*4990*/  ULDC UR11, c[0x0][0x9e4] ;  /* 0x00027900000b7ab9 */ /* 0x000fe20000000800 */
[----:B------:R-:W-:Y:S02]  /*49a0*/  UIADD3 UR7, -UR38, URZ, URZ ;  /* 0x0000003f26077290 */ /* 0x000fe4000fffe13f */
[----:B------:R-:W-:-:S11]  /*49b0*/  UISETP.NE.AND UP0, UPT, UR11, 0x1, UPT ;  /* 0x000000010b00788c */ /* 0x000fd6000bf05270 */
[----:B------:R-:W-:Y:S02]  /*49c0*/  @UP0 ULDC.64 UR14, c[0x0][0x9e8] ;  /* 0x00027a00000e0ab9 */ /* 0x000fe40000000a00 */
[----:B------:R-:W-:-:S04]  /*49d0*/  UIMAD.WIDE.U32 UR4, UR7, UR14, URZ ;  /* 0x0000000e070472a5 */ /* 0x000fc8000f8e003f */
[----:B------:R-:W-:-:S04]  /*49e0*/  @UP0 USHF.R.U32.HI UR7, URZ, UR15, UR5 ;  /* 0x0000000f3f070299 */ /* 0x000fc80008011605 */
[----:B------:R-:W-:Y:S01]  /*49f0*/  ULOP3.LUT UR7, URZ, UR7, URZ, 0x33, !UPT ;  /* 0x000000073f077292 */ /* 0x000fe2000f8e333f */
[----:B------:R-:W-:Y:S11]  /*4a00*/  BRA `(.L_x_996) ;  /* 0x0000000000147947 */ /* 0x000ff60003800000 */
.L_x_995:
[----:B------:R-:W-:Y:S02]  /*4a10*/  ULDC UR11, c[0x0][0x9e4] ;  /* 0x00027900000b7ab9 */ /* 0x000fe40000000800 */
[----:B------:R-:W-:-:S11]  /*4a20*/  UISETP.NE.AND UP0, UPT, UR11, 0x1, UPT ;  /* 0x000000010b00788c */ /* 0x000fd6000bf05270 */
[----:B------:R-:W-:Y:S02]  /*4a30*/  @UP0 ULDC.64 UR14, c[0x0][0x9e8] ;  /* 0x00027a00000e0ab9 */ /* 0x000fe40000000a00 */
[----:B------:R-:W-:-:S04]  /*4a40*/  UIMAD.WIDE.U32 UR4, UR7, UR14, URZ ;  /* 0x0000000e070472a5 */ /* 0x000fc8000f8e003f */
[----:B------:R-:W-:-:S12]  /*4a50*/  @UP0 USHF.R.U32.HI UR7, URZ, UR15, UR5 ;  /* 0x0000000f3f070299 */ /* 0x000fd80008011605 */
.L_x_996:
[----:B------:R-:W-:-:S04]  /*4a60*/  UIMAD UR7, UR7, UR11, UR11 ;  /* 0x0000000b070772a4 */ /* 0x000fc8000f8e020b */
[----:B------:R-:W-:-:S04]  /*4a70*/  UISETP.LT.AND UP0, UPT, UR6, UR7, UPT ;  /* 0x000000070600728c */ /* 0x000fc8000bf01270 */
[----:B------:R-:W-:-:S12]  /*4a80*/  USEL UR6, UR6, UR7, UP0 ;  /* 0x0000000706067287 */ /* 0x000fd80008000000 */
.L_x_994:
[----:B------:R-:W-:Y:S01]  /*4a90*/  R2UR UR7, R22 ;  /* 0x00000000160772ca */ /* 0x000fe200000e0000 */
[----:B------:R-:W-:Y:S01]  /*4aa0*/  UIMAD.WIDE UR4, UR6, 0x2aaaaaab, URZ ;  /* 0x2aaaaaab060478a5 */ /* 0x000fe2000f8e023f */
[----:B------:R-:W-:Y:S01]  /*4ab0*/  IMAD.MOV.U32 R2, RZ, RZ, 0x3f800000 ;  /* 0x3f800000ff027424 */ /* 0x000fe200078e00ff */
[----:B------:R-:W-:Y:S01]  /*4ac0*/  CS2R R118, SRZ ;  /* 0x0000000000767805 */ /* 0x000fe2000001ff00 */
[----:B------:R-:W-:Y:S01]  /*4ad0*/  IMAD.MOV.U32 R0, RZ, RZ, 0x3f800000 ;  /* 0x3f800000ff007424 */ /* 0x000fe200078e00ff */
[----:B------:R-:W-:Y:S01]  /*4ae0*/  USHF.R.U32.HI UR4, URZ, 0x1f, UR5 ;  /* 0x0000001f3f047899 */ /* 0x000fe20008011605 */
[----:B------:R-:W-:Y:S02]  /*4af0*/  CS2R R116, SRZ ;  /* 0x0000000000747805 */ /* 0x000fe4000001ff00 */
[----:B------:R-:W-:Y:S02]  /*4b00*/  CS2R R114, SRZ ;  /* 0x0000000000727805 */ /* 0x000fe4000001ff00 */
[----:B------:R-:W-:Y:S01]  /*4b10*/  CS2R R112, SRZ ;  /* 0x0000000000707805 */ /* 0x000fe2000001ff00 */
[----:B------:R-:W-:Y:S01]  /*4b20*/  ULEA.HI.SX32 UR4, UR5, UR4, 0x1c ;  /* 0x0000000405047291 */ /* 0x000fe2000f8fe23f */
[----:B------:R-:W-:-:S02]  /*4b30*/  CS2R R110, SRZ ;  /* 0x00000000006e7805 */ /* 0x000fc4000001ff00 */
[----:B------:R-:W-:Y:S02]  /*4b40*/  CS2R R108, SRZ ;  /* 0x00000000006c7805 */ /* 0x000fe4000001ff00 */
[----:B------:R-:W-:Y:S01]  /*4b50*/  CS2R R106, SRZ ;  /* 0x00000000006a7805 */ /* 0x000fe2000001ff00 */
[----:B------:R-:W-:Y:S01]  /*4b60*/  UISETP.LT.AND UP0, UPT, UR7, UR4, UPT ;  /* 0x000000040700728c */ /* 0x000fe2000bf01270 */
[----:B------:R-:W-:Y:S02]  /*4b70*/  CS2R R104, SRZ ;  /* 0x0000000000687805 */ /* 0x000fe4000001ff00 */
[----:B------:R-:W-:Y:S02]  /*4b80*/  CS2R R102, SRZ ;  /* 0x0000000000667805 */ /* 0x000fe4000001ff00 */
[----:B------:R-:W-:Y:S01]  /*4b90*/  CS2R R100, SRZ ;  /* 0x0000000000647805 */ /* 0x000fe2000001ff00 */
[----:B------:R-:W-:Y:S01]  /*4ba0*/  USEL UR61, UR7, UR4, !UP0 ;  /* 0x00000004073d7287 */ /* 0x000fe2000c000000 */
[----:B------:R-:W-:-:S02]  /*4bb0*/  CS2R R98, SRZ ;  /* 0x0000000000627805 */ /* 0x000fc4000001ff00 */
[----:B------:R-:W-:Y:S01]  /*4bc0*/  CS2R R96, SRZ ;  /* 0x0000000000607805 */ /* 0x000fe2000001ff00 */
[----:B------:R-:W-:Y:S01]  /*4bd0*/  UMOV UR4, URZ ;  /* 0x0000003f00047c82 */ /* 0x000fe20008000000 */
[----:B------:R-:W-:Y:S01]  /*4be0*/  UMOV UR7, URZ ;  /* 0x0000003f00077c82 */ /* 0x000fe20008000000 */
[----:B------:R-:W-:Y:S02]  /*4bf0*/  CS2R R94, SRZ ;  /* 0x00000000005e7805 */ /* 0x000fe4000001ff00 */
[----:B------:R-:W-:Y:S02]  /*4c00*/  ISETP.GE.AND P1, PT, R20, UR61, PT ;  /* 0x0000003d14007c0c */ /* 0x000fe4000bf26270 */
        /* <DEDUP_REMOVED lines=35> */
[----:B------:R-:W-:Y:S06]  /*4e40*/  @!P1 BRA `(.L_x_997) ;  /* 0x0000003400f89947 */ /* 0x000fec0003800000 */
[----:B------:R-:W-:Y:S01]  /*4e50*/  IMAD.MOV.U32 R15, RZ, RZ, R10 ;  /* 0x000000ffff0f7224 */ /* 0x000fe200078e000a */
[----:B------:R-:W-:Y:S01]  /*4e60*/  UMOV UR5, URZ ;  /* 0x0000003f00057c82 */ /* 0x000fe20008000000 */
[----:B------:R-:W-:Y:S01]  /*4e70*/  IMAD.MOV.U32 R14, RZ, RZ, R8 ;  /* 0x000000ffff0e7224 */ /* 0x000fe200078e0008 */
[----:B------:R-:W-:Y:S01]  /*4e80*/  UMOV UR6, URZ ;  /* 0x0000003f00067c82 */ /* 0x000fe20008000000 */
[----:B------:R-:W-:Y:S01]  /*4e90*/  IMAD.MOV.U32 R2, RZ, RZ, 0x3f800000 ;  /* 0x3f800000ff027424 */ /* 0x000fe200078e00ff */
[----:B------:R-:W-:Y:S01]  /*4ea0*/  ULDC UR38, c[0x0][0x9d8] ;  /* 0x0002760000267ab9 */ /* 0x000fe20000000800 */
[----:B------:R-:W-:-:S07]  /*4eb0*/  IMAD.MOV.U32 R119, RZ, RZ, RZ ;  /* 0x000000ffff777224 */ /* 0x000fce00078e00ff */
.L_x_1016:
[----:B------:R-:W-:-:S04]  /*4ec0*/  UISETP.NE.AND UP0, UPT, UR6, 0x1, UPT ;  /* 0x000000010600788c */ /* 0x000fc8000bf05270 */
[----:B------:R-:W-:-:S04]  /*4ed0*/  USEL UR7, URZ, 0x1, UP0 ;  /* 0x000000013f077887 */ /* 0x000fc80008000000 */
[----:B------:R-:W-:Y:S01]  /*4ee0*/  ULOP3.LUT UR7, UR5, UR7, URZ, 0x3c, !UPT ;  /* 0x0000000705077292 */ /* 0x000fe2000f8e3c3f */
[----:B------:R-:W-:Y:S11]  /*4ef0*/  @!P0 BRA `(.L_x_998) ;  /* 0x0000000000048947 */ /* 0x000ff60003800000 */
[----:B------:R-:W-:Y:S01]  /*4f00*/  BPT.TRAP 0x1 ;  /* 0x000000040000795c */ /* 0x000fe20000300000 */
.L_x_998:
[----:B------:R-:W-:Y:S01]  /*4f10*/  UIADD3 UR4, UR6, 0x1, URZ ;  /* 0x0000000106047890 */ /* 0x000fe2000fffe03f */
[----:B------:R-:W-:-:S03]  /*4f20*/  MOV R8, UR7 ;  /* 0x0000000700087c02 */ /* 0x000fc60008000f00 */
[----:B------:R-:W-:Y:S01]  /*4f30*/  UISETP.NE.AND UP0, UPT, UR4, 0x2, UPT ;  /* 0x000000020400788c */ /* 0x000fe2000bf05270 */
[----:B------:R-:W-:-:S03]  /*4f40*/  SHF.L.U32 R8, R8, 0x1f, RZ ;  /* 0x0000001f08087819 */ /* 0x000fc600000006ff */
[----:B------:R-:W-:-:S04]  /*4f50*/  USEL UR4, UR4, URZ, UP0 ;  /* 0x0000003f04047287 */ /* 0x000fc80008000000 */
[----:B------:R-:W-:-:S09]  /*4f60*/  ULEA UR60, UR4, UR39, 0x3 ;  /* 0x00000027043c7291 */ /* 0x000fd2000f8e183f */
[----:B------:R0:W1:Y:S01]  /*4f70*/  SYNCS.PHASECHK.TRANS64.TRYWAIT P1, [UR60+0x30830], R8 ;  /* 0x03083008ff0075a7 */ /* 0x000062000802017c */
[----:B------:R-:W-:Y:S05]  /*4f80*/  @!P0 BRA `(.L_x_999) ;  /* 0x0000000000048947 */ /* 0x000fea0003800000 */
[----:B------:R-:W-:Y:S01]  /*4f90*/  BPT.TRAP 0x1 ;  /* 0x000000040000795c */ /* 0x000fe20000300000 */
.L_x_999:
[----:B-1----:R-:W-:Y:S05]  /*4fa0*/  @P1 BRA `(.L_x_1000) ;  /* 0x0000000000081947 */ /* 0x002fea0003800000 */
[----:B------:R-:W1:Y:S02]  /*4fb0*/  SYNCS.PHASECHK.TRANS64.TRYWAIT P1, [UR60+0x30830], R8 ;  /* 0x03083008ff0075a7 */ /* 0x000e64000802017c */
[----:B-1----:R-:W-:Y:S05]  /*4fc0*/  @!P1 BRA `(.L_x_1001) ;  /* 0x0000010400a09947 */ /* 0x002fea0003800000 */
.L_x_1000:
        /* <DEDUP_REMOVED lines=20> */
[-C--:B------:R-:W-:Y:S01]  /*5110*/  FMUL.FTZ R28, R28, R0.reuse ;  /* 0x000000001c1c7220 */ /* 0x080fe20000410000 */
[----:B------:R-:W-:Y:S01]  /*5120*/  UMOV UR58, UR54 ;  /* 0x00000036003a7c82 */ /* 0x000fe20008000000 */
[----:B------:R-:W-:Y:S01]  /*5130*/  UIADD3 UR18, UR54, 0x6, URZ ;  /* 0x0000000636127890 */ /* 0x000fe2000fffe03f */
        /* <DEDUP_REMOVED lines=139> */
.L_x_1002:
[----:B------:R-:W-:Y:S01]  /*59f0*/  ULEA UR14, UR6, UR39, 0x3 ;  /* 0x00000027060e7291 */ /* 0x000fe2000f8e183f */
[----:B------:R-:W-:-:S05]  /*5a00*/  IMAD.U32 R0, RZ, RZ, UR5 ;  /* 0x00000005ff007e24 */ /* 0x000fca000f8e00ff */
[----:B------:R-:W-:-:S04]  /*5a10*/  SHF.L.U32 R0, R0, 0x1f, RZ ;  /* 0x0000001f00007819 */ /* 0x000fc800000006ff */
[----:B------:R2:W3:Y:S01]  /*5a20*/  SYNCS.PHASECHK.TRANS64.TRYWAIT P1, [UR14+0x30850], R0 ;  /* 0x03085000ff0075a7 */ /* 0x0004e2000802014e */
[----:B------:R-:W-:Y:S05]  /*5a30*/  @!P0 BRA `(.L_x_1003) ;  /* 0x0000000000048947 */ /* 0x000fea0003800000 */
[----:B------:R-:W-:Y:S01]  /*5a40*/  BPT.TRAP 0x1 ;  /* 0x000000040000795c */ /* 0x000fe20000300000 */
.L_x_1003:
[----:B---3--:R-:W-:Y:S05]  /*5a50*/  @P1 BRA `(.L_x_1004) ;  /* 0x0000000000081947 */ /* 0x008fea0003800000 */
[----:B------:R-:W3:Y:S02]  /*5a60*/  SYNCS.PHASECHK.TRANS64.TRYWAIT P1, [UR14+0x30850], R0 ;  /* 0x03085000ff0075a7 */ /* 0x000ee4000802014e */
[----:B---3--:R-:W-:Y:S05]  /*5a70*/  @!P1 BRA `(.L_x_1005) ;  /* 0x000000fc000c9947 */ /* 0x008fea0003800000 */
.L_x_1004:
[----:B------:R-:W-:Y:S01]  /*5a80*/  UIADD3 UR5, UR39, 0x400, URZ ;  /* 0x0000040027057890 */ /* 0x000fe2000fffe03f */
[----:B------:R-:W-:Y:S01]  /*5a90*/  WARPGROUP.ARRIVE ;  /* 0x00000000000079c5 */ /* 0x000fe20000000000 */
[----:B------:R-:W-:Y:S02]  /*5aa0*/  UMOV UR11, 0x40000040 ;  /* 0x40000040000b7882 */ /* 0x000fe40000000000 */
[----:B------:R-:W-:-:S04]  /*5ab0*/  USHF.R.U32.HI UR5, URZ, 0x4, UR5 ;  /* 0x000000043f057899 */ /* 0x000fc80008011605 */
[----:B------:R-:W-:-:S04]  /*5ac0*/  ULOP3.LUT UR5, UR5, 0x3fff, URZ, 0xc0, !UPT ;  /* 0x00003fff05057892 */ /* 0x000fc8000f8ec03f */
[----:B------:R-:W-:-:S04]  /*5ad0*/  ULOP3.LUT UR5, UR5, 0x3000000, URZ, 0xfc, !UPT ;  /* 0x0300000005057892 */ /* 0x000fc8000f8efc3f */
[----:B------:R-:W-:-:S07]  /*5ae0*/  UIMAD UR5, UR6, 0x900, UR5 ;  /* 0x00000900060578a4 */ /* 0x000fce000f8e0205 */
        /* <DEDUP_REMOVED lines=30> */
.L_x_1006:
[----:B------:R-:W-:Y:S01]  /*5cd0*/  R2UR UR6, R19 ;  /* 0x00000000130672ca */ /* 0x000fe200000e0000 */
[----:B------:R-:W-:Y:S01]  /*5ce0*/  FMUL.FTZ R168, R124, UR38 ;  /* 0x000000267ca87c20 */ /* 0x000fe20008410000 */
[----:B------:R-:W-:Y:S01]  /*5cf0*/  R2UR UR5, R18 ;  /* 0x00000000120572ca */ /* 0x000fe200000e0000 */
[----:B------:R-:W3:Y:S01]  /*5d00*/  S2UR UR10, SR_CgaCtaId ;  /* 0x00000000000a79c3 */ /* 0x000ee20000008800 */
[----:B------:R-:W-:Y:S01]  /*5d10*/  FMUL.FTZ R124, R138, UR38 ;  /* 0x000000268a7c7c20 */ /* 0x000fe20008410000 */
[----:B01----:R-:W-:Y:S01]  /*5d20*/  FMUL.FTZ R8, R120, UR38 ;  /* 0x0000002678087c20 */ /* 0x003fe20008410000 */
[----:B------:R-:W-:Y:S01]  /*5d30*/  FMUL.FTZ R120, R131, UR38 ;  /* 0x0000002683787c20 */ /* 0x000fe20008410000 */
[----:B------:R-:W-:Y:S01]  /*5d40*/  FMUL.FTZ R131, R151, UR38 ;  /* 0x0000002697837c20 */ /* 0x000fe20008410000 */
[----:B------:R-:W-:Y:S02]  /*5d50*/  IMAD.MOV.U32 R151, RZ, RZ, R7 ;  /* 0x000000ffff977224 */ /* 0x000fe400078e0007 */
[----:B------:R-:W-:Y:S01]  /*5d60*/  FMUL.FTZ R2, R123, UR38 ;  /* 0x000000267b027c20 */ /* 0x000fe20008410000 */
[----:B------:R-:W-:-:S02]  /*5d70*/  IMAD R176, R20, -0x60, RZ ;  /* 0xffffffa014b07824 */ /* 0x000fc400078e02ff */
[----:B------:R-:W-:Y:S01]  /*5d80*/  FMUL.FTZ R123, R135, UR38 ;  /* 0x00000026877b7c20 */ /* 0x000fe20008410000 */
[----:B------:R-:W-:Y:S01]  /*5d90*/  FMUL.FTZ R169, R125, UR38 ;  /* 0x000000267da97c20 */ /* 0x000fe20008410000 */
[----:B------:R-:W-:Y:S01]  /*5da0*/  UISETP.NE.AND UP1, UPT, UR6, URZ, UPT ;  /* 0x0000003f0600728c */ /* 0x000fe2000bf25270 */
[----:B------:R-:W-:Y:S01]  /*5db0*/  FMUL.FTZ R135, R154, UR38 ;  /* 0x000000269a877c20 */ /* 0x000fe20008410000 */
[----:B------:R-:W-:Y:S01]  /*5dc0*/  UISETP.NE.AND UP0, UPT, UR5, URZ, UPT ;  /* 0x0000003f0500728c */ /* 0x000fe2000bf05270 */
[----:B------:R-:W-:Y:S01]  /*5dd0*/  FMUL.FTZ R125, R139, UR38 ;  /* 0x000000268b7d7c20 */ /* 0x000fe20008410000 */
[----:B------:R-:W-:Y:S02]  /*5de0*/  VIADD R139, R176, 0x1 ;  /* 0x00000001b08b7836 */ /* 0x000fe40000000000 */
[----:B------:R-:W-:Y:S01]  /*5df0*/  FMUL.FTZ R21, R126, UR38 ;  /* 0x000000267e157c20 */ /* 0x000fe20008410000 */
[----:B------:R-:W-:Y:S01]  /*5e00*/  PLOP3.LUT P1, PT, PT, PT, UP1, 0x80, 0x0 ;  /* 0x000000000000781c */ /* 0x000fe20003f2f018 */
[----:B------:R-:W-:Y:S01]  /*5e10*/  FMUL.FTZ R170, R128, UR38 ;  /* 0x0000002680aa7c20 */ /* 0x000fe20008410000 */
[----:B------:R-:W-:Y:S01]  /*5e20*/  PLOP3.LUT P2, PT, PT, PT, UP1, 0x80, 0x0 ;  /* 0x000000000000781c */ /* 0x000fe20003f4f018 */
[----:B------:R-:W-:Y:S01]  /*5e30*/  FMUL.FTZ R171, R129, UR38 ;  /* 0x0000002681ab7c20 */ /* 0x000fe20008410000 */
[----:B------:R-:W-:Y:S01]  /*5e40*/  FMUL.FTZ R126, R142, UR38 ;  /* 0x000000268e7e7c20 */ /* 0x000fe20008410000 */
[----:B------:R-:W-:Y:S01]  /*5e50*/  @UP1 ULDC UR5, c[0x0][0x44c] ;  /* 0x0001130000051ab9 */ /* 0x000fe20000000800 */
[----:B------:R-:W-:Y:S01]  /*5e60*/  FMUL.FTZ R9, R121, UR38 ;  /* 0x0000002679097c20 */ /* 0x000fe20008410000 */
[----:B--2---:R-:W-:Y:S01]  /*5e70*/  FMUL.FTZ R0, R122, UR38 ;  /* 0x000000267a007c20 */ /* 0x004fe20008410000 */
[----:B------:R-:W-:Y:S01]  /*5e80*/  FMUL.FTZ R10, R127, UR38 ;  /* 0x000000267f0a7c20 */ /* 0x000fe20008410000 */
[----:B------:R-:W-:Y:S01]  /*5e90*/  FMUL.FTZ R142, R144, UR38 ;  /* 0x00000026908e7c20 */ /* 0x000fe20008410000 */
[----:B------:R-:W-:Y:S01]  /*5ea0*/  FMUL.FTZ R128, R146, UR38 ;  /* 0x0000002692807c20 */ /* 0x000fe20008410000 */
[----:B------:R-:W-:Y:S01]  /*5eb0*/  FMUL.FTZ R129, R147, UR38 ;  /* 0x0000002693817c20 */ /* 0x000fe20008410000 */
[----:B------:R-:W-:Y:S01]  /*5ec0*/  FMUL.FTZ R121, R130, UR38 ;  /* 0x0000002682797c20 */ /* 0x000fe20008410000 */
[----:B------:R-:W-:Y:S01]  /*5ed0*/  @P1 IMAD.HI.U32 R138, R7, UR5, RZ ;  /* 0x00000005078a1c27 */ /* 0x000fe2000f8e00ff */
[----:B------:R-:W-:-:S03]  /*5ee0*/  @UP1 ULDC UR5, c[0x0][0x450] ;  /* 0x0001140000051ab9 */ /* 0x000fc60000000800 */
[----:B------:R-:W-:Y:S01]  /*5ef0*/  FMUL.FTZ R172, R132, UR38 ;  /* 0x0000002684ac7c20 */ /* 0x000fe20008410000 */
[----:B------:R-:W-:Y:S01]  /*5f00*/  FMUL.FTZ R122, R134, UR38 ;  /* 0x00000026867a7c20 */ /* 0x000fe20008410000 */
[----:B------:R-:W-:Y:S01]  /*5f10*/  FMUL.FTZ R173, R136, UR38 ;  /* 0x0000002688ad7c20 */ /* 0x000fe20008410000 */
[----:B------:R-:W-:Y:S01]  /*5f20*/  @P2 SHF.R.U32.HI R151, RZ, UR5, R138 ;  /* 0x00000005ff972c19 */ /* 0x000fe2000801168a */
[----:B------:R-:W-:Y:S01]  /*5f30*/  FMUL.FTZ R174, R137, UR38 ;  /* 0x0000002689ae7c20 */ /* 0x000fe20008410000 */
[----:B------:R-:W-:Y:S01]  /*5f40*/  FMUL.FTZ R175, R140, UR38 ;  /* 0x000000268caf7c20 */ /* 0x000fe20008410000 */
[----:B------:R-:W-:Y:S01]  /*5f50*/  FMUL.FTZ R127, R143, UR38 ;  /* 0x000000268f7f7c20 */ /* 0x000fe20008410000 */
[----:B------:R-:W-:Y:S01]  /*5f60*/  FMUL.FTZ R146, R148, UR38 ;  /* 0x0000002694927c20 */ /* 0x000fe20008410000 */
[----:B------:R-:W0:Y:S01]  /*5f70*/  SHFL.IDX PT, R154, R151, RZ, 0x1c1f ;  /* 0x001c1fff979a7589 */ /* 0x000e2200000e0000 */
[----:B------:R-:W-:Y:S01]  /*5f80*/  FMUL.FTZ R147, R149, UR38 ;  /* 0x0000002695937c20 */ /* 0x000fe20008410000 */
[----:B------:R-:W-:-:S02]  /*5f90*/  IMAD R144, R12, -0x2, R139 ;  /* 0xfffffffe0c907824 */ /* 0x000fc400078e028b */
        /* <DEDUP_REMOVED lines=15> */
[----:B------:R-:W-:Y:S01]  /*6090*/  R2UR UR6, R13 ;  /* 0x000000000d0672ca */ /* 0x000fe200000e0000 */
[----:B------:R-:W-:Y:S01]  /*60a0*/  FMUL.FTZ R156, R156, UR38 ;  /* 0x000000269c9c7c20 */ /* 0x000fe20008410000 */
[----:B------:R-:W-:Y:S01]  /*60b0*/  FMUL.FTZ R157, R157, UR38 ;  /* 0x000000269d9d7c20 */ /* 0x000fe20008410000 */
[----:B------:R-:W-:Y:S01]  /*60c0*/  FMUL.FTZ R160, R160, UR38 ;  /* 0x00000026a0a07c20 */ /* 0x000fe20008410000 */
[----:B------:R-:W-:Y:S01]  /*60d0*/  FMUL.FTZ R164, R164, UR38 ;  /* 0x00000026a4a47c20 */ /* 0x000fe20008410000 */
[----:B------:R-:W-:Y:S01]  /*60e0*/  UIADD3 UR60, UR60, 0x30840, URZ ;  /* 0x000308403c3c7890 */ /* 0x000fe2000fffe03f */
[----:B------:R-:W-:Y:S01]  /*60f0*/  PLOP3.LUT P1, PT, PT, PT, UP0, 0x40, 0x0 ;  /* 0x000000000000781c */ /* 0x000fe20003f2e808 */
[----:B------:R-:W-:Y:S01]  /*6100*/  ULDC UR11, c[0x0][0x2f0] ;  /* 0x0000bc00000b7ab9 */ /* 0x000fe20000000800 */
[----:B------:R-:W1:Y:S01]  /*6110*/  MUFU.TANH R8, R8 ;  /* 0x0000000800087308 */ /* 0x000e620000002400 */
[----:B---3--:R-:W-:Y:S01]  /*6120*/  UPRMT UR60, UR10, 0x654, UR60 ;  /* 0x000006540a3c7896 */ /* 0x008fe2000800003c */
[----:B------:R-:W-:Y:S01]  /*6130*/  IMAD R145, R17, UR11, R144 ;  /* 0x0000000b11917c24 */ /* 0x000fe2000f8e0290 */
[----:B------:R-:W-:Y:S01]  /*6140*/  ULDC UR11, c[0x0][0x9e0] ;  /* 0x00027800000b7ab9 */ /* 0x000fe20000000800 */
[----:B------:R-:W-:Y:S01]  /*6150*/  ULDC UR10, c[0x0][0x288] ;  /* 0x0000a200000a7ab9 */ /* 0x000fe20000000800 */
[----:B------:R-:W-:-:S02]  /*6160*/  VIADD R178, R144, 0xffffffff ;  /* 0xffffffff90b27836 */ /* 0x000fc40000000000 */
[----:B------:R-:W-:Y:S01]  /*6170*/  VIADD R145, R145, -UR10 ;  /* 0x8000000a91917c36 */ /* 0x000fe20008000000 */
[----:B------:R-:W2:Y:S02]  /*6180*/  MUFU.TANH R9, R9 ;  /* 0x0000000900097308 */ /* 0x000ea40000002400 */
[----:B------:R-:W-:Y:S01]  /*6190*/  SYNCS.ARRIVE.TRANS64.RED.A1T0 RZ, [UR60], RZ ;  /* 0x000000ffffff79a7 */ /* 0x000fe2000810043c */
[C---:B------:R-:W-:Y:S02]  /*61a0*/  VIADD R167, R145.reuse, UR11 ;  /* 0x0000000b91a77c36 */ /* 0x040fe40008000000 */
[----:B------:R-:W-:Y:S02]  /*61b0*/  VIADD R177, R145, UR6 ;  /* 0x0000000691b17c36 */ /* 0x000fe40008000000 */
[--C-:B0-----:R-:W-:Y:S01]  /*61c0*/  IMAD.IADD R153, R167, 0x1, R154.reuse ;  /* 0x00000001a7997824 */ /* 0x101fe200078e029a */
[----:B------:R-:W0:Y:S01]  /*61d0*/  MUFU.TANH R0, R0 ;  /* 0x0000000000007308 */ /* 0x000e220000002400 */
[----:B------:R-:W-:-:S07]  /*61e0*/  IMAD.IADD R155, R177, 0x1, R154 ;  /* 0x00000001b19b7824 */ /* 0x000fce00078e029a */
[----:B------:R-:W3:Y:S08]  /*61f0*/  MUFU.TANH R2, R2 ;  /* 0x0000000200027308 */ /* 0x000ef00000002400 */
[----:B------:R-:W4:Y:S08]  /*6200*/  MUFU.TANH R168, R168 ;  /* 0x000000a800a87308 */ /* 0x000f300000002400 */
        /* <DEDUP_REMOVED lines=32> */
[----:B------:R0:W0:Y:S08]  /*6410*/  MUFU.TANH R150, R157 ;  /* 0x0000009d00967308 */ /* 0x0000300000002400 */
[----:B------:R-:W0:Y:S08]  /*6420*/  MUFU.TANH R140, R140 ;  /* 0x0000008c008c7308 */ /* 0x000e300000002400 */
[----:B------:R-:W0:Y:S08]  /*6430*/  MUFU.TANH R132, R132 ;  /* 0x0000008400847308 */ /* 0x000e300000002400 */
[----:B------:R0:W0:Y:S08]  /*6440*/  MUFU.TANH R159, R160 ;  /* 0x000000a0009f7308 */ /* 0x0000300000002400 */
[----:B------:R-:W0:Y:S08]  /*6450*/  MUFU.TANH R161, R161 ;  /* 0x000000a100a17308 */ /* 0x000e300000002400 */
[----:B------:R-:W0:Y:S08]  /*6460*/  MUFU.TANH R134, R134 ;  /* 0x0000008600867308 */ /* 0x000e300000002400 */
[----:B------:R-:W0:Y:S08]  /*6470*/  MUFU.TANH R136, R136 ;  /* 0x0000008800887308 */ /* 0x000e300000002400 */
[----:B------:R0:W0:Y:S08]  /*6480*/  MUFU.TANH R163, R164 ;  /* 0x000000a400a37308 */ /* 0x0000300000002400 */
[----:B------:R-:W0:Y:S08]  /*6490*/  MUFU.TANH R165, R165 ;  /* 0x000000a500a57308 */ /* 0x000e300000002400 */
[----:B------:R-:W0:Y:S08]  /*64a0*/  MUFU.TANH R138, R138 ;  /* 0x0000008a008a7308 */ /* 0x000e300000002400 */
[----:B------:R-:W0:Y:S01]  /*64b0*/  MUFU.TANH R139, R139 ;  /* 0x0000008b008b7308 */ /* 0x000e220000002400 */
[----:B-1234-:R-:W-:Y:S05]  /*64c0*/  @P1 BRA `(.L_x_1007) ;  /* 0x0000000000641947 */ /* 0x01efea0003800000 */
[----:B------:R-:W-:Y:S01]  /*64d0*/  ULDC UR5, c[0x0][0x2f0] ;  /* 0x0000bc0000057ab9 */ /* 0x000fe20000000800 */
[----:B------:R-:W-:Y:S01]  /*64e0*/  BSSY B0, `(.L_x_1008) ;  /* 0x0000014000007945 */ /* 0x000fe20003800000 */
[----:B------:R-:W-:-:S04]  /*64f0*/  IMAD R144, R17, UR5, R154 ;  /* 0x0000000511907c24 */ /* 0x000fc8000f8e029a */
[----:B0-----:R-:W-:-:S05]  /*6500*/  VIADD R157, R144, -UR10 ;  /* 0x8000000a909d7c36 */ /* 0x001fca0008000000 */
        /* <DEDUP_REMOVED lines=11> */
.L_x_1009:
[----:B------:R-:W-:Y:S02]  /*65c0*/  ULDC UR5, c[0x0][0x9e4] ;  /* 0x0002790000057ab9 */ /* 0x000fe40000000800 */
[----:B------:R-:W-:-:S04]  /*65d0*/  MOV R154, UR5 ;  /* 0x00000005009a7c02 */ /* 0x000fc80008000f00 */
[----:B------:R-:W-:-:S13]  /*65e0*/  ISETP.NE.AND P1, PT, R154, 0x1, PT ;  /* 0x000000019a00780c */ /* 0x000fda0003f25270 */
[----:B------:R-:W0:Y:S02]  /*65f0*/  @P1 LDC.64 R144, c[0x0][0x9e8] ;  /* 0x00027a00ff901b82 */ /* 0x000e240000000a00 */
[----:B0-----:R-:W-:-:S05]  /*6600*/  @P1 IMAD.HI.U32 R144, R157, R144, RZ ;  /* 0x000000909d901227 */ /* 0x001fca00078e00ff */
[----:B------:R-:W-:-:S07]  /*6610*/  @P1 SHF.R.U32.HI R157, RZ, R145, R144 ;  /* 0x00000091ff9d1219 */ /* 0x000fce0000011690 */
.L_x_1010:
[----:B------:R-:W-:Y:S05]  /*6620*/  BSYNC B0 ;  /* 0x0000000000007941 */ /* 0x000fea0003800000 */
.L_x_1008:
[----:B------:R-:W-:-:S05]  /*6630*/  IMAD R144, R157, R154, R178 ;  /* 0x0000009a9d907224 */ /* 0x000fca00078e02b2 */
[----:B------:R-:W-:Y:S02]  /*6640*/  VIADDMNMX R153, R144, R154, R153, PT ;  /* 0x0000009a90997246 */ /* 0x000fe40003800199 */
[----:B------:R-:W-:-:S07]  /*6650*/  VIMNMX R155, R155, R144, !PT ;  /* 0x000000909b9b7248 */ /* 0x000fce0007fe0100 */
.L_x_1007:
[C---:B------:R-:W-:Y:S02]  /*6660*/  ISETP.GE.AND P6, PT, R176.reuse, 0xa, PT ;  /* 0x0000000ab000780c */ /* 0x040fe40003fc6270 */
[C---:B------:R-:W-:Y:S02]  /*6670*/  ISETP.GE.AND P1, PT, R176.reuse, 0x2, PT ;  /* 0x00000002b000780c */ /* 0x040fe40003f26270 */
[C---:B------:R-:W-:Y:S02]  /*6680*/  ISETP.GE.AND P2, PT, R176.reuse, 0x9, PT ;  /* 0x00000009b000780c */ /* 0x040fe40003f46270 */
[----:B------:R-:W-:Y:S02]  /*6690*/  ISETP.GE.AND P5, PT, R176, 0x11, PT ;  /* 0x00000011b000780c */ /* 0x000fe40003fa6270 */
[----:B------:R-:W-:Y:S02]  /*66a0*/  LOP3.LUT R16, R16, 0xfffffffb, RZ, 0xc0, !PT ;  /* 0xfffffffb10107812 */ /* 0x000fe400078ec0ff */
[----:B------:R-:W-:-:S02]  /*66b0*/  ISETP.GT.AND P4, PT, R155, 0x1, !P1 ;  /* 0x000000019b00780c */ /* 0x000fc40004f84270 */
[----:B------:R-:W-:Y:S02]  /*66c0*/  ISETP.GT.AND P3, PT, R155, 0x8, !P2 ;  /* 0x000000089b00780c */ /* 0x000fe40005764270 */
[----:B------:R-:W-:Y:S02]  /*66d0*/  @P6 LOP3.LUT R16, R16, 0x4, RZ, 0xfc, !PT ;  /* 0x0000000410106812 */ /* 0x000fe400078efcff */
[C---:B------:R-:W-:Y:S02]  /*66e0*/  ISETP.LT.OR P4, PT, R153.reuse, 0x2, P4 ;  /* 0x000000029900780c */ /* 0x040fe40002781670 */
[----:B------:R-:W-:Y:S02]  /*66f0*/  ISETP.LT.OR P3, PT, R153, 0x9, P3 ;  /* 0x000000099900780c */ /* 0x000fe40001f61670 */
[----:B------:R-:W-:Y:S02]  /*6700*/  LOP3.LUT R16, R16, 0xfffffff7, RZ, 0xc0, !PT ;  /* 0xfffffff710107812 */ /* 0x000fe400078ec0ff */
[----:B------:R-:W-:-:S02]  /*6710*/  FSEL R206, R9, -INF , !P4 ;  /* 0xff80000009ce7808 */ /* 0x000fc40006000000 */
[----:B------:R-:W-:Y:S02]  /*6720*/  FSEL R204, R168, -INF , !P3 ;  /* 0xff800000a8cc7808 */ /* 0x000fe40005800000 */
[C---:B------:R-:W-:Y:S02]  /*6730*/  ISETP.GT.AND P4, PT, R155.reuse, 0x9, !P6 ;  /* 0x000000099b00780c */ /* 0x040fe40007784270 */
[----:B------:R-:W-:Y:S02]  /*6740*/  @P5 LOP3.LUT R16, R16, 0x8, RZ, 0xfc, !PT ;  /* 0x0000000810105812 */ /* 0x000fe400078efcff */
[----:B------:R-:W-:Y:S02]  /*6750*/  ISETP.GT.AND P3, PT, R155, 0x10, !P5 ;  /* 0x000000109b00780c */ /* 0x000fe40006f64270 */
[----:B------:R-:W-:Y:S02]  /*6760*/  ISETP.GE.AND P5, PT, R176, 0x12, PT ;  /* 0x00000012b000780c */ /* 0x000fe40003fa6270 */
[----:B------:R-:W-:-:S02]  /*6770*/  ISETP.LT.OR P4, PT, R153, 0xa, P4 ;  /* 0x0000000a9900780c */ /* 0x000fc40002781670 */
[----:B------:R-:W-:Y:S02]  /*6780*/  ISETP.LT.OR P3, PT, R153, 0x11, P3 ;  /* 0x000000119900780c */ /* 0x000fe40001f61670 */
[----:B0-----:R-:W-:Y:S02]  /*6790*/  FSEL R192, R169, -INF , !P4 ;  /* 0xff800000a9c07808 */ /* 0x001fe40006000000 */
[----:B------:R-:W-:Y:S02]  /*67a0*/  ISETP.GE.AND P4, PT, R176, 0x19, PT ;  /* 0x00000019b000780c */ /* 0x000fe40003f86270 */
[----:B------:R-:W-:Y:S02]  /*67b0*/  LOP3.LUT R16, R16, 0xffffffef, RZ, 0xc0, !PT ;  /* 0xffffffef10107812 */ /* 0x000fe400078ec0ff */
[----:B------:R-:W-:Y:S02]  /*67c0*/  FSEL R194, R170, -INF , !P3 ;  /* 0xff800000aac27808 */ /* 0x000fe40005800000 */
[----:B------:R-:W-:-:S02]  /*67d0*/  ISETP.GT.AND P3, PT, R155, 0x11, !P5 ;  /* 0x000000119b00780c */ /* 0x000fc40006f64270 */
[----:B------:R-:W-:Y:S02]  /*67e0*/  @P5 LOP3.LUT R16, R16, 0x10, RZ, 0xfc, !PT ;  /* 0x0000001010105812 */ /* 0x000fe400078efcff */
[----:B------:R-:W-:Y:S02]  /*67f0*/  ISETP.LT.OR P3, PT, R153, 0x12, P3 ;  /* 0x000000129900780c */ /* 0x000fe40001f61670 */
[----:B------:R-:W-:Y:S02]  /*6800*/  LOP3.LUT R16, R16, 0xfffbffff, RZ, 0xc0, !PT ;  /* 0xfffbffff10107812 */ /* 0x000fe400078ec0ff */
[----:B------:R-:W-:Y:S02]  /*6810*/  FSEL R196, R171, -INF , !P3 ;  /* 0xff800000abc47808 */ /* 0x000fe40005800000 */
[----:B------:R-:W-:Y:S02]  /*6820*/  @P4 LOP3.LUT R16, R16, 0x40000, RZ, 0xfc, !PT ;  /* 0x0004000010104812 */ /* 0x000fe400078efcff */
[----:B------:R-:W-:-:S02]  /*6830*/  ISETP.GT.AND P3, PT, R155, 0x18, !P4 ;  /* 0x000000189b00780c */ /* 0x000fc40006764270 */
[----:B------:R-:W-:Y:S02]  /*6840*/  ISETP.GE.AND P4, PT, R176, 0x1a, PT ;  /* 0x0000001ab000780c */ /* 0x000fe40003f86270 */
[----:B------:R-:W-:Y:S02]  /*6850*/  ISETP.LT.OR P3, PT, R153, 0x19, P3 ;  /* 0x000000199900780c */ /* 0x000fe40001f61670 */
[----:B------:R-:W-:Y:S02]  /*6860*/  LOP3.LUT R16, R16, 0xfffdffff, RZ, 0xc0, !PT ;  /* 0xfffdffff10107812 */ /* 0x000fe400078ec0ff */
[----:B------:R-:W-:Y:S02]  /*6870*/  FSEL R198, R172, -INF , !P3 ;  /* 0xff800000acc67808 */ /* 0x000fe40005800000 */
[----:B------:R-:W-:Y:S02]  /*6880*/  ISETP.GT.AND P3, PT, R155, 0x19, !P4 ;  /* 0x000000199b00780c */ /* 0x000fe40006764270 */
[----:B------:R-:W-:-:S02]  /*6890*/  R2UR UR5, R18 ;  /* 0x00000000120572ca */ /* 0x000fc400000e0000 */
[----:B------:R-:W-:Y:S02]  /*68a0*/  ISETP.LT.OR P3, PT, R153, 0x1a, P3 ;  /* 0x0000001a9900780c */ /* 0x000fe40001f61670 */
[----:B------:R-:W-:Y:S02]  /*68b0*/  @P4 LOP3.LUT R16, R16, 0x20000, RZ, 0xfc, !PT ;  /* 0x0002000010104812 */ /* 0x000fe400078efcff */
[----:B------:R-:W-:Y:S02]  /*68c0*/  ISETP.GE.AND P4, PT, R176, 0x21, PT ;  /* 0x00000021b000780c */ /* 0x000fe40003f86270 */
[----:B------:R-:W-:Y:S02]  /*68d0*/  LOP3.LUT R16, R16, 0xfffeffff, RZ, 0xc0, !PT ;  /* 0xfffeffff10107812 */ /* 0x000fe400078ec0ff */
[----:B------:R-:W-:Y:S02]  /*68e0*/  FSEL R200, R133, -INF , !P3 ;  /* 0xff80000085c87808 */ /* 0x000fe40005800000 */
[----:B------:R-:W-:Y:S01]  /*68f0*/  ISETP.GT.AND P3, PT, R155, 0x20, !P4 ;  /* 0x000000209b00780c */ /* 0x000fe20006764270 */
[----:B------:R-:W-:-:S03]  /*6900*/  UISETP.NE.AND UP0, UPT, UR5, URZ, UPT ;  /* 0x0000003f0500728c */ /* 0x000fc6000bf05270 */
[----:B------:R-:W-:-:S03]  /*6910*/  ISETP.LT.OR P3, PT, R153, 0x21, P3 ;  /* 0x000000219900780c */ /* 0x000fc60001f61670 */
[----:B------:R-:W-:Y:S02]  /*6920*/  @P4 LOP3.LUT R16, R16, 0x10000, RZ, 0xfc, !PT ;  /* 0x0001000010104812 */ /* 0x000fe400078efcff */
[----:B------:R-:W-:Y:S02]  /*6930*/  ISETP.GE.AND P4, PT, R176, 0x22, PT ;  /* 0x00000022b000780c */ /* 0x000fe40003f86270 */
[----:B------:R-:W-:Y:S02]  /*6940*/  LOP3.LUT R16, R16, 0xffff7fff, RZ, 0xc0, !PT ;  /* 0xffff7fff10107812 */ /* 0x000fe400078ec0ff */
[----:B------:R-:W-:Y:S02]  /*6950*/  FSEL R202, R173, -INF , !P3 ;  /* 0xff800000adca7808 */ /* 0x000fe40005800000 */
[----:B------:R-:W-:-:S04]  /*6960*/  ISETP.GT.AND P3, PT, R155, 0x21, !P4 ;  /* 0x000000219b00780c */ /* 0x000fc80006764270 */
        /* <DEDUP_REMOVED lines=51> */
[----:B------:R-:W-:Y:S02]  /*6ca0*/  FSEL R166, R149, -INF , !P3 ;  /* 0xff80000095a67808 */ /* 0x000fe40005800000 */
[----:B------:R-:W-:Y:S02]  /*6cb0*/  LOP3.LUT R16, R16, 0xffffffbf, RZ, 0xc0, !PT ;  /* 0xffffffbf10107812 */ /* 0x000fe400078ec0ff */
[----:B------:R-:W-:-:S04]  /*6cc0*/  ISETP.GT.AND P3, PT, R155, 0x48, !P4 ;  /* 0x000000489b00780c */ /* 0x000fc80006764270 */
[----:B------:R-:W-:-:S03]  /*6cd0*/  ISETP.LT.OR P3, PT, R153, 0x49, P3 ;  /* 0x000000499900780c */ /* 0x000fc60001f61670 */
[----:B------:R-:W-:Y:S02]  /*6ce0*/  @P4 LOP3.LUT R16, R16, 0x40, RZ, 0xfc, !PT ;  /* 0x0000004010104812 */ /* 0x000fe400078efcff */
[----:B------:R-:W-:Y:S02]  /*6cf0*/  ISETP.GE.AND P4, PT, R176, 0x4a, PT ;  /* 0x0000004ab000780c */ /* 0x000fe40003f86270 */
[----:B------:R-:W-:Y:S02]  /*6d00*/  FSEL R152, R152, -INF , !P3 ;  /* 0xff80000098987808 */ /* 0x000fe40005800000 */
[----:B------:R-:W-:Y:S02]  /*6d10*/  ISETP.GT.AND P3, PT, R155, 0x49, !P4 ;  /* 0x000000499b00780c */ /* 0x000fe40006764270 */
[----:B------:R-:W-:Y:S02]  /*6d20*/  LOP3.LUT R16, R16, 0xffffffdf, RZ, 0xc0, !PT ;  /* 0xffffffdf10107812 */ /* 0x000fe400078ec0ff */
[----:B------:R-:W-:-:S04]  /*6d30*/  ISETP.LT.OR P3, PT, R153, 0x4a, P3 ;  /* 0x0000004a9900780c */ /* 0x000fc80001f61670 */
[----:B------:R-:W-:Y:S02]  /*6d40*/  FSEL R150, R150, -INF , !P3 ;  /* 0xff80000096967808 */ /* 0x000fe40005800000 */
[----:B------:R-:W-:Y:S02]  /*6d50*/  ISETP.GE.AND P3, PT, R176, 0x51, PT ;  /* 0x00000051b000780c */ /* 0x000fe40003f66270 */
[----:B------:R-:W-:Y:S02]  /*6d60*/  @P4 LOP3.LUT R16, R16, 0x20, RZ, 0xfc, !PT ;  /* 0x0000002010104812 */ /* 0x000fe400078efcff */
[----:B------:R-:W-:Y:S02]  /*6d70*/  ISETP.GT.AND P4, PT, R155, 0x50, !P3 ;  /* 0x000000509b00780c */ /* 0x000fe40005f84270 */
[----:B------:R-:W-:Y:S02]  /*6d80*/  LOP3.LUT R16, R16, 0xfffffffd, RZ, 0xc0, !PT ;  /* 0xfffffffd10107812 */ /* 0x000fe400078ec0ff */
[----:B------:R-:W-:-:S04]  /*6d90*/  ISETP.LT.OR P4, PT, R153, 0x51, P4 ;  /* 0x000000519900780c */ /* 0x000fc80002781670 */
[----:B------:R-:W-:Y:S02]  /*6da0*/  FSEL R148, R159, -INF , !P4 ;  /* 0xff8000009f947808 */ /* 0x000fe40006000000 */
[----:B------:R-:W-:-:S04]  /*6db0*/  ISETP.GE.AND P4, PT, R176, 0x52, PT ;  /* 0x00000052b000780c */ /* 0x000fc80003f86270 */
[----:B------:R-:W-:-:S04]  /*6dc0*/  ISETP.GT.AND P5, PT, R155, 0x51, !P4 ;  /* 0x000000519b00780c */ /* 0x000fc800067a4270 */
[----:B------:R-:W-:-:S04]  /*6dd0*/  ISETP.LT.OR P5, PT, R153, 0x52, P5 ;  /* 0x000000529900780c */ /* 0x000fc80002fa1670 */
[----:B------:R-:W-:Y:S02]  /*6de0*/  FSEL R146, R161, -INF , !P5 ;  /* 0xff800000a1927808 */ /* 0x000fe40006800000 */
[----:B------:R-:W-:-:S04]  /*6df0*/  ISETP.GE.AND P5, PT, R176, 0x59, PT ;  /* 0x00000059b000780c */ /* 0x000fc80003fa6270 */
[----:B------:R-:W-:-:S04]  /*6e00*/  ISETP.GT.AND P6, PT, R155, 0x58, !P5 ;  /* 0x000000589b00780c */ /* 0x000fc80006fc4270 */
[----:B------:R-:W-:-:S04]  /*6e10*/  ISETP.LT.OR P6, PT, R153, 0x59, P6 ;  /* 0x000000599900780c */ /* 0x000fc800037c1670 */
[----:B------:R-:W-:Y:S02]  /*6e20*/  FSEL R142, R163, -INF , !P6 ;  /* 0xff800000a38e7808 */ /* 0x000fe40007000000 */
[----:B------:R-:W-:-:S13]  /*6e30*/  ISETP.GE.AND P6, PT, R176, 0x1, PT ;  /* 0x00000001b000780c */ /* 0x000fda0003fc6270 */
[----:B------:R-:W-:Y:S02]  /*6e40*/  @P6 LOP3.LUT R16, R16, 0x2, RZ, 0xfc, !PT ;  /* 0x0000000210106812 */ /* 0x000fe400078efcff */
[----:B------:R-:W-:Y:S02]  /*6e50*/  ISETP.GT.AND P6, PT, R155, RZ, !P6 ;  /* 0x000000ff9b00720c */ /* 0x000fe400077c4270 */
[----:B------:R-:W-:Y:S02]  /*6e60*/  LOP3.LUT R16, R16, 0xfffffffe, RZ, 0xc0, !PT ;  /* 0xfffffffe10107812 */ /* 0x000fe400078ec0ff */
[----:B------:R-:W-:-:S04]  /*6e70*/  ISETP.LT.OR P6, PT, R153, 0x1, P6 ;  /* 0x000000019900780c */ /* 0x000fc800037c1670 */
[----:B------:R-:W-:Y:S02]  /*6e80*/  FSEL R210, R8, -INF , !P6 ;  /* 0xff80000008d27808 */ /* 0x000fe40007000000 */
[----:B------:R-:W-:Y:S01]  /*6e90*/  ISETP.GE.AND P6, PT, R176, 0x5a, PT ;  /* 0x0000005ab000780c */ /* 0x000fe20003fc6270 */
[----:B------:R-:W0:-:S12]  /*6ea0*/  SHFL.IDX PT, R8, R151, 0x1, 0x1c1f ;  /* 0x003c1f0097087f89 */ /* 0x000e1800000e0000 */
[----:B------:R-:W-:Y:S02]  /*6eb0*/  @P6 LOP3.LUT R16, R16, 0x1, RZ, 0xfc, !PT ;  /* 0x0000000110106812 */ /* 0x000fe400078efcff */
[----:B------:R-:W-:-:S04]  /*6ec0*/  ISETP.GT.AND P6, PT, R155, 0x59, !P6 ;  /* 0x000000599b00780c */ /* 0x000fc800077c4270 */
[----:B------:R-:W-:-:S04]  /*6ed0*/  ISETP.LT.OR P6, PT, R153, 0x5a, P6 ;  /* 0x0000005a9900780c */ /* 0x000fc800037c1670 */
[----:B------:R-:W-:Y:S02]  /*6ee0*/  FSEL R144, R165, -INF , !P6 ;  /* 0xff800000a5907808 */ /* 0x000fe40007000000 */
[----:B------:R-:W-:Y:S01]  /*6ef0*/  PLOP3.LUT P6, PT, PT, PT, UP0, 0x40, 0x0 ;  /* 0x000000000000781c */ /* 0x000fe20003fce808 */
[--C-:B0-----:R-:W-:Y:S02]  /*6f00*/  IMAD.IADD R133, R167, 0x1, R8.reuse ;  /* 0x00000001a7857824 */ /* 0x101fe400078e0208 */
[----:B------:R-:W-:-:S10]  /*6f10*/  IMAD.IADD R141, R177, 0x1, R8 ;  /* 0x00000001b18d7824 */ /* 0x000fd400078e0208 */
[----:B------:R-:W-:Y:S05]  /*6f20*/  @P6 BRA `(.L_x_1011) ;  /* 0x0000000000646947 */ /* 0x000fea0003800000 */
[----:B------:R-:W-:Y:S01]  /*6f30*/  ULDC UR5, c[0x0][0x2f0] ;  /* 0x0000bc0000057ab9 */ /* 0x000fe20000000800 */
[----:B------:R-:W-:Y:S01]  /*6f40*/  BSSY B0, `(.L_x_1012) ;  /* 0x0000014000007945 */ /* 0x000fe20003800000 */
[----:B------:R-:W-:-:S04]  /*6f50*/  IMAD R8, R17, UR5, R8 ;  /* 0x0000000511087c24 */ /* 0x000fc8000f8e0208 */
[----:B------:R-:W-:-:S05]  /*6f60*/  VIADD R143, R8, -UR10 ;  /* 0x8000000a088f7c36 */ /* 0x000fca0008000000 */
        /* <DEDUP_REMOVED lines=11> */
.L_x_1013:
[----:B------:R-:W-:Y:S02]  /*7020*/  ULDC UR5, c[0x0][0x9e4] ;  /* 0x0002790000057ab9 */ /* 0x000fe40000000800 */
[----:B------:R-:W-:-:S05]  /*7030*/  IMAD.U32 R145, RZ, RZ, UR5 ;  /* 0x00000005ff917e24 */ /* 0x000fca000f8e00ff */
[----:B------:R-:W-:-:S13]  /*7040*/  ISETP.NE.AND P6, PT, R145, 0x1, PT ;  /* 0x000000019100780c */ /* 0x000fda0003fc5270 */
[----:B------:R-:W0:Y:S02]  /*7050*/  @P6 LDC.64 R8, c[0x0][0x9e8] ;  /* 0x00027a00ff086b82 */ /* 0x000e240000000a00 */
[----:B0-----:R-:W-:-:S05]  /*7060*/  @P6 IMAD.HI.U32 R8, R143, R8, RZ ;  /* 0x000000088f086227 */ /* 0x001fca00078e00ff */
[----:B------:R-:W-:-:S07]  /*7070*/  @P6 SHF.R.U32.HI R143, RZ, R9, R8 ;  /* 0x00000009ff8f6219 */ /* 0x000fce0000011608 */
.L_x_1014:
[----:B------:R-:W-:Y:S05]  /*7080*/  BSYNC B0 ;  /* 0x0000000000007941 */ /* 0x000fea0003800000 */
.L_x_1012:
[----:B------:R-:W-:-:S05]  /*7090*/  IMAD R8, R143, R145, R178 ;  /* 0x000000918f087224 */ /* 0x000fca00078e02b2 */
[----:B------:R-:W-:Y:S02]  /*70a0*/  VIADDMNMX R133, R8, R145, R133, PT ;  /* 0x0000009108857246 */ /* 0x000fe40003800185 */
[----:B------:R-:W-:-:S07]  /*70b0*/  VIMNMX R141, R141, R8, !PT ;  /* 0x000000088d8d7248 */ /* 0x000fce0007fe0100 */
.L_x_1011:
[C---:B------:R-:W-:Y:S02]  /*70c0*/  ISETP.GT.AND P1, PT, R141.reuse, 0x1, !P1 ;  /* 0x000000018d00780c */ /* 0x040fe40004f24270 */
[----:B------:R-:W-:Y:S02]  /*70d0*/  ISETP.GT.AND P2, PT, R141, 0x8, !P2 ;  /* 0x000000088d00780c */ /* 0x000fe40005744270 */
[C---:B------:R-:W-:Y:S02]  /*70e0*/  ISETP.LT.OR P1, PT, R133.reuse, 0x2, P1 ;  /* 0x000000028500780c */ /* 0x040fe40000f21670 */
[----:B------:R-:W-:Y:S02]  /*70f0*/  ISETP.LT.OR P2, PT, R133, 0x9, P2 ;  /* 0x000000098500780c */ /* 0x000fe40001741670 */
[----:B------:R-:W-:Y:S02]  /*7100*/  FSEL R2, R2, -INF , !P1 ;  /* 0xff80000002027808 */ /* 0x000fe40004800000 */
[----:B------:R-:W-:-:S02]  /*7110*/  LOP3.LUT P1, RZ, R16, 0x4, RZ, 0xc0, !PT ;  /* 0x0000000410ff7812 */ /* 0x000fc4000782c0ff */
[----:B------:R-:W-:Y:S02]  /*7120*/  FSEL R172, R21, -INF , !P2 ;  /* 0xff80000015ac7808 */ /* 0x000fe40005000000 */
[----:B------:R-:W-:Y:S02]  /*7130*/  ISETP.GT.AND P1, PT, R141, 0x9, !P1 ;  /* 0x000000098d00780c */ /* 0x000fe40004f24270 */
[C---:B------:R-:W-:Y:S02]  /*7140*/  LOP3.LUT P2, RZ, R16.reuse, 0x40000, RZ, 0xc0, !PT ;  /* 0x0004000010ff7812 */ /* 0x040fe4000784c0ff */
[----:B------:R-:W-:Y:S02]  /*7150*/  ISETP.LT.OR P1, PT, R133, 0xa, P1 ;  /* 0x0000000a8500780c */ /* 0x000fe40000f21670 */
[----:B------:R-:W-:Y:S02]  /*7160*/  LOP3.LUT P6, RZ, R16, 0x20000, RZ, 0xc0, !PT ;  /* 0x0002000010ff7812 */ /* 0x000fe400078cc0ff */
[----:B------:R-:W-:-:S02]  /*7170*/  FSEL R176, R10, -INF , !P1 ;  /* 0xff8000000ab07808 */ /* 0x000fc40004800000 */
[----:B------:R-:W-:Y:S02]  /*7180*/  LOP3.LUT P1, RZ, R16, 0x8, RZ, 0xc0, !PT ;  /* 0x0000000810ff7812 */ /* 0x000fe4000782c0ff */
[----:B------:R-:W-:Y:S02]  /*7190*/  FMNMX.FTZ R9, R210, R14, !PT ;  /* 0x0000000ed2097209 */ /* 0x000fe40007810000 */
[----:B------:R-:W-:Y:S02]  /*71a0*/  ISETP.GT.AND P1, PT, R141, 0x10, !P1 ;  /* 0x000000108d00780c */ /* 0x000fe40004f24270 */
[----:B------:R-:W-:Y:S02]  /*71b0*/  FMNMX.FTZ R9, R206, R9, !PT ;  /* 0x00000009ce097209 */ /* 0x000fe40007810000 */
[----:B------:R-:W-:Y:S02]  /*71c0*/  ISETP.LT.OR P1, PT, R133, 0x11, P1 ;  /* 0x000000118500780c */ /* 0x000fe40000f21670 */
[----:B------:R-:W-:-:S02]  /*71d0*/  FMNMX.FTZ R9, R204, R9, !PT ;  /* 0x00000009cc097209 */ /* 0x000fc40007810000 */
[----:B------:R-:W-:Y:S02]  /*71e0*/  FSEL R178, R121, -INF , !P1 ;  /* 0xff80000079b27808 */ /* 0x000fe40004800000 */
[----:B------:R-:W-:Y:S02]  /*71f0*/  LOP3.LUT P1, RZ, R16, 0x10, RZ, 0xc0, !PT ;  /* 0x0000001010ff7812 */ /* 0x000fe4000782c0ff */
[----:B------:R-:W-:Y:S02]  /*7200*/  FMNMX.FTZ R9, R192, R9, !PT ;  /* 0x00000009c0097209 */ /* 0x000fe40007810000 */
[----:B------:R-:W-:Y:S02]  /*7210*/  ISETP.GT.AND P1, PT, R141, 0x11, !P1 ;  /* 0x000000118d00780c */ /* 0x000fe40004f24270 */
[----:B------:R-:W-:Y:S02]  /*7220*/  FMNMX.FTZ R9, R194, R9, !PT ;  /* 0x00000009c2097209 */ /* 0x000fe40007810000 */
[----:B------:R-:W-:-:S02]  /*7230*/  ISETP.LT.OR P1, PT, R133, 0x12, P1 ;  /* 0x000000128500780c */ /* 0x000fc40000f21670 */
[----:B------:R-:W-:Y:S02]  /*7240*/  FMNMX.FTZ R9, R196, R9, !PT ;  /* 0x00000009c4097209 */ /* 0x000fe40007810000 */
[----:B------:R-:W-:Y:S02]  /*7250*/  FSEL R180, R120, -INF , !P1 ;  /* 0xff80000078b47808 */ /* 0x000fe40004800000 */
        /* <DEDUP_REMOVED lines=24> */
[----:B------:R-:W-:Y:S02]  /*73e0*/  LOP3.LUT P1, RZ, R16, 0x4000, RZ, 0xc0, !PT ;  /* 0x0000400010ff7812 */ /* 0x000fe4000782c0ff */
[----:B------:R-:W-:Y:S02]  /*73f0*/  FMNMX.FTZ R9, R162, R9, !PT ;  /* 0x00000009a2097209 */ /* 0x000fe40007810000 */
[----:B------:R-:W-:Y:S02]  /*7400*/  ISETP.GT.AND P1, PT, R141, 0x28, !P1 ;  /* 0x000000288d00780c */ /* 0x000fe40004f24270 */
[----:B------:R-:W-:-:S02]  /*7410*/  FMNMX.FTZ R9, R166, R9, !PT ;  /* 0x00000009a6097209 */ /* 0x000fc40007810000 */
[----:B------:R-:W-:Y:S02]  /*7420*/  ISETP.LT.OR P1, PT, R133, 0x29, P1 ;  /* 0x000000298500780c */ /* 0x000fe40000f21670 */
[----:B------:R-:W-:Y:S02]  /*7430*/  FMNMX.FTZ R9, R152, R9, !PT ;  /* 0x0000000998097209 */ /* 0x000fe40007810000 */
[----:B------:R-:W-:Y:S02]  /*7440*/  FSEL R190, R126, -INF , !P1 ;  /* 0xff8000007ebe7808 */ /* 0x000fe40004800000 */
[----:B------:R-:W-:Y:S02]  /*7450*/  LOP3.LUT P1, RZ, R16, 0x2000, RZ, 0xc0, !PT ;  /* 0x0000200010ff7812 */ /* 0x000fe4000782c0ff */
[----:B------:R-:W-:Y:S02]  /*7460*/  FMNMX.FTZ R9, R150, R9, !PT ;  /* 0x0000000996097209 */ /* 0x000fe40007810000 */
[----:B------:R-:W-:-:S02]  /*7470*/  ISETP.GT.AND P1, PT, R141, 0x29, !P1 ;  /* 0x000000298d00780c */ /* 0x000fc40004f24270 */
[----:B------:R-:W-:Y:S02]  /*7480*/  FMNMX.FTZ R9, R148, R9, !PT ;  /* 0x0000000994097209 */ /* 0x000fe40007810000 */
[----:B------:R-:W-:Y:S02]  /*7490*/  ISETP.LT.OR P1, PT, R133, 0x2a, P1 ;  /* 0x0000002a8500780c */ /* 0x000fe40000f21670 */
[----:B------:R-:W-:Y:S02]  /*74a0*/  FMNMX.FTZ R9, R146, R9, !PT ;  /* 0x0000000992097209 */ /* 0x000fe40007810000 */
[----:B------:R-:W-:Y:S02]  /*74b0*/  FSEL R120, R127, -INF , !P1 ;  /* 0xff8000007f787808 */ /* 0x000fe40004800000 */
[----:B------:R-:W-:Y:S02]  /*74c0*/  LOP3.LUT P1, RZ, R16, 0x1000, RZ, 0xc0, !PT ;  /* 0x0000100010ff7812 */ /* 0x000fe4000782c0ff */
[----:B------:R-:W-:-:S02]  /*74d0*/  FMNMX.FTZ R9, R142, R9, !PT ;  /* 0x000000098e097209 */ /* 0x000fc40007810000 */
[----:B------:R-:W-:Y:S02]  /*74e0*/  ISETP.GT.AND P1, PT, R141, 0x30, !P1 ;  /* 0x000000308d00780c */ /* 0x000fe40004f24270 */
[----:B------:R-:W-:Y:S02]  /*74f0*/  FMNMX.FTZ R10, R144, R9, !PT ;  /* 0x00000009900a7209 */ /* 0x000fe40007810000 */
[----:B------:R-:W-:Y:S02]  /*7500*/  ISETP.LT.OR P1, PT, R133, 0x31, P1 ;  /* 0x000000318500780c */ /* 0x000fe40000f21670 */
[----:B------:R-:W-:Y:S01]  /*7510*/  LOP3.LUT P2, RZ, R16, 0x80, RZ, 0xc0, !PT ;  /* 0x0000008010ff7812 */ /* 0x000fe2000784c0ff */
[----:B------:R-:W0:Y:S01]  /*7520*/  SHFL.BFLY PT, R9, R10, 0x2, 0x1f ;  /* 0x0c401f000a097f89 */ /* 0x000e2200000e0000 */
[----:B------:R-:W-:Y:S02]  /*7530*/  FSEL R128, R128, -INF , !P1 ;  /* 0xff80000080807808 */ /* 0x000fe40004800000 */
[----:B------:R-:W-:-:S02]  /*7540*/  LOP3.LUT P1, RZ, R16, 0x800, RZ, 0xc0, !PT ;  /* 0x0000080010ff7812 */ /* 0x000fc4000782c0ff */
[----:B------:R-:W-:Y:S02]  /*7550*/  LOP3.LUT P6, RZ, R16, 0x40, RZ, 0xc0, !PT ;  /* 0x0000004010ff7812 */ /* 0x000fe400078cc0ff */
[C---:B------:R-:W-:Y:S02]  /*7560*/  ISETP.GT.AND P1, PT, R141.reuse, 0x31, !P1 ;  /* 0x000000318d00780c */ /* 0x040fe40004f24270 */
[----:B------:R-:W-:Y:S02]  /*7570*/  ISETP.GT.AND P3, PT, R141, 0x50, !P3 ;  /* 0x000000508d00780c */ /* 0x000fe40005f64270 */
[----:B------:R-:W-:Y:S02]  /*7580*/  ISETP.LT.OR P1, PT, R133, 0x32, P1 ;  /* 0x000000328500780c */ /* 0x000fe40000f21670 */
[----:B------:R-:W-:Y:S02]  /*7590*/  ISETP.GT.AND P4, PT, R141, 0x51, !P4 ;  /* 0x000000518d00780c */ /* 0x000fe40006784270 */
[----:B------:R-:W-:-:S02]  /*75a0*/  FSEL R122, R129, -INF , !P1 ;  /* 0xff800000817a7808 */ /* 0x000fc40004800000 */
[----:B------:R-:W-:Y:S02]  /*75b0*/  LOP3.LUT P1, RZ, R16, 0x400, RZ, 0xc0, !PT ;  /* 0x0000040010ff7812 */ /* 0x000fe4000782c0ff */
[----:B------:R-:W-:Y:S02]  /*75c0*/  ISETP.LT.OR P3, PT, R133, 0x51, P3 ;  /* 0x000000518500780c */ /* 0x000fe40001f61670 */
[C---:B------:R-:W-:Y:S02]  /*75d0*/  ISETP.GT.AND P1, PT, R141.reuse, 0x38, !P1 ;  /* 0x000000388d00780c */ /* 0x040fe40004f24270 */
[----:B------:R-:W-:Y:S02]  /*75e0*/  ISETP.GT.AND P5, PT, R141, 0x58, !P5 ;  /* 0x000000588d00780c */ /* 0x000fe40006fa4270 */
[----:B------:R-:W-:Y:S02]  /*75f0*/  ISETP.LT.OR P1, PT, R133, 0x39, P1 ;  /* 0x000000398500780c */ /* 0x000fe40000f21670 */
[----:B0-----:R-:W-:-:S02]  /*7600*/  FMNMX.FTZ R121, R10, R9, !PT ;  /* 0x000000090a797209 */ /* 0x001fc40007810000 */
[----:B------:R-:W-:Y:S01]  /*7610*/  FSEL R130, R130, -INF , !P1 ;  /* 0xff80000082827808 */ /* 0x000fe20004800000 */
[----:B------:R-:W0:Y:S01]  /*7620*/  LDC R9, c[0x0][0x988] ;  /* 0x00026200ff097b82 */ /* 0x000e220000000800 */
[----:B------:R-:W-:Y:S01]  /*7630*/  LOP3.LUT P1, RZ, R16, 0x200, RZ, 0xc0, !PT ;  /* 0x0000020010ff7812 */ /* 0x000fe2000782c0ff */
[----:B------:R-:W1:Y:S01]  /*7640*/  SHFL.BFLY PT, R8, R121, 0x1, 0x1f ;  /* 0x0c201f0079087f89 */ /* 0x000e6200000e0000 */
[----:B------:R-:W-:Y:S02]  /*7650*/  ISETP.LT.OR P4, PT, R133, 0x52, P4 ;  /* 0x000000528500780c */ /* 0x000fe40002781670 */
[----:B------:R-:W-:Y:S02]  /*7660*/  ISETP.GT.AND P1, PT, R141, 0x39, !P1 ;  /* 0x000000398d00780c */ /* 0x000fe40004f24270 */
[----:B------:R-:W-:Y:S02]  /*7670*/  FSEL R134, R134, -INF , !P3 ;  /* 0xff80000086867808 */ /* 0x000fe40005800000 */
[----:B------:R-:W-:-:S02]  /*7680*/  ISETP.LT.OR P1, PT, R133, 0x3a, P1 ;  /* 0x0000003a8500780c */ /* 0x000fc40000f21670 */
[----:B------:R-:W-:Y:S02]  /*7690*/  ISETP.LT.OR P5, PT, R133, 0x59, P5 ;  /* 0x000000598500780c */ /* 0x000fe40002fa1670 */
[----:B------:R-:W-:Y:S02]  /*76a0*/  FSEL R124, R131, -INF , !P1 ;  /* 0xff800000837c7808 */ /* 0x000fe40004800000 */
[----:B------:R-:W-:Y:S02]  /*76b0*/  LOP3.LUT P1, RZ, R16, 0x100, RZ, 0xc0, !PT ;  /* 0x0000010010ff7812 */ /* 0x000fe4000782c0ff */
[----:B------:R-:W-:Y:S02]  /*76c0*/  FSEL R136, R136, -INF , !P4 ;  /* 0xff80000088887808 */ /* 0x000fe40006000000 */
[----:B------:R-:W-:-:S04]  /*76d0*/  ISETP.GT.AND P1, PT, R141, 0x40, !P1 ;  /* 0x000000408d00780c */ /* 0x000fc80004f24270 */
[----:B------:R-:W-:Y:S02]  /*76e0*/  ISETP.LT.OR P1, PT, R133, 0x41, P1 ;  /* 0x000000418500780c */ /* 0x000fe40000f21670 */
[----:B-1----:R-:W-:Y:S02]  /*76f0*/  FMNMX.FTZ R8, R121, R8, !PT ;  /* 0x0000000879087209 */ /* 0x002fe40007810000 */
[----:B------:R-:W-:Y:S02]  /*7700*/  FSEL R126, R135, -INF , !P1 ;  /* 0xff800000877e7808 */ /* 0x000fe40004800000 */
[----:B------:R-:W-:Y:S01]  /*7710*/  ISETP.GT.AND P1, PT, R141, 0x41, !P2 ;  /* 0x000000418d00780c */ /* 0x000fe20005724270 */
[----:B0-----:R-:W-:Y:S01]  /*7720*/  FMUL.FTZ R129, R8, R9 ;  /* 0x0000000908817220 */ /* 0x001fe20000410000 */
[----:B------:R-:W-:Y:S02]  /*7730*/  LOP3.LUT P2, RZ, R16, 0x20, RZ, 0xc0, !PT ;  /* 0x0000002010ff7812 */ /* 0x000fe4000784c0ff */
[----:B------:R-:W-:-:S02]  /*7740*/  ISETP.LT.OR P1, PT, R133, 0x42, P1 ;  /* 0x000000428500780c */ /* 0x000fc40000f21670 */
[----:B------:R-:W-:Y:S02]  /*7750*/  ISETP.GT.AND P2, PT, R141, 0x49, !P2 ;  /* 0x000000498d00780c */ /* 0x000fe40005744270 */
[----:B------:R-:W-:Y:S02]  /*7760*/  FSEL R170, R137, -INF , !P1 ;  /* 0xff80000089aa7808 */ /* 0x000fe40004800000 */
[----:B------:R-:W-:Y:S02]  /*7770*/  ISETP.GT.AND P1, PT, R141, 0x48, !P6 ;  /* 0x000000488d00780c */ /* 0x000fe40007724270 */
[----:B------:R-:W-:Y:S02]  /*7780*/  LOP3.LUT P6, RZ, R16, 0x2, RZ, 0xc0, !PT ;  /* 0x0000000210ff7812 */ /* 0x000fe400078cc0ff */
[C---:B------:R-:W-:Y:S02]  /*7790*/  ISETP.LT.OR P1, PT, R133.reuse, 0x49, P1 ;  /* 0x000000498500780c */ /* 0x040fe40000f21670 */
[----:B------:R-:W-:-:S02]  /*77a0*/  ISETP.LT.OR P2, PT, R133, 0x4a, P2 ;  /* 0x0000004a8500780c */ /* 0x000fc40001741670 */
[----:B------:R-:W-:Y:S02]  /*77b0*/  FSEL R140, R140, -INF , !P1 ;  /* 0xff8000008c8c7808 */ /* 0x000fe40004800000 */
[----:B------:R-:W-:Y:S02]  /*77c0*/  ISETP.GT.AND P1, PT, R141, RZ, !P6 ;  /* 0x000000ff8d00720c */ /* 0x000fe40007724270 */
[----:B------:R-:W-:Y:S02]  /*77d0*/  LOP3.LUT P6, RZ, R16, 0x1, RZ, 0xc0, !PT ;  /* 0x0000000110ff7812 */ /* 0x000fe400078cc0ff */
[----:B------:R-:W-:Y:S02]  /*77e0*/  ISETP.LT.OR P1, PT, R133, 0x1, P1 ;  /* 0x000000018500780c */ /* 0x000fe40000f21670 */
[----:B------:R-:W-:Y:S02]  /*77f0*/  ISETP.GT.AND P6, PT, R141, 0x59, !P6 ;  /* 0x000000598d00780c */ /* 0x000fe400077c4270 */
[----:B------:R-:W-:-:S02]  /*7800*/  FSEL R208, R0, -INF , !P1 ;  /* 0xff80000000d07808 */ /* 0x000fc40004800000 */
[----:B------:R-:W-:Y:S02]  /*7810*/  FSETP.NEU.FTZ.AND P1, PT, R8, -INF , PT ;  /* 0xff8000000800780b */ /* 0x000fe40003f3d000 */
[----:B------:R-:W-:Y:S02]  /*7820*/  FMNMX.FTZ R21, R208, R15, !PT ;  /* 0x0000000fd0157209 */ /* 0x000fe40007810000 */
[----:B------:R-:W-:Y:S02]  /*7830*/  FSEL R129, R129, RZ, P1 ;  /* 0x000000ff81817208 */ /* 0x000fe40000800000 */
[----:B------:R-:W-:Y:S02]  /*7840*/  FMNMX.FTZ R121, R2, R21, !PT ;  /* 0x0000001502797209 */ /* 0x000fe40007810000 */
[----:B------:R-:W-:Y:S01]  /*7850*/  ISETP.LT.OR P6, PT, R133, 0x5a, P6 ;  /* 0x0000005a8500780c */ /* 0x000fe200037c1670 */
[--C-:B------:R-:W-:Y:S01]  /*7860*/  FFMA.FTZ R198, R198, R9, -R129.reuse ;  /* 0x00000009c6c67223 */ /* 0x100fe20000010881 */
[----:B------:R-:W-:Y:S01]  /*7870*/  FMNMX.FTZ R121, R172, R121, !PT ;  /* 0x00000079ac797209 */ /* 0x000fe20007810000 */
[-CC-:B------:R-:W-:Y:S01]  /*7880*/  FFMA.FTZ R0, R194, R9.reuse, -R129.reuse ;  /* 0x00000009c2007223 */ /* 0x180fe20000010881 */
[-CC-:B------:R-:W-:Y:S01]  /*7890*/  FFMA.FTZ R10, R168, R9.reuse, -R129.reuse ;  /* 0x00000009a80a7223 */ /* 0x180fe20000010881 */
[----:B------:R-:W-:Y:S01]  /*78a0*/  FSEL R168, R139, -INF , !P6 ;  /* 0xff8000008ba87808 */ /* 0x000fe20007000000 */
[--C-:B------:R-:W-:Y:S01]  /*78b0*/  FFMA.FTZ R210, R210, R9, -R129.reuse ;  /* 0x00000009d2d27223 */ /* 0x100fe20000010881 */
[----:B------:R-:W-:Y:S01]  /*78c0*/  FMNMX.FTZ R121, R176, R121, !PT ;  /* 0x00000079b0797209 */ /* 0x000fe20007810000 */
[--C-:B------:R-:W-:Y:S01]  /*78d0*/  FFMA.FTZ R206, R206, R9, -R129.reuse ;  /* 0x00000009cece7223 */ /* 0x100fe20000010881 */
[----:B------:R-:W-:Y:S01]  /*78e0*/  FSEL R145, R8, RZ, P1 ;  /* 0x000000ff08917208 */ /* 0x000fe20000800000 */
[----:B------:R-:W-:Y:S01]  /*78f0*/  MUFU.EX2 R21, R210 ;  /* 0x000000d200157308 */ /* 0x000fe20000000800 */
[----:B------:R-:W-:Y:S01]  /*7900*/  FMNMX.FTZ R121, R178, R121, !PT ;  /* 0x00000079b2797209 */ /* 0x000fe20007810000 */
[-CC-:B------:R-:W-:Y:S01]  /*7910*/  FFMA.FTZ R194, R196, R9.reuse, -R129.reuse ;  /* 0x00000009c4c27223 */ /* 0x180fe20000010881 */
[-CC-:B------:R-:W-:Y:S01]  /*7920*/  FFMA.FTZ R135, R158, R9.reuse, -R129.reuse ;  /* 0x000000099e877223 */ /* 0x180fe20000010881 */
[--C-:B------:R-:W-:Y:S01]  /*7930*/  FFMA.FTZ R204, R204, R9, -R129.reuse ;  /* 0x00000009cccc7223 */ /* 0x100fe20000010881 */
[----:B------:R-:W-:Y:S01]  /*7940*/  FMNMX.FTZ R123, R180, R121, !PT ;  /* 0x00000079b47b7209 */ /* 0x000fe20007810000 */
[-CC-:B------:R-:W-:Y:S01]  /*7950*/  FFMA.FTZ R192, R192, R9.reuse, -R129.reuse ;  /* 0x00000009c0c07223 */ /* 0x180fe20000010881 */
[--C-:B------:R-:W-:Y:S01]  /*7960*/  FFMA.FTZ R196, R200, R9, -R129.reuse ;  /* 0x00000009c8c47223 */ /* 0x100fe20000010881 */
[----:B------:R-:W-:Y:S01]  /*7970*/  MUFU.EX2 R206, R206 ;  /* 0x000000ce00ce7308 */ /* 0x000fe20000000800 */
[----:B------:R-:W-:Y:S01]  /*7980*/  FMNMX.FTZ R123, R182, R123, !PT ;  /* 0x0000007bb67b7209 */ /* 0x000fe20007810000 */
[-CC-:B------:R-:W-:Y:S01]  /*7990*/  FFMA.FTZ R202, R202, R9.reuse, -R129.reuse ;  /* 0x00000009caca7223 */ /* 0x180fe20000010881 */
[-CC-:B------:R-:W-:Y:S01]  /*79a0*/  FFMA.FTZ R137, R162, R9.reuse, -R129.reuse ;  /* 0x00000009a2897223 */ /* 0x180fe20000010881 */
[--C-:B------:R-:W-:Y:S01]  /*79b0*/  FFMA.FTZ R158, R166, R9, -R129.reuse ;  /* 0x00000009a69e7223 */ /* 0x100fe20000010881 */
[----:B------:R-:W-:Y:S01]  /*79c0*/  FMNMX.FTZ R123, R184, R123, !PT ;  /* 0x0000007bb87b7209 */ /* 0x000fe20007810000 */
[-CC-:B------:R-:W-:Y:S01]  /*79d0*/  FFMA.FTZ R150, R150, R9.reuse, -R129.reuse ;  /* 0x0000000996967223 */ /* 0x180fe20000010881 */
[-CC-:B------:R-:W-:Y:S01]  /*79e0*/  FFMA.FTZ R141, R148, R9.reuse, -R129.reuse ;  /* 0x00000009948d7223 */ /* 0x180fe20000010881 */
[--C-:B------:R-:W-:Y:S01]  /*79f0*/  FFMA.FTZ R146, R146, R9, -R129.reuse ;  /* 0x0000000992927223 */ /* 0x100fe20000010881 */
[----:B------:R-:W-:Y:S01]  /*7a00*/  FMNMX.FTZ R123, R186, R123, !PT ;  /* 0x0000007bba7b7209 */ /* 0x000fe20007810000 */
[----:B------:R-:W-:Y:S01]  /*7a10*/  FFMA.FTZ R142, R142, R9, -R129 ;  /* 0x000000098e8e7223 */ /* 0x000fe20000010881 */
[----:B------:R-:W-:Y:S02]  /*7a20*/  MUFU.EX2 R121, R204 ;  /* 0x000000cc00797308 */ /* 0x000fe40000000800 */
[----:B------:R-:W-:-:S04]  /*7a30*/  FMNMX.FTZ R125, R188, R123, !PT ;  /* 0x0000007bbc7d7209 */ /* 0x000fc80007810000 */
[----:B------:R-:W-:Y:S02]  /*7a40*/  FMNMX.FTZ R125, R190, R125, !PT ;  /* 0x0000007dbe7d7209 */ /* 0x000fe40007810000 */
[----:B------:R-:W-:Y:S02]  /*7a50*/  MUFU.EX2 R123, R0 ;  /* 0x00000000007b7308 */ /* 0x000fe40000000800 */
[----:B------:R-:W-:-:S04]  /*7a60*/  FMNMX.FTZ R125, R120, R125, !PT ;  /* 0x0000007d787d7209 */ /* 0x000fc80007810000 */
[----:B------:R-:W-:Y:S02]  /*7a70*/  FMNMX.FTZ R125, R128, R125, !PT ;  /* 0x0000007d807d7209 */ /* 0x000fe40007810000 */
[----:B------:R-:W-:Y:S02]  /*7a80*/  MUFU.EX2 R192, R192 ;  /* 0x000000c000c07308 */ /* 0x000fe40000000800 */
[----:B------:R-:W-:-:S04]  /*7a90*/  FMNMX.FTZ R127, R122, R125, !PT ;  /* 0x0000007d7a7f7209 */ /* 0x000fc80007810000 */
[----:B------:R-:W-:Y:S02]  /*7aa0*/  FMNMX.FTZ R127, R130, R127, !PT ;  /* 0x0000007f827f7209 */ /* 0x000fe40007810000 */
[----:B------:R0:W-:Y:S02]  /*7ab0*/  MUFU.EX2 R125, R198 ;  /* 0x000000c6007d7308 */ /* 0x0001e40000000800 */
[----:B------:R-:W-:-:S04]  /*7ac0*/  FMNMX.FTZ R127, R124, R127, !PT ;  /* 0x0000007f7c7f7209 */ /* 0x000fc80007810000 */
[----:B------:R-:W-:Y:S02]  /*7ad0*/  FMNMX.FTZ R127, R126, R127, !PT ;  /* 0x0000007f7e7f7209 */ /* 0x000fe40007810000 */
[----:B------:R-:W-:Y:S01]  /*7ae0*/  MUFU.EX2 R194, R194 ;  /* 0x000000c200c27308 */ /* 0x000fe20000000800 */
[----:B0-----:R-:W-:Y:S01]  /*7af0*/  FSEL R198, R132, -INF , !P2 ;  /* 0xff80000084c67808 */ /* 0x001fe20005000000 */
[--C-:B------:R-:W-:Y:S01]  /*7b00*/  FFMA.FTZ R132, R174, R9, -R129.reuse ;  /* 0x00000009ae847223 */ /* 0x100fe20000010881 */
[----:B------:R-:W-:Y:S02]  /*7b10*/  FMNMX.FTZ R131, R170, R127, !PT ;  /* 0x0000007faa837209 */ /* 0x000fe40007810000 */
[----:B------:R-:W-:Y:S01]  /*7b20*/  FSEL R174, R138, -INF , !P5 ;  /* 0xff8000008aae7808 */ /* 0x000fe20006800000 */
[----:B------:R-:W-:Y:S01]  /*7b30*/  FFMA.FTZ R138, R164, R9, -R129 ;  /* 0x00000009a48a7223 */ /* 0x000fe20000010881 */
[----:B------:R-:W-:Y:S01]  /*7b40*/  FMNMX.FTZ R131, R140, R131, !PT ;  /* 0x000000838c837209 */ /* 0x000fe20007810000 */
[----:B------:R-:W-:Y:S03]  /*7b50*/  MUFU.EX2 R196, R196 ;  /* 0x000000c400c47308 */ /* 0x000fe60000000800 */
[----:B------:R-:W-:-:S04]  /*7b60*/  FMNMX.FTZ R131, R198, R131, !PT ;  /* 0x00000083c6837209 */ /* 0x000fc80007810000 */
[----:B------:R-:W-:Y:S01]  /*7b70*/  FMNMX.FTZ R131, R134, R131, !PT ;  /* 0x0000008386837209 */ /* 0x000fe20007810000 */
[----:B------:R-:W-:Y:S03]  /*7b80*/  MUFU.EX2 R127, R202 ;  /* 0x000000ca007f7308 */ /* 0x000fe60000000800 */
[----:B------:R-:W-:-:S04]  /*7b90*/  FMNMX.FTZ R133, R136, R131, !PT ;  /* 0x0000008388857209 */ /* 0x000fc80007810000 */
[----:B------:R-:W-:Y:S01]  /*7ba0*/  FMNMX.FTZ R133, R174, R133, !PT ;  /* 0x00000085ae857209 */ /* 0x000fe20007810000 */
[----:B------:R0:W-:Y:S03]  /*7bb0*/  MUFU.EX2 R131, R10 ;  /* 0x0000000a00837308 */ /* 0x0001e60000000800 */
[----:B------:R-:W-:Y:S01]  /*7bc0*/  FMNMX.FTZ R0, R168, R133, !PT ;  /* 0x00000085a8007209 */ /* 0x000fe20007810000 */
[-CC-:B------:R-:W-:Y:S01]  /*7bd0*/  FFMA.FTZ R133, R154, R9.reuse, -R129.reuse ;  /* 0x000000099a857223 */ /* 0x180fe20000010881 */
[-CC-:B------:R-:W-:Y:S01]  /*7be0*/  FFMA.FTZ R154, R156, R9.reuse, -R129.reuse ;  /* 0x000000099c9a7223 */ /* 0x180fe20000010881 */
[--C-:B------:R-:W-:Y:S02]  /*7bf0*/  FFMA.FTZ R156, R160, R9, -R129.reuse ;  /* 0x00000009a09c7223 */ /* 0x100fe40000010881 */
[----:B------:R-:W0:Y:S01]  /*7c00*/  SHFL.BFLY PT, R139, R0, 0x2, 0x1f ;  /* 0x0c401f00008b7f89 */ /* 0x000e2200000e0000 */
[----:B------:R-:W-:Y:S08]  /*7c10*/  MUFU.EX2 R132, R132 ;  /* 0x0000008400847308 */ /* 0x000ff00000000800 */
[----:B------:R-:W-:Y:S08]  /*7c20*/  MUFU.EX2 R138, R138 ;  /* 0x0000008a008a7308 */ /* 0x000ff00000000800 */
[----:B------:R-:W-:Y:S01]  /*7c30*/  MUFU.EX2 R133, R133 ;  /* 0x0000008500857308 */ /* 0x000fe20000000800 */
[----:B0-----:R-:W-:Y:S01]  /*7c40*/  FMNMX.FTZ R10, R0, R139, !PT ;  /* 0x0000008b000a7209 */ /* 0x001fe20007810000 */
[----:B------:R-:W-:Y:S01]  /*7c50*/  FADD.FTZ R0, -R145, R14 ;  /* 0x0000000e91007221 */ /* 0x000fe20000010100 */
[-CC-:B------:R-:W-:Y:S01]  /*7c60*/  FFMA.FTZ R139, R152, R9.reuse, -R129.reuse ;  /* 0x00000009988b7223 */ /* 0x180fe20000010881 */
[----:B------:R-:W-:-:S04]  /*7c70*/  FFMA.FTZ R129, R144, R9, -R129 ;  /* 0x0000000990817223 */ /* 0x000fc80000010881 */
[----:B------:R-:W-:Y:S01]  /*7c80*/  MUFU.EX2 R154, R154 ;  /* 0x0000009a009a7308 */ /* 0x000fe20000000800 */
[----:B------:R-:W0:Y:S01]  /*7c90*/  SHFL.BFLY PT, R143, R10, 0x1, 0x1f ;  /* 0x0c201f000a8f7f89 */ /* 0x000e2200000e0000 */
[----:B------:R-:W-:-:S06]  /*7ca0*/  FMUL.FTZ R0, R0, R9 ;  /* 0x0000000900007220 */ /* 0x000fcc0000410000 */
[----:B------:R-:W1:Y:S08]  /*7cb0*/  MUFU.EX2 R0, R0 ;  /* 0x0000000000007308 */ /* 0x000e700000000800 */
        /* <DEDUP_REMOVED lines=8> */
[----:B------:R-:W-:Y:S01]  /*7d40*/  FSEL R2, R10, RZ, P1 ;  /* 0x000000ff0a027208 */ /* 0x000fe20000800000 */
[-CC-:B------:R-:W-:Y:S01]  /*7d50*/  FFMA.FTZ R189, R208, R9.reuse, -R143.reuse ;  /* 0x00000009d0bd7223 */ /* 0x180fe2000001088f */
[-CC-:B------:R-:W-:Y:S01]  /*7d60*/  FFMA.FTZ R191, R172, R9.reuse, -R143.reuse ;  /* 0x00000009acbf7223 */ /* 0x180fe2000001088f */
[-CC-:B------:R-:W-:Y:S01]  /*7d70*/  FFMA.FTZ R144, R176, R9.reuse, -R143.reuse ;  /* 0x00000009b0907223 */ /* 0x180fe2000001088f */
[-C--:B------:R-:W-:Y:S01]  /*7d80*/  FFMA.FTZ R185, R178, R9.reuse, -R143 ;  /* 0x00000009b2b97223 */ /* 0x080fe2000001088f */
[----:B------:R-:W-:Y:S01]  /*7d90*/  FADD.FTZ R2, -R2, R15 ;  /* 0x0000000f02027221 */ /* 0x000fe20000010100 */
[----:B------:R-:W-:Y:S01]  /*7da0*/  MUFU.EX2 R14, R14 ;  /* 0x0000000e000e7308 */ /* 0x000fe20000000800 */
[-C--:B------:R-:W-:Y:S01]  /*7db0*/  FFMA.FTZ R148, R180, R9.reuse, -R143 ;  /* 0x00000009b4947223 */ /* 0x080fe2000001088f */
[----:B-1----:R-:W-:Y:S01]  /*7dc0*/  FFMA.FTZ R15, R0, R6, R21 ;  /* 0x00000006000f7223 */ /* 0x002fe20000010015 */
[-C--:B------:R-:W-:Y:S01]  /*7dd0*/  FMUL.FTZ R2, R2, R9.reuse ;  /* 0x0000000902027220 */ /* 0x080fe20000410000 */
[-CC-:B------:R-:W-:Y:S01]  /*7de0*/  FFMA.FTZ R187, R182, R9.reuse, -R143.reuse ;  /* 0x00000009b6bb7223 */ /* 0x180fe2000001088f */
[-C--:B------:R-:W-:Y:S01]  /*7df0*/  FFMA.FTZ R177, R128, R9.reuse, -R143 ;  /* 0x0000000980b17223 */ /* 0x080fe2000001088f */
[----:B------:R-:W-:Y:S01]  /*7e00*/  FADD.FTZ R6, R206, R15 ;  /* 0x0000000fce067221 */ /* 0x000fe20000010000 */
        /* <DEDUP_REMOVED lines=17> */
[----:B------:R-:W1:Y:S01]  /*7f20*/  MUFU.EX2 R191, R191 ;  /* 0x000000bf00bf7308 */ /* 0x000e620000000800 */
[----:B------:R-:W-:-:S07]  /*7f30*/  FFMA.FTZ R143, R168, R9, -R143 ;  /* 0x00000009a88f7223 */ /* 0x000fce000001088f */
[----:B------:R-:W2:Y:S01]  /*7f40*/  MUFU.EX2 R144, R144 ;  /* 0x0000009000907308 */ /* 0x000ea20000000800 */
[----:B0-----:R-:W-:-:S04]  /*7f50*/  FFMA.FTZ R3, R2, R3, R189 ;  /* 0x0000000302037223 */ /* 0x001fc800000100bd */
[----:B------:R-:W-:Y:S01]  /*7f60*/  FADD.FTZ R128, R14, R3 ;  /* 0x000000030e807221 */ /* 0x000fe20000010000 */
[----:B------:R-:W-:Y:S02]  /*7f70*/  FADD.FTZ R3, R121, R6 ;  /* 0x0000000679037221 */ /* 0x000fe40000010000 */
[----:B------:R-:W0:Y:S01]  /*7f80*/  MUFU.EX2 R185, R185 ;  /* 0x000000b900b97308 */ /* 0x000e220000000800 */
[----:B-1----:R-:W-:Y:S01]  /*7f90*/  FADD.FTZ R15, R191, R128 ;  /* 0x00000080bf0f7221 */ /* 0x002fe20000010000 */
[----:B------:R-:W-:-:S04]  /*7fa0*/  FADD.FTZ R6, R192, R3 ;  /* 0x00000003c0067221 */ /* 0x000fc80000010000 */
[----:B------:R-:W-:Y:S02]  /*7fb0*/  FADD.FTZ R3, R123, R6 ;  /* 0x000000067b037221 */ /* 0x000fe40000010000 */
[----:B------:R-:W1:Y:S01]  /*7fc0*/  MUFU.EX2 R148, R148 ;  /* 0x0000009400947308 */ /* 0x000e620000000800 */
[----:B--2---:R-:W-:Y:S01]  /*7fd0*/  FADD.FTZ R128, R144, R15 ;  /* 0x0000000f90807221 */ /* 0x004fe20000010000 */
[----:B------:R-:W-:-:S04]  /*7fe0*/  FADD.FTZ R6, R194, R3 ;  /* 0x00000003c2067221 */ /* 0x000fc80000010000 */
[----:B------:R-:W-:Y:S02]  /*7ff0*/  FADD.FTZ R3, R125, R6 ;  /* 0x000000067d037221 */ /* 0x000fe40000010000 */
[----:B------:R-:W2:Y:S01]  /*8000*/  MUFU.EX2 R187, R187 ;  /* 0x000000bb00bb7308 */ /* 0x000ea20000000800 */
[----:B0-----:R-:W-:Y:S01]  /*8010*/  FADD.FTZ R15, R185, R128 ;  /* 0x00000080b90f7221 */ /* 0x001fe20000010000 */
[----:B------:R-:W-:-:S04]  /*8020*/  FADD.FTZ R6, R196, R3 ;  /* 0x00000003c4067221 */ /* 0x000fc80000010000 */
        /* <DEDUP_REMOVED lines=61> */
.L_x_1015:
[----:B------:R-:W0:Y:S01]  /*8400*/  S2UR UR5, SR_CgaCtaId ;  /* 0x00000000000579c3 */ /* 0x000e220000008800 */
[----:B------:R-:W-:Y:S01]  /*8410*/  UIADD3 UR14, UR14, 0x30860, URZ ;  /* 0x000308600e0e7890 */ /* 0x000fe2000fffe03f */
[----:B------:R-:W-:Y:S01]  /*8420*/  ISETP.GT.AND P1, PT, R20, UR61, PT ;  /* 0x0000003d14007c0c */ /* 0x000fe2000bf24270 */
[----:B------:R-:W-:Y:S01]  /*8430*/  UMOV UR6, UR4 ;  /* 0x0000000400067c82 */ /* 0x000fe20008000000 */
[----:B------:R-:W-:Y:S01]  /*8440*/  F2FP.F16.F32.PACK_AB R189, R14, R189 ;  /* 0x000000bd0ebd723e */ /* 0x000fe200000000ff */
[----:B------:R-:W-:Y:S01]  /*8450*/  VIADD R20, R20, 0xffffffff ;  /* 0xffffffff14147836 */ /* 0x000fe20000000000 */
        /* <DEDUP_REMOVED lines=10> */
[----:B------:R-:W-:Y:S01]  /*8500*/  F2FP.F16.F32.PACK_AB R181, R160, R181 ;  /* 0x000000b5a0b5723e */ /* 0x000fe200000000ff */
[----:B0-----:R-:W-:Y:S01]  /*8510*/  UPRMT UR14, UR5, 0x654, UR14 ;  /* 0x00000654050e7896 */ /* 0x001fe2000800000e */
        /* <DEDUP_REMOVED lines=15> */
[----:B------:R-:W-:Y:S01]  /*8610*/  F2FP.F16.F32.PACK_AB R171, R143, R128 ;  /* 0x000000808fab723e */ /* 0x000fe200000000ff */
[----:B------:R-:W-:Y:S06]  /*8620*/  @P1 BRA `(.L_x_1016) ;  /* 0xffffffc800241947 */ /* 0x000fec000383ffff */
.L_x_997:
[----:B------:R-:W-:Y:S01]  /*8630*/  R2UR UR5, R18 ;  /* 0x00000000120572ca */ /* 0x000fe200000e0000 */
[----:B------:R-:W0:Y:S01]  /*8640*/  LDC R14, c[0x0][0x2f0] ;  /* 0x0000bc00ff0e7b82 */ /* 0x000e220000000800 */
[----:B------:R-:W-:Y:S01]  /*8650*/  R2UR UR6, R19 ;  /* 0x00000000130672ca */ /* 0x000fe200000e0000 */
[----:B------:R-:W-:-:S10]  /*8660*/  UIADD3 UR10, -UR10, 0x1, URZ ;  /* 0x000000010a0a7890 */ /* 0x000fd4000fffe13f */
[----:B------:R-:W-:Y:S01]  /*8670*/  UISETP.NE.AND UP0, UPT, UR5, URZ, UPT ;  /* 0x0000003f0500728c */ /* 0x000fe2000bf05270 */
[----:B------:R-:W1:Y:S01]  /*8680*/  S2UR UR5, SR_CTAID.X ;  /* 0x00000000000579c3 */ /* 0x000e620000002500 */
[----:B------:R-:W-:-:S04]  /*8690*/  UISETP.NE.AND UP1, UPT, UR6, URZ, UPT ;  /* 0x0000003f0600728c */ /* 0x000fc8000bf25270 */
[----:B------:R-:W-:Y:S01]  /*86a0*/  PLOP3.LUT P1, PT, PT, PT, UP0, 0x40, 0x0 ;  /* 0x000000000000781c */ /* 0x000fe20003f2e808 */
[----:B0-----:R-:W-:-:S06]  /*86b0*/  IMAD R14, R17, R14, UR10 ;  /* 0x0000000a110e7e24 */ /* 0x001fcc000f8e020e */
[----:B------:R-:W-:Y:S01]  /*86c0*/  @UP1 ULDC UR10, c[0x0][0x44c] ;  /* 0x00011300000a1ab9 */ /* 0x000fe20000000800 */
[----:B------:R-:W-:Y:S01]  /*86d0*/  @UP1 ULDC UR14, c[0x0][0x450] ;  /* 0x00011400000e1ab9 */ /* 0x000fe20000000800 */
[----:B------:R-:W-:Y:S01]  /*86e0*/  R2UR UR6, R14 ;  /* 0x000000000e0672ca */ /* 0x000fe200000e0000 */
[----:B-1----:R-:W-:-:S04]  /*86f0*/  ULEA UR5, UR5, 0x7f, 0x7 ;  /* 0x0000007f05057891 */ /* 0x002fc8000f8e383f */
[----:B------:R-:W-:-:S04]  /*8700*/  UIMAD.WIDE.U32 UR10, UR5, UR10, URZ ;  /* 0x0000000a050a72a5 */ /* 0x000fc8000f8e003f */
[----:B------:R-:W-:-:S04]  /*8710*/  @UP1 USHF.R.U32.HI UR5, URZ, UR14, UR11 ;  /* 0x0000000e3f051299 */ /* 0x000fc8000801160b */
[----:B------:R-:W-:-:S03]  /*8720*/  UIADD3 UR5, UR6, UR5, URZ ;  /* 0x0000000506057290 */ /* 0x000fc6000fffe03f */
[----:B------:R-:W-:Y:S02]  /*8730*/  ULDC UR6, c[0x0][0x9dc] ;  /* 0x0002770000067ab9 */ /* 0x000fe40000000800 */
[----:B------:R-:W-:Y:S01]  /*8740*/  UIADD3 UR6, UR5, -UR6, URZ ;  /* 0x8000000605067290 */ /* 0x000fe2000fffe03f */
[----:B------:R-:W-:Y:S11]  /*8750*/  @P1 BRA `(.L_x_1017) ;  /* 0x00000000004c1947 */ /* 0x000ff60003800000 */
[----:B------:R-:W-:-:S06]  /*8760*/  UISETP.GT.AND UP0, UPT, UR5, -0x1, UPT ;  /* 0xffffffff0500788c */ /* 0x000fcc000bf04270 */
[----:B------:R-:W-:-:S13]  /*8770*/  PLOP3.LUT P1, PT, PT, PT, UP0, 0x80, 0x0 ;  /* 0x000000000000781c */ /* 0x000fda0003f2f008 */
[----:B------:R-:W-:Y:S05]  /*8780*/  @P1 BRA `(.L_x_1018) ;  /* 0x0000000000201947 */ /* 0x000fea0003800000 */
[----:B------:R-:W-:Y:S01]  /*8790*/  ULDC UR14, c[0x0][0x9e4] ;  /* 0x00027900000e7ab9 */ /* 0x000fe20000000800 */
[----:B------:R-:W-:Y:S02]  /*87a0*/  ULOP3.LUT UR5, URZ, UR5, URZ, 0x33, !UPT ;  /* 0x000000053f057292 */ /* 0x000fe4000f8e333f */
[----:B------:R-:W-:-:S11]  /*87b0*/  UISETP.NE.AND UP0, UPT, UR14, 0x1, UPT ;  /* 0x000000010e00788c */ /* 0x000fd6000bf05270 */
[----:B------:R-:W-:Y:S02]  /*87c0*/  @UP0 ULDC.64 UR18, c[0x0][0x9e8] ;  /* 0x00027a0000120ab9 */ /* 0x000fe40000000a00 */
[----:B------:R-:W-:-:S04]  /*87d0*/  UIMAD.WIDE.U32 UR10, UR5, UR18, URZ ;  /* 0x00000012050a72a5 */ /* 0x000fc8000f8e003f */
[----:B------:R-:W-:-:S04]  /*87e0*/  @UP0 USHF.R.U32.HI UR5, URZ, UR19, UR11 ;  /* 0x000000133f050299 */ /* 0x000fc8000801160b */
[----:B------:R-:W-:Y:S01]  /*87f0*/  ULOP3.LUT UR5, URZ, UR5, URZ, 0x33, !UPT ;  /* 0x000000053f057292 */ /* 0x000fe2000f8e333f */
[----:B------:R-:W-:Y:S11]  /*8800*/  BRA `(.L_x_1019) ;  /* 0x0000000000147947 */ /* 0x000ff60003800000 */
.L_x_1018:
[----:B------:R-:W-:Y:S02]  /*8810*/  ULDC UR14, c[0x0][0x9e4] ;  /* 0x00027900000e7ab9 */ /* 0x000fe40000000800 */
[----:B------:R-:W-:-:S11]  /*8820*/  UISETP.NE.AND UP0, UPT, UR14, 0x1, UPT ;  /* 0x000000010e00788c */ /* 0x000fd6000bf05270 */
[----:B------:R-:W-:Y:S02]  /*8830*/  @UP0 ULDC.64 UR18, c[0x0][0x9e8] ;  /* 0x00027a0000120ab9 */ /* 0x000fe40000000a00 */
[----:B------:R-:W-:-:S04]  /*8840*/  UIMAD.WIDE.U32 UR10, UR5, UR18, URZ ;  /* 0x00000012050a72a5 */ /* 0x000fc8000f8e003f */
[----:B------:R-:W-:-:S12]  /*8850*/  @UP0 USHF.R.U32.HI UR5, URZ, UR19, UR11 ;  /* 0x000000133f050299 */ /* 0x000fd8000801160b */
.L_x_1019:
[----:B------:R-:W-:-:S04]  /*8860*/  UIMAD UR5, UR5, UR14, URZ ;  /* 0x0000000e050572a4 */ /* 0x000fc8000f8e023f */
[----:B------:R-:W-:-:S04]  /*8870*/  UISETP.LT.AND UP0, UPT, UR6, UR5, UPT ;  /* 0x000000050600728c */ /* 0x000fc8000bf01270 */
[----:B------:R-:W-:-:S12]  /*8880*/  USEL UR6, UR6, UR5, !UP0 ;  /* 0x0000000506067287 */ /* 0x000fd8000c000000 */
.L_x_1017:
[----:B------:R-:W-:Y:S01]  /*8890*/  UIADD3 UR10, UR6, 0x5f, URZ ;  /* 0x0000005f060a7890 */ /* 0x000fe2000fffe03f */
[----:B------:R-:W-:-:S03]  /*88a0*/  R2UR UR14, R22 ;  /* 0x00000000160e72ca */ /* 0x000fc600000e0000 */
[----:B------:R-:W-:-:S04]  /*88b0*/  UIMAD.WIDE UR10, UR10, 0x2aaaaaab, URZ ;  /* 0x2aaaaaab0a0a78a5 */ /* 0x000fc8000f8e023f */
[----:B------:R-:W-:-:S04]  /*88c0*/  USHF.R.U32.HI UR5, URZ, 0x1f, UR11 ;  /* 0x0000001f3f057899 */ /* 0x000fc8000801160b */
[----:B------:R-:W-:-:S04]  /*88d0*/  ULEA.HI.SX32 UR5, UR11, UR5, 0x1c ;  /* 0x000000050b057291 */ /* 0x000fc8000f8fe23f */
[----:B------:R-:W-:-:S04]  /*88e0*/  UISETP.LT.AND UP0, UPT, UR14, UR5, UPT ;  /* 0x000000050e00728c */ /* 0x000fc8000bf01270 */
[----:B------:R-:W-:-:S06]  /*88f0*/  USEL UR61, UR14, UR5, !UP0 ;  /* 0x000000050e3d7287 */ /* 0x000fcc000c000000 */
[----:B------:R-:W-:-:S13]  /*8900*/  ISETP.GE.AND P1, PT, R20, UR61, PT ;  /* 0x0000003d14007c0c */ /* 0x000fda000bf26270 */
[----:B------:R-:W-:Y:S05]  /*8910*/  @!P1 BRA `(.L_x_1020) ;  /* 0x0000002400089947 */ /* 0x000fea0003800000 */
[----:B------:R-:W-:Y:S01]  /*8920*/  IMAD.MOV.U32 R21, RZ, RZ, R10 ;  /* 0x000000ffff157224 */ /* 0x000fe200078e000a */
[----:B------:R-:W-:Y:S01]  /*8930*/  UMOV UR60, UR7 ;  /* 0x00000007003c7c82 */ /* 0x000fe20008000000 */
[----:B------:R-:W-:Y:S01]  /*8940*/  IMAD.MOV.U32 R15, RZ, RZ, R8 ;  /* 0x000000ffff0f7224 */ /* 0x000fe200078e0008 */
[----:B------:R-:W-:Y:S01]  /*8950*/  UMOV UR38, UR4 ;  /* 0x0000000400267c82 */ /* 0x000fe20008000000 */
[----:B------:R-:W-:Y:S01]  /*8960*/  IMAD.MOV.U32 R14, RZ, RZ, R20 ;  /* 0x000000ffff0e7224 */ /* 0x000fe200078e0014 */
[----:B------:R-:W-:-:S06]  /*8970*/  ULDC UR6, c[0x0][0x9d8] ;  /* 0x0002760000067ab9 */ /* 0x000fcc0000000800 */
.L_x_1031:
[----:B------:R-:W-:-:S04]  /*8980*/  UIADD3 UR4, UR38, 0x1, URZ ;  /* 0x0000000126047890 */ /* 0x000fc8000fffe03f */
[----:B------:R-:W-:-:S04]  /*8990*/  UISETP.NE.AND UP0, UPT, UR4, 0x2, UPT ;  /* 0x000000020400788c */ /* 0x000fc8000bf05270 */
[----:B------:R-:W-:Y:S02]  /*89a0*/  USEL UR7, URZ, 0x1, UP0 ;  /* 0x000000013f077887 */ /* 0x000fe40008000000 */
[----:B------:R-:W-:Y:S02]  /*89b0*/  USEL UR4, UR4, URZ, UP0 ;  /* 0x0000003f04047287 */ /* 0x000fe40008000000 */
[----:B------:R-:W-:Y:S01]  /*89c0*/  ULOP3.LUT UR7, UR60, UR7, URZ, 0x3c, !UPT ;  /* 0x000000073c077292 */ /* 0x000fe2000f8e3c3f */
[----:B------:R-:W-:Y:S11]  /*89d0*/  @!P0 BRA `(.L_x_1021) ;  /* 0x0000000000048947 */ /* 0x000ff60003800000 */
[----:B------:R-:W-:Y:S01]  /*89e0*/  BPT.TRAP 0x1 ;  /* 0x000000040000795c */ /* 0x000fe20000300000 */
.L_x_1021:
[----:B------:R-:W-:Y:S01]  /*89f0*/  ULEA UR5, UR4, UR39, 0x3 ;  /* 0x0000002704057291 */ /* 0x000fe2000f8e183f */
[----:B------:R-:W-:-:S04]  /*8a00*/  MOV R8, UR7 ;  /* 0x0000000700087c02 */ /* 0x000fc80008000f00 */
[----:B------:R-:W-:-:S04]  /*8a10*/  SHF.L.U32 R8, R8, 0x1f, RZ ;  /* 0x0000001f08087819 */ /* 0x000fc800000006ff */
[----:B------:R0:W1:Y:S01]  /*8a20*/  SYNCS.PHASECHK.TRANS64.TRYWAIT P1, [UR5+0x30830], R8 ;  /* 0x03083008ff0075a7 */ /* 0x0000620008020145 */
[----:B------:R-:W-:Y:S05]  /*8a30*/  @!P0 BRA `(.L_x_1022) ;  /* 0x0000000000048947 */ /* 0x000fea0003800000 */
[----:B------:R-:W-:Y:S01]  /*8a40*/  BPT.TRAP 0x1 ;  /* 0x000000040000795c */ /* 0x000fe20000300000 */
.L_x_1022:
[----:B-1----:R-:W-:Y:S05]  /*8a50*/  @P1 BRA `(.L_x_1023) ;  /* 0x0000000000081947 */ /* 0x002fea0003800000 */
[----:B------:R-:W1:Y:S02]  /*8a60*/  SYNCS.PHASECHK.TRANS64.TRYWAIT P1, [UR5+0x30830], R8 ;  /* 0x03083008ff0075a7 */ /* 0x000e640008020145 */
[----:B-1----:R-:W-:Y:S05]  /*8a70*/  @!P1 BRA `(.L_x_1024) ;  /* 0x000000cc00249947 */ /* 0x002fea0003800000 */
.L_x_1023:
        /* <DEDUP_REMOVED lines=162> */
.L_x_1025:
[----:B------:R-:W-:Y:S01]  /*94a0*/  ULEA UR5, UR38, UR39, 0x3 ;  /* 0x0000002726057291 */ /* 0x000fe2000f8e183f */
[----:B------:R-:W-:-:S05]  /*94b0*/  IMAD.U32 R0, RZ, RZ, UR60 ;  /* 0x0000003cff007e24 */ /* 0x000fca000f8e00ff */
[----:B------:R-:W-:-:S04]  /*94c0*/  SHF.L.U32 R0, R0, 0x1f, RZ ;  /* 0x0000001f00007819 */ /* 0x000fc800000006ff */
[----:B------:R2:W3:Y:S01]  /*94d0*/  SYNCS.PHASECHK.TRANS64.TRYWAIT P1, [UR5+0x30850], R0 ;  /* 0x03085000ff0075a7 */ /* 0x0004e20008020145 */
[----:B------:R-:W-:Y:S05]  /*94e0*/  @!P0 BRA `(.L_x_1026) ;  /* 0x0000000000048947 */ /* 0x000fea0003800000 */
[----:B------:R-:W-:Y:S01]  /*94f0*/  BPT.TRAP 0x1 ;  /* 0x000000040000795c */ /* 0x000fe20000300000 */
.L_x_1026:
[----:B---3--:R-:W-:Y:S05]  /*9500*/  @P1 BRA `(.L_x_1027) ;  /* 0x0000000000081947 */ /* 0x008fea0003800000 */
[----:B------:R-:W3:Y:S02]  /*9510*/  SYNCS.PHASECHK.TRANS64.TRYWAIT P1, [UR5+0x30850], R0 ;  /* 0x03085000ff0075a7 */ /* 0x000ee40008020145 */
[----:B---3--:R-:W-:Y:S05]  /*9520*/  @!P1 BRA `(.L_x_1028) ;  /* 0x000000c000909947 */ /* 0x008fea0003800000 */
.L_x_1027:
        /* <DEDUP_REMOVED lines=37> */
.L_x_1029:
        /* <DEDUP_REMOVED lines=39> */
[----:B----4-:R-:W-:Y:S01]  /*99f0*/  FMNMX.FTZ R121, R20, R21, !PT ;  /* 0x0000001514797209 */ /* 0x010fe20007810000 */
        /* <DEDUP_REMOVED lines=20> */
[----:B------:R-:W3:Y:S01]  /*9b40*/  S2UR UR11, SR_CgaCtaId ;  /* 0x00000000000b79c3 */ /* 0x000ee20000008800 */
[----:B------:R-:W-:Y:S01]  /*9b50*/  ULEA UR10, UR4, UR39, 0x3 ;  /* 0x00000027040a7291 */ /* 0x000fe2000f8e183f */
[----:B------:R-:W5:Y:S01]  /*9b60*/  MUFU.TANH R176, R176 ;  /* 0x000000b000b07308 */ /* 0x000f620000002400 */
[----:B----4-:R-:W-:-:S02]  /*9b70*/  FMNMX.FTZ R9, R174, R9, !PT ;  /* 0x00000009ae097209 */ /* 0x010fc40007810000 */
[----:B------:R-:W-:-:S05]  /*9b80*/  UIADD3 UR10, UR10, 0x30840, URZ ;  /* 0x000308400a0a7890 */ /* 0x000fca000fffe03f */
[----:B------:R-:W4:Y:S01]  /*9b90*/  MUFU.TANH R124, R124 ;  /* 0x0000007c007c7308 */ /* 0x000f220000002400 */
[----:B-1----:R-:W-:-:S07]  /*9ba0*/  FMNMX.FTZ R121, R122, R121, !PT ;  /* 0x000000797a797209 */ /* 0x002fce0007810000 */
[----:B------:R-:W1:Y:S01]  /*9bb0*/  MUFU.TANH R178, R178 ;  /* 0x000000b200b27308 */ /* 0x000e620000002400 */
[----:B-----5:R-:W-:Y:S01]  /*9bc0*/  FMNMX.FTZ R9, R176, R9, !PT ;  /* 0x00000009b0097209 */ /* 0x020fe20007810000 */
[----:B---3--:R-:W-:-:S06]  /*9bd0*/  UPRMT UR10, UR11, 0x654, UR10 ;  /* 0x000006540b0a7896 */ /* 0x008fcc000800000a */
[----:B------:R-:W3:Y:S01]  /*9be0*/  MUFU.TANH R126, R126 ;  /* 0x0000007e007e7308 */ /* 0x000ee20000002400 */
[----:B----4-:R-:W-:Y:S02]  /*9bf0*/  FMNMX.FTZ R121, R124, R121, !PT ;  /* 0x000000797c797209 */ /* 0x010fe40007810000 */
[----:B------:R-:W-:Y:S05]  /*9c00*/  SYNCS.ARRIVE.TRANS64.RED.A1T0 RZ, [UR10], RZ ;  /* 0x000000ffffff79a7 */ /* 0x000fea000810040a */
[----:B------:R-:W4:Y:S01]  /*9c10*/  MUFU.TANH R180, R180 ;  /* 0x000000b400b47308 */ /* 0x000f220000002400 */
[----:B-1----:R-:W-:-:S07]  /*9c20*/  FMNMX.FTZ R9, R178, R9, !PT ;  /* 0x00000009b2097209 */ /* 0x002fce0007810000 */
[----:B------:R-:W1:Y:S01]  /*9c30*/  MUFU.TANH R128, R128 ;  /* 0x0000008000807308 */ /* 0x000e620000002400 */
[----:B---3--:R-:W-:-:S07]  /*9c40*/  FMNMX.FTZ R121, R126, R121, !PT ;  /* 0x000000797e797209 */ /* 0x008fce0007810000 */
[----:B------:R-:W3:Y:S01]  /*9c50*/  MUFU.TANH R182, R182 ;  /* 0x000000b600b67308 */ /* 0x000ee20000002400 */
[----:B----4-:R-:W-:-:S07]  /*9c60*/  FMNMX.FTZ R9, R180, R9, !PT ;  /* 0x00000009b4097209 */ /* 0x010fce0007810000 */
        /* <DEDUP_REMOVED lines=62> */
[----:B------:R-:W2:Y:S01]  /*a050*/  MUFU.TANH R214, R214 ;  /* 0x000000d600d67308 */ /* 0x000ea20000002400 */
[----:B---3--:R-:W-:-:S07]  /*a060*/  FMNMX.FTZ R9, R212, R9, !PT ;  /* 0x00000009d4097209 */ /* 0x008fce0007810000 */
[----:B------:R-:W1:Y:S01]  /*a070*/  MUFU.TANH R162, R162 ;  /* 0x000000a200a27308 */ /* 0x000e620000002400 */
[----:B----4-:R-:W-:-:S07]  /*a080*/  FMNMX.FTZ R121, R160, R121, !PT ;  /* 0x00000079a0797209 */ /* 0x010fce0007810000 */
[----:B------:R-:W3:Y:S01]  /*a090*/  MUFU.TANH R164, R164 ;  /* 0x000000a400a47308 */ /* 0x000ee20000002400 */
[----:B--2---:R-:W-:-:S05]  /*a0a0*/  FMNMX.FTZ R0, R214, R9, !PT ;  /* 0x00000009d6007209 */ /* 0x004fca0007810000 */
[----:B------:R-:W2:Y:S01]  /*a0b0*/  SHFL.BFLY PT, R9, R0, 0x2, 0x1f ;  /* 0x0c401f0000097f89 */ /* 0x000ea200000e0000 */
[----:B-1----:R-:W-:-:S04]  /*a0c0*/  FMNMX.FTZ R121, R162, R121, !PT ;  /* 0x00000079a2797209 */ /* 0x002fc80007810000 */
[----:B---3--:R-:W-:-:S05]  /*a0d0*/  FMNMX.FTZ R121, R164, R121, !PT ;  /* 0x00000079a4797209 */ /* 0x008fca0007810000 */
[----:B0-----:R-:W0:Y:S01]  /*a0e0*/  SHFL.BFLY PT, R8, R121, 0x2, 0x1f ;  /* 0x0c401f0079087f89 */ /* 0x001e2200000e0000 */
[----:B--2---:R-:W-:Y:S02]  /*a0f0*/  FMNMX.FTZ R2, R0, R9, !PT ;  /* 0x0000000900027209 */ /* 0x004fe40007810000 */
[----:B------:R-:W1:Y:S03]  /*a100*/  LDC R9, c[0x0][0x988] ;  /* 0x00026200ff097b82 */ /* 0x000e660000000800 */
[----:B------:R-:W2:Y:S01]  /*a110*/  SHFL.BFLY PT, R123, R2, 0x1, 0x1f ;  /* 0x0c201f00027b7f89 */ /* 0x000ea200000e0000 */
[----:B0-----:R-:W-:-:S05]  /*a120*/  FMNMX.FTZ R125, R121, R8, !PT ;  /* 0x00000008797d7209 */ /* 0x001fca0007810000 */
[----:B------:R-:W0:Y:S01]  /*a130*/  SHFL.BFLY PT, R10, R125, 0x1, 0x1f ;  /* 0x0c201f007d0a7f89 */ /* 0x000e2200000e0000 */
[----:B--2---:R-:W-:-:S05]  /*a140*/  FMNMX.FTZ R8, R2, R123, !PT ;  /* 0x0000007b02087209 */ /* 0x004fca0007810000 */
[C---:B------:R-:W-:Y:S01]  /*a150*/  FADD.FTZ R166, -R8.reuse, R15 ;  /* 0x0000000f08a67221 */ /* 0x040fe20000010100 */
[----:B-1----:R-:W-:-:S03]  /*a160*/  FMUL.FTZ R141, R8, R9 ;  /* 0x00000009088d7220 */ /* 0x002fc60000410000 */
[-C--:B------:R-:W-:Y:S01]  /*a170*/  FMUL.FTZ R123, R166, R9.reuse ;  /* 0x00000009a67b7220 */ /* 0x080fe20000410000 */
[-CC-:B------:R-:W-:Y:S01]  /*a180*/  FFMA.FTZ R15, R168, R9.reuse, -R141.reuse ;  /* 0x00000009a80f7223 */ /* 0x180fe2000001088d */
[-CC-:B------:R-:W-:Y:S01]  /*a190*/  FFMA.FTZ R121, R176, R9.reuse, -R141.reuse ;  /* 0x00000009b0797223 */ /* 0x180fe2000001088d */
[-CC-:B------:R-:W-:Y:S01]  /*a1a0*/  FFMA.FTZ R168, R174, R9.reuse, -R141.reuse ;  /* 0x00000009aea87223 */ /* 0x180fe2000001088d */
[----:B------:R1:W-:Y:S01]  /*a1b0*/  MUFU.EX2 R0, R123 ;  /* 0x0000007b00007308 */ /* 0x0003e20000000800 */
[-CC-:B------:R-:W-:Y:S01]  /*a1c0*/  FFMA.FTZ R176, R192, R9.reuse, -R141.reuse ;  /* 0x00000009c0b07223 */ /* 0x180fe2000001088d */
[-CC-:B------:R-:W-:Y:S01]  /*a1d0*/  FFMA.FTZ R129, R194, R9.reuse, -R141.reuse ;  /* 0x00000009c2817223 */ /* 0x180fe2000001088d */
[----:B0-----:R-:W-:Y:S01]  /*a1e0*/  FMNMX.FTZ R10, R125, R10, !PT ;  /* 0x0000000a7d0a7209 */ /* 0x001fe20007810000 */
[-CC-:B------:R-:W-:Y:S01]  /*a1f0*/  FFMA.FTZ R125, R186, R9.reuse, -R141.reuse ;  /* 0x00000009ba7d7223 */ /* 0x180fe2000001088d */
[-CC-:B------:R-:W-:Y:S01]  /*a200*/  FFMA.FTZ R131, R198, R9.reuse, -R141.reuse ;  /* 0x00000009c6837223 */ /* 0x180fe2000001088d */
[-CC-:B------:R-:W-:Y:S01]  /*a210*/  FFMA.FTZ R133, R200, R9.reuse, -R141.reuse ;  /* 0x00000009c8857223 */ /* 0x180fe2000001088d */
[-C--:B------:R-:W-:Y:S01]  /*a220*/  FFMA.FTZ R174, R202, R9.reuse, -R141 ;  /* 0x00000009caae7223 */ /* 0x080fe2000001088d */
[----:B------:R-:W-:Y:S01]  /*a230*/  FADD.FTZ R166, -R10, R21 ;  /* 0x000000150aa67221 */ /* 0x000fe20000010100 */
[-CC-:B------:R-:W-:Y:S01]  /*a240*/  FFMA.FTZ R21, R172, R9.reuse, -R141.reuse ;  /* 0x00000009ac157223 */ /* 0x180fe2000001088d */
[-CC-:B-1----:R-:W-:Y:S01]  /*a250*/  FFMA.FTZ R123, R180, R9.reuse, -R141.reuse ;  /* 0x00000009b47b7223 */ /* 0x182fe2000001088d */
[-CC-:B------:R-:W-:Y:S01]  /*a260*/  FFMA.FTZ R172, R182, R9.reuse, -R141.reuse ;  /* 0x00000009b6ac7223 */ /* 0x180fe2000001088d */
[-C--:B------:R-:W-:Y:S01]  /*a270*/  FMUL.FTZ R127, R166, R9.reuse ;  /* 0x00000009a67f7220 */ /* 0x080fe20000410000 */
        /* <DEDUP_REMOVED lines=12> */
[-C--:B0-----:R-:W-:Y:S01]  /*a340*/  FFMA.FTZ R127, R190, R9.reuse, -R141 ;  /* 0x00000009be7f7223 */ /* 0x081fe2000001088d */
[-C--:B------:R-:W-:Y:S01]  /*a350*/  FMUL.FTZ R141, R10, R9.reuse ;  /* 0x000000090a8d7220 */ /* 0x080fe20000410000 */
[----:B------:R-:W0:Y:S03]  /*a360*/  MUFU.EX2 R15, R15 ;  /* 0x0000000f000f7308 */ /* 0x000e260000000800 */
[-CC-:B------:R-:W-:Y:S01]  /*a370*/  FFMA.FTZ R189, R20, R9.reuse, -R141.reuse ;  /* 0x0000000914bd7223 */ /* 0x180fe2000001088d */
[-CC-:B------:R-:W-:Y:S01]  /*a380*/  FFMA.FTZ R20, R120, R9.reuse, -R141.reuse ;  /* 0x0000000978147223 */ /* 0x180fe2000001088d */
        /* <DEDUP_REMOVED lines=10> */
[-C--:B------:R-:W-:Y:S01]  /*a430*/  FFMA.FTZ R128, R140, R9.reuse, -R141 ;  /* 0x000000098c807223 */ /* 0x080fe2000001088d */
[----:B------:R-:W2:Y:S01]  /*a440*/  MUFU.EX2 R189, R189 ;  /* 0x000000bd00bd7308 */ /* 0x000ea20000000800 */
[----:B0-----:R-:W-:Y:S01]  /*a450*/  FFMA.FTZ R143, R0, R6, R15 ;  /* 0x00000006008f7223 */ /* 0x001fe2000001000f */
[-CC-:B------:R-:W-:Y:S01]  /*a460*/  FFMA.FTZ R177, R142, R9.reuse, -R141.reuse ;  /* 0x000000098eb17223 */ /* 0x180fe2000001088d */
[-CC-:B------:R-:W-:Y:S01]  /*a470*/  FFMA.FTZ R130, R144, R9.reuse, -R141.reuse ;  /* 0x0000000990827223 */ /* 0x180fe2000001088d */
[-CC-:B------:R-:W-:Y:S01]  /*a480*/  FFMA.FTZ R179, R146, R9.reuse, -R141.reuse ;  /* 0x0000000992b37223 */ /* 0x180fe2000001088d */
[-CC-:B------:R-:W-:Y:S01]  /*a490*/  FFMA.FTZ R132, R148, R9.reuse, -R141.reuse ;  /* 0x0000000994847223 */ /* 0x180fe2000001088d */
[-CC-:B------:R-:W-:Y:S01]  /*a4a0*/  FFMA.FTZ R173, R150, R9.reuse, -R141.reuse ;  /* 0x0000000996ad7223 */ /* 0x180fe2000001088d */
[-C--:B------:R-:W-:Y:S01]  /*a4b0*/  FFMA.FTZ R154, R154, R9.reuse, -R141 ;  /* 0x000000099a9a7223 */ /* 0x080fe2000001088d */
[----:B------:R-:W0:Y:S01]  /*a4c0*/  MUFU.EX2 R20, R20 ;  /* 0x0000001400147308 */ /* 0x000e220000000800 */
[----:B-1----:R-:W-:Y:S01]  /*a4d0*/  FADD.FTZ R6, R166, R143 ;  /* 0x0000008fa6067221 */ /* 0x002fe20000010000 */
[-CC-:B------:R-:W-:Y:S01]  /*a4e0*/  FFMA.FTZ R156, R156, R9.reuse, -R141.reuse ;  /* 0x000000099c9c7223 */ /* 0x180fe2000001088d */
[-CC-:B------:R-:W-:Y:S01]  /*a4f0*/  FFMA.FTZ R158, R158, R9.reuse, -R141.reuse ;  /* 0x000000099e9e7223 */ /* 0x180fe2000001088d */
[-CC-:B------:R-:W-:Y:S01]  /*a500*/  FFMA.FTZ R160, R160, R9.reuse, -R141.reuse ;  /* 0x00000009a0a07223 */ /* 0x180fe2000001088d */
[----:B------:R-:W-:-:S03]  /*a510*/  FFMA.FTZ R162, R162, R9, -R141 ;  /* 0x00000009a2a27223 */ /* 0x000fc6000001088d */
[----:B------:R-:W1:Y:S01]  /*a520*/  MUFU.EX2 R21, R21 ;  /* 0x0000001500157308 */ /* 0x000e620000000800 */
[----:B--2---:R-:W-:-:S07]  /*a530*/  FFMA.FTZ R3, R2, R3, R189 ;  /* 0x0000000302037223 */ /* 0x004fce00000100bd */
        /* <DEDUP_REMOVED lines=14> */
[-CC-:B------:R-:W-:Y:S01]  /*a620*/  FFMA.FTZ R134, R152, R9.reuse, -R141.reuse ;  /* 0x0000000998867223 */ /* 0x180fe2000001088d */
[----:B------:R-:W-:-:S05]  /*a630*/  FFMA.FTZ R141, R164, R9, -R141 ;  /* 0x00000009a48d7223 */ /* 0x000fca000001088d */
        /* <DEDUP_REMOVED lines=76> */
.L_x_1030:
[----:B------:R-:W0:Y:S01]  /*ab00*/  S2UR UR10, SR_CgaCtaId ;  /* 0x00000000000a79c3 */ /* 0x000e220000008800 */
[----:B------:R-:W-:Y:S01]  /*ab10*/  UIADD3 UR5, UR5, 0x30860, URZ ;  /* 0x0003086005057890 */ /* 0x000fe2000fffe03f */
[----:B------:R-:W-:Y:S01]  /*ab20*/  ISETP.GT.AND P1, PT, R14, UR61, PT ;  /* 0x0000003d0e007c0c */ /* 0x000fe2000bf24270 */
[----:B------:R-:W-:Y:S01]  /*ab30*/  UMOV UR60, UR7 ;  /* 0x00000007003c7c82 */ /* 0x000fe20008000000 */
        /* <DEDUP_REMOVED lines=31> */
[----:B------:R-:W-:-:S07]  /*ad30*/  IMAD.MOV.U32 R20, RZ, RZ, R14 ;  /* 0x000000ffff147224 */ /* 0x000fce00078e000e */
.L_x_1020:
[----:B------:R-:W-:-:S13]  /*ad40*/  R2UR UR5, R22 ;  /* 0x00000000160572ca */ /* 0x000fda00000e0000 */
[----:B------:R-:W-:-:S13]  /*ad50*/  ISETP.GE.AND P1, PT, R20, UR5, PT ;  /* 0x0000000514007c0c */ /* 0x000fda000bf26270 */
[----:B------:R-:W-:Y:S05]  /*ad60*/  @!P1 BRA `(.L_x_1032) ;  /* 0x0000003400f09947 */ /* 0x000fea0003800000 */
[----:B------:R-:W-:Y:S01]  /*ad70*/  IMAD.MOV.U32 R15, RZ, RZ, R10 ;  /* 0x000000ffff0f7224 */ /* 0x000fe200078e000a */
[----:B------:R-:W-:Y:S01]  /*ad80*/  UMOV UR61, UR7 ;  /* 0x00000007003d7c82 */ /* 0x000fe20008000000 */
[----:B------:R-:W-:Y:S01]  /*ad90*/  IMAD.MOV.U32 R14, RZ, RZ, R8 ;  /* 0x000000ffff0e7224 */ /* 0x000fe200078e0008 */
[----:B------:R-:W-:Y:S01]  /*ada0*/  UMOV UR38, UR4 ;  /* 0x0000000400267c82 */ /* 0x000fe20008000000 */
[----:B------:R-:W-:-:S05]  /*adb0*/  ULDC UR6, c[0x0][0x9d8] ;  /* 0x0002760000067ab9 */ /* 0x000fca0000000800 */
.L_x_1051:
[----:B------:R-:W-:-:S04]  /*adc0*/  UIADD3 UR4, UR38, 0x1, URZ ;  /* 0x0000000126047890 */ /* 0x000fc8000fffe03f */
[----:B------:R-:W-:-:S04]  /*add0*/  UISETP.NE.AND UP0, UPT, UR4, 0x2, UPT ;  /* 0x000000020400788c */ /* 0x000fc8000bf05270 */
[----:B------:R-:W-:Y:S02]  /*ade0*/  USEL UR7, URZ, 0x1, UP0 ;  /* 0x000000013f077887 */ /* 0x000fe40008000000 */
[----:B------:R-:W-:Y:S02]  /*adf0*/  USEL UR4, UR4, URZ, UP0 ;  /* 0x0000003f04047287 */ /* 0x000fe40008000000 */
[----:B------:R-:W-:Y:S01]  /*ae00*/  ULOP3.LUT UR7, UR61, UR7, URZ, 0x3c, !UPT ;  /* 0x000000073d077292 */ /* 0x000fe2000f8e3c3f */
[----:B------:R-:W-:Y:S11]  /*ae10*/  @!P0 BRA `(.L_x_1033) ;  /* 0x0000000000048947 */ /* 0x000ff60003800000 */
[----:B------:R-:W-:Y:S01]  /*ae20*/  BPT.TRAP 0x1 ;  /* 0x000000040000795c */ /* 0x000fe20000300000 */
.L_x_1033:
[----:B------:R-:W-:Y:S01]  /*ae30*/  ULEA UR60, UR4, UR39, 0x3 ;  /* 0x00000027043c7291 */ /* 0x000fe2000f8e183f */
[----:B------:R-:W-:-:S05]  /*ae40*/  IMAD.U32 R8, RZ, RZ, UR7 ;  /* 0x00000007ff087e24 */ /* 0x000fca000f8e00ff */
[----:B------:R-:W-:-:S04]  /*ae50*/  SHF.L.U32 R8, R8, 0x1f, RZ ;  /* 0x0000001f08087819 */ /* 0x000fc800000006ff */
[----:B------:R0:W1:Y:S01]  /*ae60*/  SYNCS.PHASECHK.TRANS64.TRYWAIT P1, [UR60+0x30830], R8 ;  /* 0x03083008ff0075a7 */ /* 0x000062000802017c */
[----:B------:R-:W-:Y:S05]  /*ae70*/  @!P0 BRA `(.L_x_1034) ;  /* 0x0000000000048947 */ /* 0x000fea0003800000 */
[----:B------:R-:W-:Y:S01]  /*ae80*/  BPT.TRAP 0x1 ;  /* 0x000000040000795c */ /* 0x000fe20000300000 */
.L_x_1034:
[----:B-1----:R-:W-:Y:S05]  /*ae90*/  @P1 BRA `(.L_x_1035) ;  /* 0x0000000000081947 */ /* 0x002fea0003800000 */
[----:B------:R-:W1:Y:S02]  /*aea0*/  SYNCS.PHASECHK.TRANS64.TRYWAIT P1, [UR60+0x30830], R8 ;  /* 0x03083008ff0075a7 */ /* 0x000e64000802017c */
[----:B-1----:R-:W-:Y:S05]  /*aeb0*/  @!P1 BRA `(.L_x_1036) ;  /* 0x000000a800449947 */ /* 0x002fea0003800000 */
.L_x_1035:
        /* <DEDUP_REMOVED lines=162> */
.L_x_1037:
[----:B------:R-:W-:Y:S01]  /*b8e0*/  ULEA UR5, UR38, UR39, 0x3 ;  /* 0x0000002726057291 */ /* 0x000fe2000f8e183f */
[----:B------:R-:W-:-:S05]  /*b8f0*/  IMAD.U32 R0, RZ, RZ, UR61 ;  /* 0x0000003dff007e24 */ /* 0x000fca000f8e00ff */
[----:B------:R-:W-:-:S04]  /*b900*/  SHF.L.U32 R0, R0, 0x1f, RZ ;  /* 0x0000001f00007819 */ /* 0x000fc800000006ff */
[----:B------:R2:W3:Y:S01]  /*b910*/  SYNCS.PHASECHK.TRANS64.TRYWAIT P1, [UR5+0x30850], R0 ;  /* 0x03085000ff0075a7 */ /* 0x0004e20008020145 */
[----:B------:R-:W-:Y:S05]  /*b920*/  @!P0 BRA `(.L_x_1038) ;  /* 0x0000000000048947 */ /* 0x000fea0003800000 */
[----:B------:R-:W-:Y:S01]  /*b930*/  BPT.TRAP 0x1 ;  /* 0x000000040000795c */ /* 0x000fe20000300000 */
.L_x_1038:
[----:B---3--:R-:W-:Y:S05]  /*b940*/  @P1 BRA `(.L_x_1039) ;  /* 0x0000000000081947 */ /* 0x008fea0003800000 */
[----:B------:R-:W3:Y:S02]  /*b950*/  SYNCS.PHASECHK.TRANS64.TRYWAIT P1, [UR5+0x30850], R0 ;  /* 0x03085000ff0075a7 */ /* 0x000ee40008020145 */
[----:B---3--:R-:W-:Y:S05]  /*b960*/  @!P1 BRA `(.L_x_1040) ;  /* 0x0000009c00b09947 */ /* 0x008fea0003800000 */
.L_x_1039:
        /* <DEDUP_REMOVED lines=37> */
.L_x_1041:
        /* <DEDUP_REMOVED lines=10> */
[----:B------:R-:W-:Y:S01]  /*bc60*/  FMUL.FTZ R123, R135, UR6 ;  /* 0x00000006877b7c20 */ /* 0x000fe20008410000 */
[----:B------:R-:W-:Y:S01]  /*bc70*/  FMUL.FTZ R135, R154, UR6 ;  /* 0x000000069a877c20 */ /* 0x000fe20008410000 */
[----:B------:R-:W-:Y:S01]  /*bc80*/  IMAD R176, R20, -0x60, RZ ;  /* 0xffffffa014b07824 */ /* 0x000fe200078e02ff */
[----:B------:R-:W-:Y:S01]  /*bc90*/  UISETP.NE.AND UP1, UPT, UR11, URZ, UPT ;  /* 0x0000003f0b00728c */ /* 0x000fe2000bf25270 */
[----:B------:R-:W-:Y:S01]  /*bca0*/  FMUL.FTZ R170, R128, UR6 ;  /* 0x0000000680aa7c20 */ /* 0x000fe20008410000 */
[----:B------:R-:W-:Y:S01]  /*bcb0*/  UISETP.NE.AND UP0, UPT, UR10, URZ, UPT ;  /* 0x0000003f0a00728c */ /* 0x000fe2000bf05270 */
[----:B------:R-:W-:Y:S01]  /*bcc0*/  FMUL.FTZ R171, R129, UR6 ;  /* 0x0000000681ab7c20 */ /* 0x000fe20008410000 */
[----:B------:R-:W-:Y:S01]  /*bcd0*/  FMUL.FTZ R9, R121, UR6 ;  /* 0x0000000679097c20 */ /* 0x000fe20008410000 */
[----:B--2---:R-:W-:Y:S01]  /*bce0*/  FMUL.FTZ R0, R122, UR6 ;  /* 0x000000067a007c20 */ /* 0x004fe20008410000 */
[----:B------:R-:W-:Y:S01]  /*bcf0*/  PLOP3.LUT P1, PT, PT, PT, UP1, 0x80, 0x0 ;  /* 0x000000000000781c */ /* 0x000fe20003f2f018 */
[----:B------:R-:W-:Y:S01]  /*bd00*/  FMUL.FTZ R169, R125, UR6 ;  /* 0x000000067da97c20 */ /* 0x000fe20008410000 */
[----:B------:R-:W-:Y:S01]  /*bd10*/  PLOP3.LUT P2, PT, PT, PT, UP1, 0x80, 0x0 ;  /* 0x000000000000781c */ /* 0x000fe20003f4f018 */
[----:B------:R-:W-:Y:S01]  /*bd20*/  FMUL.FTZ R10, R127, UR6 ;  /* 0x000000067f0a7c20 */ /* 0x000fe20008410000 */
[----:B------:R-:W-:Y:S01]  /*bd30*/  FMUL.FTZ R128, R146, UR6 ;  /* 0x0000000692807c20 */ /* 0x000fe20008410000 */
[----:B------:R-:W-:Y:S01]  /*bd40*/  @UP1 ULDC UR10, c[0x0][0x44c] ;  /* 0x00011300000a1ab9 */ /* 0x000fe20000000800 */
[----:B------:R-:W-:Y:S01]  /*bd50*/  FMUL.FTZ R129, R147, UR6 ;  /* 0x0000000693817c20 */ /* 0x000fe20008410000 */
[----:B------:R-:W-:Y:S01]  /*bd60*/  FMUL.FTZ R21, R126, UR6 ;  /* 0x000000067e157c20 */ /* 0x000fe20008410000 */
        /* <DEDUP_REMOVED lines=30> */
[----:B------:R-:W-:-:S02]  /*bf50*/  VIADD R143, R176, 0x1 ;  /* 0x00000001b08f7836 */ /* 0x000fc40000000000 */
        /* <DEDUP_REMOVED lines=8> */
[----:B------:R-:W-:Y:S01]  /*bfe0*/  IMAD R142, R12, -0x2, R143 ;  /* 0xfffffffe0c8e7824 */ /* 0x000fe200078e028f */
[----:B------:R-:W1:Y:S01]  /*bff0*/  MUFU.TANH R8, R8 ;  /* 0x0000000800087308 */ /* 0x000e620000002400 */
[----:B---3--:R-:W-:Y:S01]  /*c000*/  UPRMT UR60, UR14, 0x654, UR60 ;  /* 0x000006540e3c7896 */ /* 0x008fe2000800003c */
[----:B------:R-:W-:-:S02]  /*c010*/  ULDC UR15, c[0x0][0x288] ;  /* 0x0000a200000f7ab9 */ /* 0x000fc40000000800 */
[----:B------:R-:W-:Y:S01]  /*c020*/  ULDC UR14, c[0x0][0x9e0] ;  /* 0x00027800000e7ab9 */ /* 0x000fe20000000800 */
[C---:B------:R-:W-:Y:S01]  /*c030*/  IADD3 R143, R142.reuse, -UR15, R23 ;  /* 0x8000000f8e8f7c10 */ /* 0x040fe2000fffe017 */
[----:B------:R-:W-:Y:S02]  /*c040*/  VIADD R178, R142, 0xffffffff ;  /* 0xffffffff8eb27836 */ /* 0x000fe40000000000 */
[----:B------:R-:W2:Y:S01]  /*c050*/  MUFU.TANH R9, R9 ;  /* 0x0000000900097308 */ /* 0x000ea20000002400 */
[C---:B------:R-:W-:Y:S01]  /*c060*/  IADD3 R167, R143.reuse, UR14, RZ ;  /* 0x0000000e8fa77c10 */ /* 0x040fe2000fffe0ff */
[----:B------:R-:W-:Y:S01]  /*c070*/  VIADD R177, R143, UR11 ;  /* 0x0000000b8fb17c36 */ /* 0x000fe20008000000 */
[----:B------:R-:W-:Y:S03]  /*c080*/  SYNCS.ARRIVE.TRANS64.RED.A1T0 RZ, [UR60], RZ ;  /* 0x000000ffffff79a7 */ /* 0x000fe6000810043c */
[----:B0-----:R-:W-:-:S02]  /*c090*/  IMAD.IADD R153, R167, 0x1, R154 ;  /* 0x00000001a7997824 */ /* 0x001fc400078e029a */
        /* <DEDUP_REMOVED lines=49> */
[----:B------:R-:W-:Y:S01]  /*c3b0*/  ULDC UR10, c[0x0][0x288] ;  /* 0x0000a200000a7ab9 */ /* 0x000fe20000000800 */
[----:B------:R-:W-:Y:S01]  /*c3c0*/  IMAD R142, R17, UR11, R154 ;  /* 0x0000000b118e7c24 */ /* 0x000fe2000f8e029a */
[----:B------:R-:W-:Y:S03]  /*c3d0*/  BSSY B0, `(.L_x_1043) ;  /* 0x0000013000007945 */ /* 0x000fe60003800000 */
        /* <DEDUP_REMOVED lines=12> */
.L_x_1044:
[----:B------:R-:W-:Y:S02]  /*c4a0*/  ULDC UR10, c[0x0][0x9e4] ;  /* 0x00027900000a7ab9 */ /* 0x000fe40000000800 */
[----:B------:R-:W-:-:S05]  /*c4b0*/  IMAD.U32 R154, RZ, RZ, UR10 ;  /* 0x0000000aff9a7e24 */ /* 0x000fca000f8e00ff */
[----:B------:R-:W-:-:S13]  /*c4c0*/  ISETP.NE.AND P1, PT, R154, 0x1, PT ;  /* 0x000000019a00780c */ /* 0x000fda0003f25270 */
[----:B------:R-:W0:Y:S02]  /*c4d0*/  @P1 LDC.64 R142, c[0x0][0x9e8] ;  /* 0x00027a00ff8e1b82 */ /* 0x000e240000000a00 */
[----:B0-----:R-:W-:-:S05]  /*c4e0*/  @P1 IMAD.HI.U32 R142, R157, R142, RZ ;  /* 0x0000008e9d8e1227 */ /* 0x001fca00078e00ff */
[----:B------:R-:W-:-:S07]  /*c4f0*/  @P1 SHF.R.U32.HI R157, RZ, R143, R142 ;  /* 0x0000008fff9d1219 */ /* 0x000fce000001168e */
.L_x_1045:
[----:B------:R-:W-:Y:S05]  /*c500*/  BSYNC B0 ;  /* 0x0000000000007941 */ /* 0x000fea0003800000 */
.L_x_1043:
[----:B------:R-:W-:-:S05]  /*c510*/  IMAD R142, R157, R154, R178 ;  /* 0x0000009a9d8e7224 */ /* 0x000fca00078e02b2 */
[----:B------:R-:W-:Y:S02]  /*c520*/  VIADDMNMX R153, R142, R154, R153, PT ;  /* 0x0000009a8e997246 */ /* 0x000fe40003800199 */
[----:B------:R-:W-:-:S07]  /*c530*/  VIMNMX R155, R155, R142, !PT ;  /* 0x0000008e9b9b7248 */ /* 0x000fce0007fe0100 */
.L_x_1042:
        /* <DEDUP_REMOVED lines=142> */
[----:B------:R-:W-:Y:S01]  /*ce20*/  ULDC UR10, c[0x0][0x288] ;  /* 0x0000a200000a7ab9 */ /* 0x000fe20000000800 */
[----:B------:R-:W-:Y:S01]  /*ce30*/  IMAD R8, R17, UR11, R8 ;  /* 0x0000000b11087c24 */ /* 0x000fe2000f8e0208 */
[----:B------:R-:W-:Y:S03]  /*ce40*/  BSSY B0, `(.L_x_1047) ;  /* 0x0000013000007945 */ /* 0x000fe60003800000 */
        /* <DEDUP_REMOVED lines=12> */
.L_x_1048:
[----:B------:R-:W-:Y:S02]  /*cf10*/  ULDC UR10, c[0x0][0x9e4] ;  /* 0x00027900000a7ab9 */ /* 0x000fe40000000800 */
[----:B------:R-:W-:-:S04]  /*cf20*/  MOV R145, UR10 ;  /* 0x0000000a00917c02 */ /* 0x000fc80008000f00 */
[----:B------:R-:W-:-:S13]  /*cf30*/  ISETP.NE.AND P6, PT, R145, 0x1, PT ;  /* 0x000000019100780c */ /* 0x000fda0003fc5270 */
[----:B------:R-:W0:Y:S02]  /*cf40*/  @P6 LDC.64 R8, c[0x0][0x9e8] ;  /* 0x00027a00ff086b82 */ /* 0x000e240000000a00 */
[----:B0-----:R-:W-:-:S05]  /*cf50*/  @P6 IMAD.HI.U32 R8, R143, R8, RZ ;  /* 0x000000088f086227 */ /* 0x001fca00078e00ff */
[----:B------:R-:W-:-:S07]  /*cf60*/  @P6 SHF.R.U32.HI R143, RZ, R9, R8 ;  /* 0x00000009ff8f6219 */ /* 0x000fce0000011608 */
.L_x_1049:
[----:B------:R-:W-:Y:S05]  /*cf70*/  BSYNC B0 ;  /* 0x0000000000007941 */ /* 0x000fea0003800000 */
.L_x_1047:
[----:B------:R-:W-:-:S05]  /*cf80*/  IMAD R8, R143, R145, R178 ;  /* 0x000000918f087224 */ /* 0x000fca00078e02b2 */
[----:B------:R-:W-:Y:S02]  /*cf90*/  VIADDMNMX R133, R8, R145, R133, PT ;  /* 0x0000009108857246 */ /* 0x000fe40003800185 */
[----:B------:R-:W-:-:S07]  /*cfa0*/  VIMNMX R141, R141, R8, !PT ;  /* 0x000000088d8d7248 */ /* 0x000fce0007fe0100 */
.L_x_1046:
        /* <DEDUP_REMOVED lines=149> */
[-CC-:B------:R-:W-:Y:S01]  /*d900*/  FFMA.FTZ R146, R146, R9.reuse, -R129.reuse ;  /* 0x0000000992927223 */ /* 0x180fe20000010881 */
[----:B------:R-:W-:Y:S01]  /*d910*/  FFMA.FTZ R142, R142, R9, -R129 ;  /* 0x000000098e8e7223 */ /* 0x000fe20000010881 */
[----:B------:R-:W-:Y:S01]  /*d920*/  MUFU.EX2 R121, R206 ;  /* 0x000000ce00797308 */ /* 0x000fe20000000800 */
[----:B------:R-:W-:-:S04]  /*d930*/  FMNMX.FTZ R125, R190, R123, !PT ;  /* 0x0000007bbe7d7209 */ /* 0x000fc80007810000 */
[----:B------:R-:W-:-:S03]  /*d940*/  FMNMX.FTZ R125, R192, R125, !PT ;  /* 0x0000007dc07d7209 */ /* 0x000fc60007810000 */
[----:B------:R-:W-:Y:S01]  /*d950*/  MUFU.EX2 R123, R0 ;  /* 0x00000000007b7308 */ /* 0x000fe20000000800 */
[----:B------:R-:W-:-:S04]  /*d960*/  FMNMX.FTZ R125, R120, R125, !PT ;  /* 0x0000007d787d7209 */ /* 0x000fc80007810000 */
[----:B------:R-:W-:-:S03]  /*d970*/  FMNMX.FTZ R125, R128, R125, !PT ;  /* 0x0000007d807d7209 */ /* 0x000fc60007810000 */
[----:B------:R-:W-:Y:S01]  /*d980*/  MUFU.EX2 R194, R194 ;  /* 0x000000c200c27308 */ /* 0x000fe20000000800 */
[----:B------:R-:W-:-:S04]  /*d990*/  FMNMX.FTZ R127, R122, R125, !PT ;  /* 0x0000007d7a7f7209 */ /* 0x000fc80007810000 */
[----:B------:R-:W-:-:S03]  /*d9a0*/  FMNMX.FTZ R127, R130, R127, !PT ;  /* 0x0000007f827f7209 */ /* 0x000fc60007810000 */
[----:B------:R0:W-:Y:S01]  /*d9b0*/  MUFU.EX2 R125, R200 ;  /* 0x000000c8007d7308 */ /* 0x0001e20000000800 */
[----:B------:R-:W-:-:S04]  /*d9c0*/  FMNMX.FTZ R127, R124, R127, !PT ;  /* 0x0000007f7c7f7209 */ /* 0x000fc80007810000 */
[----:B------:R-:W-:-:S03]  /*d9d0*/  FMNMX.FTZ R127, R126, R127, !PT ;  /* 0x0000007f7e7f7209 */ /* 0x000fc60007810000 */
[----:B------:R-:W-:Y:S01]  /*d9e0*/  MUFU.EX2 R196, R196 ;  /* 0x000000c400c47308 */ /* 0x000fe20000000800 */
[----:B------:R-:W-:Y:S02]  /*d9f0*/  FMNMX.FTZ R131, R170, R127, !PT ;  /* 0x0000007faa837209 */ /* 0x000fe40007810000 */
        /* <DEDUP_REMOVED lines=12> */
[----:B------:R0:W-:Y:S01]  /*dac0*/  MUFU.EX2 R131, R10 ;  /* 0x0000000a00837308 */ /* 0x0001e20000000800 */
[-CC-:B------:R-:W-:Y:S01]  /*dad0*/  FFMA.FTZ R133, R154, R9.reuse, -R129.reuse ;  /* 0x000000099a857223 */ /* 0x180fe20000010881 */
[--C-:B------:R-:W-:Y:S02]  /*dae0*/  FFMA.FTZ R154, R160, R9, -R129.reuse ;  /* 0x00000009a09a7223 */ /* 0x100fe40000010881 */
[----:B------:R-:W0:Y:S04]  /*daf0*/  SHFL.BFLY PT, R139, R0, 0x2, 0x1f ;  /* 0x0c401f00008b7f89 */ /* 0x000e2800000e0000 */
        /* <DEDUP_REMOVED lines=127> */
.L_x_1050:
[----:B------:R-:W0:Y:S01]  /*e2f0*/  S2UR UR11, SR_CgaCtaId ;  /* 0x00000000000b79c3 */ /* 0x000e220000008800 */
[----:B------:R-:W-:Y:S01]  /*e300*/  R2UR UR10, R22 ;  /* 0x00000000160a72ca */ /* 0x000fe200000e0000 */
[----:B------:R-:W-:Y:S01]  /*e310*/  UIADD3 UR5, UR5, 0x30860, URZ ;  /* 0x0003086005057890 */ /* 0x000fe2000fffe03f */
[----:B------:R-:W-:Y:S01]  /*e320*/  F2FP.F16.F32.PACK_AB R189, R14, R189 ;  /* 0x000000bd0ebd723e */ /* 0x000fe200000000ff */
[----:B------:R-:W-:Y:S01]  /*e330*/  UMOV UR61, UR7 ;  /* 0x00000007003d7c82 */ /* 0x000fe20008000000 */
[----:B------:R-:W-:Y:S01]  /*e340*/  UMOV UR38, UR4 ;  /* 0x0000000400267c82 */ /* 0x000fe20008000000 */
[----:B------:R-:W-:Y:S01]  /*e350*/  F2FP.F16.F32.PACK_AB R188, R208, R21 ;  /* 0x00000015d0bc723e */ /* 0x000fe200000000ff */
[----:B------:R-:W-:Y:S01]  /*e360*/  IMAD.MOV.U32 R15, RZ, RZ, R10 ;  /* 0x000000ffff0f7224 */ /* 0x000fe200078e000a */
[----:B------:R-:W-:Y:S01]  /*e370*/  F2FP.F16.F32.PACK_AB R190, R194, R121 ;  /* 0x00000079c2be723e */ /* 0x000fe200000000ff */
[----:B------:R-:W-:Y:S01]  /*e380*/  IMAD.MOV.U32 R14, RZ, RZ, R8 ;  /* 0x000000ffff0e7224 */ /* 0x000fe200078e0008 */
[----:B------:R-:W-:-:S02]  /*e390*/  F2FP.F16.F32.PACK_AB R191, R144, R191 ;  /* 0x000000bf90bf723e */ /* 0x000fc400000000ff */
[----:B------:R-:W-:Y:S02]  /*e3a0*/  F2FP.F16.F32.PACK_AB R184, R196, R123 ;  /* 0x0000007bc4b8723e */ /* 0x000fe400000000ff */
[C---:B------:R-:W-:Y:S01]  /*e3b0*/  ISETP.GT.AND P1, PT, R20.reuse, UR10, PT ;  /* 0x0000000a14007c0c */ /* 0x040fe2000bf24270 */
[----:B------:R-:W-:Y:S01]  /*e3c0*/  VIADD R20, R20, 0xffffffff ;  /* 0xffffffff14147836 */ /* 0x000fe20000000000 */
        /* <DEDUP_REMOVED lines=20> */
[----:B------:R-:W-:Y:S01]  /*e510*/  F2FP.F16.F32.PACK_AB R171, R143, R128 ;  /* 0x000000808fab723e */ /* 0x000fe200000000ff */
[----:B------:R-:W-:Y:S06]  /*e520*/  @P1 BRA `(.L_x_1051) ;  /* 0xffffffc800241947 */ /* 0x000fec000383ffff */
.L_x_1032:
        /* <DEDUP_REMOVED lines=99> */
.L_x_1052:
[----:B------:R-:W-:Y:S01]  /*eb60*/  ULEA UR5, UR4, UR39, 0x3 ;  /* 0x0000002704057291 */ /* 0x000fe2000f8e183f */
[----:B------:R-:W-:-:S05]  /*eb70*/  IMAD.U32 R0, RZ, RZ, UR7 ;  /* 0x00000007ff007e24 */ /* 0x000fca000f8e00ff */
[----:B------:R-:W-:-:S04]  /*eb80*/  SHF.L.U32 R0, R0, 0x1f, RZ ;  /* 0x0000001f00007819 */ /* 0x000fc800000006ff */
[----:B------:R0:W1:Y:S01]  /*eb90*/  SYNCS.PHASECHK.TRANS64.TRYWAIT P1, [UR5+0x30850], R0 ;  /* 0x03085000ff0075a7 */ /* 0x0000620008020145 */
[----:B------:R-:W-:Y:S05]  /*eba0*/  @!P0 BRA `(.L_x_1053) ;  /* 0x0000000000048947 */ /* 0x000fea0003800000 */
[----:B------:R-:W-:Y:S01]  /*ebb0*/  BPT.TRAP 0x1 ;  /* 0x000000040000795c */ /* 0x000fe20000300000 */
.L_x_1053:
[----:B-1----:R-:W-:Y:S05]  /*ebc0*/  @P1 BRA `(.L_x_1054) ;  /* 0x0000000000081947 */ /* 0x002fea0003800000 */
[----:B------:R-:W1:Y:S02]  /*ebd0*/  SYNCS.PHASECHK.TRANS64.TRYWAIT P1, [UR5+0x30850], R0 ;  /* 0x03085000ff0075a7 */ /* 0x000e640008020145 */
[----:B-1----:R-:W-:Y:S05]  /*ebe0*/  @!P1 BRA `(.L_x_1055) ;  /* 0x0000006c00289947 */ /* 0x002fea0003800000 */
.L_x_1054:
[----:B------:R-:W-:Y:S01]  /*ebf0*/  UIADD3 UR39, UR39, 0x400, URZ ;  /* 0x0000040027277890 */ /* 0x000fe2000fffe03f */
[----:B------:R-:W-:Y:S01]  /*ec00*/  WARPGROUP.ARRIVE ;  /* 0x00000000000079c5 */ /* 0x000fe20000000000 */
[----:B------:R-:W-:Y:S01]  /*ec10*/  UMOV UR7, 0x40000040 ;  /* 0x4000004000077882 */ /* 0x000fe20000000000 */
[----:B-1----:R-:W1:Y:S01]  /*ec20*/  SHFL.BFLY PT, R5, R6, 0x2, 0x1f ;  /* 0x0c401f0006057f89 */ /* 0x002e6200000e0000 */
[----:B------:R-:W-:-:S03]  /*ec30*/  USHF.R.U32.HI UR39, URZ, 0x4, UR39 ;  /* 0x000000043f277899 */ /* 0x000fc60008011627 */
[----:B0-----:R-:W0:Y:S01]  /*ec40*/  SHFL.BFLY PT, R0, R3, 0x2, 0x1f ;  /* 0x0c401f0003007f89 */ /* 0x001e2200000e0000 */
[----:B------:R-:W-:-:S04]  /*ec50*/  ULOP3.LUT UR39, UR39, 0x3fff, URZ, 0xc0, !UPT ;  /* 0x00003fff27277892 */ /* 0x000fc8000f8ec03f */
[----:B------:R-:W-:-:S04]  /*ec60*/  ULOP3.LUT UR39, UR39, 0x3000000, URZ, 0xfc, !UPT ;  /* 0x0300000027277892 */ /* 0x000fc8000f8efc3f */
[----:B------:R-:W-:-:S07]  /*ec70*/  UIMAD UR4, UR4, 0x900, UR39 ;  /* 0x00000900040478a4 */ /* 0x000fce000f8e0227 */
[----:B------:R-:W-:Y:S02]  /*ec80*/  UMOV UR6, UR4 ;  /* 0x0000000400067c82 */ /* 0x000fe40008000000 */
[----:B------:R-:W-:Y:S01]  /*ec90*/  HGMMA.64x192x16.F32 R24, R188, gdesc[UR4].tnspB, R24, gsb0 ;  /* 0x42e00004bc187df0 */ /* 0x000fe20008000818 */
[----:B------:R-:W-:Y:S01]  /*eca0*/  UIADD3 UR6, UR4, 0x80, URZ ;  /* 0x0000008004067890 */ /* 0x000fe2000fffe03f */
[----:B-1----:R-:W-:Y:S01]  /*ecb0*/  FADD.FTZ R5, R5, R6 ;  /* 0x0000000605057221 */ /* 0x002fe20000010000 */
[----:B------:R-:W-:Y:S01]  /*ecc0*/  UMOV UR7, 0x40000040 ;  /* 0x4000004000077882 */ /* 0x000fe20000000000 */
[----:B------:R-:W-:Y:S02]  /*ecd0*/  IMAD.MOV.U32 R6, RZ, RZ, RZ ;  /* 0x000000ffff067224 */ /* 0x000fe400078e00ff */
[----:B0-----:R-:W-:Y:S01]  /*ece0*/  FADD.FTZ R2, R0, R3 ;  /* 0x0000000300027221 */ /* 0x001fe20000010000 */
[----:B------:R-:W-:Y:S01]  /*ecf0*/  IMAD.MOV.U32 R3, RZ, RZ, RZ ;  /* 0x000000ffff037224 */ /* 0x000fe200078e00ff */
[----:B------:R-:W0:Y:S04]  /*ed00*/  SHFL.BFLY PT, R0, R5, 0x1, 0x1f ;  /* 0x0c201f0005007f89 */ /* 0x000e2800000e0000 */
[----:B------:R-:W1:Y:S01]  /*ed10*/  SHFL.BFLY PT, R7, R2, 0x1, 0x1f ;  /* 0x0c201f0002077f89 */ /* 0x000e6200000e0000 */
[----:B0-----:R-:W-:Y:S01]  /*ed20*/  FADD.FTZ R11, R5, R0 ;  /* 0x00000000050b7221 */ /* 0x001fe20000010000 */
[----:B------:R-:W-:-:S02]  /*ed30*/  IMAD.MOV.U32 R0, RZ, RZ, -0x800000 ;  /* 0xff800000ff007424 */ /* 0x000fc400078e00ff */
[----:B-1----:R-:W-:Y:S02]  /*ed40*/  FADD.FTZ R12, R2, R7 ;  /* 0x00000007020c7221 */ /* 0x002fe40000010000 */
[----:B------:R-:W-:Y:S01]  /*ed50*/  FSETP.NE.FTZ.AND P1, PT, R11, RZ, PT ;  /* 0x000000ff0b00720b */ /* 0x000fe20003f35000 */
[----:B------:R-:W-:Y:S02]  /*ed60*/  IMAD.MOV.U32 R2, RZ, RZ, -0x800000 ;  /* 0xff800000ff027424 */ /* 0x000fe400078e00ff */
[----:B------:R-:W-:-:S10]  /*ed70*/  FSETP.NE.FTZ.AND P2, PT, R12, RZ, PT ;  /* 0x000000ff0c00720b */ /* 0x000fd40003f55000 */
[----:B------:R-:W0:Y:S01]  /*ed80*/  @P1 MUFU.LG2 R4, R11 ;  /* 0x0000000b00041308 */ /* 0x000e220000000c00 */
[C---:B------:R-:W-:Y:S02]  /*ed90*/  @P1 FMUL.FTZ R5, R9.reuse, 0.69314718246459960938 ;  /* 0x3f31721809051820 */ /* 0x040fe40000410000 */
[----:B------:R-:W-:-:S05]  /*eda0*/  @P2 FMUL.FTZ R14, R9, 0.69314718246459960938 ;  /* 0x3f317218090e2820 */ /* 0x000fca0000410000 */
        /* <DEDUP_REMOVED lines=34> */
.L_x_1056:
        /* <DEDUP_REMOVED lines=101> */
.L_x_978:
[----:B------:R-:W-:Y:S05]  /*f620*/  @P0 BRA `(.L_x_1057) ;  /* 0x0000001800d40947 */ /* 0x000fea0003800000 */
[----:B------:R-:W2:Y:S01]  /*f630*/  LDL R3, [R1] ;  /* 0x0000000001037983 */ /* 0x000ea20000100800 */
[----:B------:R-:W0:Y:S01]  /*f640*/  LDC R17, c[0x0][0xbe8] ;  /* 0x0002fa00ff117b82 */ /* 0x000e220000000800 */
[----:B------:R-:W-:Y:S01]  /*f650*/  ULDC.64 UR8, c[0x0][0xbd0] ;  /* 0x0002f40000087ab9 */ /* 0x000fe20000000a00 */
[----:B------:R-:W-:Y:S01]  /*f660*/  BSSY B0, `(.L_x_1058) ;  /* 0x000011d000007945 */ /* 0x000fe20003800000 */
[----:B------:R-:W1:Y:S05]  /*f670*/  S2R R18, SR_CTAID.X ;  /* 0x0000000000127919 */ /* 0x000e6a0000002500 */
[----:B------:R-:W3:Y:S08]  /*f680*/  S2UR UR12, SR_CTAID.Z ;  /* 0x00000000000c79c3 */ /* 0x000ef00000002700 */
[----:B------:R-:W4:Y:S08]  /*f690*/  S2UR UR11, SR_CTAID.Y ;  /* 0x00000000000b79c3 */ /* 0x000f300000002600 */
[----:B------:R-:W-:Y:S01]  /*f6a0*/  BAR.SYNC.DEFER_BLOCKING 0x1, 0x100 ;  /* 0x0044000000007b1d */ /* 0x000fe20000010000 */
[----:B0-----:R-:W-:-:S07]  /*f6b0*/  ISETP.NE.AND P0, PT, R17, 0x1, PT ;  /* 0x000000011100780c */ /* 0x001fce0003f05270 */
[----:B------:R-:W4:Y:S01]  /*f6c0*/  LDC R19, c[0x0][0xc50] ;  /* 0x00031400ff137b82 */ /* 0x000f220000000800 */
[----:B---3--:R-:W-:-:S07]  /*f6d0*/  USHF.R.S32.HI UR10, URZ, 0x1f, UR12 ;  /* 0x0000001f3f0a7899 */ /* 0x008fce000801140c */
[----:B------:R-:W0:Y:S08]  /*f6e0*/  LDC.64 R14, c[0x0][0xb40] ;  /* 0x0002d000ff0e7b82 */ /* 0x000e300000000a00 */
[----:B------:R-:W3:Y:S08]  /*f6f0*/  @P0 LDC R13, c[0x0][0xbf0] ;  /* 0x0002fc00ff0d0b82 */ /* 0x000ef00000000800 */
[----:B------:R-:W5:Y:S08]  /*f700*/  @P0 LDC R23, c[0x0][0xbec] ;  /* 0x0002fb00ff170b82 */ /* 0x000f700000000800 */
[----:B------:R-:W5:Y:S01]  /*f710*/  @P0 LDC R22, c[0x0][0xbf0] ;  /* 0x0002fc00ff160b82 */ /* 0x000f620000000800 */
[----:B--2---:R-:W-:-:S02]  /*f720*/  R2UR UR13, R3 ;  /* 0x00000000030d72ca */ /* 0x004fc400000e0000 */
[----:B------:R-:W2:Y:S11]  /*f730*/  S2R R3, SR_TID.X ;  /* 0x0000000000037919 */ /* 0x000eb60000002100 */
[----:B------:R-:W-:-:S02]  /*f740*/  USHF.R.S32.HI UR7, URZ, 0x1f, UR13 ;  /* 0x0000001f3f077899 */ /* 0x000fc4000801140d */
[----:B------:R-:W-:Y:S01]  /*f750*/  IMAD R16, RZ, RZ, -UR13 ;  /* 0x8000000dff107e24 */ /* 0x000fe2000f8e02ff */
[----:B------:R-:W-:Y:S02]  /*f760*/  UIMAD.WIDE.U32 UR4, UR13, UR8, URZ ;  /* 0x000000080d0472a5 */ /* 0x000fe4000f8e003f */
[----:B------:R-:W-:Y:S01]  /*f770*/  UIMAD UR6, UR7, UR8, URZ ;  /* 0x00000008070672a4 */ /* 0x000fe2000f8e023f */
[----:B----4-:R-:W-:-:S03]  /*f780*/  IMAD R19, R19, R16, UR11 ;  /* 0x0000000b13137e24 */ /* 0x010fc6000f8e0210 */
[----:B------:R-:W-:-:S03]  /*f790*/  UIMAD UR6, UR13, UR9, UR6 ;  /* 0x000000090d0672a4 */ /* 0x000fc6000f8e0206 */
[----:B------:R-:W-:Y:S01]  /*f7a0*/  ULDC.64 UR8, c[0x0][0xb38] ;  /* 0x0002ce0000087ab9 */ /* 0x000fe20000000a00 */
[----:B------:R-:W-:Y:S02]  /*f7b0*/  UIADD3 UR6, UR5, UR6, URZ ;  /* 0x0000000605067290 */ /* 0x000fe4000fffe03f */
[----:B------:R-:W-:Y:S01]  /*f7c0*/  UIMAD UR7, UR7, UR8, URZ ;  /* 0x00000008070772a4 */ /* 0x000fe2000f8e023f */
[----:B--2---:R-:W-:-:S05]  /*f7d0*/  VIADD R4, R3, 0xffffff80 ;  /* 0xffffff8003047836 */ /* 0x004fca0000000000 */
[----:B------:R-:W-:-:S04]  /*f7e0*/  SHF.R.S32.HI R3, RZ, 0x1f, R4 ;  /* 0x0000001fff037819 */ /* 0x000fc80000011404 */
[CC--:B------:R-:W-:Y:S02]  /*f7f0*/  LEA.HI R5, R3.reuse, R4.reuse, RZ, 0x7 ;  /* 0x0000000403057211 */ /* 0x0c0fe400078f38ff */
[----:B------:R-:W-:Y:S02]  /*f800*/  LEA.HI R10, R3, R4, RZ, 0x2 ;  /* 0x00000004030a7211 */ /* 0x000fe400078f10ff */
[----:B------:R-:W-:Y:S02]  /*f810*/  LOP3.LUT R7, R5, 0xffffff80, RZ, 0xc0, !PT ;  /* 0xffffff8005077812 */ /* 0x000fe400078ec0ff */
[----:B------:R-:W-:-:S03]  /*f820*/  SHF.R.S32.HI R6, RZ, 0x7, R5 ;  /* 0x00000007ff067819 */ /* 0x000fc60000011405 */
[----:B------:R-:W-:Y:S01]  /*f830*/  IMAD.IADD R20, R4, 0x1, -R7 ;  /* 0x0000000104147824 */ /* 0x000fe200078e0a07 */
[----:B------:R-:W-:Y:S02]  /*f840*/  LEA.HI R3, R5, R6, RZ, 0x1 ;  /* 0x0000000605037211 */ /* 0x000fe400078f08ff */
[----:B------:R-:W-:Y:S02]  /*f850*/  LOP3.LUT R5, R10, 0xfffffffc, RZ, 0xc0, !PT ;  /* 0xfffffffc0a057812 */ /* 0x000fe400078ec0ff */
[----:B------:R-:W-:Y:S01]  /*f860*/  SHF.R.S32.HI R7, RZ, 0x1f, R20 ;  /* 0x0000001fff077819 */ /* 0x000fe20000011414 */
[----:B------:R-:W2:Y:S01]  /*f870*/  LDC.64 R10, c[0x0][0xbd8] ;  /* 0x0002f600ff0a7b82 */ /* 0x000ea20000000a00 */
[----:B------:R-:W-:Y:S01]  /*f880*/  LOP3.LUT R3, R3, 0x3fffffe, RZ, 0xc0, !PT ;  /* 0x03fffffe03037812 */ /* 0x000fe200078ec0ff */
[----:B------:R-:W-:Y:S01]  /*f890*/  IMAD.IADD R5, R4, 0x1, -R5 ;  /* 0x0000000104057824 */ /* 0x000fe200078e0a05 */
[----:B------:R-:W-:Y:S02]  /*f8a0*/  LEA.HI R21, R7, R20, RZ, 0x2 ;  /* 0x0000001407157211 */ /* 0x000fe400078f10ff */
[----:B------:R-:W-:-:S02]  /*f8b0*/  IADD3 R3, R6, -R3, RZ ;  /* 0x8000000306037210 */ /* 0x000fc40007ffe0ff */
[--C-:B------:R-:W-:Y:S02]  /*f8c0*/  SHF.R.S32.HI R8, RZ, 0x2, R21.reuse ;  /* 0x00000002ff087819 */ /* 0x100fe40000011415 */
[----:B------:R-:W-:Y:S02]  /*f8d0*/  SHF.R.S32.HI R9, RZ, 0x1f, R21 ;  /* 0x0000001fff097819 */ /* 0x000fe40000011415 */
[----:B------:R-:W-:Y:S02]  /*f8e0*/  LEA.HI R6, R5, R5, RZ, 0x1 ;  /* 0x0000000505067211 */ /* 0x000fe400078f08ff */
[----:B------:R-:W-:Y:S02]  /*f8f0*/  LEA.HI R9, R9, R8, RZ, 0x3 ;  /* 0x0000000809097211 */ /* 0x000fe400078f18ff */
[----:B------:R-:W-:Y:S02]  /*f900*/  LEA.HI R7, R7, R20, RZ, 0x5 ;  /* 0x0000001407077211 */ /* 0x000fe400078f28ff */
[----:B------:R-:W-:-:S02]  /*f910*/  LOP3.LUT R9, R9, 0xfffffff8, RZ, 0xc0, !PT ;  /* 0xfffffff809097812 */ /* 0x000fc400078ec0ff */
[----:B------:R-:W-:Y:S02]  /*f920*/  LOP3.LUT R6, R6, 0x1ffffffe, RZ, 0xc0, !PT ;  /* 0x1ffffffe06067812 */ /* 0x000fe400078ec0ff */
[----:B------:R-:W-:Y:S01]  /*f930*/  SHF.R.S32.HI R7, RZ, 0x5, R7 ;  /* 0x00000005ff077819 */ /* 0x000fe20000011407 */
[----:B------:R-:W-:Y:S01]  /*f940*/  IMAD.IADD R4, R8, 0x1, -R9 ;  /* 0x0000000108047824 */ /* 0x000fe200078e0a09 */
[----:B------:R-:W-:Y:S01]  /*f950*/  LOP3.LUT R21, R21, 0x7ffffffc, RZ, 0xc0, !PT ;  /* 0x7ffffffc15157812 */ /* 0x000fe200078ec0ff */
[----:B------:R-:W4:Y:S01]  /*f960*/  @P0 LDC R9, c[0x0][0xbec] ;  /* 0x0002fb00ff090b82 */ /* 0x000f220000000800 */
[----:B------:R-:W-:Y:S02]  /*f970*/  IMAD.IADD R12, R5, 0x1, -R6 ;  /* 0x00000001050c7824 */ /* 0x000fe400078e0a06 */
[----:B------:R-:W-:Y:S02]  /*f980*/  IMAD R6, R7, 0x10, R4 ;  /* 0x0000001007067824 */ /* 0x000fe400078e0204 */
[----:B------:R-:W-:-:S02]  /*f990*/  IMAD.U32 R5, RZ, RZ, UR5 ;  /* 0x00000005ff057e24 */ /* 0x000fc4000f8e00ff */
[----:B------:R-:W-:Y:S02]  /*f9a0*/  IMAD R3, R3, 0x40, R6 ;  /* 0x0000004003037824 */ /* 0x000fe400078e0206 */
[----:B------:R-:W-:Y:S01]  /*f9b0*/  IMAD.U32 R4, RZ, RZ, UR4 ;  /* 0x00000004ff047e24 */ /* 0x000fe2000f8e00ff */
[----:B------:R-:W-:Y:S01]  /*f9c0*/  UIMAD.WIDE.U32 UR4, UR13, UR8, URZ ;  /* 0x000000080d0472a5 */ /* 0x000fe2000f8e003f */
[----:B------:R-:W-:Y:S01]  /*f9d0*/  IMAD.U32 R5, RZ, RZ, UR6 ;  /* 0x00000006ff057e24 */ /* 0x000fe2000f8e00ff */
[----:B------:R-:W-:Y:S01]  /*f9e0*/  UIMAD UR6, UR13, UR9, UR7 ;  /* 0x000000090d0672a4 */ /* 0x000fe2000f8e0207 */
[----:B--2---:R-:W-:Y:S02]  /*f9f0*/  IMAD R8, R10, UR10, RZ ;  /* 0x0000000a0a087c24 */ /* 0x004fe4000f8e02ff */
[----:B------:R-:W-:Y:S01]  /*fa00*/  IMAD R6, R12, 0x8, R3 ;  /* 0x000000080c067824 */ /* 0x000fe200078e0203 */
[----:B------:R-:W-:Y:S01]  /*fa10*/  UIADD3 UR6, UR5, UR6, URZ ;  /* 0x0000000605067290 */ /* 0x000fe2000fffe03f */
[----:B------:R-:W-:Y:S01]  /*fa20*/  IMAD R11, R11, UR12, R8 ;  /* 0x0000000c0b0b7c24 */ /* 0x000fe2000f8e0208 */
[----:B------:R-:W-:Y:S01]  /*fa30*/  ULDC.64 UR8, c[0x0][0xb28] ;  /* 0x0002ca0000087ab9 */ /* 0x000fe20000000a00 */
[----:B-1----:R-:W-:-:S02]  /*fa40*/  IMAD R8, R18, 0x80, R6 ;  /* 0x0000008012087824 */ /* 0x002fc400078e0206 */
[----:B------:R-:W-:-:S04]  /*fa50*/  IMAD.WIDE.U32 R4, R10, UR12, R4 ;  /* 0x0000000c0a047c25 */ /* 0x000fc8000f8e0004 */
[----:B----4-:R-:W-:-:S04]  /*fa60*/  @P0 IMAD.HI.U32 R10, R8, R9, RZ ;  /* 0x00000009080a0227 */ /* 0x010fc800078e00ff */
[----:B------:R-:W-:Y:S01]  /*fa70*/  IMAD.U32 R7, RZ, RZ, UR5 ;  /* 0x00000005ff077e24 */ /* 0x000fe2000f8e00ff */
[----:B------:R-:W-:Y:S01]  /*fa80*/  MOV R7, UR6 ;  /* 0x0000000600077c02 */ /* 0x000fe20008000f00 */
[C---:B0-----:R-:W-:Y:S01]  /*fa90*/  IMAD R12, R14.reuse, UR10, RZ ;  /* 0x0000000a0e0c7c24 */ /* 0x041fe2000f8e02ff */
[----:B------:R-:W-:Y:S01]  /*faa0*/  ULDC.64 UR6, c[0x0][0xb48] ;  /* 0x0002d20000067ab9 */ /* 0x000fe20000000a00 */
[----:B------:R-:W-:Y:S01]  /*fab0*/  IMAD.U32 R6, RZ, RZ, UR4 ;  /* 0x00000004ff067e24 */ /* 0x000fe2000f8e00ff */
[----:B------:R-:W-:Y:S01]  /*fac0*/  ULDC.64 UR4, c[0x0][0xbe0] ;  /* 0x0002f80000047ab9 */ /* 0x000fe20000000a00 */
[----:B------:R-:W-:Y:S01]  /*fad0*/  IMAD.MOV.U32 R9, RZ, RZ, R8 ;  /* 0x000000ffff097224 */ /* 0x000fe200078e0008 */
[----:B---3--:R-:W-:Y:S01]  /*fae0*/  @P0 SHF.R.U32.HI R9, RZ, R13, R10 ;  /* 0x0000000dff090219 */ /* 0x008fe2000001160a */
[----:B------:R-:W-:Y:S01]  /*faf0*/  IMAD R13, R15, UR12, R12 ;  /* 0x0000000c0f0d7c24 */ /* 0x000fe2000f8e020c */
[----:B------:R-:W-:Y:S01]  /*fb00*/  SHF.R.S32.HI R12, RZ, 0x1f, R19 ;  /* 0x0000001fff0c7819 */ /* 0x000fe20000011413 */
[----:B------:R-:W-:-:S04]  /*fb10*/  IMAD.WIDE.U32 R6, R14, UR12, R6 ;  /* 0x0000000c0e067c25 */ /* 0x000fc8000f8e0006 */
[----:B------:R-:W-:Y:S02]  /*fb20*/  IMAD.IADD R5, R5, 0x1, R11 ;  /* 0x0000000105057824 */ /* 0x000fe400078e020b */
[----:B-----5:R-:W-:-:S04]  /*fb30*/  @P0 IMAD.HI.U32 R23, R8, R23, RZ ;  /* 0x0000001708170227 */ /* 0x020fc800078e00ff */
[----:B------:R-:W-:Y:S02]  /*fb40*/  IMAD.IADD R7, R7, 0x1, R13 ;  /* 0x0000000107077824 */ /* 0x000fe400078e020d */
[----:B------:R-:W-:Y:S02]  /*fb50*/  IMAD R13, R12, UR6, RZ ;  /* 0x000000060c0d7c24 */ /* 0x000fe4000f8e02ff */
[----:B------:R-:W-:-:S04]  /*fb60*/  IMAD.WIDE.U32 R4, R19, UR4, R4 ;  /* 0x0000000413047c25 */ /* 0x000fc8000f8e0004 */
[----:B------:R-:W-:Y:S01]  /*fb70*/  IMAD.MOV.U32 R11, RZ, RZ, R8 ;  /* 0x000000ffff0b7224 */ /* 0x000fe200078e0008 */
[----:B------:R-:W-:Y:S01]  /*fb80*/  @P0 SHF.R.U32.HI R11, RZ, R22, R23 ;  /* 0x00000016ff0b0219 */ /* 0x000fe20000011617 */
[----:B------:R-:W-:Y:S01]  /*fb90*/  IMAD R10, R12, UR4, RZ ;  /* 0x000000040c0a7c24 */ /* 0x000fe2000f8e02ff */
[----:B------:R-:W-:Y:S01]  /*fba0*/  IADD3 R4, P0, R9, R4, RZ ;  /* 0x0000000409047210 */ /* 0x000fe20007f1e0ff */
[C---:B------:R-:W-:Y:S01]  /*fbb0*/  IMAD R15, R19.reuse, UR7, R13 ;  /* 0x00000007130f7c24 */ /* 0x040fe2000f8e020d */
[--C-:B------:R-:W-:Y:S01]  /*fbc0*/  SHF.R.S32.HI R13, RZ, 0x1f, R9.reuse ;  /* 0x0000001fff0d7819 */ /* 0x100fe20000011409 */
[----:B------:R-:W-:Y:S02]  /*fbd0*/  IMAD.MOV R9, RZ, RZ, -R9 ;  /* 0x000000ffff097224 */ /* 0x000fe400078e0a09 */
[----:B------:R-:W-:Y:S01]  /*fbe0*/  IMAD R12, R19, UR5, R10 ;  /* 0x00000005130c7c24 */ /* 0x000fe2000f8e020a */
[--C-:B------:R-:W-:Y:S01]  /*fbf0*/  SHF.R.S32.HI R10, RZ, 0x1f, R11.reuse ;  /* 0x0000001fff0a7819 */ /* 0x100fe2000001140b */
[----:B------:R-:W-:Y:S01]  /*fc00*/  IMAD.MOV R14, RZ, RZ, -R11 ;  /* 0x000000ffff0e7224 */ /* 0x000fe200078e0a0b */
[----:B------:R-:W-:Y:S01]  /*fc10*/  ULDC.64 UR4, c[0x0][0xb30] ;  /* 0x0002cc0000047ab9 */ /* 0x000fe20000000a00 */
[----:B------:R-:W-:Y:S01]  /*fc20*/  IMAD R9, R17, R9, R8 ;  /* 0x0000000911097224 */ /* 0x000fe200078e0208 */
[----:B------:R-:W-:Y:S01]  /*fc30*/  IADD3.X R5, R13, R5, R12, P0, !PT ;  /* 0x000000050d057210 */ /* 0x000fe200007fe40c */
[----:B------:R-:W-:Y:S01]  /*fc40*/  IMAD.WIDE.U32 R6, R19, UR6, R6 ;  /* 0x0000000613067c25 */ /* 0x000fe2000f8e0006 */
[----:B------:R-:W-:-:S03]  /*fc50*/  ULDC.64 UR6, c[0x0][0xbc8] ;  /* 0x0002f20000067ab9 */ /* 0x000fc60000000a00 */
[----:B------:R-:W-:Y:S02]  /*fc60*/  IMAD R10, R10, UR4, RZ ;  /* 0x000000040a0a7c24 */ /* 0x000fe4000f8e02ff */
[----:B------:R-:W-:Y:S01]  /*fc70*/  IMAD R13, R17, R14, R8 ;  /* 0x0000000e110d7224 */ /* 0x000fe200078e0208 */
[----:B------:R-:W-:Y:S01]  /*fc80*/  SHF.R.S32.HI R8, RZ, 0x1f, R9 ;  /* 0x0000001fff087819 */ /* 0x000fe20000011409 */
[----:B------:R-:W-:Y:S01]  /*fc90*/  IMAD.IADD R7, R7, 0x1, R15 ;  /* 0x0000000107077824 */ /* 0x000fe200078e020f */
[----:B------:R-:W-:Y:S01]  /*fca0*/  LEA R14, R18, R3, 0x7 ;  /* 0x00000003120e7211 */ /* 0x000fe200078e38ff */
[C---:B------:R-:W-:Y:S01]  /*fcb0*/  IMAD R15, R11.reuse, UR5, R10 ;  /* 0x000000050b0f7c24 */ /* 0x040fe2000f8e020a */
[----:B------:R-:W-:Y:S01]  /*fcc0*/  SHF.R.S32.HI R10, RZ, 0x1f, R13 ;  /* 0x0000001fff0a7819 */ /* 0x000fe2000001140d */
[----:B------:R-:W-:Y:S01]  /*fcd0*/  IMAD.WIDE.U32 R6, R11, UR4, R6 ;  /* 0x000000040b067c25 */ /* 0x000fe2000f8e0006 */
[----:B------:R-:W0:Y:S01]  /*fce0*/  S2UR UR5, SR_CgaCtaId ;  /* 0x00000000000579c3 */ /* 0x000e220000008800 */
[----:B------:R-:W-:-:S02]  /*fcf0*/  UMOV UR4, 0x400 ;  /* 0x0000040000047882 */ /* 0x000fc40000000000 */
[----:B------:R-:W-:Y:S02]  /*fd00*/  IMAD R8, R8, UR6, RZ ;  /* 0x0000000608087c24 */ /* 0x000fe4000f8e02ff */
        /* <DEDUP_REMOVED lines=11> */
[----:B------:R-:W-:Y:S01]  /*fdc0*/  SHFL.IDX PT, R10, R16, RZ, 0x1c1f ;  /* 0x001c1fff100a7589 */ /* 0x000fe200000e0000 */
[----:B------:R-:W-:Y:S01]  /*fdd0*/  IMAD.IADD R9, R9, 0x1, R15 ;  /* 0x0000000109097824 */ /* 0x000fe200078e020f */
[----:B------:R-:W-:Y:S01]  /*fde0*/  LEA R6, P1, R8, UR8, 0x2 ;  /* 0x0000000808067c11 */ /* 0x000fe2000f8210ff */
[----:B0-----:R-:W-:Y:S01]  /*fdf0*/  ULEA UR4, UR5, UR4, 0x18 ;  /* 0x0000000405047291 */ /* 0x001fe2000f8ec03f */
[----:B------:R-:W-:Y:S01]  /*fe00*/  LEA.HI.X R15, R4, UR7, R5, 0x2, P0 ;  /* 0x00000007040f7c11 */ /* 0x000fe200080f1405 */
[----:B------:R-:W-:Y:S01]  /*fe10*/  SHFL.IDX PT, R12, R16, 0x1, 0x1c1f ;  /* 0x003c1f00100c7f89 */ /* 0x000fe200000e0000 */
[----:B------:R-:W-:Y:S01]  /*fe20*/  LEA.HI.X R9, R8, UR9, R9, 0x2, P1 ;  /* 0x0000000908097c11 */ /* 0x000fe200088f1409 */
[----:B------:R-:W-:Y:S01]  /*fe30*/  IMAD R7, R17, UR6, RZ ;  /* 0x0000000611077c24 */ /* 0x000fe2000f8e02ff */
[----:B------:R-:W-:Y:S01]  /*fe40*/  LOP3.LUT P0, RZ, R20, 0x3, RZ, 0xc0, !PT ;  /* 0x0000000314ff7812 */ /* 0x000fe2000780c0ff */
[----:B------:R-:W0:Y:S01]  /*fe50*/  SHFL.IDX PT, R11, R15, RZ, 0x1c1f ;  /* 0x001c1fff0f0b7589 */ /* 0x000e2200000e0000 */
[C---:B------:R-:W-:Y:S01]  /*fe60*/  VIADD R8, R14.reuse, 0x8 ;  /* 0x000000080e087836 */ /* 0x040fe20000000000 */
[----:B------:R-:W-:Y:S01]  /*fe70*/  UIADD3 UR4, UR4, 0x30820, URZ ;  /* 0x0003082004047890 */ /* 0x000fe2000fffe03f */
[CC--:B------:R-:W-:Y:S01]  /*fe80*/  ISETP.GE.OR P1, PT, R14.reuse, R7.reuse, P0 ;  /* 0x000000070e00720c */ /* 0x0c0fe20000726670 */
[----:B------:R-:W1:Y:S01]  /*fe90*/  SHFL.IDX PT, R13, R15, 0x1, 0x1c1f ;  /* 0x003c1f000f0d7f89 */ /* 0x000e6200000e0000 */
[-C--:B------:R-:W-:Y:S01]  /*fea0*/  ISETP.GE.AND P2, PT, R14, R7.reuse, PT ;  /* 0x000000070e00720c */ /* 0x080fe20003f46270 */
[----:B------:R-:W-:Y:S01]  /*feb0*/  UPRMT UR4, URZ, 0x654, UR4 ;  /* 0x000006543f047896 */ /* 0x000fe20008000004 */
[----:B------:R-:W-:Y:S01]  /*fec0*/  ISETP.GE.OR P0, PT, R8, R7, P0 ;  /* 0x000000070800720c */ /* 0x000fe20000706670 */
[----:B------:R-:W-:Y:S01]  /*fed0*/  IMAD.IADD R3, R20, 0x1, -R21 ;  /* 0x0000000114037824 */ /* 0x000fe200078e0a15 */
[----:B------:R2:W3:Y:S03]  /*fee0*/  SHFL.IDX PT, R4, R6, RZ, 0x1c1f ;  /* 0x001c1fff06047589 */ /* 0x0004e600000e0000 */
[----:B------:R-:W-:Y:S01]  /*fef0*/  IMAD.SHL.U32 R3, R3, 0x2, RZ ;  /* 0x0000000203037824 */ /* 0x000fe200078e00ff */
[----:B------:R2:W4:Y:S02]  /*ff00*/  SHFL.IDX PT, R5, R9, RZ, 0x1c1f ;  /* 0x001c1fff09057589 */ /* 0x00052400000e0000 */
[----:B------:R-:W-:Y:S02]  /*ff10*/  SYNCS.ARRIVE.TRANS64.RED.A1T0 RZ, [UR4], RZ ;  /* 0x000000ffffff79a7 */ /* 0x000fe40008100404 */
[----:B0-----:R2:W-:Y:S04]  /*ff20*/  @!P1 ST.E desc[UR36][R10.64], R2 ;  /* 0x000000020a009985 */ /* 0x0015e8000c101924 */
[----:B-1----:R2:W-:Y:S01]  /*ff30*/  @!P0 ST.E desc[UR36][R12.64], R0 ;  /* 0x000000000c008985 */ /* 0x0025e2000c101924 */
[----:B------:R-:W-:Y:S05]  /*ff40*/  @P2 BRA `(.L_x_1059) ;  /* 0x0000000800382947 */ /* 0x000fea0003800000 */
[C---:B--2---:R-:W-:Y:S01]  /*ff50*/  VIADD R0, R3.reuse, 0x8 ;  /* 0x0000000803007836 */ /* 0x044fe20000000000 */
        /* <DEDUP_REMOVED lines=10> */
[----:B------:R-:W-:Y:S01]  /*10000*/  ISETP.GE.AND P6, PT, R17, UR4, PT ;  /* 0x0000000411007c0c */ /* 0x000fe2000bfc6270 */
[C---:B------:R-:W-:Y:S01]  /*10010*/  VIADD R22, R3.reuse, 0x50 ;  /* 0x0000005003167836 */ /* 0x040fe20000000000 */
[----:B------:R-:W-:-:S02]  /*10020*/  IADD3 R20, R3, 0x48, RZ ;  /* 0x0000004803147810 */ /* 0x000fc40007ffe0ff */
[----:B------:R-:W-:Y:S01]  /*10030*/  ISETP.GE.AND P3, PT, R18, UR4, PT ;  /* 0x0000000412007c0c */ /* 0x000fe2000bf66270 */
[C-C-:B---34-:R-:W-:Y:S02]  /*10040*/  @!P0 IMAD.WIDE R10, R3.reuse, 0x4, R4.reuse ;  /* 0x00000004030a8825 */ /* 0x158fe400078e0204 */
[----:B------:R-:W-:Y:S02]  /*10050*/  @!P1 LEA.HI R0, R0, R0, RZ, 0x1 ;  /* 0x0000000000009211 */ /* 0x000fe400078f08ff */
[----:B------:R-:W-:Y:S01]  /*10060*/  @!P2 LEA.HI R2, R2, R2, RZ, 0x1 ;  /* 0x000000020202a211 */ /* 0x000fe200078f08ff */
[----:B------:R0:W-:Y:S01]  /*10070*/  @!P0 ST.E.64 desc[UR36][R10.64], R24 ;  /* 0x000000180a008985 */ /* 0x0001e2000c101b24 */
[----:B------:R-:W-:Y:S01]  /*10080*/  @!P1 LOP3.LUT R13, R0, 0xfffffffe, RZ, 0xc0, !PT ;  /* 0xfffffffe000d9812 */ /* 0x000fe200078ec0ff */
[C---:B------:R-:W-:Y:S01]  /*10090*/  VIADD R0, R3.reuse, 0x28 ;  /* 0x0000002803007836 */ /* 0x040fe20000000000 */
[----:B------:R-:W-:Y:S01]  /*100a0*/  @!P2 LOP3.LUT R15, R2, 0xfffffffe, RZ, 0xc0, !PT ;  /* 0xfffffffe020fa812 */ /* 0x000fe200078ec0ff */
[----:B------:R-:W-:Y:S01]  /*100b0*/  VIADD R2, R3, 0x30 ;  /* 0x0000003003027836 */ /* 0x000fe20000000000 */
[----:B------:R-:W-:Y:S01]  /*100c0*/  @!P5 LEA.HI R16, R16, R16, RZ, 0x1 ;  /* 0x000000101010d211 */ /* 0x000fe200078f08ff */
[----:B------:R-:W-:Y:S01]  /*100d0*/  @!P1 IMAD.WIDE R12, R13, 0x4, R4 ;  /* 0x000000040d0c9825 */ /* 0x000fe200078e0204 */
[----:B------:R-:W-:-:S02]  /*100e0*/  ISETP.GE.AND P0, PT, R0, UR4, PT ;  /* 0x0000000400007c0c */ /* 0x000fc4000bf06270 */
[----:B------:R-:W-:Y:S01]  /*100f0*/  ISETP.GE.AND P4, PT, R2, UR4, PT ;  /* 0x0000000402007c0c */ /* 0x000fe2000bf86270 */
[----:B------:R-:W-:Y:S01]  /*10100*/  @!P2 IMAD.WIDE R14, R15, 0x4, R4 ;  /* 0x000000040f0ea825 */ /* 0x000fe200078e0204 */
[----:B------:R1:W-:Y:S01]  /*10110*/  @!P1 ST.E.64 desc[UR36][R12.64], R28 ;  /* 0x0000001c0c009985 */ /* 0x0003e2000c101b24 */
[----:B------:R-:W-:Y:S02]  /*10120*/  ISETP.GE.AND P1, PT, R20, UR4, PT ;  /* 0x0000000414007c0c */ /* 0x000fe4000bf26270 */
[----:B------:R-:W-:Y:S01]  /*10130*/  @!P6 LEA.HI R17, R17, R17, RZ, 0x1 ;  /* 0x000000111111e211 */ /* 0x000fe200078f08ff */
[----:B------:R2:W-:Y:S01]  /*10140*/  @!P2 ST.E.64 desc[UR36][R14.64], R32 ;  /* 0x000000200e00a985 */ /* 0x0005e2000c101b24 */
[----:B------:R-:W-:Y:S01]  /*10150*/  ISETP.GE.AND P2, PT, R19, UR4, PT ;  /* 0x0000000413007c0c */ /* 0x000fe2000bf46270 */
[----:B0-----:R-:W-:Y:S01]  /*10160*/  VIADD R24, R3, 0x58 ;  /* 0x0000005803187836 */ /* 0x001fe20000000000 */
[----:B------:R-:W-:Y:S02]  /*10170*/  @!P5 LOP3.LUT R11, R16, 0xfffffffe, RZ, 0xc0, !PT ;  /* 0xfffffffe100bd812 */ /* 0x000fe400078ec0ff */
[----:B------:R-:W-:-:S02]  /*10180*/  @!P0 LEA.HI R0, R0, R0, RZ, 0x1 ;  /* 0x0000000000008211 */ /* 0x000fc400078f08ff */
[----:B------:R-:W-:Y:S01]  /*10190*/  @!P4 LEA.HI R2, R2, R2, RZ, 0x1 ;  /* 0x000000020202c211 */ /* 0x000fe200078f08ff */
[--C-:B------:R-:W-:Y:S01]  /*101a0*/  @!P5 IMAD.WIDE R10, R11, 0x4, R4.reuse ;  /* 0x000000040b0ad825 */ /* 0x100fe200078e0204 */
[----:B------:R-:W-:Y:S02]  /*101b0*/  @!P3 LEA.HI R18, R18, R18, RZ, 0x1 ;  /* 0x000000121212b211 */ /* 0x000fe400078f08ff */
[----:B-1----:R-:W-:Y:S02]  /*101c0*/  @!P6 LOP3.LUT R13, R17, 0xfffffffe, RZ, 0xc0, !PT ;  /* 0xfffffffe110de812 */ /* 0x002fe400078ec0ff */
[----:B------:R-:W-:Y:S01]  /*101d0*/  @!P1 LEA.HI R20, R20, R20, RZ, 0x1 ;  /* 0x0000001414149211 */ /* 0x000fe200078f08ff */
[----:B------:R0:W-:Y:S01]  /*101e0*/  @!P5 ST.E.64 desc[UR36][R10.64], R36 ;  /* 0x000000240a00d985 */ /* 0x0001e2000c101b24 */
[----:B--2---:R-:W-:Y:S01]  /*101f0*/  @!P2 LEA.HI R14, R19, R19, RZ, 0x1 ;  /* 0x00000013130ea211 */ /* 0x004fe200078f08ff */
[----:B------:R-:W-:Y:S01]  /*10200*/  @!P6 IMAD.WIDE R12, R13, 0x4, R4 ;  /* 0x000000040d0ce825 */ /* 0x000fe200078e0204 */
[----:B------:R-:W-:-:S02]  /*10210*/  @!P0 LOP3.LUT R15, R0, 0xfffffffe, RZ, 0xc0, !PT ;  /* 0xfffffffe000f8812 */ /* 0x000fc400078ec0ff */
[----:B------:R-:W-:Y:S01]  /*10220*/  @!P4 LOP3.LUT R17, R2, 0xfffffffe, RZ, 0xc0, !PT ;  /* 0xfffffffe0211c812 */ /* 0x000fe200078ec0ff */
[C---:B------:R-:W-:Y:S01]  /*10230*/  VIADD R0, R3.reuse, 0x60 ;  /* 0x0000006003007836 */ /* 0x040fe20000000000 */
[----:B------:R-:W-:Y:S01]  /*10240*/  @!P3 LOP3.LUT R19, R18, 0xfffffffe, RZ, 0xc0, !PT ;  /* 0xfffffffe1213b812 */ /* 0x000fe200078ec0ff */
[----:B------:R1:W-:Y:S01]  /*10250*/  @!P6 ST.E.64 desc[UR36][R12.64], R40 ;  /* 0x000000280c00e985 */ /* 0x0003e2000c101b24 */
[----:B------:R-:W-:Y:S01]  /*10260*/  @!P2 LOP3.LUT R21, R14, 0xfffffffe, RZ, 0xc0, !PT ;  /* 0xfffffffe0e15a812 */ /* 0x000fe200078ec0ff */
[C---:B------:R-:W-:Y:S01]  /*10270*/  VIADD R2, R3.reuse, 0x68 ;  /* 0x0000006803027836 */ /* 0x040fe20000000000 */
[----:B------:R-:W-:Y:S01]  /*10280*/  @!P1 LOP3.LUT R23, R20, 0xfffffffe, RZ, 0xc0, !PT ;  /* 0xfffffffe14179812 */ /* 0x000fe200078ec0ff */
[----:B------:R-:W-:Y:S01]  /*10290*/  VIADD R20, R3, 0x70 ;  /* 0x0000007003147836 */ /* 0x000fe20000000000 */
[----:B------:R-:W-:Y:S01]  /*102a0*/  ISETP.GE.AND P5, PT, R22, UR4, PT ;  /* 0x0000000416007c0c */ /* 0x000fe2000bfa6270 */
[----:B0-----:R-:W-:Y:S01]  /*102b0*/  @!P0 IMAD.WIDE R10, R15, 0x4, R4 ;  /* 0x000000040f0a8825 */ /* 0x001fe200078e0204 */
[----:B------:R-:W-:-:S03]  /*102c0*/  ISETP.GE.AND P6, PT, R24, UR4, PT ;  /* 0x0000000418007c0c */ /* 0x000fc6000bfc6270 */
[--C-:B------:R-:W-:Y:S01]  /*102d0*/  @!P3 IMAD.WIDE R14, R19, 0x4, R4.reuse ;  /* 0x00000004130eb825 */ /* 0x100fe200078e0204 */
[----:B------:R0:W-:Y:S01]  /*102e0*/  @!P0 ST.E.64 desc[UR36][R10.64], R44 ;  /* 0x0000002c0a008985 */ /* 0x0001e2000c101b24 */
[----:B------:R-:W-:Y:S02]  /*102f0*/  ISETP.GE.AND P0, PT, R0, UR4, PT ;  /* 0x0000000400007c0c */ /* 0x000fe4000bf06270 */
[----:B-1----:R-:W-:-:S04]  /*10300*/  @!P4 IMAD.WIDE R12, R17, 0x4, R4 ;  /* 0x00000004110cc825 */ /* 0x002fc800078e0204 */
[--C-:B------:R-:W-:Y:S01]  /*10310*/  @!P2 IMAD.WIDE R16, R21, 0x4, R4.reuse ;  /* 0x000000041510a825 */ /* 0x100fe200078e0204 */
[----:B------:R1:W-:Y:S01]  /*10320*/  @!P4 ST.E.64 desc[UR36][R12.64], R48 ;  /* 0x000000300c00c985 */ /* 0x0003e2000c101b24 */
[----:B------:R-:W-:Y:S02]  /*10330*/  @!P5 LEA.HI R22, R22, R22, RZ, 0x1 ;  /* 0x000000161616d211 */ /* 0x000fe400078f08ff */
[----:B------:R-:W-:Y:S01]  /*10340*/  @!P1 IMAD.WIDE R18, R23, 0x4, R4 ;  /* 0x0000000417129825 */ /* 0x000fe200078e0204 */
[----:B------:R2:W-:Y:S01]  /*10350*/  @!P3 ST.E.64 desc[UR36][R14.64], R52 ;  /* 0x000000340e00b985 */ /* 0x0005e2000c101b24 */
[----:B------:R-:W-:Y:S02]  /*10360*/  @!P6 LEA.HI R24, R24, R24, RZ, 0x1 ;  /* 0x000000181818e211 */ /* 0x000fe400078f08ff */
[C---:B------:R-:W-:Y:S01]  /*10370*/  VIADD R21, R3.reuse, 0x78 ;  /* 0x0000007803157836 */ /* 0x040fe20000000000 */
[----:B------:R3:W-:Y:S01]  /*10380*/  @!P2 ST.E.64 desc[UR36][R16.64], R56 ;  /* 0x000000381000a985 */ /* 0x0007e2000c101b24 */
[----:B------:R-:W-:Y:S01]  /*10390*/  VIADD R23, R3, 0x80 ;  /* 0x0000008003177836 */ /* 0x000fe20000000000 */
[----:B------:R-:W-:-:S02]  /*103a0*/  ISETP.GE.AND P2, PT, R20, UR4, PT ;  /* 0x0000000414007c0c */ /* 0x000fc4000bf46270 */
[----:B------:R4:W-:Y:S01]  /*103b0*/  @!P1 ST.E.64 desc[UR36][R18.64], R60 ;  /* 0x0000003c12009985 */ /* 0x0009e2000c101b24 */
[----:B------:R-:W-:Y:S02]  /*103c0*/  ISETP.GE.AND P1, PT, R2, UR4, PT ;  /* 0x0000000402007c0c */ /* 0x000fe4000bf26270 */
[----:B------:R-:W-:Y:S02]  /*103d0*/  ISETP.GE.AND P3, PT, R21, UR4, PT ;  /* 0x0000000415007c0c */ /* 0x000fe4000bf66270 */
[----:B------:R-:W-:Y:S02]  /*103e0*/  ISETP.GE.AND P4, PT, R23, UR4, PT ;  /* 0x0000000417007c0c */ /* 0x000fe4000bf86270 */
[----:B0-----:R-:W-:Y:S02]  /*103f0*/  @!P5 LOP3.LUT R11, R22, 0xfffffffe, RZ, 0xc0, !PT ;  /* 0xfffffffe160bd812 */ /* 0x001fe400078ec0ff */
[----:B------:R-:W-:Y:S02]  /*10400*/  @!P0 LEA.HI R0, R0, R0, RZ, 0x1 ;  /* 0x0000000000008211 */ /* 0x000fe400078f08ff */
[----:B-1----:R-:W-:Y:S01]  /*10410*/  @!P6 LOP3.LUT R13, R24, 0xfffffffe, RZ, 0xc0, !PT ;  /* 0xfffffffe180de812 */ /* 0x002fe200078ec0ff */
[----:B------:R-:W-:Y:S01]  /*10420*/  @!P5 IMAD.WIDE R10, R11, 0x4, R4 ;  /* 0x000000040b0ad825 */ /* 0x000fe200078e0204 */
[----:B--2---:R-:W-:-:S02]  /*10430*/  @!P0 LOP3.LUT R15, R0, 0xfffffffe, RZ, 0xc0, !PT ;  /* 0xfffffffe000f8812 */ /* 0x004fc400078ec0ff */
[----:B------:R-:W-:Y:S01]  /*10440*/  @!P1 LEA.HI R2, R2, R2, RZ, 0x1 ;  /* 0x0000000202029211 */ /* 0x000fe200078f08ff */
[--C-:B------:R-:W-:Y:S01]  /*10450*/  @!P6 IMAD.WIDE R12, R13, 0x4, R4.reuse ;  /* 0x000000040d0ce825 */ /* 0x100fe200078e0204 */
[----:B------:R-:W-:Y:S01]  /*10460*/  @!P2 LEA.HI R20, R20, R20, RZ, 0x1 ;  /* 0x000000141414a211 */ /* 0x000fe200078f08ff */
[----:B------:R0:W-:Y:S01]  /*10470*/  @!P5 ST.E.64 desc[UR36][R10.64], R64 ;  /* 0x000000400a00d985 */ /* 0x0001e2000c101b24 */
[----:B---3--:R-:W-:Y:S01]  /*10480*/  @!P1 LOP3.LUT R17, R2, 0xfffffffe, RZ, 0xc0, !PT ;  /* 0xfffffffe02119812 */ /* 0x008fe200078ec0ff */
[--C-:B------:R-:W-:Y:S01]  /*10490*/  @!P0 IMAD.WIDE R14, R15, 0x4, R4.reuse ;  /* 0x000000040f0e8825 */ /* 0x100fe200078e0204 */
[----:B------:R-:W-:Y:S01]  /*104a0*/  @!P3 LEA.HI R21, R21, R21, RZ, 0x1 ;  /* 0x000000151515b211 */ /* 0x000fe200078f08ff */
[----:B------:R1:W-:Y:S01]  /*104b0*/  @!P6 ST.E.64 desc[UR36][R12.64], R68 ;  /* 0x000000440c00e985 */ /* 0x0003e2000c101b24 */
[----:B------:R-:W-:Y:S01]  /*104c0*/  @!P4 LEA.HI R23, R23, R23, RZ, 0x1 ;  /* 0x000000171717c211 */ /* 0x000fe200078f08ff */
[----:B------:R-:W-:Y:S01]  /*104d0*/  VIADD R0, R3, 0x88 ;  /* 0x0000008803007836 */ /* 0x000fe20000000000 */
[----:B----4-:R-:W-:Y:S01]  /*104e0*/  @!P2 LOP3.LUT R19, R20, 0xfffffffe, RZ, 0xc0, !PT ;  /* 0xfffffffe1413a812 */ /* 0x010fe200078ec0ff */
[----:B------:R2:W-:Y:S01]  /*104f0*/  @!P0 ST.E.64 desc[UR36][R14.64], R72 ;  /* 0x000000480e008985 */ /* 0x0005e2000c101b24 */
[----:B------:R-:W-:Y:S01]  /*10500*/  @!P3 LOP3.LUT R21, R21, 0xfffffffe, RZ, 0xc0, !PT ;  /* 0xfffffffe1515b812 */ /* 0x000fe200078ec0ff */
[----:B------:R-:W-:Y:S01]  /*10510*/  VIADD R2, R3, 0x90 ;  /* 0x0000009003027836 */ /* 0x000fe20000000000 */
[----:B------:R-:W-:Y:S01]  /*10520*/  @!P4 LOP3.LUT R23, R23, 0xfffffffe, RZ, 0xc0, !PT ;  /* 0xfffffffe1717c812 */ /* 0x000fe200078ec0ff */
[----:B------:R-:W-:Y:S01]  /*10530*/  VIADD R20, R3, 0x98 ;  /* 0x0000009803147836 */ /* 0x000fe20000000000 */
[----:B------:R-:W-:Y:S01]  /*10540*/  ISETP.GE.AND P0, PT, R0, UR4, PT ;  /* 0x0000000400007c0c */ /* 0x000fe2000bf06270 */
[----:B0-----:R-:W-:-:S04]  /*10550*/  @!P1 IMAD.WIDE R10, R17, 0x4, R4 ;  /* 0x00000004110a9825 */ /* 0x001fc800078e0204 */
[--C-:B-1----:R-:W-:Y:S01]  /*10560*/  @!P2 IMAD.WIDE R12, R19, 0x4, R4.reuse ;  /* 0x00000004130ca825 */ /* 0x102fe200078e0204 */
[----:B------:R0:W-:Y:S01]  /*10570*/  @!P1 ST.E.64 desc[UR36][R10.64], R76 ;  /* 0x0000004c0a009985 */ /* 0x0001e2000c101b24 */
[----:B------:R-:W-:Y:S02]  /*10580*/  ISETP.GE.AND P1, PT, R2, UR4, PT ;  /* 0x0000000402007c0c */ /* 0x000fe4000bf26270 */
[--C-:B------:R-:W-:Y:S01]  /*10590*/  @!P3 IMAD.WIDE R16, R21, 0x4, R4.reuse ;  /* 0x000000041510b825 */ /* 0x100fe200078e0204 */
[----:B--2---:R-:W-:Y:S01]  /*105a0*/  IADD3 R14, R3, 0xa8, RZ ;  /* 0x000000a8030e7810 */ /* 0x004fe20007ffe0ff */
[----:B------:R1:W-:Y:S01]  /*105b0*/  @!P2 ST.E.64 desc[UR36][R12.64], R80 ;  /* 0x000000500c00a985 */ /* 0x0003e2000c101b24 */
[----:B------:R-:W-:Y:S01]  /*105c0*/  ISETP.GE.AND P2, PT, R20, UR4, PT ;  /* 0x0000000414007c0c */ /* 0x000fe2000bf46270 */
[----:B------:R-:W-:Y:S01]  /*105d0*/  @!P4 IMAD.WIDE R18, R23, 0x4, R4 ;  /* 0x000000041712c825 */ /* 0x000fe200078e0204 */
[----:B------:R-:W-:Y:S01]  /*105e0*/  @!P0 LEA.HI R0, R0, R0, RZ, 0x1 ;  /* 0x0000000000008211 */ /* 0x000fe200078f08ff */
[----:B------:R2:W-:Y:S02]  /*105f0*/  @!P3 ST.E.64 desc[UR36][R16.64], R84 ;  /* 0x000000541000b985 */ /* 0x0005e4000c101b24 */
[----:B------:R-:W-:-:S02]  /*10600*/  VIADD R21, R3, 0xa0 ;  /* 0x000000a003157836 */ /* 0x000fc40000000000 */
[C---:B------:R-:W-:Y:S01]  /*10610*/  VIADD R15, R3.reuse, 0xb0 ;  /* 0x000000b0030f7836 */ /* 0x040fe20000000000 */
[----:B------:R3:W-:Y:S01]  /*10620*/  @!P4 ST.E.64 desc[UR36][R18.64], R88 ;  /* 0x000000581200c985 */ /* 0x0007e2000c101b24 */
[----:B0-----:R-:W-:Y:S01]  /*10630*/  VIADD R11, R3, 0xb8 ;  /* 0x000000b8030b7836 */ /* 0x001fe20000000000 */
[----:B------:R-:W-:Y:S02]  /*10640*/  ISETP.GE.AND P3, PT, R21, UR4, PT ;  /* 0x0000000415007c0c */ /* 0x000fe4000bf66270 */
[----:B------:R-:W-:Y:S02]  /*10650*/  ISETP.GE.AND P4, PT, R14, UR4, PT ;  /* 0x000000040e007c0c */ /* 0x000fe4000bf86270 */
[----:B------:R-:W-:Y:S02]  /*10660*/  ISETP.GE.AND P6, PT, R11, UR4, PT ;  /* 0x000000040b007c0c */ /* 0x000fe4000bfc6270 */
[----:B------:R-:W-:Y:S02]  /*10670*/  ISETP.GE.AND P5, PT, R15, UR4, PT ;  /* 0x000000040f007c0c */ /* 0x000fe4000bfa6270 */
[----:B------:R-:W-:-:S02]  /*10680*/  @!P1 LEA.HI R2, R2, R2, RZ, 0x1 ;  /* 0x0000000202029211 */ /* 0x000fc400078f08ff */
[----:B------:R-:W-:Y:S02]  /*10690*/  @!P2 LEA.HI R20, R20, R20, RZ, 0x1 ;  /* 0x000000141414a211 */ /* 0x000fe400078f08ff */
[----:B-1----:R-:W-:Y:S02]  /*106a0*/  @!P1 LOP3.LUT R13, R2, 0xfffffffe, RZ, 0xc0, !PT ;  /* 0xfffffffe020d9812 */ /* 0x002fe400078ec0ff */
[----:B------:R-:W-:Y:S02]  /*106b0*/  @!P3 LEA.HI R21, R21, R21, RZ, 0x1 ;  /* 0x000000151515b211 */ /* 0x000fe400078f08ff */
[----:B------:R-:W-:Y:S02]  /*106c0*/  @!P4 LEA.HI R14, R14, R14, RZ, 0x1 ;  /* 0x0000000e0e0ec211 */ /* 0x000fe400078f08ff */
[----:B------:R-:W-:Y:S02]  /*106d0*/  @!P6 LEA.HI R12, R11, R11, RZ, 0x1 ;  /* 0x0000000b0b0ce211 */ /* 0x000fe400078f08ff */
[----:B------:R-:W-:-:S02]  /*106e0*/  @!P5 LEA.HI R10, R15, R15, RZ, 0x1 ;  /* 0x0000000f0f0ad211 */ /* 0x000fc400078f08ff */
[----:B------:R-:W-:Y:S02]  /*106f0*/  @!P0 LOP3.LUT R11, R0, 0xfffffffe, RZ, 0xc0, !PT ;  /* 0xfffffffe000b8812 */ /* 0x000fe400078ec0ff */
[----:B------:R-:W-:Y:S02]  /*10700*/  @!P2 LOP3.LUT R15, R20, 0xfffffffe, RZ, 0xc0, !PT ;  /* 0xfffffffe140fa812 */ /* 0x000fe400078ec0ff */
[----:B--2---:R-:W-:Y:S02]  /*10710*/  @!P3 LOP3.LUT R17, R21, 0xfffffffe, RZ, 0xc0, !PT ;  /* 0xfffffffe1511b812 */ /* 0x004fe400078ec0ff */
[----:B---3--:R-:W-:Y:S01]  /*10720*/  @!P4 LOP3.LUT R19, R14, 0xfffffffe, RZ, 0xc0, !PT ;  /* 0xfffffffe0e13c812 */ /* 0x008fe200078ec0ff */
        /* <DEDUP_REMOVED lines=16> */
.L_x_1059:
[----:B------:R-:W-:Y:S05]  /*10830*/  BSYNC B0 ;  /* 0x0000000000007941 */ /* 0x000fea0003800000 */
.L_x_1058:
[----:B------:R-:W-:Y:S01]  /*10840*/  ISETP.GE.AND P0, PT, R8, R7, PT ;  /* 0x000000070800720c */ /* 0x000fe20003f06270 */
[----:B0---4-:R0:W1:Y:S04]  /*10850*/  SHFL.IDX PT, R5, R9, 0x1, 0x1c1f ;  /* 0x003c1f0009057f89 */ /* 0x01106800000e0000 */
[----:B---3--:R0:W3:Y:S08]  /*10860*/  SHFL.IDX PT, R4, R6, 0x1, 0x1c1f ;  /* 0x003c1f0006047f89 */ /* 0x0080f000000e0000 */
[----:B0-----:R-:W-:Y:S05]  /*10870*/  @P0 BRA `(.L_x_970) ;  /* 0x0000004c003c0947 */ /* 0x001fea0003800000 */
        /* <DEDUP_REMOVED lines=10> */
[C---:B------:R-:W-:Y:S01]  /*10920*/  VIADD R13, R3.reuse, 0x38 ;  /* 0x00000038030d7836 */ /* 0x040fe20000000000 */
[C---:B------:R-:W-:Y:S01]  /*10930*/  IADD3 R18, R3.reuse, 0x50, RZ ;  /* 0x0000005003127810 */ /* 0x040fe20007ffe0ff */
[C---:B------:R-:W-:Y:S01]  /*10940*/  VIADD R14, R3.reuse, 0x40 ;  /* 0x00000040030e7836 */ /* 0x040fe20000000000 */
[----:B------:R-:W-:Y:S01]  /*10950*/  ISETP.GE.AND P4, PT, R12, UR4, PT ;  /* 0x000000040c007c0c */ /* 0x000fe2000bf86270 */
[----:B------:R-:W-:Y:S01]  /*10960*/  VIADD R16, R3, 0x48 ;  /* 0x0000004803107836 */ /* 0x000fe20000000000 */
[----:B------:R-:W-:Y:S01]  /*10970*/  ISETP.GE.AND P5, PT, R13, UR4, PT ;  /* 0x000000040d007c0c */ /* 0x000fe2000bfa6270 */
[----:B-1-3--:R-:W-:Y:S01]  /*10980*/  @!P2 IMAD.WIDE R6, R3, 0x4, R4 ;  /* 0x000000040306a825 */ /* 0x00afe200078e0204 */
[----:B------:R-:W-:-:S02]  /*10990*/  ISETP.GE.AND P6, PT, R14, UR4, PT ;  /* 0x000000040e007c0c */ /* 0x000fc4000bfc6270 */
[----:B------:R-:W-:Y:S01]  /*109a0*/  @!P3 LEA.HI R0, R0, R0, RZ, 0x1 ;  /* 0x000000000000b211 */ /* 0x000fe200078f08ff */
[C---:B------:R-:W-:Y:S01]  /*109b0*/  VIADD R20, R3.reuse, 0x78 ;  /* 0x0000007803147836 */ /* 0x040fe20000000000 */
[----:B------:R0:W-:Y:S01]  /*109c0*/  @!P2 ST.E.64 desc[UR36][R6.64], R26 ;  /* 0x0000001a0600a985 */ /* 0x0001e2000c101b24 */
[----:B------:R-:W-:Y:S02]  /*109d0*/  @!P0 LEA.HI R2, R2, R2, RZ, 0x1 ;  /* 0x0000000202028211 */ /* 0x000fe400078f08ff */
[----:B------:R-:W-:Y:S01]  /*109e0*/  @!P3 LOP3.LUT R9, R0, 0xfffffffe, RZ, 0xc0, !PT ;  /* 0xfffffffe0009b812 */ /* 0x000fe200078ec0ff */
[----:B------:R-:W-:Y:S01]  /*109f0*/  VIADD R0, R3, 0x20 ;  /* 0x0000002003007836 */ /* 0x000fe20000000000 */
[----:B------:R-:W-:Y:S02]  /*10a00*/  @!P1 LEA.HI R10, R10, R10, RZ, 0x1 ;  /* 0x0000000a0a0a9211 */ /* 0x000fe400078f08ff */
[----:B------:R-:W-:Y:S01]  /*10a10*/  @!P4 LEA.HI R12, R12, R12, RZ, 0x1 ;  /* 0x0000000c0c0cc211 */ /* 0x000fe200078f08ff */
[----:B------:R-:W-:Y:S01]  /*10a20*/  @!P3 IMAD.WIDE R8, R9, 0x4, R4 ;  /* 0x000000040908b825 */ /* 0x000fe200078e0204 */
[----:B------:R-:W-:-:S02]  /*10a30*/  ISETP.GE.AND P2, PT, R0, UR4, PT ;  /* 0x0000000400007c0c */ /* 0x000fc4000bf46270 */
[----:B------:R-:W-:Y:S02]  /*10a40*/  @!P6 LEA.HI R14, R14, R14, RZ, 0x1 ;  /* 0x0000000e0e0ee211 */ /* 0x000fe400078f08ff */
[----:B------:R1:W-:Y:S01]  /*10a50*/  @!P3 ST.E.64 desc[UR36][R8.64], R30 ;  /* 0x0000001e0800b985 */ /* 0x0003e2000c101b24 */
[----:B------:R-:W-:Y:S02]  /*10a60*/  ISETP.GE.AND P3, PT, R11, UR4, PT ;  /* 0x000000040b007c0c */ /* 0x000fe4000bf66270 */
[----:B0-----:R-:W-:Y:S02]  /*10a70*/  @!P0 LOP3.LUT R7, R2, 0xfffffffe, RZ, 0xc0, !PT ;  /* 0xfffffffe02078812 */ /* 0x001fe400078ec0ff */
[----:B------:R-:W-:Y:S02]  /*10a80*/  @!P4 LOP3.LUT R15, R12, 0xfffffffe, RZ, 0xc0, !PT ;  /* 0xfffffffe0c0fc812 */ /* 0x000fe400078ec0ff */
[----:B------:R-:W-:Y:S01]  /*10a90*/  @!P6 LOP3.LUT R19, R14, 0xfffffffe, RZ, 0xc0, !PT ;  /* 0xfffffffe0e13e812 */ /* 0x000fe200078ec0ff */
[----:B------:R-:W-:Y:S01]  /*10aa0*/  @!P0 IMAD.WIDE R6, R7, 0x4, R4 ;  /* 0x0000000407068825 */ /* 0x000fe200078e0204 */
[----:B------:R-:W-:-:S04]  /*10ab0*/  @!P2 LEA.HI R0, R0, R0, RZ, 0x1 ;  /* 0x000000000000a211 */ /* 0x000fc800078f08ff */
[----:B------:R0:W-:Y:S01]  /*10ac0*/  @!P0 ST.E.64 desc[UR36][R6.64], R34 ;  /* 0x0000002206008985 */ /* 0x0001e2000c101b24 */
[----:B-1----:R-:W-:Y:S02]  /*10ad0*/  @!P1 LOP3.LUT R9, R10, 0xfffffffe, RZ, 0xc0, !PT ;  /* 0xfffffffe0a099812 */ /* 0x002fe400078ec0ff */
[----:B------:R-:W-:Y:S02]  /*10ae0*/  @!P3 LEA.HI R2, R11, R11, RZ, 0x1 ;  /* 0x0000000b0b02b211 */ /* 0x000fe400078f08ff */
[----:B------:R-:W-:Y:S01]  /*10af0*/  @!P5 LEA.HI R10, R13, R13, RZ, 0x1 ;  /* 0x0000000d0d0ad211 */ /* 0x000fe200078f08ff */
[--C-:B------:R-:W-:Y:S01]  /*10b00*/  @!P1 IMAD.WIDE R8, R9, 0x4, R4.reuse ;  /* 0x0000000409089825 */ /* 0x100fe200078e0204 */
[----:B------:R-:W-:Y:S02]  /*10b10*/  @!P2 LOP3.LUT R11, R0, 0xfffffffe, RZ, 0xc0, !PT ;  /* 0xfffffffe000ba812 */ /* 0x000fe400078ec0ff */
[----:B------:R-:W-:Y:S01]  /*10b20*/  @!P3 LOP3.LUT R13, R2, 0xfffffffe, RZ, 0xc0, !PT ;  /* 0xfffffffe020db812 */ /* 0x000fe200078ec0ff */
[----:B------:R-:W-:Y:S01]  /*10b30*/  VIADD R0, R3, 0x58 ;  /* 0x0000005803007836 */ /* 0x000fe20000000000 */
[----:B------:R-:W-:Y:S01]  /*10b40*/  @!P5 LOP3.LUT R17, R10, 0xfffffffe, RZ, 0xc0, !PT ;  /* 0xfffffffe0a11d812 */ /* 0x000fe200078ec0ff */
[----:B------:R1:W-:Y:S01]  /*10b50*/  @!P1 ST.E.64 desc[UR36][R8.64], R38 ;  /* 0x0000002608009985 */ /* 0x0003e2000c101b24 */
[----:B------:R-:W-:Y:S01]  /*10b60*/  ISETP.GE.AND P1, PT, R16, UR4, PT ;  /* 0x0000000410007c0c */ /* 0x000fe2000bf26270 */
[----:B0-----:R-:W-:Y:S01]  /*10b70*/  @!P2 IMAD.WIDE R6, R11, 0x4, R4 ;  /* 0x000000040b06a825 */ /* 0x001fe200078e0204 */
[----:B------:R-:W-:-:S03]  /*10b80*/  ISETP.GE.AND P0, PT, R18, UR4, PT ;  /* 0x0000000412007c0c */ /* 0x000fc6000bf06270 */
[--C-:B------:R-:W-:Y:S01]  /*10b90*/  @!P4 IMAD.WIDE R10, R15, 0x4, R4.reuse ;  /* 0x000000040f0ac825 */ /* 0x100fe200078e0204 */
[----:B------:R0:W-:Y:S01]  /*10ba0*/  @!P2 ST.E.64 desc[UR36][R6.64], R42 ;  /* 0x0000002a0600a985 */ /* 0x0001e2000c101b24 */
[----:B------:R-:W-:Y:S02]  /*10bb0*/  ISETP.GE.AND P2, PT, R0, UR4, PT ;  /* 0x0000000400007c0c */ /* 0x000fe4000bf46270 */
[----:B------:R-:W-:-:S04]  /*10bc0*/  @!P6 IMAD.WIDE R14, R19, 0x4, R4 ;  /* 0x00000004130ee825 */ /* 0x000fc800078e0204 */
[--C-:B-1----:R-:W-:Y:S01]  /*10bd0*/  @!P3 IMAD.WIDE R8, R13, 0x4, R4.reuse ;  /* 0x000000040d08b825 */ /* 0x102fe200078e0204 */
[----:B------:R-:W-:Y:S02]  /*10be0*/  @!P1 LEA.HI R16, R16, R16, RZ, 0x1 ;  /* 0x0000001010109211 */ /* 0x000fe400078f08ff */
[----:B------:R-:W-:Y:S01]  /*10bf0*/  @!P0 LEA.HI R18, R18, R18, RZ, 0x1 ;  /* 0x0000001212128211 */ /* 0x000fe200078f08ff */
[--C-:B------:R-:W-:Y:S01]  /*10c00*/  @!P5 IMAD.WIDE R12, R17, 0x4, R4.reuse ;  /* 0x00000004110cd825 */ /* 0x100fe200078e0204 */
[----:B------:R1:W-:Y:S01]  /*10c10*/  @!P3 ST.E.64 desc[UR36][R8.64], R46 ;  /* 0x0000002e0800b985 */ /* 0x0003e2000c101b24 */
[----:B------:R-:W-:Y:S02]  /*10c20*/  ISETP.GE.AND P3, PT, R20, UR4, PT ;  /* 0x0000000414007c0c */ /* 0x000fe4000bf66270 */
[C---:B------:R-:W-:Y:S01]  /*10c30*/  VIADD R2, R3.reuse, 0x60 ;  /* 0x0000006003027836 */ /* 0x040fe20000000000 */
[----:B------:R2:W-:Y:S01]  /*10c40*/  @!P4 ST.E.64 desc[UR36][R10.64], R50 ;  /* 0x000000320a00c985 */ /* 0x0005e2000c101b24 */
[C---:B------:R-:W-:Y:S01]  /*10c50*/  VIADD R17, R3.reuse, 0x68 ;  /* 0x0000006803117836 */ /* 0x040fe20000000000 */
[----:B0-----:R-:W-:Y:S01]  /*10c60*/  @!P1 LOP3.LUT R7, R16, 0xfffffffe, RZ, 0xc0, !PT ;  /* 0xfffffffe10079812 */ /* 0x001fe200078ec0ff */
[C---:B------:R-:W-:Y:S01]  /*10c70*/  VIADD R19, R3.reuse, 0x70 ;  /* 0x0000007003137836 */ /* 0x040fe20000000000 */
[----:B------:R0:W-:Y:S01]  /*10c80*/  @!P5 ST.E.64 desc[UR36][R12.64], R54 ;  /* 0x000000360c00d985 */ /* 0x0001e2000c101b24 */
[----:B------:R-:W-:Y:S01]  /*10c90*/  @!P2 LEA.HI R0, R0, R0, RZ, 0x1 ;  /* 0x000000000000a211 */ /* 0x000fe200078f08ff */
[----:B------:R-:W-:Y:S01]  /*10ca0*/  VIADD R16, R3, 0x80 ;  /* 0x0000008003107836 */ /* 0x000fe20000000000 */
[----:B------:R-:W-:Y:S01]  /*10cb0*/  ISETP.GE.AND P5, PT, R17, UR4, PT ;  /* 0x0000000411007c0c */ /* 0x000fe2000bfa6270 */
[----:B------:R-:W-:Y:S01]  /*10cc0*/  @!P6 ST.E.64 desc[UR36][R14.64], R58 ;  /* 0x0000003a0e00e985 */ /* 0x000fe2000c101b24 */
[----:B------:R-:W-:Y:S01]  /*10cd0*/  ISETP.GE.AND P6, PT, R2, UR4, PT ;  /* 0x0000000402007c0c */ /* 0x000fe2000bfc6270 */
[----:B------:R-:W-:Y:S01]  /*10ce0*/  @!P1 IMAD.WIDE R6, R7, 0x4, R4 ;  /* 0x0000000407069825 */ /* 0x000fe200078e0204 */
[----:B------:R-:W-:-:S02]  /*10cf0*/  ISETP.GE.AND P4, PT, R19, UR4, PT ;  /* 0x0000000413007c0c */ /* 0x000fc4000bf86270 */
[----:B-1----:R-:W-:Y:S01]  /*10d00*/  @!P0 LOP3.LUT R9, R18, 0xfffffffe, RZ, 0xc0, !PT ;  /* 0xfffffffe12098812 */ /* 0x002fe200078ec0ff */
[----:B------:R-:W-:Y:S01]  /*10d10*/  VIADD R18, R3, 0x88 ;  /* 0x0000008803127836 */ /* 0x000fe20000000000 */
[----:B------:R-:W-:Y:S01]  /*10d20*/  @!P3 LEA.HI R20, R20, R20, RZ, 0x1 ;  /* 0x000000141414b211 */ /* 0x000fe200078f08ff */
[----:B------:R1:W-:Y:S01]  /*10d30*/  @!P1 ST.E.64 desc[UR36][R6.64], R62 ;  /* 0x0000003e06009985 */ /* 0x0003e2000c101b24 */
[----:B--2---:R-:W-:Y:S01]  /*10d40*/  @!P2 LOP3.LUT R11, R0, 0xfffffffe, RZ, 0xc0, !PT ;  /* 0xfffffffe000ba812 */ /* 0x004fe200078ec0ff */
[----:B------:R-:W-:Y:S01]  /*10d50*/  @!P0 IMAD.WIDE R8, R9, 0x4, R4 ;  /* 0x0000000409088825 */ /* 0x000fe200078e0204 */
[----:B------:R-:W-:Y:S02]  /*10d60*/  ISETP.GE.AND P1, PT, R18, UR4, PT ;  /* 0x0000000412007c0c */ /* 0x000fe4000bf26270 */
[----:B------:R-:W-:Y:S01]  /*10d70*/  @!P5 LEA.HI R17, R17, R17, RZ, 0x1 ;  /* 0x000000111111d211 */ /* 0x000fe200078f08ff */
[----:B------:R-:W-:Y:S01]  /*10d80*/  VIADD R0, R3, 0x90 ;  /* 0x0000009003007836 */ /* 0x000fe20000000000 */
[----:B------:R-:W-:Y:S01]  /*10d90*/  @!P6 LEA.HI R2, R2, R2, RZ, 0x1 ;  /* 0x000000020202e211 */ /* 0x000fe200078f08ff */
[----:B------:R2:W-:Y:S01]  /*10da0*/  @!P0 ST.E.64 desc[UR36][R8.64], R66 ;  /* 0x0000004208008985 */ /* 0x0005e2000c101b24 */
[----:B------:R-:W-:-:S02]  /*10db0*/  @!P4 LEA.HI R19, R19, R19, RZ, 0x1 ;  /* 0x000000131313c211 */ /* 0x000fc400078f08ff */
[----:B0-----:R-:W-:Y:S01]  /*10dc0*/  @!P6 LOP3.LUT R13, R2, 0xfffffffe, RZ, 0xc0, !PT ;  /* 0xfffffffe020de812 */ /* 0x001fe200078ec0ff */
[----:B------:R-:W-:Y:S01]  /*10dd0*/  VIADD R2, R3, 0x98 ;  /* 0x0000009803027836 */ /* 0x000fe20000000000 */
[----:B------:R-:W-:Y:S01]  /*10de0*/  @!P5 LOP3.LUT R17, R17, 0xfffffffe, RZ, 0xc0, !PT ;  /* 0xfffffffe1111d812 */ /* 0x000fe200078ec0ff */
[--C-:B-1----:R-:W-:Y:S01]  /*10df0*/  @!P2 IMAD.WIDE R6, R11, 0x4, R4.reuse ;  /* 0x000000040b06a825 */ /* 0x102fe200078e0204 */
[----:B------:R-:W-:Y:S02]  /*10e00*/  @!P4 LOP3.LUT R19, R19, 0xfffffffe, RZ, 0xc0, !PT ;  /* 0xfffffffe1313c812 */ /* 0x000fe400078ec0ff */
[----:B------:R-:W-:Y:S01]  /*10e10*/  @!P3 LOP3.LUT R15, R20, 0xfffffffe, RZ, 0xc0, !PT ;  /* 0xfffffffe140fb812 */ /* 0x000fe200078ec0ff */
[--C-:B------:R-:W-:Y:S01]  /*10e20*/  @!P5 IMAD.WIDE R10, R17, 0x4, R4.reuse ;  /* 0x00000004110ad825 */ /* 0x100fe200078e0204 */
[----:B------:R-:W-:Y:S01]  /*10e30*/  ISETP.GE.AND P0, PT, R16, UR4, PT ;  /* 0x0000000410007c0c */ /* 0x000fe2000bf06270 */
[----:B------:R0:W-:Y:S01]  /*10e40*/  @!P2 ST.E.64 desc[UR36][R6.64], R70 ;  /* 0x000000460600a985 */ /* 0x0001e2000c101b24 */
[----:B------:R-:W-:Y:S01]  /*10e50*/  IADD3 R20, R3, 0xb0, RZ ;  /* 0x000000b003147810 */ /* 0x000fe20007ffe0ff */
[----:B--2---:R-:W-:Y:S01]  /*10e60*/  @!P6 IMAD.WIDE R8, R13, 0x4, R4 ;  /* 0x000000040d08e825 */ /* 0x004fe200078e0204 */
[----:B------:R-:W-:-:S02]  /*10e70*/  ISETP.GE.AND P2, PT, R0, UR4, PT ;  /* 0x0000000400007c0c */ /* 0x000fc4000bf46270 */
[----:B------:R-:W-:Y:S01]  /*10e80*/  @!P1 LEA.HI R18, R18, R18, RZ, 0x1 ;  /* 0x0000001212129211 */ /* 0x000fe200078f08ff */
[--C-:B------:R-:W-:Y:S01]  /*10e90*/  @!P4 IMAD.WIDE R12, R19, 0x4, R4.reuse ;  /* 0x00000004130cc825 */ /* 0x100fe200078e0204 */
[----:B------:R1:W-:Y:S01]  /*10ea0*/  @!P6 ST.E.64 desc[UR36][R8.64], R74 ;  /* 0x0000004a0800e985 */ /* 0x0003e2000c101b24 */
[----:B------:R-:W-:Y:S02]  /*10eb0*/  ISETP.GE.AND P6, PT, R20, UR4, PT ;  /* 0x0000000414007c0c */ /* 0x000fe4000bfc6270 */
[----:B------:R-:W-:Y:S01]  /*10ec0*/  @!P3 IMAD.WIDE R14, R15, 0x4, R4 ;  /* 0x000000040f0eb825 */ /* 0x000fe200078e0204 */
[----:B------:R2:W-:Y:S01]  /*10ed0*/  @!P5 ST.E.64 desc[UR36][R10.64], R78 ;  /* 0x0000004e0a00d985 */ /* 0x0005e2000c101b24 */
[----:B------:R-:W-:Y:S02]  /*10ee0*/  @!P0 LEA.HI R16, R16, R16, RZ, 0x1 ;  /* 0x0000001010108211 */ /* 0x000fe400078f08ff */
[C---:B------:R-:W-:Y:S01]  /*10ef0*/  VIADD R17, R3.reuse, 0xa0 ;  /* 0x000000a003117836 */ /* 0x040fe20000000000 */
[----:B------:R3:W-:Y:S01]  /*10f00*/  @!P4 ST.E.64 desc[UR36][R12.64], R82 ;  /* 0x000000520c00c985 */ /* 0x0007e2000c101b24 */
[C---:B------:R-:W-:Y:S01]  /*10f10*/  VIADD R19, R3.reuse, 0xa8 ;  /* 0x000000a803137836 */ /* 0x040fe20000000000 */
[----:B0-----:R-:W-:Y:S01]  /*10f20*/  @!P0 LOP3.LUT R7, R16, 0xfffffffe, RZ, 0xc0, !PT ;  /* 0xfffffffe10078812 */ /* 0x001fe200078ec0ff */
[----:B------:R-:W-:Y:S01]  /*10f30*/  VIADD R3, R3, 0xb8 ;  /* 0x000000b803037836 */ /* 0x000fe20000000000 */
[----:B------:R-:W-:Y:S01]  /*10f40*/  @!P3 ST.E.64 desc[UR36][R14.64], R86 ;  /* 0x000000560e00b985 */ /* 0x000fe2000c101b24 */
[----:B------:R-:W-:-:S02]  /*10f50*/  ISETP.GE.AND P3, PT, R2, UR4, PT ;  /* 0x0000000402007c0c */ /* 0x000fc4000bf66270 */
[----:B------:R-:W-:Y:S01]  /*10f60*/  ISETP.GE.AND P4, PT, R17, UR4, PT ;  /* 0x0000000411007c0c */ /* 0x000fe2000bf86270 */
[--C-:B------:R-:W-:Y:S01]  /*10f70*/  @!P0 IMAD.WIDE R6, R7, 0x4, R4.reuse ;  /* 0x0000000407068825 */ /* 0x100fe200078e0204 */
[----:B------:R-:W-:Y:S02]  /*10f80*/  ISETP.GE.AND P5, PT, R19, UR4, PT ;  /* 0x0000000413007c0c */ /* 0x000fe4000bfa6270 */
[----:B-1----:R-:W-:Y:S02]  /*10f90*/  @!P1 LOP3.LUT R9, R18, 0xfffffffe, RZ, 0xc0, !PT ;  /* 0xfffffffe12099812 */ /* 0x002fe400078ec0ff */
[----:B------:R-:W-:Y:S01]  /*10fa0*/  @!P2 LEA.HI R0, R0, R0, RZ, 0x1 ;  /* 0x000000000000a211 */ /* 0x000fe200078f08ff */
[----:B------:R0:W-:Y:S01]  /*10fb0*/  @!P0 ST.E.64 desc[UR36][R6.64], R90 ;  /* 0x0000005a06008985 */ /* 0x0001e2000c101b24 */
[----:B------:R-:W-:Y:S01]  /*10fc0*/  @!P6 LEA.HI R20, R20, R20, RZ, 0x1 ;  /* 0x000000141414e211 */ /* 0x000fe200078f08ff */
[----:B------:R-:W-:Y:S01]  /*10fd0*/  @!P1 IMAD.WIDE R8, R9, 0x4, R4 ;  /* 0x0000000409089825 */ /* 0x000fe200078e0204 */
[----:B--2---:R-:W-:-:S02]  /*10fe0*/  @!P2 LOP3.LUT R11, R0, 0xfffffffe, RZ, 0xc0, !PT ;  /* 0xfffffffe000ba812 */ /* 0x004fc400078ec0ff */
[----:B------:R-:W-:Y:S02]  /*10ff0*/  @!P3 LEA.HI R2, R2, R2, RZ, 0x1 ;  /* 0x000000020202b211 */ /* 0x000fe400078f08ff */
[----:B------:R-:W-:Y:S01]  /*11000*/  @!P4 LEA.HI R17, R17, R17, RZ, 0x1 ;  /* 0x000000111111c211 */ /* 0x000fe200078f08ff */
[----:B------:R1:W-:Y:S01]  /*11010*/  @!P1 ST.E.64 desc[UR36][R8.64], R94 ;  /* 0x0000005e08009985 */ /* 0x0003e2000c101b24 */
[----:B------:R-:W-:Y:S02]  /*11020*/  @!P5 LEA.HI R19, R19, R19, RZ, 0x1 ;  /* 0x000000131313d211 */ /* 0x000fe400078f08ff */
[----:B---3--:R-:W-:Y:S02]  /*11030*/  @!P3 LOP3.LUT R13, R2, 0xfffffffe, RZ, 0xc0, !PT ;  /* 0xfffffffe020db812 */ /* 0x008fe400078ec0ff */
[----:B------:R-:W-:Y:S01]  /*11040*/  @!P4 LOP3.LUT R17, R17, 0xfffffffe, RZ, 0xc0, !PT ;  /* 0xfffffffe1111c812 */ /* 0x000fe200078ec0ff */
[----:B0-----:R-:W-:Y:S01]  /*11050*/  @!P2 IMAD.WIDE R6, R11, 0x4, R4 ;  /* 0x000000040b06a825 */ /* 0x001fe200078e0204 */
[----:B------:R-:W-:-:S02]  /*11060*/  @!P5 LOP3.LUT R19, R19, 0xfffffffe, RZ, 0xc0, !PT ;  /* 0xfffffffe1313d812 */ /* 0x000fc400078ec0ff */
[----:B------:R-:W-:Y:S01]  /*11070*/  @!P6 LOP3.LUT R15, R20, 0xfffffffe, RZ, 0xc0, !PT ;  /* 0xfffffffe140fe812 */ /* 0x000fe200078ec0ff */
[--C-:B------:R-:W-:Y:S01]  /*11080*/  @!P4 IMAD.WIDE R10, R17, 0x4, R4.reuse ;  /* 0x00000004110ac825 */ /* 0x100fe200078e0204 */
[----:B------:R0:W-:Y:S01]  /*11090*/  @!P2 ST.E.64 desc[UR36][R6.64], R98 ;  /* 0x000000620600a985 */ /* 0x0001e2000c101b24 */
[----:B------:R-:W-:Y:S02]  /*110a0*/  ISETP.GE.AND P0, PT, R3, UR4, PT ;  /* 0x0000000403007c0c */ /* 0x000fe4000bf06270 */
[----:B-1----:R-:W-:-:S04]  /*110b0*/  @!P3 IMAD.WIDE R8, R13, 0x4, R4 ;  /* 0x000000040d08b825 */ /* 0x002fc800078e0204 */
[--C-:B------:R-:W-:Y:S01]  /*110c0*/  @!P5 IMAD.WIDE R12, R19, 0x4, R4.reuse ;  /* 0x00000004130cd825 */ /* 0x100fe200078e0204 */
[----:B------:R0:W-:Y:S03]  /*110d0*/  @!P3 ST.E.64 desc[UR36][R8.64], R102 ;  /* 0x000000660800b985 */ /* 0x0001e6000c101b24 */
[----:B------:R-:W-:Y:S01]  /*110e0*/  @!P6 IMAD.WIDE R14, R15, 0x4, R4 ;  /* 0x000000040f0ee825 */ /* 0x000fe200078e0204 */
[----:B------:R0:W-:Y:S04]  /*110f0*/  @!P4 ST.E.64 desc[UR36][R10.64], R106 ;  /* 0x0000006a0a00c985 */ /* 0x0001e8000c101b24 */
        /* <DEDUP_REMOVED lines=8> */
.L_x_1057:
[----:B------:R-:W0:Y:S02]  /*11180*/  S2R R0, SR_TID.X ;  /* 0x0000000000007919 */ /* 0x000e240000002100 */
[----:B0-----:R-:W-:-:S05]  /*11190*/  VIADD R2, R0, 0xffffff80 ;  /* 0xffffff8000027836 */ /* 0x001fca0000000000 */
        /* <DEDUP_REMOVED lines=10> */
[----:B------:R-:W2:Y:S01]  /*11240*/  LDL R4, [R1] ;  /* 0x0000000001047983 */ /* 0x000ea20000100800 */
[----:B------:R-:W-:Y:S01]  /*11250*/  ISETP.NE.AND P0, PT, R6, 0x1, PT ;  /* 0x000000010600780c */ /* 0x000fe20003f05270 */
[----:B------:R-:W-:Y:S01]  /*11260*/  S2UR UR7, SR_CTAID.Z ;  /* 0x00000000000779c3 */ /* 0x000fe20000002700 */
[----:B------:R-:W-:Y:S01]  /*11270*/  ULDC.64 UR8, c[0x0][0xbd0] ;  /* 0x0002f40000087ab9 */ /* 0x000fe20000000a00 */
[----:B------:R-:W-:-:S06]  /*11280*/  IMAD.MOV.U32 R5, RZ, RZ, R0 ;  /* 0x000000ffff057224 */ /* 0x000fcc00078e0000 */
[----:B------:R-:W0:Y:S08]  /*11290*/  LDC.64 R10, c[0x0][0xbd8] ;  /* 0x0002f600ff0a7b82 */ /* 0x000e300000000a00 */
[----:B------:R-:W1:Y:S08]  /*112a0*/  @P0 LDC R7, c[0x0][0xbec] ;  /* 0x0002fb00ff070b82 */ /* 0x000e700000000800 */
[----:B------:R-:W3:Y:S08]  /*112b0*/  @P0 LDC R9, c[0x0][0xbf0] ;  /* 0x0002fc00ff090b82 */ /* 0x000ef00000000800 */
[----:B------:R-:W4:Y:S08]  /*112c0*/  S2UR UR10, SR_CTAID.Y ;  /* 0x00000000000a79c3 */ /* 0x000f300000002600 */
[----:B------:R-:W4:Y:S01]  /*112d0*/  LDC R8, c[0x0][0xc50] ;  /* 0x00031400ff087b82 */ /* 0x000f220000000800 */
[----:B--2---:R-:W-:Y:S01]  /*112e0*/  R2UR UR11, R4 ;  /* 0x00000000040b72ca */ /* 0x004fe200000e0000 */
[----:B-1----:R-:W-:-:S05]  /*112f0*/  @P0 IMAD.HI.U32 R4, R0, R7, RZ ;  /* 0x0000000700040227 */ /* 0x002fca00078e00ff */
[----:B---3--:R-:W-:-:S07]  /*11300*/  @P0 SHF.R.U32.HI R5, RZ, R9, R4 ;  /* 0x00000009ff050219 */ /* 0x008fce0000011604 */
[----:B------:R-:W-:Y:S02]  /*11310*/  USHF.R.S32.HI UR6, URZ, 0x1f, UR11 ;  /* 0x0000001f3f067899 */ /* 0x000fe4000801140b */
[----:B------:R-:W-:Y:S01]  /*11320*/  IMAD R7, RZ, RZ, -UR11 ;  /* 0x8000000bff077e24 */ /* 0x000fe2000f8e02ff */
[----:B------:R-:W-:Y:S02]  /*11330*/  UIMAD.WIDE.U32 UR4, UR11, UR8, URZ ;  /* 0x000000080b0472a5 */ /* 0x000fe4000f8e003f */
[----:B------:R-:W-:Y:S01]  /*11340*/  UIMAD UR6, UR6, UR8, URZ ;  /* 0x00000008060672a4 */ /* 0x000fe2000f8e023f */
[----:B----4-:R-:W-:Y:S01]  /*11350*/  IMAD R9, R8, R7, UR10 ;  /* 0x0000000a08097e24 */ /* 0x010fe2000f8e0207 */
[----:B------:R-:W-:Y:S01]  /*11360*/  USHF.R.S32.HI UR8, URZ, 0x1f, UR7 ;  /* 0x0000001f3f087899 */ /* 0x000fe20008011407 */
[----:B------:R-:W-:Y:S01]  /*11370*/  IMAD.MOV R7, RZ, RZ, -R5 ;  /* 0x000000ffff077224 */ /* 0x000fe200078e0a05 */
[----:B------:R-:W-:Y:S01]  /*11380*/  UIMAD UR6, UR11, UR9, UR6 ;  /* 0x000000090b0672a4 */ /* 0x000fe2000f8e0206 */
[----:B------:R-:W-:Y:S01]  /*11390*/  IMAD.U32 R3, RZ, RZ, UR5 ;  /* 0x00000005ff037e24 */ /* 0x000fe2000f8e00ff */
[----:B------:R-:W-:Y:S01]  /*113a0*/  SHF.R.S32.HI R4, RZ, 0x1f, R9 ;  /* 0x0000001fff047819 */ /* 0x000fe20000011409 */
[----:B------:R-:W-:Y:S01]  /*113b0*/  IMAD.U32 R2, RZ, RZ, UR4 ;  /* 0x00000004ff027e24 */ /* 0x000fe2000f8e00ff */
[----:B------:R-:W-:Y:S01]  /*113c0*/  UIADD3 UR6, UR5, UR6, URZ ;  /* 0x0000000605067290 */ /* 0x000fe2000fffe03f */
[----:B0-----:R-:W-:-:S02]  /*113d0*/  IMAD R12, R10, UR8, RZ ;  /* 0x000000080a0c7c24 */ /* 0x001fc4000f8e02ff */
[----:B------:R-:W-:Y:S01]  /*113e0*/  ULDC.64 UR4, c[0x0][0xbe0] ;  /* 0x0002f80000047ab9 */ /* 0x000fe20000000a00 */
[----:B------:R-:W-:Y:S02]  /*113f0*/  IMAD R7, R6, R7, R0 ;  /* 0x0000000706077224 */ /* 0x000fe400078e0200 */
[----:B------:R-:W-:Y:S02]  /*11400*/  IMAD.U32 R3, RZ, RZ, UR6 ;  /* 0x00000006ff037e24 */ /* 0x000fe4000f8e00ff */
[----:B------:R-:W-:Y:S01]  /*11410*/  IMAD R11, R11, UR7, R12 ;  /* 0x000000070b0b7c24 */ /* 0x000fe2000f8e020c */
[----:B------:R-:W-:Y:S01]  /*11420*/  SHF.R.S32.HI R0, RZ, 0x1f, R7 ;  /* 0x0000001fff007819 */ /* 0x000fe20000011407 */
[----:B------:R-:W-:-:S04]  /*11430*/  IMAD.WIDE.U32 R2, R10, UR7, R2 ;  /* 0x000000070a027c25 */ /* 0x000fc8000f8e0002 */
[----:B------:R-:W-:Y:S02]  /*11440*/  IMAD.IADD R3, R11, 0x1, R3 ;  /* 0x000000010b037824 */ /* 0x000fe400078e0203 */
[----:B------:R-:W-:Y:S02]  /*11450*/  IMAD R4, R4, UR4, RZ ;  /* 0x0000000404047c24 */ /* 0x000fe4000f8e02ff */
[----:B------:R-:W-:-:S04]  /*11460*/  IMAD.WIDE.U32 R2, R9, UR4, R2 ;  /* 0x0000000409027c25 */ /* 0x000fc8000f8e0002 */
[----:B------:R-:W-:Y:S01]  /*11470*/  IMAD R4, R9, UR5, R4 ;  /* 0x0000000509047c24 */ /* 0x000fe2000f8e0204 */
[----:B------:R-:W-:Y:S01]  /*11480*/  SHF.R.S32.HI R9, RZ, 0x1f, R5 ;  /* 0x0000001fff097819 */ /* 0x000fe20000011405 */
[----:B------:R-:W-:Y:S01]  /*11490*/  ULDC.64 UR4, c[0x0][0xbc8] ;  /* 0x0002f20000047ab9 */ /* 0x000fe20000000a00 */
[----:B------:R-:W-:Y:S01]  /*114a0*/  IADD3 R2, P0, R5, R2, RZ ;  /* 0x0000000205027210 */ /* 0x000fe20007f1e0ff */
[----:B------:R-:W-:-:S03]  /*114b0*/  IMAD R0, R0, UR4, RZ ;  /* 0x0000000400007c24 */ /* 0x000fc6000f8e02ff */
[----:B------:R-:W-:Y:S01]  /*114c0*/  IADD3.X R3, R9, R3, R4, P0, !PT ;  /* 0x0000000309037210 */ /* 0x000fe200007fe404 */
[C---:B------:R-:W-:Y:S02]  /*114d0*/  IMAD R5, R7.reuse, UR5, R0 ;  /* 0x0000000507057c24 */ /* 0x040fe4000f8e0200 */
[----:B------:R-:W-:Y:S01]  /*114e0*/  IMAD.WIDE.U32 R2, R7, UR4, R2 ;  /* 0x0000000407027c25 */ /* 0x000fe2000f8e0002 */
[----:B------:R-:W-:-:S04]  /*114f0*/  ULDC.64 UR4, c[0x0][0xba8] ;  /* 0x0002ea0000047ab9 */ /* 0x000fc80000000a00 */
[----:B------:R-:W-:Y:S02]  /*11500*/  IADD3 R3, R3, R5, RZ ;  /* 0x0000000503037210 */ /* 0x000fe40007ffe0ff */
[----:B------:R-:W-:-:S04]  /*11510*/  LEA R4, P0, R2, UR4, 0x2 ;  /* 0x0000000402047c11 */ /* 0x000fc8000f8010ff */
[----:B------:R-:W-:Y:S01]  /*11520*/  LEA.HI.X R5, R2, UR5, R3, 0x2, P0 ;  /* 0x0000000502057c11 */ /* 0x000fe200080f1403 */
[----:B------:R-:W-:-:S05]  /*11530*/  IMAD.MOV.U32 R3, RZ, RZ, -0x800000 ;  /* 0xff800000ff037424 */ /* 0x000fca00078e00ff */
[----:B------:R0:W-:Y:S01]  /*11540*/  STG.E desc[UR36][R4.64], R3 ;  /* 0x0000000304007986 */ /* 0x0001e2000c101924 */
[----:B------:R-:W-:Y:S05]  /*11550*/  BRA `(.L_x_970) ;  /* 0x0000004000047947 */ /* 0x000fea0003800000 */
.L_x_968:
        /* <DEDUP_REMOVED lines=18> */
.L_x_1060:
[----:B------:R-:W-:Y:S01]  /*11680*/  ULDC UR7, c[0x0][0xc50] ;  /* 0x0003140000077ab9 */ /* 0x000fe20000000800 */
[----:B------:R-:W-:Y:S01]  /*11690*/  UMOV UR41, UR6 ;  /* 0x0000000600297c82 */ /* 0x000fe20008000000 */
[----:B------:R-:W-:-:S11]  /*116a0*/  UISETP.NE.AND UP0, UPT, UR7, 0x1, UPT ;  /* 0x000000010700788c */ /* 0x000fd6000bf05270 */
[----:B------:R-:W-:Y:S01]  /*116b0*/  @UP0 ULDC UR4, c[0x0][0xc54] ;  /* 0x0003150000040ab9 */ /* 0x000fe20000000800 */
[----:B------:R-:W-:Y:S01]  /*116c0*/  @UP0 ULDC UR8, c[0x0][0xc58] ;  /* 0x0003160000080ab9 */ /* 0x000fe20000000800 */
[----:B------:R-:W-:-:S04]  /*116d0*/  UIMAD.WIDE.U32 UR4, UR6, UR4, URZ ;  /* 0x00000004060472a5 */ /* 0x000fc8000f8e003f */
[----:B------:R-:W-:-:S12]  /*116e0*/  @UP0 USHF.R.U32.HI UR41, URZ, UR8, UR5 ;  /* 0x000000083f290299 */ /* 0x000fd80008011605 */
.L_x_1061:
[----:B------:R-:W-:Y:S01]  /*116f0*/  ISETP.GE.AND P0, PT, R26, RZ, PT ;  /* 0x000000ff1a00720c */ /* 0x000fe20003f06270 */
[----:B------:R-:W-:Y:S01]  /*11700*/  UIADD3 UR47, -UR41, URZ, URZ ;  /* 0x0000003f292f7290 */ /* 0x000fe2000fffe13f */
[----:B------:R-:W-:Y:S02]  /*11710*/  IMAD.MOV.U32 R28, RZ, RZ, 0x1 ;  /* 0x00000001ff1c7424 */ /* 0x000fe400078e00ff */
[----:B------:R-:W-:Y:S01]  /*11720*/  IMAD.MOV.U32 R0, RZ, RZ, RZ ;  /* 0x000000ffff007224 */ /* 0x000fe200078e00ff */
[----:B------:R-:W-:Y:S01]  /*11730*/  UIMAD UR47, UR7, UR47, UR6 ;  /* 0x0000002f072f72a4 */ /* 0x000fe2000f8e0206 */
[----:B------:R-:W-:-:S07]  /*11740*/  IMAD.MOV.U32 R6, RZ, RZ, 0x1 ;  /* 0x00000001ff067424 */ /* 0x000fce00078e00ff */
[----:B------:R-:W-:Y:S05]  /*11750*/  @!P0 BRA `(.L_x_1062) ;  /* 0x0000003800bc8947 */ /* 0x000fea0003800000 */
[----:B------:R-:W0:Y:S01]  /*11760*/  LDC.64 R2, c[0x0][0xa28] ;  /* 0x00028a00ff027b82 */ /* 0x000e220000000a00 */
[----:B------:R-:W-:Y:S01]  /*11770*/  IMAD.MOV.U32 R22, RZ, RZ, RZ ;  /* 0x000000ffff167224 */ /* 0x000fe200078e00ff */
[----:B------:R-:W-:Y:S01]  /*11780*/  ULDC UR4, c[0x0][0x448] ;  /* 0x0001120000047ab9 */ /* 0x000fe20000000800 */
[----:B------:R-:W-:Y:S01]  /*11790*/  ULDC UR6, c[0x0][0x2f0] ;  /* 0x0000bc0000067ab9 */ /* 0x000fe20000000800 */
[----:B------:R-:W-:Y:S01]  /*117a0*/  ULDC UR10, c[0x0][0x288] ;  /* 0x0000a200000a7ab9 */ /* 0x000fe20000000800 */
[----:B0-----:R-:W-:-:S04]  /*117b0*/  ISETP.NE.U32.AND P0, PT, R2, RZ, PT ;  /* 0x000000ff0200720c */ /* 0x001fc80003f05070 */
[----:B------:R-:W-:-:S13]  /*117c0*/  ISETP.NE.AND.EX P0, PT, R3, RZ, PT, P0 ;  /* 0x000000ff0300720c */ /* 0x000fda0003f05300 */
[----:B------:R-:W0:Y:S02]  /*117d0*/  @P0 LDC.64 R2, c[0x0][0xa28] ;  /* 0x00028a00ff020b82 */ /* 0x000e240000000a00 */
[----:B0-----:R-:W-:-:S05]  /*117e0*/  @P0 IMAD.WIDE R2, R26, 0x4, R2 ;  /* 0x000000041a020825 */ /* 0x001fca00078e0202 */
[----:B------:R0:W5:Y:S01]  /*117f0*/  @P0 LDG.E R22, desc[UR36][R2.64] ;  /* 0x0000002402160981 */ /* 0x000162000c1e1900 */
[----:B------:R-:W1:Y:S01]  /*11800*/  S2UR UR42, SR_CTAID.X ;  /* 0x00000000002a79c3 */ /* 0x000e620000002500 */
[----:B------:R-:W-:-:S03]  /*11810*/  UISETP.NE.AND UP1, UPT, UR4, 0x1, UPT ;  /* 0x000000010400788c */ /* 0x000fc6000bf25270 */
[----:B------:R-:W-:Y:S01]  /*11820*/  ULDC.64 UR4, c[0x0][0x418] ;  /* 0x0001060000047ab9 */ /* 0x000fe20000000a00 */
[----:B------:R-:W-:Y:S02]  /*11830*/  UP2UR UR50, UPR, URZ, 0x2 ;  /* 0x000000023f327883 */ /* 0x000fe40008000000 */
[----:B------:R-:W-:-:S03]  /*11840*/  UISETP.NE.U32.AND UP0, UPT, UR4, URZ, UPT ;  /* 0x0000003f0400728c */ /* 0x000fc6000bf05070 */
[----:B------:R-:W-:Y:S01]  /*11850*/  ULDC UR4, c[0x0][0x424] ;  /* 0x0001090000047ab9 */ /* 0x000fe20000000800 */
[----:B------:R-:W-:Y:S01]  /*11860*/  UISETP.NE.AND.EX UP0, UPT, UR5, URZ, UPT, UP0 ;  /* 0x0000003f0500728c */ /* 0x000fe2000bf05300 */
[----:B------:R-:W-:Y:S02]  /*11870*/  @UP1 ULDC UR9, c[0x0][0x450] ;  /* 0x0001140000091ab9 */ /* 0x000fe40000000800 */
[----:B------:R-:W-:Y:S01]  /*11880*/  @UP1 ULDC UR5, c[0x0][0x44c] ;  /* 0x0001130000051ab9 */ /* 0x000fe20000000800 */
[----:B------:R-:W-:-:S04]  /*11890*/  USEL UR43, UR4, 0x1, UP0 ;  /* 0x00000001042b7887 */ /* 0x000fc80008000000 */
[----:B------:R-:W-:Y:S02]  /*118a0*/  UIMAD UR7, UR43, UR6, 0x5f ;  /* 0x0000005f2b0774a4 */ /* 0x000fe4000f8e0206 */
[----:B------:R-:W-:Y:S02]  /*118b0*/  UIMAD UR43, UR43, UR6, URZ ;  /* 0x000000062b2b72a4 */ /* 0x000fe4000f8e023f */
[----:B------:R-:W-:Y:S02]  /*118c0*/  UIMAD.WIDE UR6, UR7, 0x2aaaaaab, URZ ;  /* 0x2aaaaaab070678a5 */ /* 0x000fe4000f8e023f */
[----:B-1----:R-:W-:Y:S02]  /*118d0*/  USHF.L.U32 UR42, UR42, 0x7, URZ ;  /* 0x000000072a2a7899 */ /* 0x002fe4000800063f */
[----:B------:R-:W-:Y:S02]  /*118e0*/  USHF.R.U32.HI UR44, URZ, 0x1f, UR7 ;  /* 0x0000001f3f2c7899 */ /* 0x000fe40008011607 */
[----:B------:R-:W-:-:S02]  /*118f0*/  UIADD3 UR8, UR42, 0x7f, URZ ;  /* 0x0000007f2a087890 */ /* 0x000fc4000fffe03f */
[----:B------:R-:W-:Y:S02]  /*11900*/  ULEA.HI.SX32 UR44, UR7, UR44, 0x1c ;  /* 0x0000002c072c7291 */ /* 0x000fe4000f8fe23f */
[----:B------:R-:W-:-:S04]  /*11910*/  UIMAD.WIDE.U32 UR4, UR8, UR5, URZ ;  /* 0x00000005080472a5 */ /* 0x000fc8000f8e003f */
[----:B------:R-:W-:Y:S02]  /*11920*/  @UP1 USHF.R.U32.HI UR8, URZ, UR9, UR5 ;  /* 0x000000093f081299 */ /* 0x000fe40008011605 */
[----:B------:R-:W-:Y:S01]  /*11930*/  UIADD3 UR9, UR43, 0x1, -UR10 ;  /* 0x000000012b097890 */ /* 0x000fe2000fffe80a */
[----:B------:R-:W-:Y:S02]  /*11940*/  ULDC.64 UR4, c[0x0][0x9e0] ;  /* 0x0002780000047ab9 */ /* 0x000fe40000000a00 */
[----:B------:R-:W-:Y:S02]  /*11950*/  UISETP.GE.AND UP0, UPT, UR5, 0x1, UPT ;  /* 0x000000010500788c */ /* 0x000fe4000bf06270 */
[----:B------:R-:W-:-:S04]  /*11960*/  UIADD3 UR9, UR9, UR8, URZ ;  /* 0x0000000809097290 */ /* 0x000fc8000fffe03f */
[----:B------:R-:W-:Y:S01]  /*11970*/  PLOP3.LUT P1, PT, PT, PT, UP0, 0x80, 0x0 ;  /* 0x000000000000781c */ /* 0x000fe20003f2f008 */
[----:B------:R-:W-:-:S12]  /*11980*/  UIADD3 UR4, UR9, UR4, URZ ;  /* 0x0000000409047290 */ /* 0x000fd8000fffe03f */
[----:B0-----:R-:W-:Y:S05]  /*11990*/  @!P1 BRA `(.L_x_1063) ;  /* 0x0000000000449947 */ /* 0x001fea0003800000 */
        /* <DEDUP_REMOVED lines=10> */
.L_x_1064:
[----:B------:R-:W-:-:S11]  /*11a40*/  UISETP.NE.AND UP0, UPT, UR5, 0x1, UPT ;  /* 0x000000010500788c */ /* 0x000fd6000bf05270 */
[----:B------:R-:W-:Y:S02]  /*11a50*/  @UP0 ULDC.64 UR12, c[0x0][0x9e8] ;  /* 0x00027a00000c0ab9 */ /* 0x000fe40000000a00 */
[----:B------:R-:W-:-:S04]  /*11a60*/  UIMAD.WIDE.U32 UR6, UR8, UR12, URZ ;  /* 0x0000000c080672a5 */ /* 0x000fc8000f8e003f */
[----:B------:R-:W-:-:S12]  /*11a70*/  @UP0 USHF.R.U32.HI UR8, URZ, UR13, UR7 ;  /* 0x0000000d3f080299 */ /* 0x000fd80008011607 */
.L_x_1065:
[----:B------:R-:W-:-:S04]  /*11a80*/  UIMAD UR8, UR8, UR5, UR5 ;  /* 0x00000005080872a4 */ /* 0x000fc8000f8e0205 */
[----:B------:R-:W-:-:S04]  /*11a90*/  UISETP.LT.AND UP0, UPT, UR4, UR8, UPT ;  /* 0x000000080400728c */ /* 0x000fc8000bf01270 */
[----:B------:R-:W-:-:S12]  /*11aa0*/  USEL UR4, UR4, UR8, UP0 ;  /* 0x0000000804047287 */ /* 0x000fd80008000000 */
.L_x_1063:
[----:B------:R-:W-:Y:S02]  /*11ab0*/  UISETP.NE.AND UP0, UPT, UR50, URZ, UPT ;  /* 0x0000003f3200728c */ /* 0x000fe4000bf05270 */
[----:B------:R-:W-:-:S03]  /*11ac0*/  UIADD3 UR6, UR4, 0x5f, URZ ;  /* 0x0000005f04067890 */ /* 0x000fc6000fffe03f */
[----:B------:R-:W-:Y:S01]  /*11ad0*/  UMOV UR4, UR42 ;  /* 0x0000002a00047c82 */ /* 0x000fe20008000000 */
[----:B------:R-:W-:-:S04]  /*11ae0*/  UIMAD.WIDE UR6, UR6, 0x2aaaaaab, URZ ;  /* 0x2aaaaaab060678a5 */ /* 0x000fc8000f8e023f */
[----:B------:R-:W-:Y:S01]  /*11af0*/  USHF.R.U32.HI UR45, URZ, 0x1f, UR7 ;  /* 0x0000001f3f2d7899 */ /* 0x000fe20008011607 */
[----:B------:R-:W-:Y:S02]  /*11b00*/  @UP0 ULDC UR8, c[0x0][0x44c] ;  /* 0x0001130000080ab9 */ /* 0x000fe40000000800 */
[----:B------:R-:W-:Y:S01]  /*11b10*/  @UP0 ULDC UR6, c[0x0][0x450] ;  /* 0x0001140000060ab9 */ /* 0x000fe20000000800 */
[----:B------:R-:W-:Y:S02]  /*11b20*/  UIMAD.WIDE.U32 UR8, UR42, UR8, URZ ;  /* 0x000000082a0872a5 */ /* 0x000fe4000f8e003f */
[----:B------:R-:W-:Y:S02]  /*11b30*/  ULEA.HI.SX32 UR45, UR7, UR45, 0x1c ;  /* 0x0000002d072d7291 */ /* 0x000fe4000f8fe23f */
[----:B------:R-:W-:Y:S02]  /*11b40*/  @UP0 USHF.R.U32.HI UR4, URZ, UR6, UR9 ;  /* 0x000000063f040299 */ /* 0x000fe40008011609 */
[----:B------:R-:W-:-:S02]  /*11b50*/  UISETP.LT.AND UP0, UPT, UR44, UR45, UPT ;  /* 0x0000002d2c00728c */ /* 0x000fc4000bf01270 */
[----:B------:R-:W-:Y:S01]  /*11b60*/  UIADD3 UR4, UR4, -UR10, UR43 ;  /* 0x8000000a04047290 */ /* 0x000fe2000fffe02b */
[----:B------:R-:W-:Y:S01]  /*11b70*/  ULDC UR8, c[0x0][0x9dc] ;  /* 0x0002770000087ab9 */ /* 0x000fe20000000800 */
[----:B------:R-:W-:Y:S02]  /*11b80*/  USEL UR12, UR44, UR45, UP0 ;  /* 0x0000002d2c0c7287 */ /* 0x000fe40008000000 */
[----:B------:R-:W-:Y:S01]  /*11b90*/  UIADD3 UR8, UR4, -UR8, URZ ;  /* 0x8000000804087290 */ /* 0x000fe2000fffe03f */
[----:B------:R-:W-:Y:S11]  /*11ba0*/  @!P1 BRA `(.L_x_1066) ;  /* 0x0000000000449947 */ /* 0x000ff60003800000 */
        /* <DEDUP_REMOVED lines=10> */
.L_x_1067:
[----:B------:R-:W-:-:S11]  /*11c50*/  UISETP.NE.AND UP0, UPT, UR5, 0x1, UPT ;  /* 0x000000010500788c */ /* 0x000fd6000bf05270 */
[----:B------:R-:W-:Y:S02]  /*11c60*/  @UP0 ULDC.64 UR10, c[0x0][0x9e8] ;  /* 0x00027a00000a0ab9 */ /* 0x000fe40000000a00 */
[----:B------:R-:W-:-:S04]  /*11c70*/  UIMAD.WIDE.U32 UR6, UR4, UR10, URZ ;  /* 0x0000000a040672a5 */ /* 0x000fc8000f8e003f */
[----:B------:R-:W-:-:S12]  /*11c80*/  @UP0 USHF.R.U32.HI UR4, URZ, UR11, UR7 ;  /* 0x0000000b3f040299 */ /* 0x000fd80008011607 */
.L_x_1068:
[----:B------:R-:W-:-:S04]  /*11c90*/  UIMAD UR4, UR4, UR5, URZ ;  /* 0x00000005040472a4 */ /* 0x000fc8000f8e023f */
[----:B------:R-:W-:-:S04]  /*11ca0*/  UISETP.LT.AND UP0, UPT, UR8, UR4, UPT ;  /* 0x000000040800728c */ /* 0x000fc8000bf01270 */
[----:B------:R-:W-:-:S12]  /*11cb0*/  USEL UR8, UR8, UR4, !UP0 ;  /* 0x0000000408087287 */ /* 0x000fd8000c000000 */
.L_x_1066:
[----:B------:R-:W-:Y:S02]  /*11cc0*/  UIMAD.WIDE UR4, UR8, 0x2aaaaaab, URZ ;  /* 0x2aaaaaab080478a5 */ /* 0x000fe4000f8e023f */
[----:B------:R-:W-:Y:S02]  /*11cd0*/  USHF.R.U32.HI UR9, URZ, 0x10, UR47 ;  /* 0x000000103f097899 */ /* 0x000fe4000801162f */
[----:B------:R-:W-:Y:S02]  /*11ce0*/  USHF.R.U32.HI UR4, URZ, 0x1f, UR5 ;  /* 0x0000001f3f047899 */ /* 0x000fe40008011605 */
[----:B------:R-:W-:Y:S02]  /*11cf0*/  ULOP3.LUT UR47, UR47, 0xffff, URZ, 0xc0, !UPT ;  /* 0x0000ffff2f2f7892 */ /* 0x000fe4000f8ec03f */
[----:B------:R-:W-:Y:S01]  /*11d00*/  ULEA.HI.SX32 UR4, UR5, UR4, 0x1c ;  /* 0x0000000405047291 */ /* 0x000fe2000f8fe23f */
[----:B------:R-:W-:-:S03]  /*11d10*/  UMOV UR40, URZ ;  /* 0x0000003f00287c82 */ /* 0x000fc60008000000 */
[----:B------:R-:W-:-:S04]  /*11d20*/  UISETP.LT.AND UP0, UPT, URZ, UR4, UPT ;  /* 0x000000043f00728c */ /* 0x000fc8000bf01270 */
[----:B------:R-:W-:Y:S02]  /*11d30*/  USEL UR46, URZ, UR4, !UP0 ;  /* 0x000000043f2e7287 */ /* 0x000fe4000c000000 */
[----:B------:R-:W-:Y:S02]  /*11d40*/  UISETP.NE.AND UP0, UPT, UR9, URZ, UPT ;  /* 0x0000003f0900728c */ /* 0x000fe4000bf05270 */
[----:B------:R-:W-:-:S06]  /*11d50*/  UISETP.GT.AND UP1, UPT, UR12, UR46, UPT ;  /* 0x0000002e0c00728c */ /* 0x000fcc000bf24270 */
[----:B------:R-:W-:-:S03]  /*11d60*/  PLOP3.LUT P0, PT, PT, PT, UP1, 0x80, 0x0 ;  /* 0x000000000000781c */ /* 0x000fc60003f0f018 */
[----:B------:R-:W-:-:S10]  /*11d70*/  @!UP0 ULDC UR9, c[0x0][0x9f0] ;  /* 0x00027c0000098ab9 */ /* 0x000fd40000000800 */
[----:B------:R-:W-:Y:S05]  /*11d80*/  @!P0 BRA `(.L_x_1069) ;  /* 0x00000000007c8947 */ /* 0x000fea0003800000 */
[----:B------:R-:W-:Y:S01]  /*11d90*/  IABS R0, UR9 ;  /* 0x0000000900007c13 */ /* 0x000fe20008000000 */
[----:B------:R-:W-:Y:S02]  /*11da0*/  UIADD3 UR4, UR9, -0x1, UR12 ;  /* 0xffffffff09047890 */ /* 0x000fe4000fffe00c */
[----:B------:R-:W-:Y:S02]  /*11db0*/  IABS R4, UR9 ;  /* 0x0000000900047c13 */ /* 0x000fe40008000000 */
[----:B------:R-:W-:Y:S01]  /*11dc0*/  R2UR UR10, R0 ;  /* 0x00000000000a72ca */ /* 0x000fe200000e0000 */
[----:B------:R-:W-:-:S03]  /*11dd0*/  UIADD3 UR6, -UR46, UR4, URZ ;  /* 0x000000042e067290 */ /* 0x000fc6000fffe13f */
[----:B------:R-:W-:-:S03]  /*11de0*/  UMOV UR4, URZ ;  /* 0x0000003f00047c82 */ /* 0x000fc60008000000 */
[----:B------:R-:W-:Y:S01]  /*11df0*/  IABS R3, UR6 ;  /* 0x0000000600037c13 */ /* 0x000fe20008000000 */
[----:B------:R-:W-:-:S03]  /*11e00*/  ULOP3.LUT UR6, UR6, UR9, URZ, 0x3c, !UPT ;  /* 0x0000000906067292 */ /* 0x000fc6000f8e3c3f */
[----:B------:R-:W-:Y:S02]  /*11e10*/  R2UR UR8, R3 ;  /* 0x00000000030872ca */ /* 0x000fe400000e0000 */
        /* <DEDUP_REMOVED lines=22> */
.L_x_1069:
[----:B------:R-:W-:Y:S02]  /*11f80*/  UIMAD UR51, UR47, UR40, UR46 ;  /* 0x000000282f3372a4 */ /* 0x000fe4000f8e022e */
[----:B------:R-:W-:Y:S01]  /*11f90*/  IMAD.U32 R0, RZ, RZ, UR40 ;  /* 0x00000028ff007e24 */ /* 0x000fe2000f8e00ff */
[----:B------:R-:W-:Y:S01]  /*11fa0*/  MOV R6, 0x1 ;  /* 0x0000000100067802 */ /* 0x000fe20000000f00 */
[----:B------:R-:W-:Y:S02]  /*11fb0*/  IMAD.MOV.U32 R28, RZ, RZ, 0x1 ;  /* 0x00000001ff1c7424 */ /* 0x000fe400078e00ff */
[----:B------:R-:W-:-:S05]  /*11fc0*/  IMAD.U32 R19, RZ, RZ, UR51 ;  /* 0x00000033ff137e24 */ /* 0x000fca000f8e00ff */
[----:B------:R-:W-:Y:S01]  /*11fd0*/  VIADDMNMX R19, R19, R0, UR12, PT ;  /* 0x0000000c13137e46 */ /* 0x000fe2000b800100 */
[----:B------:R-:W-:-:S03]  /*11fe0*/  IMAD.MOV.U32 R0, RZ, RZ, RZ ;  /* 0x000000ffff007224 */ /* 0x000fc600078e00ff */
[----:B------:R-:W-:-:S13]  /*11ff0*/  ISETP.GT.AND P0, PT, R19, UR51, PT ;  /* 0x0000003313007c0c */ /* 0x000fda000bf04270 */
        /* <DEDUP_REMOVED lines=11> */
[----:B------:R-:W-:Y:S02]  /*120b0*/  IMAD.U32 R4, RZ, RZ, UR4 ;  /* 0x00000004ff047e24 */ /* 0x000fe4000f8e00ff */
[----:B------:R-:W-:Y:S01]  /*120c0*/  IMAD.U32 R5, RZ, RZ, UR5 ;  /* 0x00000005ff057e24 */ /* 0x000fe2000f8e00ff */
[----:B------:R-:W0:Y:S01]  /*120d0*/  LDC.64 R2, c[0x4][R2] ;  /* 0x0100000002027b82 */ /* 0x000e220000000a00 */
[----:B------:R-:W-:Y:S01]  /*120e0*/  ULDC.64 UR4, c[0x4][0x8] ;  /* 0x0100020000047ab9 */ /* 0x000fe20000000a00 */
[----:B------:R-:W-:Y:S02]  /*120f0*/  IMAD.U32 R6, RZ, RZ, UR6 ;  /* 0x00000006ff067e24 */ /* 0x000fe4000f8e00ff */
[----:B------:R-:W-:-:S02]  /*12100*/  IMAD.U32 R7, RZ, RZ, UR7 ;  /* 0x00000007ff077e24 */ /* 0x000fc4000f8e00ff */
[----:B------:R-:W-:Y:S02]  /*12110*/  IMAD.U32 R10, RZ, RZ, UR4 ;  /* 0x00000004ff0a7e24 */ /* 0x000fe4000f8e00ff */
[----:B------:R-:W-:Y:S02]  /*12120*/  IMAD.U32 R11, RZ, RZ, UR5 ;  /* 0x00000005ff0b7e24 */ /* 0x000fe4000f8e00ff */
[----:B------:R-:W-:Y:S02]  /*12130*/  IMAD.MOV.U32 R8, RZ, RZ, 0x70 ;  /* 0x00000070ff087424 */ /* 0x000fe400078e00ff */
[----:B------:R-:W-:Y:S02]  /*12140*/  IMAD.MOV.U32 R12, RZ, RZ, 0x1 ;  /* 0x00000001ff0c7424 */ /* 0x000fe400078e00ff */
[----:B------:R-:W-:-:S07]  /*12150*/  IMAD.MOV.U32 R13, RZ, RZ, RZ ;  /* 0x000000ffff0d7224 */ /* 0x000fce00078e00ff */
[----:B------:R-:W-:-:S07]  /*12160*/  LEPC R20, `(.L_x_1070) ;  /* 0x000000001014794e */ /* 0x000fce0000000000 */
[----:B0----5:R-:W-:Y:S05]  /*12170*/  CALL.ABS.NOINC R2 ;  /* 0x0000000002007343 */ /* 0x021fea0003c00000 */
.L_x_1070:
        /* <DEDUP_REMOVED lines=19> */
[----:B-1---5:R-:W-:Y:S05]  /*122b0*/  CALL.ABS.NOINC R2 ;  /* 0x0000000002007343 */ /* 0x022fea0003c00000 */
.L_x_1072:
[----:B------:R0:W1:Y:S01]  /*122c0*/  LDC.64 R2, c[0x4][R16] ;  /* 0x0100000010027b82 */ /* 0x0000620000000a00 */
[----:B------:R-:W-:Y:S01]  /*122d0*/  ULDC.64 UR4, c[0x4][0x88] ;  /* 0x0100220000047ab9 */ /* 0x000fe20000000a00 */
[----:B------:R-:W-:Y:S01]  /*122e0*/  ULDC.64 UR6, c[0x4][0x90] ;  /* 0x0100240000067ab9 */ /* 0x000fe20000000a00 */
[----:B------:R-:W-:Y:S02]  /*122f0*/  IMAD.U32 R4, RZ, RZ, UR4 ;  /* 0x00000004ff047e24 */ /* 0x000fe4000f8e00ff */
[----:B------:R-:W-:Y:S01]  /*12300*/  IMAD.U32 R5, RZ, RZ, UR5 ;  /* 0x00000005ff057e24 */ /* 0x000fe2000f8e00ff */
[----:B------:R-:W-:Y:S01]  /*12310*/  ULDC.64 UR4, c[0x4][0x18] ;  /* 0x0100060000047ab9 */ /* 0x000fe20000000a00 */
[----:B------:R-:W-:Y:S01]  /*12320*/  IMAD.U32 R6, RZ, RZ, UR6 ;  /* 0x00000006ff067e24 */ /* 0x000fe2000f8e00ff */
[----:B------:R-:W-:Y:S01]  /*12330*/  MOV R11, UR5 ;  /* 0x00000005000b7c02 */ /* 0x000fe20008000f00 */
[----:B------:R-:W-:Y:S02]  /*12340*/  IMAD.U32 R7, RZ, RZ, UR7 ;  /* 0x00000007ff077e24 */ /* 0x000fe4000f8e00ff */
[----:B------:R-:W-:-:S02]  /*12350*/  IMAD.U32 R10, RZ, RZ, UR4 ;  /* 0x00000004ff0a7e24 */ /* 0x000fc4000f8e00ff */
[----:B------:R-:W-:Y:S02]  /*12360*/  IMAD.MOV.U32 R8, RZ, RZ, 0x70 ;  /* 0x00000070ff087424 */ /* 0x000fe400078e00ff */
[----:B------:R-:W-:Y:S02]  /*12370*/  IMAD.MOV.U32 R12, RZ, RZ, 0x1 ;  /* 0x00000001ff0c7424 */ /* 0x000fe400078e00ff */
[----:B0-----:R-:W-:-:S07]  /*12380*/  IMAD.MOV.U32 R13, RZ, RZ, RZ ;  /* 0x000000ffff0d7224 */ /* 0x001fce00078e00ff */
[----:B------:R-:W-:-:S07]  /*12390*/  LEPC R20, `(.L_x_1071) ;  /* 0x000000001014794e */ /* 0x000fce0000000000 */
[----:B-1----:R-:W-:Y:S05]  /*123a0*/  CALL.ABS.NOINC R2 ;  /* 0x0000000002007343 */ /* 0x002fea0003c00000 */
.L_x_1071:
[----:B------:R-:W0:Y:S01]  /*123b0*/  LDC.64 R2, c[0x0][0x9f8] ;  /* 0x00027e00ff027b82 */ /* 0x000e220000000a00 */
[----:B------:R-:W-:-:S07]  /*123c0*/  IMAD.MOV.U32 R36, RZ, RZ, R26 ;  /* 0x000000ffff247224 */ /* 0x000fce00078e001a */
[----:B------:R-:W1:Y:S01]  /*123d0*/  LDC R17, c[0x0][0x430] ;  /* 0x00010c00ff117b82 */ /* 0x000e620000000800 */
[C---:B------:R-:W-:Y:S01]  /*123e0*/  IMAD.SHL.U32 R24, R25.reuse, 0x10, RZ ;  /* 0x0000001019187824 */ /* 0x040fe200078e00ff */
[----:B------:R-:W-:Y:S01]  /*123f0*/  LOP3.LUT R8, R25, 0x7f, RZ, 0xc0, !PT ;  /* 0x0000007f19087812 */ /* 0x000fe200078ec0ff */
[----:B------:R-:W-:Y:S01]  /*12400*/  VIADD R31, R19, 0xffffffff ;  /* 0xffffffff131f7836 */ /* 0x000fe20000000000 */
[----:B------:R-:W-:Y:S01]  /*12410*/  LOP3.LUT R16, R16, 0xffffffdf, RZ, 0xc0, !PT ;  /* 0xffffffdf10107812 */ /* 0x000fe200078ec0ff */
[----:B------:R-:W-:Y:S01]  /*12420*/  ULDC UR4, c[0x0][0x2f4] ;  /* 0x0000bd0000047ab9 */ /* 0x000fe20000000800 */
[----:B0-----:R-:W-:-:S04]  /*12430*/  ISETP.NE.U32.AND P0, PT, R2, RZ, PT ;  /* 0x000000ff0200720c */ /* 0x001fc80003f05070 */
[----:B------:R-:W-:-:S13]  /*12440*/  ISETP.NE.AND.EX P0, PT, R3, RZ, PT, P0 ;  /* 0x000000ff0300720c */ /* 0x000fda0003f05300 */
[----:B------:R-:W0:Y:S02]  /*12450*/  @P0 LDC.64 R2, c[0x0][0x9f8] ;  /* 0x00027e00ff020b82 */ /* 0x000e240000000a00 */
[----:B0-----:R-:W-:-:S05]  /*12460*/  @P0 IMAD.WIDE R2, R26, 0x4, R2 ;  /* 0x000000041a020825 */ /* 0x001fca00078e0202 */
[----:B------:R0:W2:Y:S01]  /*12470*/  @P0 LDG.E R36, desc[UR36][R2.64] ;  /* 0x0000002402240981 */ /* 0x0000a2000c1e1900 */
[----:B------:R-:W-:Y:S02]  /*12480*/  LOP3.LUT R24, R24, 0x70, RZ, 0xc0, !PT ;  /* 0x0000007018187812 */ /* 0x000fe400078ec0ff */
[----:B------:R-:W-:Y:S02]  /*12490*/  SHF.R.U32.HI R0, RZ, 0x3, R8 ;  /* 0x00000003ff007819 */ /* 0x000fe40000011608 */
[----:B-1----:R-:W-:Y:S02]  /*124a0*/  ISETP.NE.AND P1, PT, R17, 0x1, PT ;  /* 0x000000011100780c */ /* 0x002fe40003f25270 */
[----:B------:R-:W-:-:S05]  /*124b0*/  LOP3.LUT R37, R24, R0, RZ, 0xfc, !PT ;  /* 0x0000000018257212 */ /* 0x000fca00078efcff */
[----:B------:R-:W-:-:S04]  /*124c0*/  IMAD R5, R31, 0x60, R37 ;  /* 0x000000601f057824 */ /* 0x000fc800078e0225 */
[C---:B-----5:R-:W-:Y:S01]  /*124d0*/  IMAD.IADD R10, R5.reuse, 0x1, R22 ;  /* 0x00000001050a7824 */ /* 0x060fe200078e0216 */
[----:B------:R-:W-:Y:S01]  /*124e0*/  ISETP.GE.AND P0, PT, R5, UR43, PT ;  /* 0x0000002b05007c0c */ /* 0x000fe2000bf06270 */
[----:B0-----:R-:W0:Y:S01]  /*124f0*/  @P1 LDC R3, c[0x0][0x434] ;  /* 0x00010d00ff031b82 */ /* 0x001e220000000800 */
[----:B------:R-:W-:Y:S01]  /*12500*/  @P1 LOP3.LUT R16, R16, 0x20, RZ, 0xfc, !PT ;  /* 0x0000002010101812 */ /* 0x000fe200078efcff */
[----:B------:R-:W-:Y:S01]  /*12510*/  IMAD.MOV.U32 R9, RZ, RZ, R10 ;  /* 0x000000ffff097224 */ /* 0x000fe200078e000a */
[----:B------:R-:W-:-:S05]  /*12520*/  ISETP.GT.U32.OR P0, PT, R37, 0x5f, P0 ;  /* 0x0000005f2500780c */ /* 0x000fca0000704470 */
[----:B------:R-:W1:Y:S08]  /*12530*/  @P1 LDC R11, c[0x0][0x438] ;  /* 0x00010e00ff0b1b82 */ /* 0x000e700000000800 */
[----:B------:R-:W3:Y:S08]  /*12540*/  @!P0 LDC.64 R6, c[0x0][0x428] ;  /* 0x00010a00ff068b82 */ /* 0x000ef00000000a00 */
[----:B------:R-:W4:Y:S01]  /*12550*/  @!P0 LDC.64 R4, c[0x0][0x418] ;  /* 0x00010600ff048b82 */ /* 0x000f220000000a00 */
[----:B0-----:R-:W-:-:S05]  /*12560*/  @P1 IMAD.HI.U32 R0, R10, R3, RZ ;  /* 0x000000030a001227 */ /* 0x001fca00078e00ff */
[----:B-1----:R-:W-:-:S04]  /*12570*/  @P1 SHF.R.U32.HI R9, RZ, R11, R0 ;  /* 0x0000000bff091219 */ /* 0x002fc80000011600 */
[--C-:B------:R-:W-:Y:S01]  /*12580*/  @!P0 SHF.R.S32.HI R3, RZ, 0x1f, R9.reuse ;  /* 0x0000001fff038819 */ /* 0x100fe20000011409 */
[----:B------:R-:W-:Y:S01]  /*12590*/  @!P0 IMAD.MOV.U32 R2, RZ, RZ, R9 ;  /* 0x000000ffff028224 */ /* 0x000fe200078e0009 */
[----:B------:R-:W-:Y:S01]  /*125a0*/  LOP3.LUT R16, R16, 0xfffffffb, RZ, 0xc0, !PT ;  /* 0xfffffffb10107812 */ /* 0x000fe200078ec0ff */
[----:B------:R-:W-:Y:S01]  /*125b0*/  UMOV UR5, 0xffffffff ;  /* 0xffffffff00057882 */ /* 0x000fe20000000000 */
[----:B--2---:R-:W-:Y:S01]  /*125c0*/  SHF.R.S32.HI R12, RZ, 0x1f, R36 ;  /* 0x0000001fff0c7819 */ /* 0x004fe20000011424 */
[----:B---3--:R-:W-:-:S04]  /*125d0*/  @!P0 IMAD.WIDE.U32 R2, R36, R6, R2 ;  /* 0x0000000624028225 */ /* 0x008fc800078e0002 */
[----:B------:R-:W-:Y:S01]  /*125e0*/  @!P0 IMAD R0, R12, R6, RZ ;  /* 0x000000060c008224 */ /* 0x000fe200078e02ff */
[----:B----4-:R-:W-:Y:S01]  /*125f0*/  @!P0 LEA R4, P1, R2, R4, 0x2 ;  /* 0x0000000402048211 */ /* 0x010fe200078210ff */
[----:B------:R0:W-:Y:S02]  /*12600*/  STL [R1], R12 ;  /* 0x0000000c01007387 */ /* 0x0001e40000100800 */
[----:B------:R-:W-:-:S04]  /*12610*/  @!P0 IMAD R7, R36, R7, R0 ;  /* 0x0000000724078224 */ /* 0x000fc800078e0200 */
[----:B------:R-:W-:-:S05]  /*12620*/  @!P0 IMAD.IADD R0, R3, 0x1, R7 ;  /* 0x0000000103008824 */ /* 0x000fca00078e0207 */
[----:B------:R-:W-:Y:S01]  /*12630*/  @!P0 LEA.HI.X R5, R2, R5, R0, 0x2, P1 ;  /* 0x0000000502058211 */ /* 0x000fe200008f1400 */
[----:B------:R-:W-:-:S06]  /*12640*/  IMAD.MOV.U32 R0, RZ, RZ, RZ ;  /* 0x000000ffff007224 */ /* 0x000fcc00078e00ff */
[----:B------:R1:W5:Y:S02]  /*12650*/  @!P0 LDG.E R0, desc[UR36][R4.64] ;  /* 0x0000002404008981 */ /* 0x000364000c1e1900 */
[----:B-1----:R-:W-:-:S04]  /*12660*/  SHF.L.U32 R4, R25, 0x3, RZ ;  /* 0x0000000319047819 */ /* 0x002fc800000006ff */
[----:B------:R-:W-:-:S04]  /*12670*/  LOP3.LUT R23, R4, 0x38, RZ, 0xc0, !PT ;  /* 0x0000003804177812 */ /* 0x000fc800078ec0ff */
[C---:B------:R-:W-:Y:S02]  /*12680*/  ISETP.GE.AND P2, PT, R23.reuse, UR4, PT ;  /* 0x0000000417007c0c */ /* 0x040fe4000bf46270 */
[C---:B------:R-:W-:Y:S02]  /*12690*/  LOP3.LUT R34, R23.reuse, 0x40, RZ, 0xfc, !PT ;  /* 0x0000004017227812 */ /* 0x040fe400078efcff */
[----:B------:R-:W-:Y:S02]  /*126a0*/  LOP3.LUT R33, R23, 0x80, RZ, 0xfc, !PT ;  /* 0x0000008017217812 */ /* 0x000fe400078efcff */
[----:B------:R-:W-:Y:S02]  /*126b0*/  ISETP.GE.AND P1, PT, R34, UR4, PT ;  /* 0x0000000422007c0c */ /* 0x000fe4000bf26270 */
[----:B------:R-:W-:-:S05]  /*126c0*/  ISETP.GE.AND P0, PT, R33, UR4, PT ;  /* 0x0000000421007c0c */ /* 0x000fca000bf06270 */
[----:B------:R-:W-:-:S04]  /*126d0*/  @P2 LOP3.LUT R16, R16, 0x4, RZ, 0xfc, !PT ;  /* 0x0000000410102812 */ /* 0x000fc800078efcff */
[----:B------:R-:W-:-:S04]  /*126e0*/  LOP3.LUT R16, R16, 0xfffffffe, RZ, 0xc0, !PT ;  /* 0xfffffffe10107812 */ /* 0x000fc800078ec0ff */
[----:B------:R-:W-:-:S04]  /*126f0*/  LOP3.LUT R16, R16, 0xfffffffd, RZ, 0xc0, !PT ;  /* 0xfffffffd10107812 */ /* 0x000fc800078ec0ff */
[----:B------:R-:W-:-:S04]  /*12700*/  @P1 LOP3.LUT R16, R16, 0x2, RZ, 0xfc, !PT ;  /* 0x0000000210101812 */ /* 0x000fc800078efcff */
[----:B------:R-:W-:Y:S01]  /*12710*/  @P0 LOP3.LUT R16, R16, 0x1, RZ, 0xfc, !PT ;  /* 0x0000000110100812 */ /* 0x000fe200078efcff */
[----:B0-----:R-:W-:Y:S06]  /*12720*/  BRA.DIV UR5, `(.L_x_1073) ;  /* 0x0000003205707947 */ /* 0x001fec000b800000 */
.L_x_1115:
[----:B------:R-:W2:Y:S01]  /*12730*/  LDL R2, [R1+0x4] ;  /* 0x0000040001027983 */ /* 0x000ea20000100800 */
[----:B------:R-:W-:Y:S01]  /*12740*/  ISETP.GT.U32.AND P1, PT, R37, 0x5f, PT ;  /* 0x0000005f2500780c */ /* 0x000fe20003f24070 */
[----:B------:R-:W-:Y:S01]  /*12750*/  IMAD.U32 R35, RZ, RZ, UR41 ;  /* 0x00000029ff237e24 */ /* 0x000fe2000f8e00ff */
[----:B------:R-:W-:Y:S01]  /*12760*/  LOP3.LUT R16, R16, 0xfffffff7, RZ, 0xc0, !PT ;  /* 0xfffffff710107812 */ /* 0x000fe200078ec0ff */
[----:B------:R-:W-:-:S03]  /*12770*/  IMAD.MOV R3, RZ, RZ, -R9 ;  /* 0x000000ffff037224 */ /* 0x000fc600078e0a09 */
[----:B------:R-:W-:Y:S01]  /*12780*/  SHF.R.S32.HI R35, RZ, 0x1f, R35 ;  /* 0x0000001fff237819 */ /* 0x000fe20000011423 */
[----:B------:R-:W-:-:S06]  /*12790*/  IMAD R10, R17, R3, R10 ;  /* 0x00000003110a7224 */ /* 0x000fcc00078e020a */
[----:B------:R-:W-:-:S04]  /*127a0*/  @P1 LOP3.LUT R16, R16, 0x8, RZ, 0xfc, !PT ;  /* 0x0000000810101812 */ /* 0x000fc800078efcff */
[----:B------:R-:W-:Y:S02]  /*127b0*/  LOP3.LUT R16, R16, 0xffffffef, RZ, 0xc0, !PT ;  /* 0xffffffef10107812 */ /* 0x000fe400078ec0ff */
[----:B--2---:R-:W-:-:S13]  /*127c0*/  R2UR UR4, R2 ;  /* 0x00000000020472ca */ /* 0x004fda00000e0000 */
[----:B------:R-:W-:-:S06]  /*127d0*/  ULOP3.LUT UR4, UR4, 0x2, URZ, 0xfc, !UPT ;  /* 0x0000000204047892 */ /* 0x000fcc000f8efc3f */
[----:B------:R-:W-:-:S05]  /*127e0*/  IMAD.U32 R2, RZ, RZ, UR4 ;  /* 0x00000004ff027e24 */ /* 0x000fca000f8e00ff */
[----:B------:R-:W-:-:S13]  /*127f0*/  ISETP.NE.AND P0, PT, R2, 0x3, PT ;  /* 0x000000030200780c */ /* 0x000fda0003f05270 */
[----:B------:R-:W-:Y:S01]  /*12800*/  @P0 LOP3.LUT R16, R16, 0x10, RZ, 0xfc, !PT ;  /* 0x0000001010100812 */ /* 0x000fe200078efcff */
[----:B------:R-:W-:Y:S06]  /*12810*/  @!P0 BRA `(.L_x_1074) ;  /* 0x0000000000048947 */ /* 0x000fec0003800000 */
[----:B------:R-:W-:Y:S01]  /*12820*/  BPT.TRAP 0x1 ;  /* 0x000000040000795c */ /* 0x000fe20000300000 */
.L_x_1074:
[----:B------:R-:W-:Y:S01]  /*12830*/  SHF.R.S32.HI R6, RZ, 0x1f, R10 ;  /* 0x0000001fff067819 */ /* 0x000fe2000001140a */
[----:B------:R-:W-:Y:S01]  /*12840*/  ULDC.64 UR4, c[0x0][0x328] ;  /* 0x0000ca0000047ab9 */ /* 0x000fe20000000a00 */
[----:B------:R-:W-:-:S03]  /*12850*/  R2UR UR6, R35 ;  /* 0x00000000230672ca */ /* 0x000fc600000e0000 */
        /* <DEDUP_REMOVED lines=11> */
[----:B------:R-:W-:Y:S01]  /*12910*/  IMAD.U32 R7, RZ, RZ, UR4 ;  /* 0x00000004ff077e24 */ /* 0x000fe2000f8e00ff */
[----:B------:R-:W-:-:S03]  /*12920*/  UIMAD UR4, UR6, UR4, URZ ;  /* 0x00000004060472a4 */ /* 0x000fc6000f8e023f */
[----:B------:R-:W-:Y:S01]  /*12930*/  IMAD.WIDE.U32 R2, R7, UR41, R2 ;  /* 0x0000002907027c25 */ /* 0x000fe2000f8e0002 */
[----:B------:R-:W-:Y:S01]  /*12940*/  UIMAD UR4, UR41, UR5, UR4 ;  /* 0x00000005290472a4 */ /* 0x000fe2000f8e0204 */
[----:B------:R-:W-:Y:S02]  /*12950*/  ULDC.64 UR6, c[0x0][0x318] ;  /* 0x0000c60000067ab9 */ /* 0x000fe40000000a00 */
[----:B------:R-:W-:-:S03]  /*12960*/  LEA R17, P0, R2, UR6, 0x1 ;  /* 0x0000000602117c11 */ /* 0x000fc6000f8008ff */
[----:B------:R-:W-:-:S05]  /*12970*/  VIADD R3, R3, UR4 ;  /* 0x0000000403037c36 */ /* 0x000fca0008000000 */
[----:B------:R-:W-:Y:S01]  /*12980*/  LEA.HI.X R18, R2, UR7, R3, 0x1, P0 ;  /* 0x0000000702127c11 */ /* 0x000fe200080f0c03 */
[----:B------:R-:W-:-:S05]  /*12990*/  IMAD.MOV.U32 R2, RZ, RZ, 0x1 ;  /* 0x00000001ff027424 */ /* 0x000fca00078e00ff */
[----:B------:R-:W-:-:S04]  /*129a0*/  SHF.L.U32 R2, R2, 0x1f, RZ ;  /* 0x0000001f02027819 */ /* 0x000fc800000006ff */
[----:B------:R-:W0:Y:S02]  /*129b0*/  SYNCS.PHASECHK.TRANS64.TRYWAIT P0, [UR48+0x30840], R2 ;  /* 0x03084002ff0075a7 */ /* 0x000e240008000170 */
[----:B0-----:R-:W-:Y:S05]  /*129c0*/  @!P0 BRA `(.L_x_1075) ;  /* 0x0000002c00e88947 */ /* 0x001fea0003800000 */
.L_x_1116:
[----:B------:R-:W-:Y:S01]  /*129d0*/  ULDC.64 UR4, c[0x0][0x300] ;  /* 0x0000c00000047ab9 */ /* 0x000fe20000000a00 */
[----:B------:R-:W-:Y:S01]  /*129e0*/  R2UR UR6, R35 ;  /* 0x00000000230672ca */ /* 0x000fe200000e0000 */
[----:B0-----:R-:W-:Y:S01]  /*129f0*/  IMAD R3, R6, UR4, RZ ;  /* 0x0000000406037c24 */ /* 0x001fe2000f8e02ff */
[----:B------:R-:W-:Y:S01]  /*12a00*/  SHF.R.U32.HI R27, RZ, 0x3, R8 ;  /* 0x00000003ff1b7819 */ /* 0x000fe20000011608 */
[----:B------:R-:W-:Y:S01]  /*12a10*/  IMAD.MOV.U32 R6, RZ, RZ, -0x60 ;  /* 0xffffffa0ff067424 */ /* 0x000fe200078e00ff */
[----:B------:R-:W-:Y:S01]  /*12a20*/  LOP3.LUT P3, RZ, R16, 0x4, RZ, 0xc0, !PT ;  /* 0x0000000410ff7812 */ /* 0x000fe2000786c0ff */
[----:B------:R-:W-:Y:S01]  /*12a30*/  IMAD R7, R10, UR5, R3 ;  /* 0x000000050a077c24 */ /* 0x000fe2000f8e0203 */
[----:B------:R-:W-:Y:S01]  /*12a40*/  LOP3.LUT P2, RZ, R16, 0x2, RZ, 0xc0, !PT ;  /* 0x0000000210ff7812 */ /* 0x000fe2000784c0ff */
[----:B------:R-:W-:Y:S01]  /*12a50*/  IMAD.WIDE.U32 R2, R10, UR4, RZ ;  /* 0x000000040a027c25 */ /* 0x000fe2000f8e00ff */
[----:B------:R-:W-:Y:S01]  /*12a60*/  ULDC.64 UR4, c[0x0][0x310] ;  /* 0x0000c40000047ab9 */ /* 0x000fe20000000a00 */
[----:B------:R-:W-:-:S02]  /*12a70*/  LOP3.LUT P1, RZ, R16, 0x1, RZ, 0xc0, !PT ;  /* 0x0000000110ff7812 */ /* 0x000fc4000782c0ff */
[----:B------:R-:W-:Y:S02]  /*12a80*/  IMAD.IADD R3, R3, 0x1, R7 ;  /* 0x0000000103037824 */ /* 0x000fe400078e0207 */
[----:B------:R-:W-:Y:S02]  /*12a90*/  IMAD R5, R5, UR4, RZ ;  /* 0x0000000405057c24 */ /* 0x000fe4000f8e02ff */
[----:B------:R-:W-:-:S04]  /*12aa0*/  IMAD.WIDE.U32 R2, R0, UR4, R2 ;  /* 0x0000000400027c25 */ /* 0x000fc8000f8e0002 */
[----:B------:R-:W-:Y:S01]  /*12ab0*/  IMAD R5, R0, UR5, R5 ;  /* 0x0000000500057c24 */ /* 0x000fe2000f8e0205 */
[----:B------:R-:W-:Y:S01]  /*12ac0*/  ULDC.64 UR4, c[0x0][0x308] ;  /* 0x0000c20000047ab9 */ /* 0x000fe20000000a00 */
[----:B------:R-:W-:Y:S02]  /*12ad0*/  IMAD R6, R31, R6, UR43 ;  /* 0x0000002b1f067e24 */ /* 0x000fe4000f8e0206 */
[----:B------:R-:W-:Y:S02]  /*12ae0*/  IMAD.IADD R3, R3, 0x1, R5 ;  /* 0x0000000103037824 */ /* 0x000fe400078e0205 */
[----:B------:R-:W-:Y:S01]  /*12af0*/  IMAD.U32 R5, RZ, RZ, UR4 ;  /* 0x00000004ff057e24 */ /* 0x000fe2000f8e00ff */
[----:B------:R-:W-:Y:S01]  /*12b00*/  UIMAD UR4, UR6, UR4, URZ ;  /* 0x00000004060472a4 */ /* 0x000fe2000f8e023f */
[----:B------:R-:W-:Y:S02]  /*12b10*/  IMAD.IADD R6, R6, 0x1, -R27 ;  /* 0x0000000106067824 */ /* 0x000fe400078e0a1b */
[----:B------:R-:W-:Y:S01]  /*12b20*/  IMAD.WIDE.U32 R2, R5, UR41, R2 ;  /* 0x0000002905027c25 */ /* 0x000fe2000f8e0002 */
[----:B------:R-:W-:Y:S01]  /*12b30*/  UIMAD UR4, UR41, UR5, UR4 ;  /* 0x00000005290472a4 */ /* 0x000fe2000f8e0204 */
[----:B------:R-:W-:-:S02]  /*12b40*/  ULDC.64 UR6, c[0x0][0x2e8] ;  /* 0x0000ba0000067ab9 */ /* 0x000fc40000000a00 */
[----:B------:R-:W-:Y:S01]  /*12b50*/  IMAD.SHL.U32 R30, R8, 0x8, RZ ;  /* 0x00000008081e7824 */ /* 0x000fe200078e00ff */
[----:B------:R-:W-:Y:S02]  /*12b60*/  LEA R0, P0, R2, UR6, 0x1 ;  /* 0x0000000602007c11 */ /* 0x000fe4000f8008ff */
[----:B------:R-:W-:Y:S01]  /*12b70*/  IADD3 R7, R3, UR4, RZ ;  /* 0x0000000403077c10 */ /* 0x000fe2000fffe0ff */
[----:B------:R-:W-:Y:S01]  /*12b80*/  UMOV UR4, 0xffffffff ;  /* 0xffffffff00047882 */ /* 0x000fe20000000000 */
[----:B------:R-:W-:Y:S02]  /*12b90*/  LOP3.LUT R3, R4, 0x1c0, RZ, 0xc0, !PT ;  /* 0x000001c004037812 */ /* 0x000fe400078ec0ff */
[----:B------:R-:W-:Y:S02]  /*12ba0*/  LEA.HI.X R7, R2, UR7, R7, 0x1, P0 ;  /* 0x0000000702077c11 */ /* 0x000fe400080f0c07 */
[----:B------:R-:W-:Y:S02]  /*12bb0*/  LOP3.LUT R4, R3, 0x38, R4, 0xf8, !PT ;  /* 0x0000003803047812 */ /* 0x000fe400078ef804 */
[----:B------:R-:W-:-:S02]  /*12bc0*/  ISETP.GE.AND P0, PT, R6, 0x1, PT ;  /* 0x000000010600780c */ /* 0x000fc40003f06270 */
[----:B------:R-:W-:-:S04]  /*12bd0*/  LOP3.LUT R25, R4, 0x38, R25, 0x78, !PT ;  /* 0x0000003804197812 */ /* 0x000fc800078e7819 */
[----:B------:R-:W-:Y:S01]  /*12be0*/  LOP3.LUT R30, R25, 0x200, R30, 0xf8, !PT ;  /* 0x00000200191e7812 */ /* 0x000fe200078ef81e */
[----:B------:R-:W-:Y:S06]  /*12bf0*/  BRA.DIV UR4, `(.L_x_1076) ;  /* 0x0000002e04747947 */ /* 0x000fec000b800000 */
[----:B------:R-:W-:Y:S01]  /*12c00*/  SHFL.IDX PT, R3, R7, RZ, 0x181f ;  /* 0x00181fff07037589 */ /* 0x000fe200000e0000 */
[----:B------:R-:W-:-:S03]  /*12c10*/  @P0 LEA R9, R30, UR48, 0x1 ;  /* 0x000000301e090c11 */ /* 0x000fc6000f8e08ff */
[----:B------:R-:W0:Y:S04]  /*12c20*/  SHFL.IDX PT, R2, R0, RZ, 0x181f ;  /* 0x00181fff00027589 */ /* 0x000e2800000e0000 */
[----:B------:R-:W-:Y:S04]  /*12c30*/  SHFL.IDX PT, R5, R7, 0x1, 0x181f ;  /* 0x00381f0007057f89 */ /* 0x000fe800000e0000 */
[----:B------:R-:W-:Y:S04]  /*12c40*/  SHFL.IDX PT, R4, R0, 0x1, 0x181f ;  /* 0x00381f0000047f89 */ /* 0x000fe800000e0000 */
[----:B------:R-:W-:Y:S04]  /*12c50*/  SHFL.IDX PT, R8, R7, 0x2, 0x181f ;  /* 0x00581f0007087f89 */ /* 0x000fe800000e0000 */
[----:B------:R-:W1:Y:S04]  /*12c60*/  SHFL.IDX PT, R14, R0, 0x2, 0x181f ;  /* 0x00581f00000e7f89 */ /* 0x000e6800000e0000 */
[----:B------:R-:W2:Y:S01]  /*12c70*/  SHFL.IDX PT, R10, R0, 0x3, 0x181f ;  /* 0x00781f00000a7f89 */ /* 0x000ea200000e0000 */
[----:B0-----:R-:W-:-:S05]  /*12c80*/  @P0 IMAD.WIDE.U32 R2, R23, 0x2, R2 ;  /* 0x0000000217020825 */ /* 0x001fca00078e0002 */
[----:B------:R-:W-:Y:S04]  /*12c90*/  @P0 LDGSTS.E.BYPASS.LTC128B.128 [R9+0x1e400], desc[UR36][R2.64], !P3 ;  /* 0x1e40000002090fae */ /* 0x000fe8000d901d64 */
[----:B------:R-:W-:Y:S04]  /*12ca0*/  @P0 LDGSTS.E.BYPASS.LTC128B.128 [R9+0x21400], desc[UR36][R2.64+0x80], !P2 ;  /* 0x2140008002090fae */ /* 0x000fe8000d101d64 */
[----:B------:R0:W-:Y:S01]  /*12cb0*/  @P0 LDGSTS.E.BYPASS.LTC128B.128 [R9+0x24400], desc[UR36][R2.64+0x100], !P1 ;  /* 0x2440010002090fae */ /* 0x0001e2000c901d64 */
[----:B------:R-:W-:-:S03]  /*12cc0*/  ISETP.GE.AND P0, PT, R6, 0x11, PT ;  /* 0x000000110600780c */ /* 0x000fc60003f06270 */
[----:B0-----:R-:W0:Y:S01]  /*12cd0*/  SHFL.IDX PT, R9, R7, 0x3, 0x181f ;  /* 0x00781f0007097f89 */ /* 0x001e2200000e0000 */
[----:B-1----:R-:W-:-:S09]  /*12ce0*/  IMAD.MOV.U32 R2, RZ, RZ, R14 ;  /* 0x000000ffff027224 */ /* 0x002fd200078e000e */
[----:B------:R-:W-:Y:S01]  /*12cf0*/  @P0 LEA R21, R30, UR48, 0x1 ;  /* 0x000000301e150c11 */ /* 0x000fe2000f8e08ff */
[----:B------:R-:W-:Y:S01]  /*12d00*/  @P0 IMAD.WIDE.U32 R4, R23, 0x2, R4 ;  /* 0x0000000217040825 */ /* 0x000fe200078e0004 */
[----:B------:R-:W1:Y:S03]  /*12d10*/  SHFL.IDX PT, R14, R0, 0x4, 0x181f ;  /* 0x00981f00000e7f89 */ /* 0x000e6600000e0000 */
[----:B------:R-:W-:Y:S01]  /*12d20*/  IMAD.MOV.U32 R3, RZ, RZ, R8 ;  /* 0x000000ffff037224 */ /* 0x000fe200078e0008 */
[----:B------:R-:W-:Y:S04]  /*12d30*/  @P0 LDGSTS.E.BYPASS.LTC128B.128 [R21+0x1ec00], desc[UR36][R4.64], !P3 ;  /* 0x1ec0000004150fae */ /* 0x000fe8000d901d64 */
[----:B------:R-:W-:Y:S04]  /*12d40*/  @P0 LDGSTS.E.BYPASS.LTC128B.128 [R21+0x21c00], desc[UR36][R4.64+0x80], !P2 ;  /* 0x21c0008004150fae */ /* 0x000fe8000d101d64 */
[----:B------:R2:W-:Y:S01]  /*12d50*/  @P0 LDGSTS.E.BYPASS.LTC128B.128 [R21+0x24c00], desc[UR36][R4.64+0x100], !P1 ;  /* 0x24c0010004150fae */ /* 0x0005e2000c901d64 */
[----:B------:R-:W-:-:S03]  /*12d60*/  ISETP.GE.AND P0, PT, R6, 0x21, PT ;  /* 0x000000210600780c */ /* 0x000fc60003f06270 */
[----:B------:R-:W3:Y:S04]  /*12d70*/  SHFL.IDX PT, R8, R7, 0x4, 0x181f ;  /* 0x00981f0007087f89 */ /* 0x000ee800000e0000 */
[----:B------:R-:W4:Y:S01]  /*12d80*/  SHFL.IDX PT, R7, R7, 0x5, 0x181f ;  /* 0x00b81f0007077f89 */ /* 0x000f2200000e0000 */
[----:B--2---:R-:W-:-:S05]  /*12d90*/  IMAD.MOV.U32 R4, RZ, RZ, R10 ;  /* 0x000000ffff047224 */ /* 0x004fca00078e000a */
[----:B------:R-:W-:Y:S01]  /*12da0*/  @P0 IMAD.WIDE.U32 R2, R23, 0x2, R2 ;  /* 0x0000000217020825 */ /* 0x000fe200078e0002 */
[----:B------:R-:W-:-:S03]  /*12db0*/  @P0 LEA R25, R30, UR48, 0x1 ;  /* 0x000000301e190c11 */ /* 0x000fc6000f8e08ff */
[----:B0-----:R-:W-:Y:S02]  /*12dc0*/  IMAD.MOV.U32 R5, RZ, RZ, R9 ;  /* 0x000000ffff057224 */ /* 0x001fe400078e0009 */
[----:B------:R-:W-:Y:S04]  /*12dd0*/  @P0 LDGSTS.E.BYPASS.LTC128B.128 [R25+0x1f400], desc[UR36][R2.64], !P3 ;  /* 0x1f40000002190fae */ /* 0x000fe8000d901d64 */
[----:B------:R-:W-:Y:S04]  /*12de0*/  @P0 LDGSTS.E.BYPASS.LTC128B.128 [R25+0x22400], desc[UR36][R2.64+0x80], !P2 ;  /* 0x2240008002190fae */ /* 0x000fe8000d101d64 */
[----:B------:R1:W-:Y:S01]  /*12df0*/  @P0 LDGSTS.E.BYPASS.LTC128B.128 [R25+0x25400], desc[UR36][R2.64+0x100], !P1 ;  /* 0x2540010002190fae */ /* 0x0003e2000c901d64 */
[----:B------:R-:W-:Y:S01]  /*12e00*/  ISETP.GE.AND P0, PT, R6, 0x31, PT ;  /* 0x000000310600780c */ /* 0x000fe20003f06270 */
[----:B-1----:R-:W-:-:S12]  /*12e10*/  IMAD.MOV.U32 R2, RZ, RZ, R14 ;  /* 0x000000ffff027224 */ /* 0x002fd800078e000e */
[----:B------:R-:W-:Y:S01]  /*12e20*/  @P0 IMAD.WIDE.U32 R4, R23, 0x2, R4 ;  /* 0x0000000217040825 */ /* 0x000fe200078e0004 */
[----:B------:R-:W-:Y:S01]  /*12e30*/  @P0 LEA R9, R30, UR48, 0x1 ;  /* 0x000000301e090c11 */ /* 0x000fe2000f8e08ff */
[----:B------:R0:W1:Y:S02]  /*12e40*/  SHFL.IDX PT, R14, R0, 0x5, 0x181f ;  /* 0x00b81f00000e7f89 */ /* 0x00006400000e0000 */
[----:B---3--:R-:W-:Y:S02]  /*12e50*/  IMAD.MOV.U32 R3, RZ, RZ, R8 ;  /* 0x000000ffff037224 */ /* 0x008fe400078e0008 */
        /* <DEDUP_REMOVED lines=8> */
[----:B-1--4-:R0:W-:Y:S02]  /*12ee0*/  @P0 LDGSTS.E.BYPASS.LTC128B.128 [R21+0x26400], desc[UR36][R2.64+0x100], !P1 ;  /* 0x2640010002150fae */ /* 0x0121e4000c901d64 */
.L_x_1130:
[----:B------:R-:W-:Y:S01]  /*12ef0*/  ISETP.GE.AND P0, PT, R6, 0x51, PT ;  /* 0x000000510600780c */ /* 0x000fe20003f06270 */
[----:B0-----:R-:W-:Y:S02]  /*12f00*/  IMAD.MOV.U32 R2, RZ, RZ, R14 ;  /* 0x000000ffff027224 */ /* 0x001fe400078e000e */
[----:B------:R-:W-:-:S10]  /*12f10*/  IMAD.MOV.U32 R3, RZ, RZ, R7 ;  /* 0x000000ffff037224 */ /* 0x000fd400078e0007 */
        /* <DEDUP_REMOVED lines=15> */
.L_x_1077:
        /* <DEDUP_REMOVED lines=18> */
[----:B------:R-:W-:Y:S01]  /*13130*/  MOV R4, UR6 ;  /* 0x0000000600047c02 */ /* 0x000fe20008000f00 */
[----:B------:R-:W-:Y:S01]  /*13140*/  IMAD.U32 R5, RZ, RZ, UR7 ;  /* 0x00000007ff057e24 */ /* 0x000fe2000f8e00ff */
[----:B------:R-:W0:Y:S01]  /*13150*/  LDC.64 R2, c[0x4][R2] ;  /* 0x0100000002027b82 */ /* 0x000e220000000a00 */
[----:B------:R-:W-:Y:S02]  /*13160*/  IMAD.U32 R6, RZ, RZ, UR8 ;  /* 0x00000008ff067e24 */ /* 0x000fe4000f8e00ff */
[----:B------:R-:W-:Y:S02]  /*13170*/  IMAD.U32 R7, RZ, RZ, UR9 ;  /* 0x00000009ff077e24 */ /* 0x000fe4000f8e00ff */
[----:B------:R-:W-:-:S02]  /*13180*/  IMAD.U32 R10, RZ, RZ, UR4 ;  /* 0x00000004ff0a7e24 */ /* 0x000fc4000f8e00ff */
[----:B------:R-:W-:Y:S02]  /*13190*/  IMAD.U32 R11, RZ, RZ, UR5 ;  /* 0x00000005ff0b7e24 */ /* 0x000fe4000f8e00ff */
[----:B------:R-:W-:Y:S02]  /*131a0*/  IMAD.MOV.U32 R8, RZ, RZ, 0x70 ;  /* 0x00000070ff087424 */ /* 0x000fe400078e00ff */
[----:B------:R-:W-:Y:S02]  /*131b0*/  IMAD.MOV.U32 R12, RZ, RZ, 0x1 ;  /* 0x00000001ff0c7424 */ /* 0x000fe400078e00ff */
[----:B------:R-:W-:-:S07]  /*131c0*/  IMAD.MOV.U32 R13, RZ, RZ, RZ ;  /* 0x000000ffff0d7224 */ /* 0x000fce00078e00ff */
[----:B------:R-:W-:-:S07]  /*131d0*/  LEPC R20, `(.L_x_1078) ;  /* 0x000000001014794e */ /* 0x000fce0000000000 */
[----:B0-----:R-:W-:Y:S05]  /*131e0*/  CALL.ABS.NOINC R2 ;  /* 0x0000000002007343 */ /* 0x001fea0003c00000 */
.L_x_1078:
[----:B------:R-:W-:Y:S01]  /*131f0*/  UISETP.NE.AND UP0, UPT, UR50, URZ, UPT ;  /* 0x0000003f3200728c */ /* 0x000fe2000bf05270 */
[----:B------:R-:W-:Y:S01]  /*13200*/  VIADD R7, R37, UR42 ;  /* 0x0000002a25077c36 */ /* 0x000fe20008000000 */
[----:B------:R-:W0:Y:S01]  /*13210*/  LDC R0, c[0x0][0x448] ;  /* 0x00011200ff007b82 */ /* 0x000e220000000800 */
[----:B------:R-:W-:Y:S01]  /*13220*/  IMAD.U32 R4, RZ, RZ, UR38 ;  /* 0x00000026ff047e24 */ /* 0x000fe2000f8e00ff */
[----:B------:R-:W-:Y:S01]  /*13230*/  ULDC.64 UR4, c[0x0][0x2e0] ;  /* 0x0000b80000047ab9 */ /* 0x000fe20000000a00 */
[----:B------:R-:W-:Y:S01]  /*13240*/  IMAD.U32 R3, RZ, RZ, UR49 ;  /* 0x00000031ff037e24 */ /* 0x000fe2000f8e00ff */
[----:B------:R-:W-:Y:S01]  /*13250*/  PLOP3.LUT P0, PT, PT, PT, UP0, 0x80, 0x0 ;  /* 0x000000000000781c */ /* 0x000fe20003f0f008 */
[----:B------:R-:W-:Y:S01]  /*13260*/  IMAD.MOV.U32 R2, RZ, RZ, R4 ;  /* 0x000000ffff027224 */ /* 0x000fe200078e0004 */
[----:B------:R-:W-:Y:S01]  /*13270*/  MOV R5, UR39 ;  /* 0x0000002700057c02 */ /* 0x000fe20008000f00 */
[----:B------:R-:W-:Y:S02]  /*13280*/  IMAD R25, R25, UR4, RZ ;  /* 0x0000000419197c24 */ /* 0x000fe4000f8e02ff */
[----:B------:R-:W-:Y:S01]  /*13290*/  @UP0 ULDC UR6, c[0x0][0x44c] ;  /* 0x0001130000060ab9 */ /* 0x000fe20000000800 */
[----:B------:R-:W-:Y:S01]  /*132a0*/  IMAD.WIDE.U32 R2, R26, UR4, R2 ;  /* 0x000000041a027c25 */ /* 0x000fe2000f8e0002 */
[----:B------:R-:W-:-:S03]  /*132b0*/  @UP0 ULDC UR4, c[0x0][0x450] ;  /* 0x0001140000040ab9 */ /* 0x000fc60000000800 */
[----:B------:R-:W-:Y:S02]  /*132c0*/  IMAD.MOV.U32 R5, RZ, RZ, R7 ;  /* 0x000000ffff057224 */ /* 0x000fe400078e0007 */
[----:B------:R-:W-:Y:S02]  /*132d0*/  IMAD R25, R26, UR5, R25 ;  /* 0x000000051a197c24 */ /* 0x000fe4000f8e0219 */
[----:B------:R-:W-:Y:S01]  /*132e0*/  @P0 IMAD.HI.U32 R6, R7, UR6, RZ ;  /* 0x0000000607060c27 */ /* 0x000fe2000f8e00ff */
[----:B------:R-:W-:-:S03]  /*132f0*/  PLOP3.LUT P0, PT, PT, PT, UP0, 0x80, 0x0 ;  /* 0x000000000000781c */ /* 0x000fc60003f0f008 */
[----:B------:R-:W-:-:S10]  /*13300*/  IMAD.IADD R3, R3, 0x1, R25 ;  /* 0x0000000103037824 */ /* 0x000fd400078e0219 */
[----:B------:R-:W-:Y:S01]  /*13310*/  @P0 SHF.R.U32.HI R5, RZ, UR4, R6 ;  /* 0x00000004ff050c19 */ /* 0x000fe20008011606 */
[----:B------:R-:W-:-:S04]  /*13320*/  ULDC.64 UR4, c[0x0][0x2d0] ;  /* 0x0000b40000047ab9 */ /* 0x000fc80000000a00 */
[----:B------:R-:W-:Y:S02]  /*13330*/  IMAD.MOV R4, RZ, RZ, -R5 ;  /* 0x000000ffff047224 */ /* 0x000fe400078e0a05 */
[----:B------:R-:W-:-:S04]  /*13340*/  IMAD.WIDE.U32 R2, R5, UR4, R2 ;  /* 0x0000000405027c25 */ /* 0x000fc8000f8e0002 */
[----:B0-----:R-:W-:Y:S01]  /*13350*/  IMAD R7, R0, R4, R7 ;  /* 0x0000000400077224 */ /* 0x001fe200078e0207 */
[----:B------:R-:W-:-:S05]  /*13360*/  SHF.R.S32.HI R4, RZ, 0x1f, R5 ;  /* 0x0000001fff047819 */ /* 0x000fca0000011405 */
        /* <DEDUP_REMOVED lines=8> */
[----:B------:R-:W-:Y:S02]  /*133f0*/  ULDC.64 UR4, c[0x0][0x280] ;  /* 0x0000a00000047ab9 */ /* 0x000fe40000000a00 */
[C---:B------:R-:W-:Y:S01]  /*13400*/  LEA R6, P0, R2.reuse, UR4, 0x1 ;  /* 0x0000000402067c11 */ /* 0x040fe2000f8008ff */
[----:B------:R-:W-:Y:S01]  /*13410*/  IMAD.IADD R3, R3, 0x1, R5 ;  /* 0x0000000103037824 */ /* 0x000fe200078e0205 */
[----:B------:R-:W-:Y:S02]  /*13420*/  ULDC UR4, c[0x0][0x2b8] ;  /* 0x0000ae0000047ab9 */ /* 0x000fe40000000800 */
[----:B------:R-:W-:Y:S02]  /*13430*/  ISETP.GE.AND P3, PT, R23, UR4, PT ;  /* 0x0000000417007c0c */ /* 0x000fe4000bf66270 */
[----:B------:R-:W-:Y:S01]  /*13440*/  LEA.HI.X R8, R2, UR5, R3, 0x1, P0 ;  /* 0x0000000502087c11 */ /* 0x000fe200080f0c03 */
[----:B------:R-:W-:Y:S01]  /*13450*/  UMOV UR5, 0xffffffff ;  /* 0xffffffff00057882 */ /* 0x000fe20000000000 */
[----:B------:R-:W-:-:S02]  /*13460*/  ISETP.GE.AND P2, PT, R34, UR4, PT ;  /* 0x0000000422007c0c */ /* 0x000fc4000bf46270 */
[----:B------:R-:W-:Y:S01]  /*13470*/  ISETP.GE.AND P0, PT, R33, UR4, PT ;  /* 0x0000000421007c0c */ /* 0x000fe2000bf06270 */
[----:B------:R-:W-:-:S12]  /*13480*/  BRA.DIV UR5, `(.L_x_1079) ;  /* 0x0000002e05347947 */ /* 0x000fd8000b800000 */
[----:B------:R-:W-:Y:S01]  /*13490*/  SHFL.IDX PT, R3, R8, RZ, 0x181f ;  /* 0x00181fff08037589 */ /* 0x000fe200000e0000 */
[----:B------:R-:W-:Y:S01]  /*134a0*/  ULDC UR4, c[0x0][0x288] ;  /* 0x0000a20000047ab9 */ /* 0x000fe20000000800 */
[----:B------:R-:W-:Y:S02]  /*134b0*/  VIADD R7, R27, UR42 ;  /* 0x0000002a1b077c36 */ /* 0x000fe40008000000 */
[----:B------:R-:W0:Y:S01]  /*134c0*/  SHFL.IDX PT, R2, R6, RZ, 0x181f ;  /* 0x00181fff06027589 */ /* 0x000e2200000e0000 */
[----:B------:R-:W-:Y:S02]  /*134d0*/  IMAD R0, R0, UR4, RZ ;  /* 0x0000000400007c24 */ /* 0x000fe4000f8e02ff */
[C---:B------:R-:W-:Y:S01]  /*134e0*/  VIADD R11, R7.reuse, 0x10 ;  /* 0x00000010070b7836 */ /* 0x040fe20000000000 */
        /* <DEDUP_REMOVED lines=27> */
[----:B------:R-:W-:-:S02]  /*136a0*/  ISETP.GE.AND P1, PT, R11, R0, PT ;  /* 0x000000000b00720c */ /* 0x000fc40003f26270 */
[C---:B------:R-:W-:Y:S01]  /*136b0*/  IADD3 R11, R7.reuse, 0x50, RZ ;  /* 0x00000050070b7810 */ /* 0x040fe20007ffe0ff */
        /* <DEDUP_REMOVED lines=32> */
.L_x_1147:
[----:B------:R-:W-:Y:S01]  /*138c0*/  VIADD R7, R7, 0x70 ;  /* 0x0000007007077836 */ /* 0x000fe20000000000 */
[----:B------:R-:W-:Y:S01]  /*138d0*/  BSSY B0, `(.L_x_1080) ;  /* 0x000000d000007945 */ /* 0x000fe20003800000 */
[----:B-1----:R-:W-:Y:S02]  /*138e0*/  IMAD.MOV.U32 R2, RZ, RZ, R14 ;  /* 0x000000ffff027224 */ /* 0x002fe400078e000e */
[----:B--2---:R-:W-:Y:S01]  /*138f0*/  IMAD.MOV.U32 R3, RZ, RZ, R4 ;  /* 0x000000ffff037224 */ /* 0x004fe200078e0004 */
[----:B------:R-:W-:-:S13]  /*13900*/  ISETP.GE.AND P1, PT, R7, R0, PT ;  /* 0x000000000700720c */ /* 0x000fda0003f26270 */
        /* <DEDUP_REMOVED lines=9> */
.L_x_1081:
[----:B------:R-:W-:Y:S05]  /*139a0*/  BSYNC B0 ;  /* 0x0000000000007941 */ /* 0x000fea0003800000 */
.L_x_1080:
[----:B------:R-:W-:Y:S01]  /*139b0*/  NOP ;  /* 0x0000000000007918 */ /* 0x000fe20000000000 */
[----:B------:R-:W-:Y:S01]  /*139c0*/  SYNCS.ARRIVE.TRANS64.RED.A0T1 RZ, [UR48+0x30800], RZ ;  /* 0x030800ffffff79a7 */ /* 0x000fe20008200430 */
[----:B------:R-:W-:Y:S01]  /*139d0*/  IMAD.MOV.U32 R0, RZ, RZ, 0x1 ;  /* 0x00000001ff007424 */ /* 0x000fe200078e00ff */
[----:B------:R-:W-:Y:S04]  /*139e0*/  ARRIVES.LDGSTSBAR.64.TRANSCNT [UR48+0x30800] ;  /* 0x03080000ff0079b0 */ /* 0x000fe80008000ab0 */
[----:B------:R-:W-:Y:S01]  /*139f0*/  SHF.L.U32 R0, R0, 0x1f, RZ ;  /* 0x0000001f00007819 */ /* 0x000fe200000006ff */
[----:B------:R-:W-:Y:S01]  /*13a00*/  NOP ;  /* 0x0000000000007918 */ /* 0x000fe20000000000 */
[----:B------:R-:W-:Y:S01]  /*13a10*/  SYNCS.ARRIVE.TRANS64.A1T0 RZ, [UR48+0x30800], RZ ;  /* 0x030800ffffff79a7 */ /* 0x000fe20008100030 */
[----:B------:R-:W-:Y:S01]  /*13a20*/  VIADD R19, R19, 0xfffffffe ;  /* 0xfffffffe13137836 */ /* 0x000fe20000000000 */
[----:B------:R-:W1:Y:S02]  /*13a30*/  SYNCS.PHASECHK.TRANS64.TRYWAIT P0, [UR48+0x30820], R0 ;  /* 0x03082000ff0075a7 */ /* 0x000e640008000170 */
[----:B-1----:R-:W-:Y:S05]  /*13a40*/  @!P0 BRA `(.L_x_1082) ;  /* 0x00000030004c8947 */ /* 0x002fea0003800000 */
.L_x_1148:
[----:B------:R-:W-:Y:S01]  /*13a50*/  ISETP.GE.AND P0, PT, R19, UR51, PT ;  /* 0x0000003313007c0c */ /* 0x000fe2000bf06270 */
[----:B------:R-:W-:Y:S02]  /*13a60*/  IMAD.MOV.U32 R28, RZ, RZ, 0x1 ;  /* 0x00000001ff1c7424 */ /* 0x000fe400078e00ff */
[----:B------:R-:W-:-:S10]  /*13a70*/  IMAD.MOV.U32 R26, RZ, RZ, RZ ;  /* 0x000000ffff1a7224 */ /* 0x000fd400078e00ff */
[----:B------:R-:W-:Y:S05]  /*13a80*/  @!P0 BRA `(.L_x_1083) ;  /* 0x00000010003c8947 */ /* 0x000fea0003800000 */
[----:B0-----:R-:W0:Y:S01]  /*13a90*/  S2R R2, SR_TID.X ;  /* 0x0000000000027919 */ /* 0x001e220000002100 */
[----:B------:R-:W-:Y:S01]  /*13aa0*/  UIADD3 UR4, UR47, 0x1, URZ ;  /* 0x000000012f047890 */ /* 0x000fe2000fffe03f */
[----:B------:R-:W-:Y:S01]  /*13ab0*/  LOP3.LUT R3, RZ, UR45, RZ, 0x33, !PT ;  /* 0x0000002dff037c12 */ /* 0x000fe2000f8e33ff */
[----:B------:R-:W-:Y:S01]  /*13ac0*/  BSSY B0, `(.L_x_1083) ;  /* 0x000010b000007945 */ /* 0x000fe20003800000 */
[----:B------:R-:W-:Y:S01]  /*13ad0*/  LOP3.LUT R5, RZ, UR44, RZ, 0x33, !PT ;  /* 0x0000002cff057c12 */ /* 0x000fe2000f8e33ff */
[----:B------:R-:W-:Y:S01]  /*13ae0*/  UIMAD UR4, UR4, UR40, URZ ;  /* 0x00000028040472a4 */ /* 0x000fe2000f8e023f */
[----:B------:R-:W-:Y:S01]  /*13af0*/  MOV R27, 0x1 ;  /* 0x00000001001b7802 */ /* 0x000fe20000000f00 */
[----:B------:R-:W-:-:S04]  /*13b00*/  IMAD.MOV.U32 R25, RZ, RZ, RZ ;  /* 0x000000ffff197224 */ /* 0x000fc800078e00ff */
[----:B------:R-:W-:Y:S01]  /*13b10*/  LOP3.LUT R0, RZ, UR4, RZ, 0x33, !PT ;  /* 0x00000004ff007c12 */ /* 0x000fe2000f8e33ff */
[----:B------:R-:W-:Y:S02]  /*13b20*/  ULDC UR4, c[0x0][0x2f4] ;  /* 0x0000bd0000047ab9 */ /* 0x000fe40000000800 */
[----:B------:R-:W-:Y:S02]  /*13b30*/  ISETP.GE.AND P3, PT, R23, UR4, PT ;  /* 0x0000000417007c0c */ /* 0x000fe4000bf66270 */
[----:B------:R-:W-:Y:S02]  /*13b40*/  VIADDMNMX R0, R0, -UR46, R3, !PT ;  /* 0x8000002e00007c46 */ /* 0x000fe4000f800103 */
[----:B------:R-:W-:Y:S02]  /*13b50*/  ISETP.GE.AND P2, PT, R34, UR4, PT ;  /* 0x0000000422007c0c */ /* 0x000fe4000bf46270 */
[----:B------:R-:W-:Y:S02]  /*13b60*/  VIMNMX R0, R0, R5, !PT ;  /* 0x0000000500007248 */ /* 0x000fe40007fe0100 */
[----:B------:R-:W-:-:S02]  /*13b70*/  ISETP.GE.AND P1, PT, R33, UR4, PT ;  /* 0x0000000421007c0c */ /* 0x000fc4000bf26270 */
[----:B------:R-:W-:Y:S02]  /*13b80*/  IADD3 R31, -R0, -0x2, RZ ;  /* 0xfffffffe001f7810 */ /* 0x000fe40007ffe1ff */
[----:B0-----:R-:W-:-:S04]  /*13b90*/  LOP3.LUT R2, R2, 0x7f, RZ, 0xc0, !PT ;  /* 0x0000007f02027812 */ /* 0x001fc800078ec0ff */
[----:B------:R-:W-:-:S04]  /*13ba0*/  SHF.R.U32.HI R2, RZ, 0x3, R2 ;  /* 0x00000003ff027819 */ /* 0x000fc80000011602 */
[----:B------:R-:W-:Y:S02]  /*13bb0*/  IADD3 R22, R24, R22, R2 ;  /* 0x0000001618167210 */ /* 0x000fe40007ffe002 */
[----:B------:R-:W-:Y:S01]  /*13bc0*/  IADD3 R3, -R2, UR43, RZ ;  /* 0x0000002b02037c10 */ /* 0x000fe2000fffe1ff */
[----:B------:R-:W-:Y:S02]  /*13bd0*/  IMAD.SHL.U32 R2, R23, 0x2, RZ ;  /* 0x0000000217027824 */ /* 0x000fe400078e00ff */
[----:B------:R-:W-:Y:S02]  /*13be0*/  VIADD R5, R22, 0xfffffee0 ;  /* 0xfffffee016057836 */ /* 0x000fe40000000000 */
[C---:B------:R-:W-:Y:S02]  /*13bf0*/  IMAD R3, R0.reuse, 0x60, R3 ;  /* 0x0000006000037824 */ /* 0x040fe400078e0203 */
[----:B------:R-:W-:Y:S02]  /*13c00*/  IMAD R20, R0, -0x60, R5 ;  /* 0xffffffa000147824 */ /* 0x000fe400078e0205 */
[----:B------:R-:W-:-:S07]  /*13c10*/  VIADD R0, R3, 0xc0 ;  /* 0x000000c003007836 */ /* 0x000fce0000000000 */
.L_x_1096:
[----:B------:R-:W2:Y:S01]  /*13c20*/  LDL R8, [R1] ;  /* 0x0000000001087983 */ /* 0x000ea20000100800 */
[----:B------:R-:W0:Y:S01]  /*13c30*/  LDC R2, c[0x0][0x430] ;  /* 0x00010c00ff027b82 */ /* 0x000e220000000800 */
[----:B------:R-:W-:Y:S01]  /*13c40*/  ISETP.GT.U32.AND P5, PT, R37, 0x5f, PT ;  /* 0x0000005f2500780c */ /* 0x000fe20003fa4070 */
[----:B------:R-:W-:-:S12]  /*13c50*/  IMAD.MOV.U32 R9, RZ, RZ, R20 ;  /* 0x000000ffff097224 */ /* 0x000fd800078e0014 */
[----:B------:R-:W2:Y:S01]  /*13c60*/  @!P5 LDC.64 R4, c[0x0][0x428] ;  /* 0x00010a00ff04db82 */ /* 0x000ea20000000a00 */
[----:B0-----:R-:W-:-:S13]  /*13c70*/  ISETP.NE.AND P0, PT, R2, 0x1, PT ;  /* 0x000000010200780c */ /* 0x001fda0003f05270 */
[----:B------:R-:W0:Y:S08]  /*13c80*/  @P0 LDC R3, c[0x0][0x434] ;  /* 0x00010d00ff030b82 */ /* 0x000e300000000800 */
[----:B------:R-:W1:Y:S01]  /*13c90*/  @P0 LDC R7, c[0x0][0x438] ;  /* 0x00010e00ff070b82 */ /* 0x000e620000000800 */
[----:B0-----:R-:W-:-:S05]  /*13ca0*/  @P0 IMAD.HI.U32 R2, R20, R3, RZ ;  /* 0x0000000314020227 */ /* 0x001fca00078e00ff */
[----:B-1----:R-:W-:Y:S02]  /*13cb0*/  @P0 SHF.R.U32.HI R9, RZ, R7, R2 ;  /* 0x00000007ff090219 */ /* 0x002fe40000011602 */
[----:B------:R-:W0:Y:S02]  /*13cc0*/  @!P5 LDC.64 R6, c[0x0][0x418] ;  /* 0x00010600ff06db82 */ /* 0x000e240000000a00 */
[----:B------:R-:W-:Y:S01]  /*13cd0*/  @!P5 SHF.R.S32.HI R3, RZ, 0x1f, R9 ;  /* 0x0000001fff03d819 */ /* 0x000fe20000011409 */
[----:B--2---:R-:W-:-:S04]  /*13ce0*/  @!P5 IMAD R2, R8, R4, RZ ;  /* 0x000000040802d224 */ /* 0x004fc800078e02ff */
[----:B------:R-:W-:Y:S02]  /*13cf0*/  @!P5 IMAD R5, R36, R5, R2 ;  /* 0x000000052405d224 */ /* 0x000fe400078e0202 */
[----:B------:R-:W-:-:S04]  /*13d00*/  @!P5 IMAD.MOV.U32 R2, RZ, RZ, R9 ;  /* 0x000000ffff02d224 */ /* 0x000fc800078e0009 */
[----:B------:R-:W-:-:S04]  /*13d10*/  @!P5 IMAD.WIDE.U32 R2, R36, R4, R2 ;  /* 0x000000042402d225 */ /* 0x000fc800078e0002 */
[----:B------:R-:W-:Y:S01]  /*13d20*/  @!P5 IMAD.IADD R3, R5, 0x1, R3 ;  /* 0x000000010503d824 */ /* 0x000fe200078e0203 */
[----:B0-----:R-:W-:Y:S01]  /*13d30*/  @!P5 LEA R6, P0, R2, R6, 0x2 ;  /* 0x000000060206d211 */ /* 0x001fe200078010ff */
[----:B------:R-:W-:-:S03]  /*13d40*/  IMAD.MOV.U32 R4, RZ, RZ, RZ ;  /* 0x000000ffff047224 */ /* 0x000fc600078e00ff */
        /* <DEDUP_REMOVED lines=10> */
.L_x_1084:
[----:B------:R-:W-:Y:S01]  /*13df0*/  LEA R19, R26, UR48, 0x3 ;  /* 0x000000301a137c11 */ /* 0x000fe2000f8e18ff */
[----:B------:R-:W-:Y:S01]  /*13e00*/  BSSY B1, `(.L_x_1085) ;  /* 0x0000004000017945 */ /* 0x000fe20003800000 */
[----:B------:R-:W-:-:S04]  /*13e10*/  SHF.L.U32 R2, R28, 0x1f, RZ ;  /* 0x0000001f1c027819 */ /* 0x000fc800000006ff */
[----:B------:R-:W0:Y:S02]  /*13e20*/  SYNCS.PHASECHK.TRANS64.TRYWAIT P0, [R19+URZ+0x30840], R2 ;  /* 0x03084002130075a7 */ /* 0x000e24000800017f */
[----:B0-----:R-:W-:Y:S05]  /*13e30*/  @!P0 BRA `(.L_x_1086) ;  /* 0x0000002c00688947 */ /* 0x001fea0003800000 */
.L_x_1149:
[----:B------:R-:W-:Y:S05]  /*13e40*/  BSYNC B1 ;  /* 0x0000000000017941 */ /* 0x000fea0003800000 */
.L_x_1085:
        /* <DEDUP_REMOVED lines=26> */
[----:B------:R-:W-:Y:S01]  /*13ff0*/  IADD3 R3, R3, UR4, RZ ;  /* 0x0000000403037c10 */ /* 0x000fe2000fffe0ff */
[----:B------:R-:W-:-:S03]  /*14000*/  UMOV UR4, 0xffffffff ;  /* 0xffffffff00047882 */ /* 0x000fc60000000000 */
[----:B------:R-:W-:Y:S01]  /*14010*/  LEA.HI.X R24, R2, UR7, R3, 0x1, P0 ;  /* 0x0000000702187c11 */ /* 0x000fe200080f0c03 */
[----:B------:R-:W-:Y:S06]  /*14020*/  BRA.DIV UR4, `(.L_x_1087) ;  /* 0x0000002e04007947 */ /* 0x000fec000b800000 */
        /* <DEDUP_REMOVED lines=8> */
[----:B------:R-:W0:Y:S02]  /*140b0*/  SHFL.IDX PT, R14, R21, 0x1, 0x181f ;  /* 0x00381f00150e7f89 */ /* 0x000e2400000e0000 */
[----:B-1----:R-:W-:-:S05]  /*140c0*/  IMAD.X R3, RZ, RZ, R3, P0 ;  /* 0x000000ffff037224 */ /* 0x002fca00000e0603 */
        /* <DEDUP_REMOVED lines=15> */
[----:B------:R-:W0:Y:S03]  /*141c0*/  SHFL.IDX PT, R2, R21, 0x4, 0x181f ;  /* 0x00981f0015027f89 */ /* 0x000e2600000e0000 */
[----:B-1----:R-:W-:Y:S01]  /*141d0*/  IMAD.X R7, RZ, RZ, R3, P0 ;  /* 0x000000ffff077224 */ /* 0x002fe200000e0603 */
[----:B------:R2:W-:Y:S04]  /*141e0*/  LDGSTS.E.BYPASS.LTC128B.128 [R22+0x1f400], desc[UR36][R10.64], !P6 ;  /* 0x1f4000000a167fae */ /* 0x0005e8000f101d64 */
[----:B------:R-:W1:Y:S04]  /*141f0*/  SHFL.IDX PT, R3, R24, 0x4, 0x181f ;  /* 0x00981f0018037f89 */ /* 0x000e6800000e0000 */
[----:B------:R2:W-:Y:S04]  /*14200*/  LDGSTS.E.BYPASS.LTC128B.128 [R22+0x22400], desc[UR36][R10.64+0x80], !P5 ;  /* 0x224000800a167fae */ /* 0x0005e8000e901d64 */
[----:B------:R2:W-:Y:S04]  /*14210*/  LDGSTS.E.BYPASS.LTC128B.128 [R22+0x25400], desc[UR36][R10.64+0x100], !P4 ;  /* 0x254001000a167fae */ /* 0x0005e8000e101d64 */
[----:B------:R2:W-:Y:S01]  /*14220*/  LDGSTS.E.BYPASS.LTC128B.128 [R22+0x1fc00], desc[UR36][R6.64], !P6 ;  /* 0x1fc0000006167fae */ /* 0x0005e2000f101d64 */
[----:B0-----:R-:W-:-:S03]  /*14230*/  IADD3 R2, P0, R2, R12, RZ ;  /* 0x0000000c02027210 */ /* 0x001fc60007f1e0ff */
[----:B------:R2:W-:Y:S04]  /*14240*/  LDGSTS.E.BYPASS.LTC128B.128 [R22+0x22c00], desc[UR36][R6.64+0x80], !P5 ;  /* 0x22c0008006167fae */ /* 0x0005e8000e901d64 */
[----:B------:R2:W-:Y:S01]  /*14250*/  LDGSTS.E.BYPASS.LTC128B.128 [R22+0x25c00], desc[UR36][R6.64+0x100], !P4 ;  /* 0x25c0010006167fae */ /* 0x0005e2000e101d64 */
[----:B-1----:R-:W-:-:S03]  /*14260*/  IMAD.X R3, RZ, RZ, R3, P0 ;  /* 0x000000ffff037224 */ /* 0x002fc600000e0603 */
[----:B------:R-:W0:Y:S04]  /*14270*/  SHFL.IDX PT, R24, R24, 0x5, 0x181f ;  /* 0x00b81f0018187f89 */ /* 0x000e2800000e0000 */
[----:B------:R2:W-:Y:S04]  /*14280*/  LDGSTS.E.BYPASS.LTC128B.128 [R22+0x20400], desc[UR36][R2.64], !P6 ;  /* 0x2040000002167fae */ /* 0x0005e8000f101d64 */
[----:B------:R2:W-:Y:S04]  /*14290*/  LDGSTS.E.BYPASS.LTC128B.128 [R22+0x23400], desc[UR36][R2.64+0x80], !P5 ;  /* 0x2340008002167fae */ /* 0x0005e8000e901d64 */
[----:B------:R2:W-:Y:S02]  /*142a0*/  LDGSTS.E.BYPASS.LTC128B.128 [R22+0x26400], desc[UR36][R2.64+0x100], !P4 ;  /* 0x2640010002167fae */ /* 0x0005e4000e101d64 */
.L_x_1163:
[----:B--2---:R-:W-:Y:S01]  /*142b0*/  IMAD.SHL.U32 R2, R23, 0x2, RZ ;  /* 0x0000000217027824 */ /* 0x004fe200078e00ff */
[----:B------:R-:W-:-:S04]  /*142c0*/  LOP3.LUT P6, RZ, R16, 0x4, RZ, 0xc0, !PT ;  /* 0x0000000410ff7812 */ /* 0x000fc800078cc0ff */
[----:B------:R-:W-:-:S05]  /*142d0*/  IADD3 R2, P0, R14, R2, RZ ;  /* 0x000000020e027210 */ /* 0x000fca0007f1e0ff */
[----:B0-----:R-:W-:Y:S01]  /*142e0*/  IMAD.X R3, RZ, RZ, R24, P0 ;  /* 0x000000ffff037224 */ /* 0x001fe200000e0618 */
[----:B------:R-:W-:-:S04]  /*142f0*/  PLOP3.LUT P0, PT, PT, PT, PT, 0x80, 0x0 ;  /* 0x000000000000781c */ /* 0x000fc80003f0f070 */
[----:B------:R-:W-:Y:S01]  /*14300*/  @!PT LDS RZ, [RZ] ;  /* 0x00000000fffff984 */ /* 0x000fe20000000800 */
[----:B------:R-:W-:Y:S01]  /*14310*/  @!PT LDS RZ, [RZ] ;  /* 0x00000000fffff984 */ /* 0x000fe20000000800 */
[----:B------:R-:W-:Y:S01]  /*14320*/  @!PT LDS RZ, [RZ] ;  /* 0x00000000fffff984 */ /* 0x000fe20000000800 */
[----:B------:R0:W-:Y:S04]  /*14330*/  LDGSTS.E.BYPASS.LTC128B.128 [R22+0x20c00], desc[UR36][R2.64], !P6 ;  /* 0x20c0000002167fae */ /* 0x0001e8000f101d64 */
[----:B------:R0:W-:Y:S04]  /*14340*/  LDGSTS.E.BYPASS.LTC128B.128 [R22+0x23c00], desc[UR36][R2.64+0x80], !P5 ;  /* 0x23c0008002167fae */ /* 0x0001e8000e901d64 */
[----:B------:R0:W-:Y:S01]  /*14350*/  LDGSTS.E.BYPASS.LTC128B.128 [R22+0x26c00], desc[UR36][R2.64+0x100], !P4 ;  /* 0x26c0010002167fae */ /* 0x0001e2000e101d64 */
[----:B------:R-:W-:Y:S01]  /*14360*/  NOP ;  /* 0x0000000000007918 */ /* 0x000fe20000000000 */
.L_x_1088:
        /* <DEDUP_REMOVED lines=10> */
.L_x_1089:
[----:B------:R1:W-:Y:S01]  /*14410*/  SYNCS.ARRIVE.TRANS64.A1T0 RZ, [R19+URZ+0x30830], RZ ;  /* 0x030830ff13ff79a7 */ /* 0x0003e2000810003f */
[----:B------:R-:W-:Y:S05]  /*14420*/  @!P5 BRA `(.L_x_1090) ;  /* 0x000000000004d947 */ /* 0x000fea0003800000 */
[----:B------:R-:W-:Y:S01]  /*14430*/  BPT.TRAP 0x1 ;  /* 0x000000040000795c */ /* 0x000fe20000300000 */
.L_x_1090:
[----:B0-----:R-:W-:Y:S01]  /*14440*/  SHF.L.U32 R3, R27, 0x1f, RZ ;  /* 0x0000001f1b037819 */ /* 0x001fe200000006ff */
[----:B------:R-:W-:Y:S01]  /*14450*/  BSSY B1, `(.L_x_1091) ;  /* 0x0000004000017945 */ /* 0x000fe20003800000 */
[----:B------:R-:W-:-:S04]  /*14460*/  LEA R6, R25, UR48, 0x3 ;  /* 0x0000003019067c11 */ /* 0x000fc8000f8e18ff */
[----:B------:R-:W0:Y:S02]  /*14470*/  SYNCS.PHASECHK.TRANS64.TRYWAIT P0, [R6+URZ+0x30860], R3 ;  /* 0x03086003060075a7 */ /* 0x000e24000800017f */
[----:B0-----:R-:W-:Y:S05]  /*14480*/  @!P0 BRA `(.L_x_1092) ;  /* 0x0000002c00b88947 */ /* 0x001fea0003800000 */
.L_x_1164:
[----:B------:R-:W-:Y:S05]  /*14490*/  BSYNC B1 ;  /* 0x0000000000017941 */ /* 0x000fea0003800000 */
.L_x_1091:
        /* <DEDUP_REMOVED lines=48> */
[----:B------:R0:W3:Y:S03]  /*147a0*/  SHFL.IDX PT, R14, R17, 0x5, 0x181f ;  /* 0x00b81f00110e7f89 */ /* 0x0000e600000e0000 */
[----:B--2---:R-:W-:Y:S01]  /*147b0*/  IMAD.X R3, RZ, RZ, R8, P0 ;  /* 0x000000ffff037224 */ /* 0x004fe200000e0608 */
[----:B------:R-:W-:Y:S01]  /*147c0*/  ISETP.LT.OR P0, PT, R0, 0x41, P3 ;  /* 0x000000410000780c */ /* 0x000fe20001f01670 */
[----:B------:R0:W2:-:S12]  /*147d0*/  SHFL.IDX PT, R8, R18, 0x5, 0x181f ;  /* 0x00b81f0012087f89 */ /* 0x00009800000e0000 */
[----:B------:R0:W-:Y:S01]  /*147e0*/  LDGSTS.E.BYPASS.LTC128B.128 [R7+0x2400], desc[UR36][R2.64], !P0 ;  /* 0x0240000002077fae */ /* 0x0001e2000c101d64 */
[----:B------:R-:W-:-:S13]  /*147f0*/  ISETP.LT.OR P0, PT, R0, 0x41, P2 ;  /* 0x000000410000780c */ /* 0x000fda0001701670 */
[----:B------:R0:W-:Y:S01]  /*14800*/  LDGSTS.E.BYPASS.LTC128B.128 [R7+0x5400], desc[UR36][R2.64+0x80], !P0 ;  /* 0x0540008002077fae */ /* 0x0001e2000c101d64 */
[----:B------:R-:W-:-:S13]  /*14810*/  ISETP.LT.OR P0, PT, R0, 0x41, P1 ;  /* 0x000000410000780c */ /* 0x000fda0000f01670 */
[----:B--23--:R0:W-:Y:S02]  /*14820*/  LDGSTS.E.BYPASS.LTC128B.128 [R7+0x8400], desc[UR36][R2.64+0x100], !P0 ;  /* 0x0840010002077fae */ /* 0x00c1e4000c101d64 */
.L_x_1178:
        /* <DEDUP_REMOVED lines=21> */
[----:B------:R-:W-:-:S04]  /*14980*/  IMAD R5, R4, UR5, R5 ;  /* 0x0000000504057c24 */ /* 0x000fc8000f8e0205 */
[----:B-1----:R-:W-:-:S07]  /*14990*/  IMAD.IADD R19, R3, 0x1, R5 ;  /* 0x0000000103137824 */ /* 0x002fce00078e0205 */
.L_x_1094:
        /* <DEDUP_REMOVED lines=10> */
.L_x_1095:
[----:B------:R-:W-:Y:S01]  /*14a40*/  R2UR UR4, R35 ;  /* 0x00000000230472ca */ /* 0x000fe200000e0000 */
[----:B------:R-:W-:Y:S01]  /*14a50*/  ULDC.64 UR6, c[0x0][0x330] ;  /* 0x0000cc0000067ab9 */ /* 0x000fe20000000a00 */
[----:B------:R-:W-:Y:S01]  /*14a60*/  IMAD.MOV.U32 R18, RZ, RZ, R2 ;  /* 0x000000ffff127224 */ /* 0x000fe200078e0002 */
[----:B------:R-:W-:Y:S01]  /*14a70*/  IADD3 R31, R31, -0x1, RZ ;  /* 0xffffffff1f1f7810 */ /* 0x000fe20007ffe0ff */
[----:B------:R-:W-:Y:S01]  /*14a80*/  IMAD.U32 R3, RZ, RZ, UR6 ;  /* 0x00000006ff037e24 */ /* 0x000fe2000f8e00ff */
[----:B------:R0:W-:Y:S01]  /*14a90*/  SYNCS.ARRIVE.TRANS64.A1T0 RZ, [R6+URZ+0x30850], RZ ;  /* 0x030850ff06ff79a7 */ /* 0x0001e2000810003f */
[----:B------:R-:W-:Y:S02]  /*14aa0*/  VIADD R0, R0, 0x60 ;  /* 0x0000006000007836 */ /* 0x000fe40000000000 */
[----:B------:R-:W-:-:S04]  /*14ab0*/  IMAD.WIDE.U32 R18, R3, UR41, R18 ;  /* 0x0000002903127c25 */ /* 0x000fc8000f8e0012 */
[----:B------:R-:W-:Y:S01]  /*14ac0*/  VIADD R20, R20, 0xffffffa0 ;  /* 0xffffffa014147836 */ /* 0x000fe20000000000 */
[----:B------:R-:W-:Y:S01]  /*14ad0*/  UIMAD UR4, UR4, UR6, URZ ;  /* 0x00000006040472a4 */ /* 0x000fe2000f8e023f */
[----:B------:R-:W-:Y:S02]  /*14ae0*/  IMAD.MOV.U32 R25, RZ, RZ, R26 ;  /* 0x000000ffff197224 */ /* 0x000fe400078e001a */
[----:B------:R-:W-:Y:S01]  /*14af0*/  IMAD.MOV.U32 R27, RZ, RZ, R28 ;  /* 0x000000ffff1b7224 */ /* 0x000fe200078e001c */
[----:B------:R-:W-:-:S03]  /*14b00*/  UIMAD UR4, UR41, UR7, UR4 ;  /* 0x00000007290472a4 */ /* 0x000fc6000f8e0204 */
[----:B------:R-:W-:Y:S02]  /*14b10*/  ULDC.64 UR6, c[0x0][0x318] ;  /* 0x0000c60000067ab9 */ /* 0x000fe40000000a00 */
[----:B------:R-:W-:Y:S01]  /*14b20*/  LEA R17, P0, R18, UR6, 0x1 ;  /* 0x0000000612117c11 */ /* 0x000fe2000f8008ff */
[----:B------:R-:W-:-:S05]  /*14b30*/  VIADD R3, R19, UR4 ;  /* 0x0000000413037c36 */ /* 0x000fca0008000000 */
[----:B------:R-:W-:Y:S02]  /*14b40*/  LEA.HI.X R18, R18, UR7, R3, 0x1, P0 ;  /* 0x0000000712127c11 */ /* 0x000fe400080f0c03 */
[----:B------:R-:W-:-:S13]  /*14b50*/  ISETP.GT.AND P0, PT, R31, UR51, PT ;  /* 0x000000331f007c0c */ /* 0x000fda000bf04270 */
[----:B0-----:R-:W-:Y:S05]  /*14b60*/  @P0 BRA `(.L_x_1096) ;  /* 0xfffffff0002c0947 */ /* 0x001fea000383ffff */
[----:B------:R-:W-:Y:S05]  /*14b70*/  BSYNC B0 ;  /* 0x0000000000007941 */ /* 0x000fea0003800000 */
.L_x_1083:
[----:B------:R-:W-:-:S13]  /*14b80*/  LOP3.LUT P0, RZ, R16, 0x10, RZ, 0xc0, !PT ;  /* 0x0000001010ff7812 */ /* 0x000fda000780c0ff */
[----:B------:R-:W-:Y:S05]  /*14b90*/  @!P0 BRA `(.L_x_1097) ;  /* 0x0000000000048947 */ /* 0x000fea0003800000 */
[----:B------:R-:W-:Y:S01]  /*14ba0*/  BPT.TRAP 0x1 ;  /* 0x000000040000795c */ /* 0x000fe20000300000 */
.L_x_1097:
[----:B0-----:R-:W-:Y:S01]  /*14bb0*/  LEA R0, R26, UR48, 0x3 ;  /* 0x000000301a007c11 */ /* 0x001fe2000f8e18ff */
[----:B------:R-:W0:Y:S01]  /*14bc0*/  S2R R6, SR_TID.X ;  /* 0x0000000000067919 */ /* 0x000e220000002100 */
[----:B------:R-:W-:Y:S01]  /*14bd0*/  SHF.L.U32 R3, R28, 0x1f, RZ ;  /* 0x0000001f1c037819 */ /* 0x000fe200000006ff */
[----:B------:R-:W-:Y:S01]  /*14be0*/  IMAD.MOV.U32 R2, RZ, RZ, -0x60 ;  /* 0xffffffa0ff027424 */ /* 0x000fe200078e00ff */
[----:B------:R-:W-:Y:S01]  /*14bf0*/  BSSY B0, `(.L_x_1098) ;  /* 0x0000008000007945 */ /* 0x000fe20003800000 */
[----:B------:R-:W-:Y:S01]  /*14c00*/  IMAD R4, R26, 0x4800, R30 ;  /* 0x000048001a047824 */ /* 0x000fe200078e021e */
[----:B------:R-:W1:Y:S01]  /*14c10*/  SYNCS.PHASECHK.TRANS64.TRYWAIT P0, [R0+URZ+0x30860], R3 ;  /* 0x03086003000075a7 */ /* 0x000e62000800017f */
[----:B------:R-:W-:Y:S01]  /*14c20*/  IMAD R5, R31, R2, UR43 ;  /* 0x0000002b1f057e24 */ /* 0x000fe2000f8e0202 */
[----:B0-----:R-:W-:-:S04]  /*14c30*/  LOP3.LUT R6, R6, 0x7f, RZ, 0xc0, !PT ;  /* 0x0000007f06067812 */ /* 0x001fc800078ec0ff */
[----:B------:R-:W-:-:S05]  /*14c40*/  SHF.R.U32.HI R6, RZ, 0x3, R6 ;  /* 0x00000003ff067819 */ /* 0x000fca0000011606 */
[----:B------:R-:W-:Y:S01]  /*14c50*/  IMAD.IADD R5, R5, 0x1, -R6 ;  /* 0x0000000105057824 */ /* 0x000fe200078e0a06 */
[----:B-1----:R-:W-:Y:S06]  /*14c60*/  @!P0 BRA `(.L_x_1099) ;  /* 0x0000003000008947 */ /* 0x002fec0003800000 */
.L_x_1179:
[----:B------:R-:W-:Y:S05]  /*14c70*/  BSYNC B0 ;  /* 0x0000000000007941 */ /* 0x000fea0003800000 */
.L_x_1098:
        /* <DEDUP_REMOVED lines=8> */
[----:B------:R-:W-:Y:S01]  /*14d00*/  SHFL.IDX PT, R6, R18, 0x1, 0x181f ;  /* 0x00381f0012067f89 */ /* 0x000fe200000e0000 */
[----:B------:R-:W-:Y:S02]  /*14d10*/  ISETP.GE.AND P0, PT, R33, UR4, PT ;  /* 0x0000000421007c0c */ /* 0x000fe4000bf06270 */
[C---:B------:R-:W-:Y:S01]  /*14d20*/  ISETP.LT.OR P3, PT, R5.reuse, 0x1, P2 ;  /* 0x000000010500780c */ /* 0x040fe20001761670 */
[----:B------:R-:W1:Y:S01]  /*14d30*/  SHFL.IDX PT, R14, R17, 0x1, 0x181f ;  /* 0x00381f00110e7f89 */ /* 0x000e6200000e0000 */
[----:B------:R-:W-:-:S02]  /*14d40*/  ISETP.LT.OR P4, PT, R5, 0x1, P1 ;  /* 0x000000010500780c */ /* 0x000fc40000f81670 */
[----:B------:R-:W-:Y:S01]  /*14d50*/  ISETP.LT.OR P5, PT, R5, 0x1, P0 ;  /* 0x000000010500780c */ /* 0x000fe200007a1670 */
[----:B------:R-:W-:Y:S04]  /*14d60*/  SHFL.IDX PT, R7, R18, 0x2, 0x181f ;  /* 0x00581f0012077f89 */ /* 0x000fe800000e0000 */
[----:B------:R-:W2:Y:S01]  /*14d70*/  SHFL.IDX PT, R8, R17, 0x2, 0x181f ;  /* 0x00581f0011087f89 */ /* 0x000ea200000e0000 */
[----:B0-----:R-:W-:-:S05]  /*14d80*/  IMAD.WIDE.U32 R2, R23, 0x2, R2 ;  /* 0x0000000217027825 */ /* 0x001fca00078e0002 */
[----:B------:R-:W-:Y:S01]  /*14d90*/  LDGSTS.E.BYPASS.LTC128B.128 [R4+0x400], desc[UR36][R2.64], !P3 ;  /* 0x0040000002047fae */ /* 0x000fe2000d901d64 */
[----:B------:R-:W-:-:S03]  /*14da0*/  ISETP.LT.OR P3, PT, R5, 0x11, P2 ;  /* 0x000000110500780c */ /* 0x000fc60001761670 */
[----:B------:R-:W-:Y:S01]  /*14db0*/  LDGSTS.E.BYPASS.LTC128B.128 [R4+0x3400], desc[UR36][R2.64+0x80], !P4 ;  /* 0x0340008002047fae */ /* 0x000fe2000e101d64 */
[----:B------:R-:W-:-:S03]  /*14dc0*/  ISETP.LT.OR P4, PT, R5, 0x11, P1 ;  /* 0x000000110500780c */ /* 0x000fc60000f81670 */
[----:B------:R1:W-:Y:S01]  /*14dd0*/  LDGSTS.E.BYPASS.LTC128B.128 [R4+0x6400], desc[UR36][R2.64+0x100], !P5 ;  /* 0x0640010002047fae */ /* 0x0003e2000e901d64 */
[----:B------:R-:W-:Y:S01]  /*14de0*/  ISETP.LT.OR P5, PT, R5, 0x11, P0 ;  /* 0x000000110500780c */ /* 0x000fe200007a1670 */
[----:B-1----:R-:W-:Y:S02]  /*14df0*/  IMAD.MOV.U32 R2, RZ, RZ, R14 ;  /* 0x000000ffff027224 */ /* 0x002fe400078e000e */
[----:B------:R-:W-:Y:S01]  /*14e00*/  IMAD.MOV.U32 R3, RZ, RZ, R6 ;  /* 0x000000ffff037224 */ /* 0x000fe200078e0006 */
[----:B------:R-:W-:Y:S01]  /*14e10*/  SHFL.IDX PT, R14, R17, 0x3, 0x181f ;  /* 0x00781f00110e7f89 */ /* 0x000fe200000e0000 */
[----:B------:R-:W-:-:S03]  /*14e20*/  IMAD.WIDE.U32 R2, R23, 0x2, R2 ;  /* 0x0000000217027825 */ /* 0x000fc600078e0002 */
[----:B------:R-:W0:Y:S04]  /*14e30*/  SHFL.IDX PT, R6, R18, 0x3, 0x181f ;  /* 0x00781f0012067f89 */ /* 0x000e2800000e0000 */
[----:B------:R-:W-:Y:S01]  /*14e40*/  LDGSTS.E.BYPASS.LTC128B.128 [R4+0xc00], desc[UR36][R2.64], !P3 ;  /* 0x00c0000002047fae */ /* 0x000fe2000d901d64 */
[----:B------:R-:W-:-:S03]  /*14e50*/  ISETP.LT.OR P3, PT, R5, 0x21, P2 ;  /* 0x000000210500780c */ /* 0x000fc60001761670 */
[----:B------:R-:W-:Y:S01]  /*14e60*/  LDGSTS.E.BYPASS.LTC128B.128 [R4+0x3c00], desc[UR36][R2.64+0x80], !P4 ;  /* 0x03c0008002047fae */ /* 0x000fe2000e101d64 */
[----:B------:R-:W-:-:S03]  /*14e70*/  ISETP.LT.OR P4, PT, R5, 0x21, P1 ;  /* 0x000000210500780c */ /* 0x000fc60000f81670 */
[----:B------:R2:W-:Y:S01]  /*14e80*/  LDGSTS.E.BYPASS.LTC128B.128 [R4+0x6c00], desc[UR36][R2.64+0x100], !P5 ;  /* 0x06c0010002047fae */ /* 0x0005e2000e901d64 */
[----:B------:R-:W-:Y:S01]  /*14e90*/  ISETP.LT.OR P5, PT, R5, 0x21, P0 ;  /* 0x000000210500780c */ /* 0x000fe200007a1670 */
[----:B--2---:R-:W-:Y:S02]  /*14ea0*/  IMAD.MOV.U32 R2, RZ, RZ, R8 ;  /* 0x000000ffff027224 */ /* 0x004fe400078e0008 */
[----:B------:R-:W-:Y:S01]  /*14eb0*/  IMAD.MOV.U32 R3, RZ, RZ, R7 ;  /* 0x000000ffff037224 */ /* 0x000fe200078e0007 */
[----:B------:R-:W1:Y:S01]  /*14ec0*/  SHFL.IDX PT, R8, R17, 0x4, 0x181f ;  /* 0x00981f0011087f89 */ /* 0x000e6200000e0000 */
[----:B------:R-:W-:-:S03]  /*14ed0*/  IMAD.WIDE.U32 R2, R23, 0x2, R2 ;  /* 0x0000000217027825 */ /* 0x000fc600078e0002 */
[----:B------:R-:W2:Y:S04]  /*14ee0*/  SHFL.IDX PT, R7, R18, 0x4, 0x181f ;  /* 0x00981f0012077f89 */ /* 0x000ea800000e0000 */
[----:B------:R-:W-:Y:S01]  /*14ef0*/  LDGSTS.E.BYPASS.LTC128B.128 [R4+0x1400], desc[UR36][R2.64], !P3 ;  /* 0x0140000002047fae */ /* 0x000fe2000d901d64 */
[----:B------:R-:W-:-:S03]  /*14f00*/  ISETP.LT.OR P3, PT, R5, 0x31, P2 ;  /* 0x000000310500780c */ /* 0x000fc60001761670 */
[----:B------:R-:W-:Y:S01]  /*14f10*/  LDGSTS.E.BYPASS.LTC128B.128 [R4+0x4400], desc[UR36][R2.64+0x80], !P4 ;  /* 0x0440008002047fae */ /* 0x000fe2000e101d64 */
[----:B------:R-:W-:-:S03]  /*14f20*/  ISETP.LT.OR P4, PT, R5, 0x31, P1 ;  /* 0x000000310500780c */ /* 0x000fc60000f81670 */
[----:B------:R0:W-:Y:S01]  /*14f30*/  LDGSTS.E.BYPASS.LTC128B.128 [R4+0x7400], desc[UR36][R2.64+0x100], !P5 ;  /* 0x0740010002047fae */ /* 0x0001e2000e901d64 */
[----:B------:R-:W-:-:S03]  /*14f40*/  ISETP.LT.OR P5, PT, R5, 0x31, P0 ;  /* 0x000000310500780c */ /* 0x000fc600007a1670 */
[----:B------:R-:W3:Y:S01]  /*14f50*/  SHFL.IDX PT, R18, R18, 0x5, 0x181f ;  /* 0x00b81f0012127f89 */ /* 0x000ee200000e0000 */
[----:B0-----:R-:W-:Y:S01]  /*14f60*/  MOV R3, R6 ;  /* 0x0000000600037202 */ /* 0x001fe20000000f00 */
[----:B------:R-:W-:Y:S02]  /*14f70*/  IMAD.MOV.U32 R2, RZ, RZ, R14 ;  /* 0x000000ffff027224 */ /* 0x000fe400078e000e */
[----:B------:R0:W4:Y:S01]  /*14f80*/  SHFL.IDX PT, R14, R17, 0x5, 0x181f ;  /* 0x00b81f00110e7f89 */ /* 0x00012200000e0000 */
[----:B------:R-:W-:Y:S02]  /*14f90*/  IMAD.MOV.U32 R6, RZ, RZ, RZ ;  /* 0x000000ffff067224 */ /* 0x000fe400078e00ff */
[----:B------:R-:W-:-:S05]  /*14fa0*/  IMAD.WIDE.U32 R2, R23, 0x2, R2 ;  /* 0x0000000217027825 */ /* 0x000fca00078e0002 */
[----:B------:R-:W-:Y:S01]  /*14fb0*/  LDGSTS.E.BYPASS.LTC128B.128 [R4+0x1c00], desc[UR36][R2.64], !P3 ;  /* 0x01c0000002047fae */ /* 0x000fe2000d901d64 */
[----:B------:R-:W-:-:S03]  /*14fc0*/  ISETP.LT.OR P3, PT, R5, 0x41, P2 ;  /* 0x000000410500780c */ /* 0x000fc60001761670 */
[----:B------:R-:W-:Y:S01]  /*14fd0*/  LDGSTS.E.BYPASS.LTC128B.128 [R4+0x4c00], desc[UR36][R2.64+0x80], !P4 ;  /* 0x04c0008002047fae */ /* 0x000fe2000e101d64 */
[----:B------:R-:W-:-:S03]  /*14fe0*/  ISETP.LT.OR P4, PT, R5, 0x41, P1 ;  /* 0x000000410500780c */ /* 0x000fc60000f81670 */
[----:B------:R1:W-:Y:S01]  /*14ff0*/  LDGSTS.E.BYPASS.LTC128B.128 [R4+0x7c00], desc[UR36][R2.64+0x100], !P5 ;  /* 0x07c0010002047fae */ /* 0x0003e2000e901d64 */
[----:B------:R-:W-:Y:S01]  /*15000*/  ISETP.LT.OR P5, PT, R5, 0x41, P0 ;  /* 0x000000410500780c */ /* 0x000fe200007a1670 */
[----:B-1----:R-:W-:Y:S02]  /*15010*/  IMAD.MOV.U32 R2, RZ, RZ, R8 ;  /* 0x000000ffff027224 */ /* 0x002fe400078e0008 */
[----:B--2---:R-:W-:Y:S02]  /*15020*/  IMAD.MOV.U32 R3, RZ, RZ, R7 ;  /* 0x000000ffff037224 */ /* 0x004fe400078e0007 */
[----:B------:R-:W-:-:S05]  /*15030*/  IMAD.WIDE.U32 R2, R23, 0x2, R2 ;  /* 0x0000000217027825 */ /* 0x000fca00078e0002 */
[----:B------:R0:W-:Y:S04]  /*15040*/  LDGSTS.E.BYPASS.LTC128B.128 [R4+0x2400], desc[UR36][R2.64], !P3 ;  /* 0x0240000002047fae */ /* 0x0001e8000d901d64 */
[----:B------:R0:W-:Y:S04]  /*15050*/  LDGSTS.E.BYPASS.LTC128B.128 [R4+0x5400], desc[UR36][R2.64+0x80], !P4 ;  /* 0x0540008002047fae */ /* 0x0001e8000e101d64 */
[----:B---34-:R0:W-:Y:S02]  /*15060*/  LDGSTS.E.BYPASS.LTC128B.128 [R4+0x8400], desc[UR36][R2.64+0x100], !P5 ;  /* 0x0840010002047fae */ /* 0x0181e4000e901d64 */
.L_x_1193:
[C---:B------:R-:W-:Y:S01]  /*15070*/  ISETP.LT.OR P2, PT, R5.reuse, 0x51, P2 ;  /* 0x000000510500780c */ /* 0x040fe20001741670 */
[----:B0-----:R-:W-:Y:S01]  /*15080*/  IMAD.MOV.U32 R2, RZ, RZ, R14 ;  /* 0x000000ffff027224 */ /* 0x001fe200078e000e */
[C---:B------:R-:W-:Y:S01]  /*15090*/  ISETP.LT.OR P1, PT, R5.reuse, 0x51, P1 ;  /* 0x000000510500780c */ /* 0x040fe20000f21670 */
[----:B------:R-:W-:Y:S01]  /*150a0*/  IMAD.MOV.U32 R3, RZ, RZ, R18 ;  /* 0x000000ffff037224 */ /* 0x000fe200078e0012 */
[----:B------:R-:W-:Y:S01]  /*150b0*/  ISETP.LT.OR P0, PT, R5, 0x51, P0 ;  /* 0x000000510500780c */ /* 0x000fe20000701670 */
[----:B------:R-:W-:-:S08]  /*150c0*/  IMAD.WIDE.U32 R2, R23, 0x2, R2 ;  /* 0x0000000217027825 */ /* 0x000fd000078e0002 */
        /* <DEDUP_REMOVED lines=8> */
.L_x_1101:
        /* <DEDUP_REMOVED lines=10> */
.L_x_1102:
[----:B------:R1:W-:Y:S02]  /*151f0*/  SYNCS.ARRIVE.TRANS64.A1T0 RZ, [R0+URZ+0x30850], RZ ;  /* 0x030850ff00ff79a7 */ /* 0x0003e4000810003f */
[----:B-1----:R-:W-:-:S05]  /*15200*/  VIADD R0, R26, 0x1 ;  /* 0x000000011a007836 */ /* 0x002fca0000000000 */
[----:B------:R-:W-:-:S04]  /*15210*/  ISETP.NE.AND P0, PT, R0, 0x2, PT ;  /* 0x000000020000780c */ /* 0x000fc80003f05270 */
[----:B0-----:R-:W-:Y:S02]  /*15220*/  SEL R3, RZ, 0x1, P0 ;  /* 0x00000001ff037807 */ /* 0x001fe40000000000 */
[----:B------:R-:W-:Y:S02]  /*15230*/  SEL R0, R0, RZ, P0 ;  /* 0x000000ff00007207 */ /* 0x000fe40000000000 */
[----:B------:R-:W-:-:S07]  /*15240*/  LOP3.LUT R28, R28, R3, RZ, 0x3c, !PT ;  /* 0x000000031c1c7212 */ /* 0x000fce00078e3cff */
.L_x_1062:
[----:B------:R-:W0:Y:S01]  /*15250*/  S2R R3, SR_CgaCtaId ;  /* 0x0000000000037919 */ /* 0x000e220000008800 */
[----:B------:R-:W-:Y:S02]  /*15260*/  MOV R2, 0x400 ;  /* 0x0000040000027802 */ /* 0x000fe40000000f00 */
[----:B------:R-:W-:Y:S02]  /*15270*/  SHF.L.U32 R6, R6, 0x1f, RZ ;  /* 0x0000001f06067819 */ /* 0x000fe400000006ff */
[----:B0-----:R-:W-:-:S04]  /*15280*/  LEA R7, R3, R2, 0x18 ;  /* 0x0000000203077211 */ /* 0x001fc800078ec0ff */
[----:B------:R-:W0:Y:S02]  /*15290*/  SYNCS.PHASECHK.TRANS64.TRYWAIT P0, [R7+URZ+0x30820], R6 ;  /* 0x03082006070075a7 */ /* 0x000e24000800017f */
[----:B0-----:R-:W-:Y:S05]  /*152a0*/  @!P0 BRA `(.L_x_1103) ;  /* 0x0000003000a08947 */ /* 0x001fea0003800000 */
.L_x_1194:
[----:B------:R-:W-:-:S03]  /*152b0*/  UMOV UR4, 0xffffffff ;  /* 0xffffffff00047882 */ /* 0x000fc60000000000 */
[----:B------:R-:W-:Y:S05]  /*152c0*/  BRA.DIV UR4, `(.L_x_1104) ;  /* 0x0000003204ac7947 */ /* 0x000fea000b800000 */
[----:B------:R-:W1:Y:S02]  /*152d0*/  S2R R2, SR_TID.X ;  /* 0x0000000000027919 */ /* 0x000e640000002100 */
[----:B-1----:R-:W-:-:S04]  /*152e0*/  SHF.R.U32.HI R2, RZ, 0x5, R2 ;  /* 0x00000005ff027819 */ /* 0x002fc80000011602 */
[----:B------:R-:W-:-:S05]  /*152f0*/  LOP3.LUT R2, R2, 0x3, RZ, 0xc0, !PT ;  /* 0x0000000302027812 */ /* 0x000fca00078ec0ff */
[----:B------:R1:W2:Y:S02]  /*15300*/  SHFL.IDX PT, R14, R2, RZ, 0x1f ;  /* 0x00001fff020e7589 */ /* 0x0002a400000e0000 */
.L_x_1197:
[----:B--2---:R-:W-:-:S13]  /*15310*/  ISETP.NE.AND P0, PT, R14, RZ, PT ;  /* 0x000000ff0e00720c */ /* 0x004fda0003f05270 */
[----:B------:R-:W-:Y:S05]  /*15320*/  @P0 BRA `(.L_x_970) ;  /* 0x0000000000900947 */ /* 0x000fea0003800000 */
[----:B------:R-:W-:-:S03]  /*15330*/  UMOV UR4, 0xffffffff ;  /* 0xffffffff00047882 */ /* 0x000fc60000000000 */
[----:B------:R-:W-:Y:S05]  /*15340*/  BRA.DIV UR4, `(.L_x_1105) ;  /* 0x0000003204c07947 */ /* 0x000fea000b800000 */
[----:B------:R-:W-:-:S13]  /*15350*/  ELECT P6, URZ, PT ;  /* 0x00000000003f782f */ /* 0x000fda00038c0000 */
.L_x_1200:
[----:B------:R-:W-:Y:S05]  /*15360*/  @!P6 BRA `(.L_x_970) ;  /* 0x000000000080e947 */ /* 0x000fea0003800000 */
[----:B-1----:R-:W2:Y:S02]  /*15370*/  LDL R2, [R1+0x4] ;  /* 0x0000040001027983 */ /* 0x002ea40000100800 */
[----:B--2---:R-:W-:-:S13]  /*15380*/  R2UR UR4, R2 ;  /* 0x00000000020472ca */ /* 0x004fda00000e0000 */
[----:B------:R-:W-:-:S06]  /*15390*/  ULOP3.LUT UR4, UR4, 0x2, URZ, 0xfc, !UPT ;  /* 0x0000000204047892 */ /* 0x000fcc000f8efc3f */
[----:B------:R-:W-:-:S05]  /*153a0*/  IMAD.U32 R2, RZ, RZ, UR4 ;  /* 0x00000004ff027e24 */ /* 0x000fca000f8e00ff */
[----:B------:R-:W-:-:S13]  /*153b0*/  ISETP.NE.AND P0, PT, R2, 0x3, PT ;  /* 0x000000030200780c */ /* 0x000fda0003f05270 */
[----:B------:R-:W-:Y:S05]  /*153c0*/  @!P0 BRA `(.L_x_1106) ;  /* 0x0000000000048947 */ /* 0x000fea0003800000 */
[----:B------:R-:W-:Y:S01]  /*153d0*/  BPT.TRAP 0x1 ;  /* 0x000000040000795c */ /* 0x000fe20000300000 */
.L_x_1106:
[----:B------:R-:W-:Y:S01]  /*153e0*/  IMAD R5, R0, 0x8, R7 ;  /* 0x0000000800057824 */ /* 0x000fe200078e0207 */
[----:B------:R-:W-:Y:S01]  /*153f0*/  SHF.L.U32 R2, R28, 0x1f, RZ ;  /* 0x0000001f1c027819 */ /* 0x000fe200000006ff */
[----:B------:R-:W-:-:S03]  /*15400*/  VIADD R0, R0, 0x1 ;  /* 0x0000000100007836 */ /* 0x000fc60000000000 */
[----:B------:R-:W1:Y:S02]  /*15410*/  SYNCS.PHASECHK.TRANS64.TRYWAIT P1, [R5+URZ+0x30840], R2 ;  /* 0x03084002050075a7 */ /* 0x000e64000802017f */
[----:B------:R-:W-:-:S04]  /*15420*/  ISETP.NE.AND P2, PT, R0, 0x2, PT ;  /* 0x000000020000780c */ /* 0x000fc80003f45270 */
[----:B------:R-:W-:Y:S01]  /*15430*/  SEL R3, RZ, 0x1, P2 ;  /* 0x00000001ff037807 */ /* 0x000fe20001000000 */
[----:B-1----:R-:W-:Y:S08]  /*15440*/  @!P1 BRA `(.L_x_1107) ;  /* 0x0000003000a09947 */ /* 0x002ff00003800000 */
.L_x_1201:
[----:B------:R-:W-:Y:S02]  /*15450*/  SEL R0, R0, RZ, P2 ;  /* 0x000000ff00007207 */ /* 0x000fe40001000000 */
[----:B------:R-:W-:Y:S01]  /*15460*/  LOP3.LUT R3, R28, R3, RZ, 0x3c, !PT ;  /* 0x000000031c037212 */ /* 0x000fe200078e3cff */
[----:B------:R-:W-:Y:S06]  /*15470*/  @!P0 BRA `(.L_x_1108) ;  /* 0x0000000000048947 */ /* 0x000fec0003800000 */
[----:B------:R-:W-:Y:S01]  /*15480*/  BPT.TRAP 0x1 ;  /* 0x000000040000795c */ /* 0x000fe20000300000 */
.L_x_1108:
[----:B0-----:R-:W-:Y:S01]  /*15490*/  IMAD R7, R0, 0x8, R7 ;  /* 0x0000000800077824 */ /* 0x001fe200078e0207 */
[----:B------:R-:W-:-:S04]  /*154a0*/  SHF.L.U32 R0, R3, 0x1f, RZ ;  /* 0x0000001f03007819 */ /* 0x000fc800000006ff */
[----:B------:R-:W0:Y:S02]  /*154b0*/  SYNCS.PHASECHK.TRANS64.TRYWAIT P1, [R7+URZ+0x30840], R0 ;  /* 0x03084000070075a7 */ /* 0x000e24000802017f */
[----:B0-----:R-:W-:Y:S05]  /*154c0*/  @!P1 BRA `(.L_x_1109) ;  /* 0x0000003000949947 */ /* 0x001fea0003800000 */
.L_x_1202:
[----:B------:R-:W-:Y:S05]  /*154d0*/  @!P0 BRA `(.L_x_1110) ;  /* 0x0000000000048947 */ /* 0x000fea0003800000 */
[----:B------:R-:W-:Y:S01]  /*154e0*/  BPT.TRAP 0x1 ;  /* 0x000000040000795c */ /* 0x000fe20000300000 */
.L_x_1110:
[----:B------:R-:W2:Y:S02]  /*154f0*/  SYNCS.PHASECHK.TRANS64.TRYWAIT P1, [R5+URZ+0x30860], R2 ;  /* 0x03086002050075a7 */ /* 0x000ea4000802017f */
[----:B--2---:R-:W-:Y:S05]  /*15500*/  @!P1 BRA `(.L_x_1111) ;  /* 0x0000003000989947 */ /* 0x004fea0003800000 */
.L_x_1203:
[----:B------:R-:W-:Y:S05]  /*15510*/  @!P0 BRA `(.L_x_1112) ;  /* 0x0000000000048947 */ /* 0x000fea0003800000 */
[----:B------:R-:W-:Y:S01]  /*15520*/  BPT.TRAP 0x1 ;  /* 0x000000040000795c */ /* 0x000fe20000300000 */
.L_x_1112:
[----:B---3--:R3:W4:Y:S02]  /*15530*/  SYNCS.PHASECHK.TRANS64.TRYWAIT P0, [R7+URZ+0x30860], R0 ;  /* 0x03086000070075a7 */ /* 0x008724000800017f */
[----:B----4-:R-:W-:Y:S05]  /*15540*/  @!P0 NANOSLEEP.SYNCS 0x989680 ;  /* 0x009896800000895d */ /* 0x010fea0003900000 */
[----:B------:R-:W4:Y:S02]  /*15550*/  @!P0 SYNCS.PHASECHK.TRANS64 P0, [R7+URZ+0x30860], R0 ;  /* 0x03086000070085a7 */ /* 0x000f24000800007f */
[----:B----4-:R-:W-:Y:S05]  /*15560*/  @!P0 BRA `(.L_x_1112) ;  /* 0xfffffffc00f08947 */ /* 0x010fea000383ffff */
.L_x_970:
[----:B------:R-:W-:Y:S05]  /*15570*/  BSYNC B6 ;  /* 0x0000000000067941 */ /* 0x000fea0003800000 */
.L_x_967:
[----:B------:R-:W-:Y:S05]  /*15580*/  EXIT ;  /* 0x000000000000794d */ /* 0x000fea0003800000 */
.L_x_980:
[----:B0-----:R-:W-:-:S04]  /*15590*/  MOV R3, UR39 ;  /* 0x0000002700037c02 */ /* 0x001fc80008000f00 */
[----:B------:R0:W1:Y:S03]  /*155a0*/  SYNCS.PHASECHK.TRANS64.TRYWAIT P0, [R3+URZ+0x30800], R0 ;  /* 0x03080000030075a7 */ /* 0x000066000800017f */
[----:B-1----:R-:W-:Y:S05]  /*155b0*/  @!P0 NANOSLEEP.SYNCS 0x989680 ;  /* 0x009896800000895d */ /* 0x002fea0003900000 */
[----:B------:R-:W1:Y:S02]  /*155c0*/  @!P0 SYNCS.PHASECHK.TRANS64 P0, [R3+URZ+0x30800], R0 ;  /* 0x03080000030085a7 */ /* 0x000e64000800007f */
[----:B-1----:R-:W-:Y:S05]  /*155d0*/  @!P0 BRA `(.L_x_980) ;  /* 0xfffffffc00ec8947 */ /* 0x002fea000383ffff */
[----:B------:R-:W-:Y:S05]  /*155e0*/  BRA `(.L_x_1113) ;  /* 0xfffffec000a47947 */ /* 0x000fea000383ffff */
.L_x_984:
[----:B0-----:R-:W-:-:S04]  /*155f0*/  IMAD.U32 R3, RZ, RZ, UR39 ;  /* 0x00000027ff037e24 */ /* 0x001fc8000f8e00ff */
[----:B------:R0:W2:Y:S03]  /*15600*/  SYNCS.PHASECHK.TRANS64.TRYWAIT P1, [R3+URZ+0x30830], R0 ;  /* 0x03083000030075a7 */ /* 0x0000a6000802017f */
[----:B--2---:R-:W-:Y:S05]  /*15610*/  @!P1 NANOSLEEP.SYNCS 0x989680 ;  /* 0x009896800000995d */ /* 0x004fea0003900000 */
[----:B------:R-:W2:Y:S02]  /*15620*/  @!P1 SYNCS.PHASECHK.TRANS64 P1, [R3+URZ+0x30830], R0 ;  /* 0x03083000030095a7 */ /* 0x000ea4000802007f */
[----:B--2---:R-:W-:Y:S05]  /*15630*/  @!P1 BRA `(.L_x_984) ;  /* 0xfffffffc00ec9947 */ /* 0x004fea000383ffff */
[----:B------:R-:W-:Y:S05]  /*15640*/  BRA `(.L_x_983) ;  /* 0xfffffec000c87947 */ /* 0x000fea000383ffff */
.L_x_1001:
[----:B-1----:R-:W-:-:S04]  /*15650*/  IMAD.U32 R9, RZ, RZ, UR60 ;  /* 0x0000003cff097e24 */ /* 0x002fc8000f8e00ff */
[----:B------:R1:W2:Y:S03]  /*15660*/  SYNCS.PHASECHK.TRANS64.TRYWAIT P1, [R9+URZ+0x30830], R8 ;  /* 0x03083008090075a7 */ /* 0x0002a6000802017f */
[----:B--2---:R-:W-:Y:S05]  /*15670*/  @!P1 NANOSLEEP.SYNCS 0x989680 ;  /* 0x009896800000995d */ /* 0x004fea0003900000 */
[----:B------:R-:W2:Y:S02]  /*15680*/  @!P1 SYNCS.PHASECHK.TRANS64 P1, [R9+URZ+0x30830], R8 ;  /* 0x03083008090095a7 */ /* 0x000ea4000802007f */
[----:B--2---:R-:W-:Y:S05]  /*15690*/  @!P1 BRA `(.L_x_1001) ;  /* 0xfffffffc00ec9947 */ /* 0x004fea000383ffff */
[----:B------:R-:W-:Y:S05]  /*156a0*/  BRA `(.L_x_1000) ;  /* 0xfffffef800487947 */ /* 0x000fea000383ffff */
.L_x_1005:
[----:B-1----:R-:W-:-:S04]  /*156b0*/  IMAD.U32 R9, RZ, RZ, UR14 ;  /* 0x0000000eff097e24 */ /* 0x002fc8000f8e00ff */
[----:B------:R1:W3:Y:S03]  /*156c0*/  SYNCS.PHASECHK.TRANS64.TRYWAIT P1, [R9+URZ+0x30850], R0 ;  /* 0x03085000090075a7 */ /* 0x0002e6000802017f */
[----:B---3--:R-:W-:Y:S05]  /*156d0*/  @!P1 NANOSLEEP.SYNCS 0x989680 ;  /* 0x009896800000995d */ /* 0x008fea0003900000 */
[----:B------:R-:W3:Y:S02]  /*156e0*/  @!P1 SYNCS.PHASECHK.TRANS64 P1, [R9+URZ+0x30850], R0 ;  /* 0x03085000090095a7 */ /* 0x000ee4000802007f */
[----:B---3--:R-:W-:Y:S05]  /*156f0*/  @!P1 BRA `(.L_x_1005) ;  /* 0xfffffffc00ec9947 */ /* 0x008fea000383ffff */
[----:B------:R-:W-:Y:S05]  /*15700*/  BRA `(.L_x_1004) ;  /* 0xffffff0000dc7947 */ /* 0x000fea000383ffff */
.L_x_1024:
[----:B-1----:R-:W-:-:S04]  /*15710*/  IMAD.U32 R9, RZ, RZ, UR5 ;  /* 0x00000005ff097e24 */ /* 0x002fc8000f8e00ff */
[----:B------:R1:W2:Y:S03]  /*15720*/  SYNCS.PHASECHK.TRANS64.TRYWAIT P1, [R9+URZ+0x30830], R8 ;  /* 0x03083008090075a7 */ /* 0x0002a6000802017f */
[----:B--2---:R-:W-:Y:S05]  /*15730*/  @!P1 NANOSLEEP.SYNCS 0x989680 ;  /* 0x009896800000995d */ /* 0x004fea0003900000 */
[----:B------:R-:W2:Y:S02]  /*15740*/  @!P1 SYNCS.PHASECHK.TRANS64 P1, [R9+URZ+0x30830], R8 ;  /* 0x03083008090095a7 */ /* 0x000ea4000802007f */
[----:B--2---:R-:W-:Y:S05]  /*15750*/  @!P1 BRA `(.L_x_1024) ;  /* 0xfffffffc00ec9947 */ /* 0x004fea000383ffff */
[----:B------:R-:W-:Y:S05]  /*15760*/  BRA `(.L_x_1023) ;  /* 0xffffff3000c47947 */ /* 0x000fea000383ffff */
.L_x_1028:
[----:B-1----:R-:W-:-:S04]  /*15770*/  IMAD.U32 R9, RZ, RZ, UR5 ;  /* 0x00000005ff097e24 */ /* 0x002fc8000f8e00ff */
[----:B------:R1:W3:Y:S03]  /*15780*/  SYNCS.PHASECHK.TRANS64.TRYWAIT P1, [R9+URZ+0x30850], R0 ;  /* 0x03085000090075a7 */ /* 0x0002e6000802017f */
[----:B---3--:R-:W-:Y:S05]  /*15790*/  @!P1 NANOSLEEP.SYNCS 0x989680 ;  /* 0x009896800000995d */ /* 0x008fea0003900000 */
[----:B------:R-:W3:Y:S02]  /*157a0*/  @!P1 SYNCS.PHASECHK.TRANS64 P1, [R9+URZ+0x30850], R0 ;  /* 0x03085000090095a7 */ /* 0x000ee4000802007f */
[----:B---3--:R-:W-:Y:S05]  /*157b0*/  @!P1 BRA `(.L_x_1028) ;  /* 0xfffffffc00ec9947 */ /* 0x008fea000383ffff */
[----:B------:R-:W-:Y:S05]  /*157c0*/  BRA `(.L_x_1027) ;  /* 0xffffff3c00587947 */ /* 0x000fea000383ffff */
.L_x_1036:
[----:B-1----:R-:W-:-:S04]  /*157d0*/  IMAD.U32 R9, RZ, RZ, UR60 ;  /* 0x0000003cff097e24 */ /* 0x002fc8000f8e00ff */
[----:B------:R1:W2:Y:S03]  /*157e0*/  SYNCS.PHASECHK.TRANS64.TRYWAIT P1, [R9+URZ+0x30830], R8 ;  /* 0x03083008090075a7 */ /* 0x0002a6000802017f */
[----:B--2---:R-:W-:Y:S05]  /*157f0*/  @!P1 NANOSLEEP.SYNCS 0x989680 ;  /* 0x009896800000995d */ /* 0x004fea0003900000 */
[----:B------:R-:W2:Y:S02]  /*15800*/  @!P1 SYNCS.PHASECHK.TRANS64 P1, [R9+URZ+0x30830], R8 ;  /* 0x03083008090095a7 */ /* 0x000ea4000802007f */
[----:B--2---:R-:W-:Y:S05]  /*15810*/  @!P1 BRA `(.L_x_1036) ;  /* 0xfffffffc00ec9947 */ /* 0x004fea000383ffff */
[----:B------:R-:W-:Y:S05]  /*15820*/  BRA `(.L_x_1035) ;  /* 0xffffff5400a47947 */ /* 0x000fea000383ffff */
.L_x_1040:
[----:B-1----:R-:W-:-:S04]  /*15830*/  IMAD.U32 R9, RZ, RZ, UR5 ;  /* 0x00000005ff097e24 */ /* 0x002fc8000f8e00ff */
[----:B------:R1:W3:Y:S03]  /*15840*/  SYNCS.PHASECHK.TRANS64.TRYWAIT P1, [R9+URZ+0x30850], R0 ;  /* 0x03085000090075a7 */ /* 0x0002e6000802017f */
[----:B---3--:R-:W-:Y:S05]  /*15850*/  @!P1 NANOSLEEP.SYNCS 0x989680 ;  /* 0x009896800000995d */ /* 0x008fea0003900000 */
[----:B------:R-:W3:Y:S02]  /*15860*/  @!P1 SYNCS.PHASECHK.TRANS64 P1, [R9+URZ+0x30850], R0 ;  /* 0x03085000090095a7 */ /* 0x000ee4000802007f */
[----:B---3--:R-:W-:Y:S05]  /*15870*/  @!P1 BRA `(.L_x_1040) ;  /* 0xfffffffc00ec9947 */ /* 0x008fea000383ffff */
[----:B------:R-:W-:Y:S05]  /*15880*/  BRA `(.L_x_1039) ;  /* 0xffffff6000387947 */ /* 0x000fea000383ffff */
.L_x_1055:
[----:B-1----:R-:W-:-:S04]  /*15890*/  IMAD.U32 R5, RZ, RZ, UR5 ;  /* 0x00000005ff057e24 */ /* 0x002fc8000f8e00ff */
[----:B------:R1:W2:Y:S03]  /*158a0*/  SYNCS.PHASECHK.TRANS64.TRYWAIT P1, [R5+URZ+0x30850], R0 ;  /* 0x03085000050075a7 */ /* 0x0002a6000802017f */
[----:B--2---:R-:W-:Y:S05]  /*158b0*/  @!P1 NANOSLEEP.SYNCS 0x989680 ;  /* 0x009896800000995d */ /* 0x004fea0003900000 */
[----:B------:R-:W2:Y:S02]  /*158c0*/  @!P1 SYNCS.PHASECHK.TRANS64 P1, [R5+URZ+0x30850], R0 ;  /* 0x03085000050095a7 */ /* 0x000ea4000802007f */
[----:B--2---:R-:W-:Y:S05]  /*158d0*/  @!P1 BRA `(.L_x_1055) ;  /* 0xfffffffc00ec9947 */ /* 0x004fea000383ffff */
[----:B------:R-:W-:Y:S05]  /*158e0*/  BRA `(.L_x_1054) ;  /* 0xffffff9000c07947 */ /* 0x000fea000383ffff */
.L_x_1073:
[----:B------:R-:W-:Y:S01]  /*158f0*/  IMAD.MOV.U32 R13, RZ, RZ, R18 ;  /* 0x000000ffff0d7224 */ /* 0x000fe200078e0012 */
[----:B------:R-:W-:Y:S01]  /*15900*/  MOV R11, 0x1f ;  /* 0x0000001f000b7802 */ /* 0x000fe20000000f00 */
[----:B------:R-:W-:Y:S02]  /*15910*/  IMAD.MOV.U32 R12, RZ, RZ, RZ ;  /* 0x000000ffff0c7224 */ /* 0x000fe400078e00ff */
[----:B------:R-:W-:-:S07]  /*15920*/  IMAD.MOV.U32 R15, RZ, RZ, -0x1 ;  /* 0xffffffffff0f7424 */ /* 0x000fce00078e00ff */
[----:B-----5:R-:W-:Y:S05]  /*15930*/  WARPSYNC.COLLECTIVE R15, `(.L_x_1114) ;  /* 0x000000000f087348 */ /* 0x020fea0003c00000 */
[----:B------:R0:W1:Y:S02]  /*15940*/  SHFL.IDX P6, R14, R13, R12, R11 ;  /* 0x0000000c0d0e7389 */ /* 0x00006400000c000b */
[----:B01---5:R-:W-:Y:S01]  /*15950*/  ENDCOLLECTIVE ;  /* 0x000000000000791b */ /* 0x023fe20003800000 */
.L_x_1114:
[----:B------:R-:W-:Y:S05]  /*15960*/  BRA `(.L_x_1115) ;  /* 0xffffffcc00707947 */ /* 0x000fea000383ffff */
.L_x_1075:
[----:B0-----:R-:W-:-:S04]  /*15970*/  IMAD.U32 R3, RZ, RZ, UR48 ;  /* 0x00000030ff037e24 */ /* 0x001fc8000f8e00ff */
[----:B------:R0:W1:Y:S03]  /*15980*/  SYNCS.PHASECHK.TRANS64.TRYWAIT P0, [R3+URZ+0x30840], R2 ;  /* 0x03084002030075a7 */ /* 0x000066000800017f */
[----:B-1----:R-:W-:Y:S05]  /*15990*/  @!P0 NANOSLEEP.SYNCS 0x989680 ;  /* 0x009896800000895d */ /* 0x002fea0003900000 */
[----:B------:R-:W1:Y:S02]  /*159a0*/  @!P0 SYNCS.PHASECHK.TRANS64 P0, [R3+URZ+0x30840], R2 ;  /* 0x03084002030085a7 */ /* 0x000e64000800007f */
[----:B-1----:R-:W-:Y:S05]  /*159b0*/  @!P0 BRA `(.L_x_1075) ;  /* 0xfffffffc00ec8947 */ /* 0x002fea000383ffff */
[----:B------:R-:W-:Y:S05]  /*159c0*/  BRA `(.L_x_1116) ;  /* 0xffffffd000007947 */ /* 0x000fea000383ffff */
.L_x_1076:
        /* <DEDUP_REMOVED lines=8> */
.L_x_1118:
[----:B------:R-:W-:Y:S05]  /*15a50*/  BSYNC B0 ;  /* 0x0000000000007941 */ /* 0x000fea0003800000 */
.L_x_1117:
[----:B------:R-:W-:Y:S01]  /*15a60*/  IMAD.MOV.U32 R13, RZ, RZ, R0 ;  /* 0x000000ffff0d7224 */ /* 0x000fe200078e0000 */
[----:B------:R-:W-:Y:S01]  /*15a70*/  MOV R15, 0xffffffff ;  /* 0xffffffff000f7802 */ /* 0x000fe20000000f00 */
[----:B------:R-:W-:Y:S01]  /*15a80*/  IMAD.MOV.U32 R12, RZ, RZ, RZ ;  /* 0x000000ffff0c7224 */ /* 0x000fe200078e00ff */
[----:B------:R-:W-:Y:S01]  /*15a90*/  @P0 LEA R9, R30, UR48, 0x1 ;  /* 0x000000301e090c11 */ /* 0x000fe2000f8e08ff */
[----:B------:R-:W-:Y:S02]  /*15aa0*/  IMAD.MOV.U32 R11, RZ, RZ, 0x181f ;  /* 0x0000181fff0b7424 */ /* 0x000fe400078e00ff */
[----:B------:R-:W-:-:S07]  /*15ab0*/  IMAD.MOV.U32 R3, RZ, RZ, R14 ;  /* 0x000000ffff037224 */ /* 0x000fce00078e000e */
[----:B------:R-:W-:Y:S05]  /*15ac0*/  WARPSYNC.COLLECTIVE R15, `(.L_x_1119) ;  /* 0x000000000f087348 */ /* 0x000fea0003c00000 */
[----:B------:R0:W1:Y:S02]  /*15ad0*/  SHFL.IDX P6, R14, R13, R12, R11 ;  /* 0x0000000c0d0e7389 */ /* 0x00006400000c000b */
[----:B01----:R-:W-:Y:S01]  /*15ae0*/  ENDCOLLECTIVE ;  /* 0x000000000000791b */ /* 0x003fe20003800000 */
.L_x_1119:
[----:B------:R-:W-:Y:S02]  /*15af0*/  IMAD.MOV.U32 R13, RZ, RZ, R7 ;  /* 0x000000ffff0d7224 */ /* 0x000fe400078e0007 */
[----:B------:R-:W-:Y:S02]  /*15b00*/  IMAD.MOV.U32 R12, RZ, RZ, 0x1 ;  /* 0x00000001ff0c7424 */ /* 0x000fe400078e00ff */
[----:B------:R-:W-:-:S07]  /*15b10*/  IMAD.MOV.U32 R2, RZ, RZ, R14 ;  /* 0x000000ffff027224 */ /* 0x000fce00078e000e */
[----:B------:R-:W-:Y:S05]  /*15b20*/  WARPSYNC.COLLECTIVE R15, `(.L_x_1120) ;  /* 0x000000000f087348 */ /* 0x000fea0003c00000 */
[----:B------:R0:W1:Y:S02]  /*15b30*/  SHFL.IDX P6, R14, R13, R12, R11 ;  /* 0x0000000c0d0e7389 */ /* 0x00006400000c000b */
[----:B01----:R-:W-:Y:S01]  /*15b40*/  ENDCOLLECTIVE ;  /* 0x000000000000791b */ /* 0x003fe20003800000 */
.L_x_1120:
        /* <DEDUP_REMOVED lines=8> */
[----:B------:R-:W-:Y:S01]  /*15bd0*/  ISETP.GE.AND P0, PT, R6, 0x11, PT ;  /* 0x000000110600780c */ /* 0x000fe20003f06270 */
[----:B------:R-:W-:-:S12]  /*15be0*/  IMAD.MOV.U32 R5, RZ, RZ, R14 ;  /* 0x000000ffff057224 */ /* 0x000fd800078e000e */
[----:B0-----:R-:W-:Y:S05]  /*15bf0*/  WARPSYNC.COLLECTIVE R15, `(.L_x_1121) ;  /* 0x000000000f087348 */ /* 0x001fea0003c00000 */
[----:B------:R1:W2:Y:S02]  /*15c00*/  SHFL.IDX P6, R14, R13, R12, R11 ;  /* 0x0000000c0d0e7389 */ /* 0x0002a400000c000b */
[----:B012---:R-:W-:Y:S01]  /*15c10*/  ENDCOLLECTIVE ;  /* 0x000000000000791b */ /* 0x007fe20003800000 */
.L_x_1121:
[----:B------:R-:W-:Y:S01]  /*15c20*/  @P0 LEA R21, R30, UR48, 0x1 ;  /* 0x000000301e150c11 */ /* 0x000fe2000f8e08ff */
[----:B------:R-:W-:Y:S02]  /*15c30*/  IMAD.MOV.U32 R13, RZ, RZ, R7 ;  /* 0x000000ffff0d7224 */ /* 0x000fe400078e0007 */
[----:B------:R-:W-:Y:S02]  /*15c40*/  IMAD.MOV.U32 R12, RZ, RZ, 0x2 ;  /* 0x00000002ff0c7424 */ /* 0x000fe400078e00ff */
[----:B------:R-:W-:-:S07]  /*15c50*/  IMAD.MOV.U32 R4, RZ, RZ, R14 ;  /* 0x000000ffff047224 */ /* 0x000fce00078e000e */
[----:B------:R-:W-:Y:S05]  /*15c60*/  WARPSYNC.COLLECTIVE R15, `(.L_x_1122) ;  /* 0x000000000f087348 */ /* 0x000fea0003c00000 */
[----:B------:R0:W1:Y:S02]  /*15c70*/  SHFL.IDX P6, R14, R13, R12, R11 ;  /* 0x0000000c0d0e7389 */ /* 0x00006400000c000b */
[----:B01----:R-:W-:Y:S01]  /*15c80*/  ENDCOLLECTIVE ;  /* 0x000000000000791b */ /* 0x003fe20003800000 */
.L_x_1122:
        /* <DEDUP_REMOVED lines=13> */
.L_x_1123:
[----:B------:R-:W-:Y:S01]  /*15d60*/  IMAD.MOV.U32 R3, RZ, RZ, R8 ;  /* 0x000000ffff037224 */ /* 0x000fe200078e0008 */
[----:B------:R-:W-:Y:S01]  /*15d70*/  @P0 LEA R25, R30, UR48, 0x1 ;  /* 0x000000301e190c11 */ /* 0x000fe2000f8e08ff */
[----:B------:R-:W-:Y:S02]  /*15d80*/  IMAD.MOV.U32 R13, RZ, RZ, R7 ;  /* 0x000000ffff0d7224 */ /* 0x000fe400078e0007 */
[----:B------:R-:W-:Y:S01]  /*15d90*/  IMAD.MOV.U32 R12, RZ, RZ, 0x3 ;  /* 0x00000003ff0c7424 */ /* 0x000fe200078e00ff */
[----:B------:R-:W-:-:S07]  /*15da0*/  MOV R2, R14 ;  /* 0x0000000e00027202 */ /* 0x000fce0000000f00 */
[----:B------:R-:W-:Y:S05]  /*15db0*/  WARPSYNC.COLLECTIVE R15, `(.L_x_1124) ;  /* 0x000000000f087348 */ /* 0x000fea0003c00000 */
[----:B------:R0:W1:Y:S02]  /*15dc0*/  SHFL.IDX P6, R14, R13, R12, R11 ;  /* 0x0000000c0d0e7389 */ /* 0x00006400000c000b */
[----:B01----:R-:W-:Y:S01]  /*15dd0*/  ENDCOLLECTIVE ;  /* 0x000000000000791b */ /* 0x003fe20003800000 */
.L_x_1124:
        /* <DEDUP_REMOVED lines=13> */
.L_x_1125:
[----:B------:R-:W-:Y:S01]  /*15eb0*/  IMAD.MOV.U32 R5, RZ, RZ, R9 ;  /* 0x000000ffff057224 */ /* 0x000fe200078e0009 */
[----:B------:R-:W-:Y:S01]  /*15ec0*/  @P0 LEA R9, R30, UR48, 0x1 ;  /* 0x000000301e090c11 */ /* 0x000fe2000f8e08ff */
[----:B------:R-:W-:Y:S02]  /*15ed0*/  IMAD.MOV.U32 R13, RZ, RZ, R7 ;  /* 0x000000ffff0d7224 */ /* 0x000fe400078e0007 */
[----:B------:R-:W-:Y:S02]  /*15ee0*/  IMAD.MOV.U32 R12, RZ, RZ, 0x4 ;  /* 0x00000004ff0c7424 */ /* 0x000fe400078e00ff */
[----:B------:R-:W-:-:S07]  /*15ef0*/  IMAD.MOV.U32 R10, RZ, RZ, R14 ;  /* 0x000000ffff0a7224 */ /* 0x000fce00078e000e */
[----:B------:R-:W-:Y:S05]  /*15f00*/  WARPSYNC.COLLECTIVE R15, `(.L_x_1126) ;  /* 0x000000000f087348 */ /* 0x000fea0003c00000 */
[----:B------:R0:W1:Y:S02]  /*15f10*/  SHFL.IDX P6, R14, R13, R12, R11 ;  /* 0x0000000c0d0e7389 */ /* 0x00006400000c000b */
[----:B01----:R-:W-:Y:S01]  /*15f20*/  ENDCOLLECTIVE ;  /* 0x000000000000791b */ /* 0x003fe20003800000 */
.L_x_1126:
[----:B------:R-:W-:-:S04]  /*15f30*/  IMAD.MOV.U32 R4, RZ, RZ, R10 ;  /* 0x000000ffff047224 */ /* 0x000fc800078e000a */
        /* <DEDUP_REMOVED lines=13> */
.L_x_1127:
        /* <DEDUP_REMOVED lines=8> */
.L_x_1128:
        /* <DEDUP_REMOVED lines=8> */
[----:B------:R-:W-:-:S07]  /*16110*/  IMAD.MOV.U32 R7, RZ, RZ, R14 ;  /* 0x000000ffff077224 */ /* 0x000fce00078e000e */
[----:B0-----:R-:W-:Y:S05]  /*16120*/  WARPSYNC.COLLECTIVE R15, `(.L_x_1129) ;  /* 0x000000000f087348 */ /* 0x001fea0003c00000 */
[----:B------:R1:W2:Y:S02]  /*16130*/  SHFL.IDX P6, R14, R13, R12, R11 ;  /* 0x0000000c0d0e7389 */ /* 0x0002a400000c000b */
[----:B012---:R-:W-:Y:S01]  /*16140*/  ENDCOLLECTIVE ;  /* 0x000000000000791b */ /* 0x007fe20003800000 */
.L_x_1129:
[----:B------:R-:W-:Y:S05]  /*16150*/  BRA `(.L_x_1130) ;  /* 0xffffffcc00647947 */ /* 0x000fea000383ffff */
.L_x_1079:
[----:B------:R-:W-:Y:S01]  /*16160*/  IMAD.MOV.U32 R13, RZ, RZ, R8 ;  /* 0x000000ffff0d7224 */ /* 0x000fe200078e0008 */
[----:B------:R-:W-:Y:S01]  /*16170*/  MOV R15, 0xffffffff ;  /* 0xffffffff000f7802 */ /* 0x000fe20000000f00 */
[----:B------:R-:W-:Y:S02]  /*16180*/  IMAD.MOV.U32 R12, RZ, RZ, RZ ;  /* 0x000000ffff0c7224 */ /* 0x000fe400078e00ff */
[----:B------:R-:W-:Y:S02]  /*16190*/  IMAD.MOV.U32 R11, RZ, RZ, 0x181f ;  /* 0x0000181fff0b7424 */ /* 0x000fe400078e00ff */
[----:B------:R-:W-:-:S07]  /*161a0*/  VIADD R7, R27, UR42 ;  /* 0x0000002a1b077c36 */ /* 0x000fce0008000000 */
[----:B------:R-:W-:Y:S05]  /*161b0*/  WARPSYNC.COLLECTIVE R15, `(.L_x_1131) ;  /* 0x000000000f087348 */ /* 0x000fea0003c00000 */
[----:B------:R0:W1:Y:S02]  /*161c0*/  SHFL.IDX P6, R14, R13, R12, R11 ;  /* 0x0000000c0d0e7389 */ /* 0x00006400000c000b */
[----:B01----:R-:W-:Y:S01]  /*161d0*/  ENDCOLLECTIVE ;  /* 0x000000000000791b */ /* 0x003fe20003800000 */
.L_x_1131:
[----:B------:R-:W-:Y:S02]  /*161e0*/  VIADD R5, R7, 0x10 ;  /* 0x0000001007057836 */ /* 0x000fe40000000000 */
[----:B------:R-:W-:Y:S02]  /*161f0*/  IMAD.MOV.U32 R13, RZ, RZ, R6 ;  /* 0x000000ffff0d7224 */ /* 0x000fe400078e0006 */
[----:B------:R-:W-:-:S07]  /*16200*/  IMAD.MOV.U32 R3, RZ, RZ, R14 ;  /* 0x000000ffff037224 */ /* 0x000fce00078e000e */
[----:B------:R-:W-:Y:S05]  /*16210*/  WARPSYNC.COLLECTIVE R15, `(.L_x_1132) ;  /* 0x000000000f087348 */ /* 0x000fea0003c00000 */
[----:B------:R0:W1:Y:S02]  /*16220*/  SHFL.IDX P6, R14, R13, R12, R11 ;  /* 0x0000000c0d0e7389 */ /* 0x00006400000c000b */
[----:B01----:R-:W-:Y:S01]  /*16230*/  ENDCOLLECTIVE ;  /* 0x000000000000791b */ /* 0x003fe20003800000 */
.L_x_1132:
[----:B------:R-:W-:Y:S02]  /*16240*/  ULDC UR4, c[0x0][0x288] ;  /* 0x0000a20000047ab9 */ /* 0x000fe40000000800 */
[----:B------:R-:W-:-:S05]  /*16250*/  IMAD R0, R0, UR4, RZ ;  /* 0x0000000400007c24 */ /* 0x000fca000f8e02ff */
[----:B------:R-:W-:Y:S01]  /*16260*/  ISETP.GE.AND P1, PT, R7, R0, PT ;  /* 0x000000000700720c */ /* 0x000fe20003f26270 */
[----:B------:R-:W-:Y:S02]  /*16270*/  IMAD.MOV.U32 R13, RZ, RZ, R8 ;  /* 0x000000ffff0d7224 */ /* 0x000fe400078e0008 */
[----:B------:R-:W-:-:S10]  /*16280*/  IMAD.MOV.U32 R12, RZ, RZ, 0x1 ;  /* 0x00000001ff0c7424 */ /* 0x000fd400078e00ff */
[----:B------:R-:W-:Y:S01]  /*16290*/  @!P1 LEA R9, R30, UR48, 0x1 ;  /* 0x000000301e099c11 */ /* 0x000fe2000f8e08ff */
[----:B------:R-:W-:-:S07]  /*162a0*/  IMAD.MOV.U32 R2, RZ, RZ, R14 ;  /* 0x000000ffff027224 */ /* 0x000fce00078e000e */
[----:B------:R-:W-:Y:S05]  /*162b0*/  WARPSYNC.COLLECTIVE R15, `(.L_x_1133) ;  /* 0x000000000f087348 */ /* 0x000fea0003c00000 */
[----:B------:R0:W1:Y:S02]  /*162c0*/  SHFL.IDX P6, R14, R13, R12, R11 ;  /* 0x0000000c0d0e7389 */ /* 0x00006400000c000b */
[----:B01----:R-:W-:Y:S01]  /*162d0*/  ENDCOLLECTIVE ;  /* 0x000000000000791b */ /* 0x003fe20003800000 */
.L_x_1133:
        /* <DEDUP_REMOVED lines=8> */
[----:B------:R-:W-:Y:S01]  /*16360*/  ISETP.GE.AND P1, PT, R5, R0, PT ;  /* 0x000000000500720c */ /* 0x000fe20003f26270 */
[----:B------:R-:W-:-:S12]  /*16370*/  IMAD.MOV.U32 R5, RZ, RZ, R14 ;  /* 0x000000ffff057224 */ /* 0x000fd800078e000e */
[----:B0-----:R-:W-:Y:S05]  /*16380*/  WARPSYNC.COLLECTIVE R15, `(.L_x_1134) ;  /* 0x000000000f087348 */ /* 0x001fea0003c00000 */
[----:B------:R1:W2:Y:S02]  /*16390*/  SHFL.IDX P6, R14, R13, R12, R11 ;  /* 0x0000000c0d0e7389 */ /* 0x0002a400000c000b */
[----:B012---:R-:W-:Y:S01]  /*163a0*/  ENDCOLLECTIVE ;  /* 0x000000000000791b */ /* 0x007fe20003800000 */
.L_x_1134:
[----:B------:R-:W-:Y:S02]  /*163b0*/  IADD3 R3, R7, 0x20, RZ ;  /* 0x0000002007037810 */ /* 0x000fe40007ffe0ff */
[----:B------:R-:W-:Y:S01]  /*163c0*/  @!P1 LEA R21, R30, UR48, 0x1 ;  /* 0x000000301e159c11 */ /* 0x000fe2000f8e08ff */
[----:B------:R-:W-:Y:S02]  /*163d0*/  IMAD.MOV.U32 R13, RZ, RZ, R8 ;  /* 0x000000ffff0d7224 */ /* 0x000fe400078e0008 */
[----:B------:R-:W-:Y:S02]  /*163e0*/  IMAD.MOV.U32 R12, RZ, RZ, 0x2 ;  /* 0x00000002ff0c7424 */ /* 0x000fe400078e00ff */
[----:B------:R-:W-:-:S07]  /*163f0*/  IMAD.MOV.U32 R4, RZ, RZ, R14 ;  /* 0x000000ffff047224 */ /* 0x000fce00078e000e */
[----:B------:R-:W-:Y:S05]  /*16400*/  WARPSYNC.COLLECTIVE R15, `(.L_x_1135) ;  /* 0x000000000f087348 */ /* 0x000fea0003c00000 */
[----:B------:R0:W1:Y:S02]  /*16410*/  SHFL.IDX P6, R14, R13, R12, R11 ;  /* 0x0000000c0d0e7389 */ /* 0x00006400000c000b */
[----:B01----:R-:W-:Y:S01]  /*16420*/  ENDCOLLECTIVE ;  /* 0x000000000000791b */ /* 0x003fe20003800000 */
.L_x_1135:
        /* <DEDUP_REMOVED lines=13> */
.L_x_1136:
[----:B------:R-:W-:Y:S01]  /*16500*/  VIADD R5, R7, 0x30 ;  /* 0x0000003007057836 */ /* 0x000fe20000000000 */
[----:B------:R-:W-:Y:S01]  /*16510*/  @!P1 LEA R9, R30, UR48, 0x1 ;  /* 0x000000301e099c11 */ /* 0x000fe2000f8e08ff */
[----:B------:R-:W-:Y:S02]  /*16520*/  IMAD.MOV.U32 R13, RZ, RZ, R8 ;  /* 0x000000ffff0d7224 */ /* 0x000fe400078e0008 */
[----:B------:R-:W-:Y:S02]  /*16530*/  IMAD.MOV.U32 R12, RZ, RZ, 0x3 ;  /* 0x00000003ff0c7424 */ /* 0x000fe400078e00ff */
[----:B------:R-:W-:-:S07]  /*16540*/  IMAD.MOV.U32 R2, RZ, RZ, R14 ;  /* 0x000000ffff027224 */ /* 0x000fce00078e000e */
[----:B------:R-:W-:Y:S05]  /*16550*/  WARPSYNC.COLLECTIVE R15, `(.L_x_1137) ;  /* 0x000000000f087348 */ /* 0x000fea0003c00000 */
[----:B------:R0:W1:Y:S02]  /*16560*/  SHFL.IDX P6, R14, R13, R12, R11 ;  /* 0x0000000c0d0e7389 */ /* 0x00006400000c000b */
[----:B01----:R-:W-:Y:S01]  /*16570*/  ENDCOLLECTIVE ;  /* 0x000000000000791b */ /* 0x003fe20003800000 */
.L_x_1137:
        /* <DEDUP_REMOVED lines=13> */
.L_x_1138:
[----:B------:R-:W-:Y:S01]  /*16650*/  VIADD R3, R7, 0x40 ;  /* 0x0000004007037836 */ /* 0x000fe20000000000 */
[----:B------:R-:W-:Y:S01]  /*16660*/  @!P1 LEA R21, R30, UR48, 0x1 ;  /* 0x000000301e159c11 */ /* 0x000fe2000f8e08ff */
[----:B------:R-:W-:Y:S02]  /*16670*/  IMAD.MOV.U32 R13, RZ, RZ, R8 ;  /* 0x000000ffff0d7224 */ /* 0x000fe400078e0008 */
[----:B------:R-:W-:Y:S01]  /*16680*/  IMAD.MOV.U32 R12, RZ, RZ, 0x4 ;  /* 0x00000004ff0c7424 */ /* 0x000fe200078e00ff */
[----:B------:R-:W-:-:S07]  /*16690*/  MOV R4, R14 ;  /* 0x0000000e00047202 */ /* 0x000fce0000000f00 */
[----:B------:R-:W-:Y:S05]  /*166a0*/  WARPSYNC.COLLECTIVE R15, `(.L_x_1139) ;  /* 0x000000000f087348 */ /* 0x000fea0003c00000 */
[----:B------:R0:W1:Y:S02]  /*166b0*/  SHFL.IDX P6, R14, R13, R12, R11 ;  /* 0x0000000c0d0e7389 */ /* 0x00006400000c000b */
[----:B01----:R-:W-:Y:S01]  /*166c0*/  ENDCOLLECTIVE ;  /* 0x000000000000791b */ /* 0x003fe20003800000 */
.L_x_1139:
        /* <DEDUP_REMOVED lines=13> */
.L_x_1140:
        /* <DEDUP_REMOVED lines=8> */
.L_x_1141:
        /* <DEDUP_REMOVED lines=13> */
.L_x_1142:
        /* <DEDUP_REMOVED lines=8> */
.L_x_1143:
        /* <DEDUP_REMOVED lines=13> */
.L_x_1144:
[----:B------:R-:W-:Y:S01]  /*16a40*/  @!P1 LEA R9, R30, UR48, 0x1 ;  /* 0x000000301e099c11 */ /* 0x000fe2000f8e08ff */
[----:B------:R-:W-:Y:S02]  /*16a50*/  IMAD.MOV.U32 R13, RZ, RZ, R8 ;  /* 0x000000ffff0d7224 */ /* 0x000fe400078e0008 */
[----:B------:R-:W-:Y:S02]  /*16a60*/  IMAD.MOV.U32 R12, RZ, RZ, 0x7 ;  /* 0x00000007ff0c7424 */ /* 0x000fe400078e00ff */
[----:B------:R-:W-:-:S07]  /*16a70*/  IMAD.MOV.U32 R2, RZ, RZ, R14 ;  /* 0x000000ffff027224 */ /* 0x000fce00078e000e */
[----:B------:R-:W-:Y:S05]  /*16a80*/  WARPSYNC.COLLECTIVE R15, `(.L_x_1145) ;  /* 0x000000000f087348 */ /* 0x000fea0003c00000 */
[----:B------:R0:W1:Y:S02]  /*16a90*/  SHFL.IDX P6, R14, R13, R12, R11 ;  /* 0x0000000c0d0e7389 */ /* 0x00006400000c000b */
[----:B01----:R-:W-:Y:S01]  /*16aa0*/  ENDCOLLECTIVE ;  /* 0x000000000000791b */ /* 0x003fe20003800000 */
.L_x_1145:
        /* <DEDUP_REMOVED lines=8> */
[----:B------:R-:W-:-:S07]  /*16b30*/  IMAD.MOV.U32 R4, RZ, RZ, R14 ;  /* 0x000000ffff047224 */ /* 0x000fce00078e000e */
[----:B0-----:R-:W-:Y:S05]  /*16b40*/  WARPSYNC.COLLECTIVE R15, `(.L_x_1146) ;  /* 0x000000000f087348 */ /* 0x001fea0003c00000 */
[----:B------:R1:W2:Y:S02]  /*16b50*/  SHFL.IDX P6, R14, R13, R12, R11 ;  /* 0x0000000c0d0e7389 */ /* 0x0002a400000c000b */
[----:B012---:R-:W-:Y:S01]  /*16b60*/  ENDCOLLECTIVE ;  /* 0x000000000000791b */ /* 0x007fe20003800000 */
.L_x_1146:
[----:B------:R-:W-:Y:S05]  /*16b70*/  BRA `(.L_x_1147) ;  /* 0xffffffcc00507947 */ /* 0x000fea000383ffff */
.L_x_1082:
[----:B0-----:R-:W-:-:S04]  /*16b80*/  IMAD.U32 R3, RZ, RZ, UR48 ;  /* 0x00000030ff037e24 */ /* 0x001fc8000f8e00ff */
[----:B------:R0:W1:Y:S03]  /*16b90*/  SYNCS.PHASECHK.TRANS64.TRYWAIT P0, [R3+URZ+0x30820], R0 ;  /* 0x03082000030075a7 */ /* 0x000066000800017f */
[----:B-1----:R-:W-:Y:S05]  /*16ba0*/  @!P0 NANOSLEEP.SYNCS 0x989680 ;  /* 0x009896800000895d */ /* 0x002fea0003900000 */
[----:B------:R-:W1:Y:S02]  /*16bb0*/  @!P0 SYNCS.PHASECHK.TRANS64 P0, [R3+URZ+0x30820], R0 ;  /* 0x03082000030085a7 */ /* 0x000e64000800007f */
[----:B-1----:R-:W-:Y:S05]  /*16bc0*/  @!P0 BRA `(.L_x_1082) ;  /* 0xfffffffc00ec8947 */ /* 0x002fea000383ffff */
[----:B------:R-:W-:Y:S05]  /*16bd0*/  BRA `(.L_x_1148) ;  /* 0xffffffcc009c7947 */ /* 0x000fea000383ffff */
.L_x_1086:
[----:B0-----:R0:W1:Y:S02]  /*16be0*/  SYNCS.PHASECHK.TRANS64.TRYWAIT P0, [R19+URZ+0x30840], R2 ;  /* 0x03084002130075a7 */ /* 0x001064000800017f */
[----:B-1----:R-:W-:Y:S05]  /*16bf0*/  @!P0 NANOSLEEP.SYNCS 0x989680 ;  /* 0x009896800000895d */ /* 0x002fea0003900000 */
[----:B------:R-:W1:Y:S02]  /*16c00*/  @!P0 SYNCS.PHASECHK.TRANS64 P0, [R19+URZ+0x30840], R2 ;  /* 0x03084002130085a7 */ /* 0x000e64000800007f */
[----:B-1----:R-:W-:Y:S05]  /*16c10*/  @!P0 BRA `(.L_x_1086) ;  /* 0xfffffffc00f08947 */ /* 0x002fea000383ffff */
[----:B------:R-:W-:Y:S05]  /*16c20*/  BRA `(.L_x_1149) ;  /* 0xffffffd000847947 */ /* 0x000fea000383ffff */
.L_x_1087:
        /* <DEDUP_REMOVED lines=8> */
.L_x_1151:
[----:B------:R-:W-:Y:S05]  /*16cb0*/  BSYNC B1 ;  /* 0x0000000000017941 */ /* 0x000fea0003800000 */
.L_x_1150:
[----:B------:R-:W-:Y:S01]  /*16cc0*/  IMAD.MOV.U32 R13, RZ, RZ, R21 ;  /* 0x000000ffff0d7224 */ /* 0x000fe200078e0015 */
[----:B------:R-:W-:Y:S01]  /*16cd0*/  MOV R15, 0xffffffff ;  /* 0xffffffff000f7802 */ /* 0x000fe20000000f00 */
[----:B------:R-:W-:Y:S01]  /*16ce0*/  IMAD.MOV.U32 R12, RZ, RZ, RZ ;  /* 0x000000ffff0c7224 */ /* 0x000fe200078e00ff */
[----:B------:R-:W-:Y:S01]  /*16cf0*/  P2R R6, PR, RZ, 0x2 ;  /* 0x00000002ff067803 */ /* 0x000fe20000000000 */
[----:B------:R-:W-:Y:S01]  /*16d00*/  IMAD.MOV.U32 R11, RZ, RZ, 0x181f ;  /* 0x0000181fff0b7424 */ /* 0x000fe200078e00ff */
[----:B------:R-:W-:Y:S01]  /*16d10*/  LOP3.LUT P1, RZ, R16, 0x4, RZ, 0xc0, !PT ;  /* 0x0000000410ff7812 */ /* 0x000fe2000782c0ff */
[----:B------:R-:W-:Y:S01]  /*16d20*/  IMAD.MOV.U32 R3, RZ, RZ, R14 ;  /* 0x000000ffff037224 */ /* 0x000fe200078e000e */
[----:B------:R-:W-:Y:S01]  /*16d30*/  LEA R22, R22, UR48, 0x1 ;  /* 0x0000003016167c11 */ /* 0x000fe2000f8e08ff */
[----:B------:R-:W-:-:S10]  /*16d40*/  IMAD.SHL.U32 R8, R23, 0x2, RZ ;  /* 0x0000000217087824 */ /* 0x000fd400078e00ff */
[----:B------:R-:W-:Y:S05]  /*16d50*/  WARPSYNC.COLLECTIVE R15, `(.L_x_1152) ;  /* 0x000000000f087348 */ /* 0x000fea0003c00000 */
[----:B------:R0:W1:Y:S02]  /*16d60*/  SHFL.IDX P6, R14, R13, R12, R11 ;  /* 0x0000000c0d0e7389 */ /* 0x00006400000c000b */
[----:B01----:R-:W-:Y:S01]  /*16d70*/  ENDCOLLECTIVE ;  /* 0x000000000000791b */ /* 0x003fe20003800000 */
.L_x_1152:
[----:B------:R-:W-:Y:S02]  /*16d80*/  IMAD.MOV.U32 R13, RZ, RZ, R24 ;  /* 0x000000ffff0d7224 */ /* 0x000fe400078e0018 */
[----:B------:R-:W-:Y:S01]  /*16d90*/  IMAD.MOV.U32 R12, RZ, RZ, 0x1 ;  /* 0x00000001ff0c7424 */ /* 0x000fe200078e00ff */
[----:B------:R-:W-:-:S13]  /*16da0*/  IADD3 R2, P0, R14, R8, RZ ;  /* 0x000000080e027210 */ /* 0x000fda0007f1e0ff */
[----:B------:R-:W-:Y:S05]  /*16db0*/  WARPSYNC.COLLECTIVE R15, `(.L_x_1153) ;  /* 0x000000000f087348 */ /* 0x000fea0003c00000 */
[----:B------:R0:W1:Y:S02]  /*16dc0*/  SHFL.IDX P6, R14, R13, R12, R11 ;  /* 0x0000000c0d0e7389 */ /* 0x00006400000c000b */
[----:B01----:R-:W-:Y:S01]  /*16dd0*/  ENDCOLLECTIVE ;  /* 0x000000000000791b */ /* 0x003fe20003800000 */
.L_x_1153:
        /* <DEDUP_REMOVED lines=8> */
[----:B------:R-:W-:-:S07]  /*16e60*/  IMAD.MOV.U32 R7, RZ, RZ, R14 ;  /* 0x000000ffff077224 */ /* 0x000fce00078e000e */
[----:B0-----:R-:W-:Y:S05]  /*16e70*/  WARPSYNC.COLLECTIVE R15, `(.L_x_1154) ;  /* 0x000000000f087348 */ /* 0x001fea0003c00000 */
[----:B------:R1:W2:Y:S02]  /*16e80*/  SHFL.IDX P6, R14, R13, R12, R11 ;  /* 0x0000000c0d0e7389 */ /* 0x0002a400000c000b */
[----:B012---:R-:W-:Y:S01]  /*16e90*/  ENDCOLLECTIVE ;  /* 0x000000000000791b */ /* 0x007fe20003800000 */
.L_x_1154:
[----:B------:R-:W-:Y:S02]  /*16ea0*/  IMAD.MOV.U32 R13, RZ, RZ, R24 ;  /* 0x000000ffff0d7224 */ /* 0x000fe400078e0018 */
[----:B------:R-:W-:Y:S01]  /*16eb0*/  IMAD.MOV.U32 R12, RZ, RZ, 0x2 ;  /* 0x00000002ff0c7424 */ /* 0x000fe200078e00ff */
[----:B------:R-:W-:-:S13]  /*16ec0*/  IADD3 R2, P0, R14, R8, RZ ;  /* 0x000000080e027210 */ /* 0x000fda0007f1e0ff */
[----:B------:R-:W-:Y:S05]  /*16ed0*/  WARPSYNC.COLLECTIVE R15, `(.L_x_1155) ;  /* 0x000000000f087348 */ /* 0x000fea0003c00000 */
[----:B------:R0:W1:Y:S02]  /*16ee0*/  SHFL.IDX P6, R14, R13, R12, R11 ;  /* 0x0000000c0d0e7389 */ /* 0x00006400000c000b */
[----:B01----:R-:W-:Y:S01]  /*16ef0*/  ENDCOLLECTIVE ;  /* 0x000000000000791b */ /* 0x003fe20003800000 */
.L_x_1155:
        /* <DEDUP_REMOVED lines=12> */
.L_x_1156:
[----:B------:R-:W-:Y:S02]  /*16fc0*/  IMAD.MOV.U32 R13, RZ, RZ, R24 ;  /* 0x000000ffff0d7224 */ /* 0x000fe400078e0018 */
[----:B------:R-:W-:Y:S01]  /*16fd0*/  IMAD.MOV.U32 R12, RZ, RZ, 0x3 ;  /* 0x00000003ff0c7424 */ /* 0x000fe200078e00ff */
[----:B------:R-:W-:-:S07]  /*16fe0*/  MOV R10, R14 ;  /* 0x0000000e000a7202 */ /* 0x000fce0000000f00 */
[----:B------:R-:W-:Y:S05]  /*16ff0*/  WARPSYNC.COLLECTIVE R15, `(.L_x_1157) ;  /* 0x000000000f087348 */ /* 0x000fea0003c00000 */
[----:B------:R0:W1:Y:S02]  /*17000*/  SHFL.IDX P6, R14, R13, R12, R11 ;  /* 0x0000000c0d0e7389 */ /* 0x00006400000c000b */
[----:B01----:R-:W-:Y:S01]  /*17010*/  ENDCOLLECTIVE ;  /* 0x000000000000791b */ /* 0x003fe20003800000 */
.L_x_1157:
        /* <DEDUP_REMOVED lines=13> */
.L_x_1158:
[----:B------:R-:W-:Y:S02]  /*170f0*/  IMAD.MOV.U32 R13, RZ, RZ, R24 ;  /* 0x000000ffff0d7224 */ /* 0x000fe400078e0018 */
[----:B------:R-:W-:Y:S02]  /*17100*/  IMAD.MOV.U32 R12, RZ, RZ, 0x4 ;  /* 0x00000004ff0c7424 */ /* 0x000fe400078e00ff */
[----:B------:R-:W-:-:S07]  /*17110*/  IMAD.MOV.U32 R2, RZ, RZ, R14 ;  /* 0x000000ffff027224 */ /* 0x000fce00078e000e */
[----:B------:R-:W-:Y:S05]  /*17120*/  WARPSYNC.COLLECTIVE R15, `(.L_x_1159) ;  /* 0x000000000f087348 */ /* 0x000fea0003c00000 */
[----:B------:R0:W1:Y:S02]  /*17130*/  SHFL.IDX P6, R14, R13, R12, R11 ;  /* 0x0000000c0d0e7389 */ /* 0x00006400000c000b */
[----:B01----:R-:W-:Y:S01]  /*17140*/  ENDCOLLECTIVE ;  /* 0x000000000000791b */ /* 0x003fe20003800000 */
.L_x_1159:
[----:B------:R-:W-:-:S05]  /*17150*/  IADD3 R2, P0, R2, R8, RZ ;  /* 0x0000000802027210 */ /* 0x000fca0007f1e0ff */
[----:B------:R-:W-:-:S05]  /*17160*/  IMAD.X R3, RZ, RZ, R3, P0 ;  /* 0x000000ffff037224 */ /* 0x000fca00000e0603 */
        /* <DEDUP_REMOVED lines=11> */
.L_x_1160:
[----:B------:R-:W-:Y:S02]  /*17220*/  IMAD.MOV.U32 R13, RZ, RZ, R24 ;  /* 0x000000ffff0d7224 */ /* 0x000fe400078e0018 */
[----:B------:R-:W-:Y:S02]  /*17230*/  IMAD.MOV.U32 R12, RZ, RZ, 0x5 ;  /* 0x00000005ff0c7424 */ /* 0x000fe400078e00ff */
[----:B------:R-:W-:-:S07]  /*17240*/  IMAD.MOV.U32 R2, RZ, RZ, R14 ;  /* 0x000000ffff027224 */ /* 0x000fce00078e000e */
[----:B------:R-:W-:Y:S05]  /*17250*/  WARPSYNC.COLLECTIVE R15, `(.L_x_1161) ;  /* 0x000000000f087348 */ /* 0x000fea0003c00000 */
[----:B------:R0:W1:Y:S02]  /*17260*/  SHFL.IDX P6, R14, R13, R12, R11 ;  /* 0x0000000c0d0e7389 */ /* 0x00006400000c000b */
[----:B01----:R-:W-:Y:S01]  /*17270*/  ENDCOLLECTIVE ;  /* 0x000000000000791b */ /* 0x003fe20003800000 */
.L_x_1161:
[----:B------:R-:W-:-:S05]  /*17280*/  IADD3 R2, P0, R2, R8, RZ ;  /* 0x0000000802027210 */ /* 0x000fca0007f1e0ff */
[----:B------:R-:W-:-:S05]  /*17290*/  IMAD.X R3, RZ, RZ, R3, P0 ;  /* 0x000000ffff037224 */ /* 0x000fca00000e0603 */
[----:B------:R-:W-:Y:S01]  /*172a0*/  @!PT LDS RZ, [RZ] ;  /* 0x00000000fffff984 */ /* 0x000fe20000000800 */
[----:B------:R-:W-:Y:S01]  /*172b0*/  @!PT LDS RZ, [RZ] ;  /* 0x00000000fffff984 */ /* 0x000fe20000000800 */
[----:B------:R-:W-:Y:S01]  /*172c0*/  @!PT LDS RZ, [RZ] ;  /* 0x00000000fffff984 */ /* 0x000fe20000000800 */
[----:B------:R0:W-:Y:S01]  /*172d0*/  LDGSTS.E.BYPASS.LTC128B.128 [R22+0x20400], desc[UR36][R2.64], !P1 ;  /* 0x2040000002167fae */ /* 0x0001e2000c901d64 */
[----:B------:R-:W-:Y:S01]  /*172e0*/  IMAD.MOV.U32 R13, RZ, RZ, R21 ;  /* 0x000000ffff0d7224 */ /* 0x000fe200078e0015 */
[----:B------:R-:W-:Y:S02]  /*172f0*/  ISETP.NE.AND P1, PT, R6, RZ, PT ;  /* 0x000000ff0600720c */ /* 0x000fe40003f25270 */
[----:B------:R0:W-:Y:S04]  /*17300*/  LDGSTS.E.BYPASS.LTC128B.128 [R22+0x23400], desc[UR36][R2.64+0x80], !P5 ;  /* 0x2340008002167fae */ /* 0x0001e8000e901d64 */
[----:B------:R0:W-:Y:S01]  /*17310*/  LDGSTS.E.BYPASS.LTC128B.128 [R22+0x26400], desc[UR36][R2.64+0x100], !P4 ;  /* 0x2640010002167fae */ /* 0x0001e2000e101d64 */
[----:B------:R-:W-:-:S07]  /*17320*/  IMAD.MOV.U32 R24, RZ, RZ, R14 ;  /* 0x000000ffff187224 */ /* 0x000fce00078e000e */
[----:B0-----:R-:W-:Y:S05]  /*17330*/  WARPSYNC.COLLECTIVE R15, `(.L_x_1162) ;  /* 0x000000000f087348 */ /* 0x001fea0003c00000 */
[----:B------:R1:W2:Y:S02]  /*17340*/  SHFL.IDX P6, R14, R13, R12, R11 ;  /* 0x0000000c0d0e7389 */ /* 0x0002a400000c000b */
[----:B012---:R-:W-:Y:S01]  /*17350*/  ENDCOLLECTIVE ;  /* 0x000000000000791b */ /* 0x007fe20003800000 */
.L_x_1162:
[----:B------:R-:W-:Y:S05]  /*17360*/  BRA `(.L_x_1163) ;  /* 0xffffffcc00d07947 */ /* 0x000fea000383ffff */
.L_x_1092:
[----:B0-----:R0:W2:Y:S02]  /*17370*/  SYNCS.PHASECHK.TRANS64.TRYWAIT P0, [R6+URZ+0x30860], R3 ;  /* 0x03086003060075a7 */ /* 0x0010a4000800017f */
[----:B--2---:R-:W-:Y:S05]  /*17380*/  @!P0 NANOSLEEP.SYNCS 0x989680 ;  /* 0x009896800000895d */ /* 0x004fea0003900000 */
[----:B------:R-:W2:Y:S02]  /*17390*/  @!P0 SYNCS.PHASECHK.TRANS64 P0, [R6+URZ+0x30860], R3 ;  /* 0x03086003060085a7 */ /* 0x000ea4000800007f */
[----:B--2---:R-:W-:Y:S05]  /*173a0*/  @!P0 BRA `(.L_x_1092) ;  /* 0xfffffffc00f08947 */ /* 0x004fea000383ffff */
[----:B------:R-:W-:Y:S05]  /*173b0*/  BRA `(.L_x_1164) ;  /* 0xffffffd000347947 */ /* 0x000fea000383ffff */
.L_x_1093:
[----:B------:R-:W-:Y:S01]  /*173c0*/  BSSY B1, `(.L_x_1165) ;  /* 0x0000008000017945 */ /* 0x000fe20003800000 */
[----:B------:R-:W-:Y:S02]  /*173d0*/  IMAD.MOV.U32 R13, RZ, RZ, R18 ;  /* 0x000000ffff0d7224 */ /* 0x000fe400078e0012 */
[----:B------:R-:W-:Y:S02]  /*173e0*/  IMAD.MOV.U32 R12, RZ, RZ, RZ ;  /* 0x000000ffff0c7224 */ /* 0x000fe400078e00ff */
[----:B------:R-:W-:Y:S02]  /*173f0*/  IMAD.MOV.U32 R11, RZ, RZ, 0x181f ;  /* 0x0000181fff0b7424 */ /* 0x000fe400078e00ff */
[----:B------:R-:W-:-:S07]  /*17400*/  IMAD.MOV.U32 R15, RZ, RZ, -0x1 ;  /* 0xffffffffff0f7424 */ /* 0x000fce00078e00ff */
[----:B01----:R-:W-:Y:S05]  /*17410*/  WARPSYNC.COLLECTIVE R15, `(.L_x_1166) ;  /* 0x000000000f087348 */ /* 0x003fea0003c00000 */
[----:B------:R2:W3:Y:S02]  /*17420*/  SHFL.IDX P6, R14, R13, R12, R11 ;  /* 0x0000000c0d0e7389 */ /* 0x0004e400000c000b */
[----:B0123--:R-:W-:Y:S01]  /*17430*/  ENDCOLLECTIVE ;  /* 0x000000000000791b */ /* 0x00ffe20003800000 */
.L_x_1166:
[----:B------:R-:W-:Y:S05]  /*17440*/  BSYNC B1 ;  /* 0x0000000000017941 */ /* 0x000fea0003800000 */
.L_x_1165:
[----:B------:R-:W-:Y:S01]  /*17450*/  IMAD.MOV.U32 R13, RZ, RZ, R17 ;  /* 0x000000ffff0d7224 */ /* 0x000fe200078e0011 */
[----:B------:R-:W-:Y:S01]  /*17460*/  MOV R3, R14 ;  /* 0x0000000e00037202 */ /* 0x000fe20000000f00 */
[----:B------:R-:W-:Y:S01]  /*17470*/  IMAD.MOV.U32 R12, RZ, RZ, RZ ;  /* 0x000000ffff0c7224 */ /* 0x000fe200078e00ff */
[----:B------:R-:W-:Y:S01]  /*17480*/  LEA R7, R7, UR48, 0x1 ;  /* 0x0000003007077c11 */ /* 0x000fe2000f8e08ff */
[----:B------:R-:W-:Y:S02]  /*17490*/  IMAD.MOV.U32 R11, RZ, RZ, 0x181f ;  /* 0x0000181fff0b7424 */ /* 0x000fe400078e00ff */
[----:B------:R-:W-:-:S07]  /*174a0*/  IMAD.MOV.U32 R15, RZ, RZ, -0x1 ;  /* 0xffffffffff0f7424 */ /* 0x000fce00078e00ff */
[----:B------:R-:W-:Y:S05]  /*174b0*/  WARPSYNC.COLLECTIVE R15, `(.L_x_1167) ;  /* 0x000000000f087348 */ /* 0x000fea0003c00000 */
[----:B------:R0:W1:Y:S02]  /*174c0*/  SHFL.IDX P6, R14, R13, R12, R11 ;  /* 0x0000000c0d0e7389 */ /* 0x00006400000c000b */
[----:B01----:R-:W-:Y:S01]  /*174d0*/  ENDCOLLECTIVE ;  /* 0x000000000000791b */ /* 0x003fe20003800000 */
.L_x_1167:
[----:B------:R-:W-:Y:S02]  /*174e0*/  IMAD.MOV.U32 R13, RZ, RZ, R18 ;  /* 0x000000ffff0d7224 */ /* 0x000fe400078e0012 */
[----:B------:R-:W-:Y:S01]  /*174f0*/  IMAD.MOV.U32 R12, RZ, RZ, 0x1 ;  /* 0x00000001ff0c7424 */ /* 0x000fe200078e00ff */
[----:B------:R-:W-:-:S13]  /*17500*/  IADD3 R2, P0, R14, R9, RZ ;  /* 0x000000090e027210 */ /* 0x000fda0007f1e0ff */
[----:B------:R-:W-:Y:S05]  /*17510*/  WARPSYNC.COLLECTIVE R15, `(.L_x_1168) ;  /* 0x000000000f087348 */ /* 0x000fea0003c00000 */
[----:B------:R0:W1:Y:S02]  /*17520*/  SHFL.IDX P6, R14, R13, R12, R11 ;  /* 0x0000000c0d0e7389 */ /* 0x00006400000c000b */
[----:B01----:R-:W-:Y:S01]  /*17530*/  ENDCOLLECTIVE ;  /* 0x000000000000791b */ /* 0x003fe20003800000 */
.L_x_1168:
        /* <DEDUP_REMOVED lines=12> */
.L_x_1169:
        /* <DEDUP_REMOVED lines=12> */
.L_x_1170:
        /* <DEDUP_REMOVED lines=12> */
.L_x_1171:
[----:B------:R-:W-:Y:S01]  /*17780*/  @!PT LDS RZ, [RZ] ;  /* 0x00000000fffff984 */ /* 0x000fe20000000800 */
[----:B------:R-:W-:Y:S01]  /*17790*/  @!PT LDS RZ, [RZ] ;  /* 0x00000000fffff984 */ /* 0x000fe20000000800 */
[----:B------:R-:W-:Y:S01]  /*177a0*/  @!PT LDS RZ, [RZ] ;  /* 0x00000000fffff984 */ /* 0x000fe20000000800 */
[----:B------:R-:W-:Y:S01]  /*177b0*/  LDGSTS.E.BYPASS.LTC128B.128 [R7+0x3c00], desc[UR36][R2.64+0x80], !P0 ;  /* 0x03c0008002077fae */ /* 0x000fe2000c101d64 */
[----:B------:R-:W-:Y:S01]  /*177c0*/  ISETP.LT.OR P0, PT, R0, 0x11, P1 ;  /* 0x000000110000780c */ /* 0x000fe20000f01670 */
[----:B------:R-:W-:Y:S02]  /*177d0*/  IMAD.MOV.U32 R13, RZ, RZ, R18 ;  /* 0x000000ffff0d7224 */ /* 0x000fe400078e0012 */
[----:B------:R-:W-:-:S10]  /*177e0*/  IMAD.MOV.U32 R12, RZ, RZ, 0x3 ;  /* 0x00000003ff0c7424 */ /* 0x000fd400078e00ff */
[----:B------:R0:W-:Y:S02]  /*177f0*/  LDGSTS.E.BYPASS.LTC128B.128 [R7+0x6c00], desc[UR36][R2.64+0x100], !P0 ;  /* 0x06c0010002077fae */ /* 0x0001e4000c101d64 */
[----:B0-----:R-:W-:-:S13]  /*17800*/  IADD3 R2, P0, R14, R9, RZ ;  /* 0x000000090e027210 */ /* 0x001fda0007f1e0ff */
[----:B------:R-:W-:Y:S05]  /*17810*/  WARPSYNC.COLLECTIVE R15, `(.L_x_1172) ;  /* 0x000000000f087348 */ /* 0x000fea0003c00000 */
[----:B------:R0:W1:Y:S02]  /*17820*/  SHFL.IDX P6, R14, R13, R12, R11 ;  /* 0x0000000c0d0e7389 */ /* 0x00006400000c000b */
[----:B01----:R-:W-:Y:S01]  /*17830*/  ENDCOLLECTIVE ;  /* 0x000000000000791b */ /* 0x003fe20003800000 */
.L_x_1172:
        /* <DEDUP_REMOVED lines=12> */
.L_x_1173:
        /* <DEDUP_REMOVED lines=12> */
.L_x_1174:
        /* <DEDUP_REMOVED lines=12> */
.L_x_1175:
        /* <DEDUP_REMOVED lines=12> */
.L_x_1176:
        /* <DEDUP_REMOVED lines=12> */
.L_x_1177:
[----:B------:R-:W-:Y:S01]  /*17c00*/  @!PT LDS RZ, [RZ] ;  /* 0x00000000fffff984 */ /* 0x000fe20000000800 */
[----:B------:R-:W-:Y:S01]  /*17c10*/  @!PT LDS RZ, [RZ] ;  /* 0x00000000fffff984 */ /* 0x000fe20000000800 */
[----:B------:R-:W-:Y:S01]  /*17c20*/  @!PT LDS RZ, [RZ] ;  /* 0x00000000fffff984 */ /* 0x000fe20000000800 */
[----:B------:R2:W-:Y:S01]  /*17c30*/  LDGSTS.E.BYPASS.LTC128B.128 [R7+0x5400], desc[UR36][R2.64+0x80], !P0 ;  /* 0x0540008002077fae */ /* 0x0005e2000c101d64 */
[----:B------:R-:W-:-:S13]  /*17c40*/  ISETP.LT.OR P0, PT, R0, 0x41, P1 ;  /* 0x000000410000780c */ /* 0x000fda0000f01670 */
[----:B------:R2:W-:Y:S01]  /*17c50*/  LDGSTS.E.BYPASS.LTC128B.128 [R7+0x8400], desc[UR36][R2.64+0x100], !P0 ;  /* 0x0840010002077fae */ /* 0x0005e2000c101d64 */
[----:B------:R-:W-:Y:S05]  /*17c60*/  BRA `(.L_x_1178) ;  /* 0xffffffc800f07947 */ /* 0x000fea000383ffff */
.L_x_1099:
[----:B0-----:R0:W1:Y:S02]  /*17c70*/  SYNCS.PHASECHK.TRANS64.TRYWAIT P0, [R0+URZ+0x30860], R3 ;  /* 0x03086003000075a7 */ /* 0x001064000800017f */
[----:B-1----:R-:W-:Y:S05]  /*17c80*/  @!P0 NANOSLEEP.SYNCS 0x989680 ;  /* 0x009896800000895d */ /* 0x002fea0003900000 */
[----:B------:R-:W1:Y:S02]  /*17c90*/  @!P0 SYNCS.PHASECHK.TRANS64 P0, [R0+URZ+0x30860], R3 ;  /* 0x03086003000085a7 */ /* 0x000e64000800007f */
[----:B-1----:R-:W-:Y:S05]  /*17ca0*/  @!P0 BRA `(.L_x_1099) ;  /* 0xfffffffc00f08947 */ /* 0x002fea000383ffff */
[----:B------:R-:W-:Y:S05]  /*17cb0*/  BRA `(.L_x_1179) ;  /* 0xffffffcc00ec7947 */ /* 0x000fea000383ffff */
.L_x_1100:
[----:B------:R-:W-:Y:S01]  /*17cc0*/  BSSY B0, `(.L_x_1180) ;  /* 0x0000008000007945 */ /* 0x000fe20003800000 */
[----:B------:R-:W-:Y:S01]  /*17cd0*/  IMAD.MOV.U32 R13, RZ, RZ, R18 ;  /* 0x000000ffff0d7224 */ /* 0x000fe200078e0012 */
[----:B------:R-:W-:Y:S01]  /*17ce0*/  MOV R15, 0xffffffff ;  /* 0xffffffff000f7802 */ /* 0x000fe20000000f00 */
[----:B------:R-:W-:Y:S02]  /*17cf0*/  IMAD.MOV.U32 R12, RZ, RZ, RZ ;  /* 0x000000ffff0c7224 */ /* 0x000fe400078e00ff */
[----:B------:R-:W-:-:S07]  /*17d00*/  IMAD.MOV.U32 R11, RZ, RZ, 0x181f ;  /* 0x0000181fff0b7424 */ /* 0x000fce00078e00ff */
[----:B0-----:R-:W-:Y:S05]  /*17d10*/  WARPSYNC.COLLECTIVE R15, `(.L_x_1181) ;  /* 0x000000000f087348 */ /* 0x001fea0003c00000 */
[----:B------:R1:W2:Y:S02]  /*17d20*/  SHFL.IDX P6, R14, R13, R12, R11 ;  /* 0x0000000c0d0e7389 */ /* 0x0002a400000c000b */
[----:B012---:R-:W-:Y:S01]  /*17d30*/  ENDCOLLECTIVE ;  /* 0x000000000000791b */ /* 0x007fe20003800000 */
.L_x_1181:
[----:B------:R-:W-:Y:S05]  /*17d40*/  BSYNC B0 ;  /* 0x0000000000007941 */ /* 0x000fea0003800000 */
.L_x_1180:
[----:B------:R-:W-:Y:S01]  /*17d50*/  IMAD.MOV.U32 R13, RZ, RZ, R17 ;  /* 0x000000ffff0d7224 */ /* 0x000fe200078e0011 */
[----:B------:R-:W-:Y:S01]  /*17d60*/  LEA R4, R4, UR48, 0x1 ;  /* 0x0000003004047c11 */ /* 0x000fe2000f8e08ff */
[----:B------:R-:W-:Y:S02]  /*17d70*/  IMAD.MOV.U32 R12, RZ, RZ, RZ ;  /* 0x000000ffff0c7224 */ /* 0x000fe400078e00ff */
[----:B------:R-:W-:Y:S02]  /*17d80*/  IMAD.MOV.U32 R11, RZ, RZ, 0x181f ;  /* 0x0000181fff0b7424 */ /* 0x000fe400078e00ff */
[----:B------:R-:W-:Y:S02]  /*17d90*/  IMAD.MOV.U32 R15, RZ, RZ, -0x1 ;  /* 0xffffffffff0f7424 */ /* 0x000fe400078e00ff */
[----:B------:R-:W-:-:S07]  /*17da0*/  IMAD.MOV.U32 R3, RZ, RZ, R14 ;  /* 0x000000ffff037224 */ /* 0x000fce00078e000e */
[----:B------:R-:W-:Y:S05]  /*17db0*/  WARPSYNC.COLLECTIVE R15, `(.L_x_1182) ;  /* 0x000000000f087348 */ /* 0x000fea0003c00000 */
[----:B------:R0:W1:Y:S02]  /*17dc0*/  SHFL.IDX P6, R14, R13, R12, R11 ;  /* 0x0000000c0d0e7389 */ /* 0x00006400000c000b */
[----:B01----:R-:W-:Y:S01]  /*17dd0*/  ENDCOLLECTIVE ;  /* 0x000000000000791b */ /* 0x003fe20003800000 */
.L_x_1182:
[----:B------:R-:W-:Y:S02]  /*17de0*/  ULDC UR4, c[0x0][0x2f4] ;  /* 0x0000bd0000047ab9 */ /* 0x000fe40000000800 */
[----:B------:R-:W-:Y:S02]  /*17df0*/  ISETP.GE.AND P1, PT, R34, UR4, PT ;  /* 0x0000000422007c0c */ /* 0x000fe4000bf26270 */
[----:B------:R-:W-:Y:S02]  /*17e00*/  ISETP.GE.AND P0, PT, R33, UR4, PT ;  /* 0x0000000421007c0c */ /* 0x000fe4000bf06270 */
[----:B------:R-:W-:Y:S02]  /*17e10*/  ISETP.GE.AND P2, PT, R23, UR4, PT ;  /* 0x0000000417007c0c */ /* 0x000fe4000bf46270 */
[C---:B------:R-:W-:Y:S02]  /*17e20*/  ISETP.LT.OR P4, PT, R5.reuse, 0x1, P1 ;  /* 0x000000010500780c */ /* 0x040fe40000f81670 */
[----:B------:R-:W-:-:S02]  /*17e30*/  ISETP.LT.OR P3, PT, R5, 0x1, P2 ;  /* 0x000000010500780c */ /* 0x000fc40001761670 */
[----:B------:R-:W-:Y:S01]  /*17e40*/  ISETP.LT.OR P5, PT, R5, 0x1, P0 ;  /* 0x000000010500780c */ /* 0x000fe200007a1670 */
[----:B------:R-:W-:Y:S02]  /*17e50*/  IMAD.MOV.U32 R13, RZ, RZ, R18 ;  /* 0x000000ffff0d7224 */ /* 0x000fe400078e0012 */
[----:B------:R-:W-:Y:S02]  /*17e60*/  IMAD.MOV.U32 R12, RZ, RZ, 0x1 ;  /* 0x00000001ff0c7424 */ /* 0x000fe400078e00ff */
[----:B------:R-:W-:-:S08]  /*17e70*/  IMAD.MOV.U32 R2, RZ, RZ, R14 ;  /* 0x000000ffff027224 */ /* 0x000fd000078e000e */
[----:B------:R-:W-:Y:S05]  /*17e80*/  WARPSYNC.COLLECTIVE R15, `(.L_x_1183) ;  /* 0x000000000f087348 */ /* 0x000fea0003c00000 */
[----:B------:R0:W1:Y:S02]  /*17e90*/  SHFL.IDX P6, R14, R13, R12, R11 ;  /* 0x0000000c0d0e7389 */ /* 0x00006400000c000b */
[----:B01----:R-:W-:Y:S01]  /*17ea0*/  ENDCOLLECTIVE ;  /* 0x000000000000791b */ /* 0x003fe20003800000 */
.L_x_1183:
        /* <DEDUP_REMOVED lines=10> */
[----:B------:R-:W-:Y:S01]  /*17f50*/  ISETP.LT.OR P5, PT, R5, 0x11, P0 ;  /* 0x000000110500780c */ /* 0x000fe200007a1670 */
[----:B------:R-:W-:-:S12]  /*17f60*/  IMAD.MOV.U32 R6, RZ, RZ, R14 ;  /* 0x000000ffff067224 */ /* 0x000fd800078e000e */
[----:B0-----:R-:W-:Y:S05]  /*17f70*/  WARPSYNC.COLLECTIVE R15, `(.L_x_1184) ;  /* 0x000000000f087348 */ /* 0x001fea0003c00000 */
[----:B------:R1:W2:Y:S02]  /*17f80*/  SHFL.IDX P6, R14, R13, R12, R11 ;  /* 0x0000000c0d0e7389 */ /* 0x0002a400000c000b */
[----:B012---:R-:W-:Y:S01]  /*17f90*/  ENDCOLLECTIVE ;  /* 0x000000000000791b */ /* 0x007fe20003800000 */
.L_x_1184:
[----:B------:R-:W-:Y:S02]  /*17fa0*/  IMAD.MOV.U32 R3, RZ, RZ, R6 ;  /* 0x000000ffff037224 */ /* 0x000fe400078e0006 */
[----:B------:R-:W-:Y:S02]  /*17fb0*/  IMAD.MOV.U32 R13, RZ, RZ, R18 ;  /* 0x000000ffff0d7224 */ /* 0x000fe400078e0012 */
[----:B------:R-:W-:Y:S01]  /*17fc0*/  IMAD.MOV.U32 R12, RZ, RZ, 0x2 ;  /* 0x00000002ff0c7424 */ /* 0x000fe200078e00ff */
[----:B------:R-:W-:-:S07]  /*17fd0*/  MOV R2, R14 ;  /* 0x0000000e00027202 */ /* 0x000fce0000000f00 */
[----:B------:R-:W-:Y:S05]  /*17fe0*/  WARPSYNC.COLLECTIVE R15, `(.L_x_1185) ;  /* 0x000000000f087348 */ /* 0x000fea0003c00000 */
[----:B------:R0:W1:Y:S02]  /*17ff0*/  SHFL.IDX P6, R14, R13, R12, R11 ;  /* 0x0000000c0d0e7389 */ /* 0x00006400000c000b */
[----:B01----:R-:W-:Y:S01]  /*18000*/  ENDCOLLECTIVE ;  /* 0x000000000000791b */ /* 0x003fe20003800000 */
.L_x_1185:
        /* <DEDUP_REMOVED lines=15> */
.L_x_1186:
[----:B------:R-:W-:Y:S02]  /*18100*/  IMAD.MOV.U32 R3, RZ, RZ, R7 ;  /* 0x000000ffff037224 */ /* 0x000fe400078e0007 */
[----:B------:R-:W-:Y:S02]  /*18110*/  IMAD.MOV.U32 R13, RZ, RZ, R18 ;  /* 0x000000ffff0d7224 */ /* 0x000fe400078e0012 */
[----:B------:R-:W-:Y:S02]  /*18120*/  IMAD.MOV.U32 R12, RZ, RZ, 0x3 ;  /* 0x00000003ff0c7424 */ /* 0x000fe400078e00ff */
[----:B------:R-:W-:-:S07]  /*18130*/  IMAD.MOV.U32 R8, RZ, RZ, R14 ;  /* 0x000000ffff087224 */ /* 0x000fce00078e000e */
[----:B------:R-:W-:Y:S05]  /*18140*/  WARPSYNC.COLLECTIVE R15, `(.L_x_1187) ;  /* 0x000000000f087348 */ /* 0x000fea0003c00000 */
[----:B------:R0:W1:Y:S02]  /*18150*/  SHFL.IDX P6, R14, R13, R12, R11 ;  /* 0x0000000c0d0e7389 */ /* 0x00006400000c000b */
[----:B01----:R-:W-:Y:S01]  /*18160*/  ENDCOLLECTIVE ;  /* 0x000000000000791b */ /* 0x003fe20003800000 */
.L_x_1187:
[----:B------:R-:W-:-:S04]  /*18170*/  IMAD.MOV.U32 R2, RZ, RZ, R8 ;  /* 0x000000ffff027224 */ /* 0x000fc800078e0008 */
[----:B------:R-:W-:-:S05]  /*18180*/  IMAD.WIDE.U32 R2, R23, 0x2, R2 ;  /* 0x0000000217027825 */ /* 0x000fca00078e0002 */
[----:B------:R-:W-:Y:S01]  /*18190*/  @!PT LDS RZ, [RZ] ;  /* 0x00000000fffff984 */ /* 0x000fe20000000800 */
[----:B------:R-:W-:Y:S01]  /*181a0*/  @!PT LDS RZ, [RZ] ;  /* 0x00000000fffff984 */ /* 0x000fe20000000800 */
[----:B------:R-:W-:Y:S01]  /*181b0*/  @!PT LDS RZ, [RZ] ;  /* 0x00000000fffff984 */ /* 0x000fe20000000800 */
[----:B------:R0:W-:Y:S01]  /*181c0*/  LDGSTS.E.BYPASS.LTC128B.128 [R4+0x1400], desc[UR36][R2.64], !P3 ;  /* 0x0140000002047fae */ /* 0x0001e2000d901d64 */
[C---:B------:R-:W-:Y:S01]  /*181d0*/  ISETP.LT.OR P3, PT, R5.reuse, 0x31, P2 ;  /* 0x000000310500780c */ /* 0x040fe20001761670 */
[----:B------:R-:W-:Y:S02]  /*181e0*/  IMAD.MOV.U32 R13, RZ, RZ, R17 ;  /* 0x000000ffff0d7224 */ /* 0x000fe400078e0011 */
        /* <DEDUP_REMOVED lines=8> */
.L_x_1188:
[----:B------:R-:W-:Y:S02]  /*18270*/  IMAD.MOV.U32 R3, RZ, RZ, R6 ;  /* 0x000000ffff037224 */ /* 0x000fe400078e0006 */
[----:B------:R-:W-:Y:S02]  /*18280*/  IMAD.MOV.U32 R6, RZ, RZ, RZ ;  /* 0x000000ffff067224 */ /* 0x000fe400078e00ff */
[----:B------:R-:W-:Y:S02]  /*18290*/  IMAD.MOV.U32 R13, RZ, RZ, R18 ;  /* 0x000000ffff0d7224 */ /* 0x000fe400078e0012 */
[----:B------:R-:W-:Y:S02]  /*182a0*/  IMAD.MOV.U32 R12, RZ, RZ, 0x4 ;  /* 0x00000004ff0c7424 */ /* 0x000fe400078e00ff */
[----:B------:R-:W-:-:S07]  /*182b0*/  IMAD.MOV.U32 R2, RZ, RZ, R14 ;  /* 0x000000ffff027224 */ /* 0x000fce00078e000e */
[----:B------:R-:W-:Y:S05]  /*182c0*/  WARPSYNC.COLLECTIVE R15, `(.L_x_1189) ;  /* 0x000000000f087348 */ /* 0x000fea0003c00000 */
[----:B------:R0:W1:Y:S02]  /*182d0*/  SHFL.IDX P6, R14, R13, R12, R11 ;  /* 0x0000000c0d0e7389 */ /* 0x00006400000c000b */
[----:B01----:R-:W-:Y:S01]  /*182e0*/  ENDCOLLECTIVE ;  /* 0x000000000000791b */ /* 0x003fe20003800000 */
.L_x_1189:
        /* <DEDUP_REMOVED lines=15> */
.L_x_1190:
[----:B------:R-:W-:Y:S01]  /*183e0*/  IMAD.MOV.U32 R3, RZ, RZ, R7 ;  /* 0x000000ffff037224 */ /* 0x000fe200078e0007 */
[----:B------:R-:W-:Y:S01]  /*183f0*/  MOV R13, R18 ;  /* 0x00000012000d7202 */ /* 0x000fe20000000f00 */
[----:B------:R-:W-:Y:S02]  /*18400*/  IMAD.MOV.U32 R12, RZ, RZ, 0x5 ;  /* 0x00000005ff0c7424 */ /* 0x000fe400078e00ff */
[----:B------:R-:W-:-:S07]  /*18410*/  IMAD.MOV.U32 R8, RZ, RZ, R14 ;  /* 0x000000ffff087224 */ /* 0x000fce00078e000e */
[----:B------:R-:W-:Y:S05]  /*18420*/  WARPSYNC.COLLECTIVE R15, `(.L_x_1191) ;  /* 0x000000000f087348 */ /* 0x000fea0003c00000 */
[----:B------:R0:W1:Y:S02]  /*18430*/  SHFL.IDX P6, R14, R13, R12, R11 ;  /* 0x0000000c0d0e7389 */ /* 0x00006400000c000b */
[----:B01----:R-:W-:Y:S01]  /*18440*/  ENDCOLLECTIVE ;  /* 0x000000000000791b */ /* 0x003fe20003800000 */
.L_x_1191:
[----:B------:R-:W-:-:S04]  /*18450*/  IMAD.MOV.U32 R2, RZ, RZ, R8 ;  /* 0x000000ffff027224 */ /* 0x000fc800078e0008 */
[----:B------:R-:W-:-:S05]  /*18460*/  IMAD.WIDE.U32 R2, R23, 0x2, R2 ;  /* 0x0000000217027825 */ /* 0x000fca00078e0002 */
        /* <DEDUP_REMOVED lines=11> */
.L_x_1192:
[----:B------:R-:W-:Y:S05]  /*18520*/  BRA `(.L_x_1193) ;  /* 0xffffffc800d07947 */ /* 0x000fea000383ffff */
.L_x_1103:
[----:B0-----:R0:W1:Y:S02]  /*18530*/  SYNCS.PHASECHK.TRANS64.TRYWAIT P0, [R7+URZ+0x30820], R6 ;  /* 0x03082006070075a7 */ /* 0x001064000800017f */
[----:B-1----:R-:W-:Y:S05]  /*18540*/  @!P0 NANOSLEEP.SYNCS 0x989680 ;  /* 0x009896800000895d */ /* 0x002fea0003900000 */
[----:B------:R-:W1:Y:S02]  /*18550*/  @!P0 SYNCS.PHASECHK.TRANS64 P0, [R7+URZ+0x30820], R6 ;  /* 0x03082006070085a7 */ /* 0x000e64000800007f */
[----:B-1----:R-:W-:Y:S05]  /*18560*/  @!P0 BRA `(.L_x_1103) ;  /* 0xfffffffc00f08947 */ /* 0x002fea000383ffff */
[----:B------:R-:W-:Y:S05]  /*18570*/  BRA `(.L_x_1194) ;  /* 0xffffffcc004c7947 */ /* 0x000fea000383ffff */
.L_x_1104:
[----:B------:R-:W1:Y:S01]  /*18580*/  S2R R2, SR_TID.X ;  /* 0x0000000000027919 */ /* 0x000e620000002100 */
[----:B------:R-:W-:Y:S01]  /*18590*/  BSSY B0, `(.L_x_1195) ;  /* 0x000000a000007945 */ /* 0x000fe20003800000 */
[----:B------:R-:W-:Y:S02]  /*185a0*/  IMAD.MOV.U32 R12, RZ, RZ, RZ ;  /* 0x000000ffff0c7224 */ /* 0x000fe400078e00ff */
[----:B------:R-:W-:Y:S02]  /*185b0*/  IMAD.MOV.U32 R11, RZ, RZ, 0x1f ;  /* 0x0000001fff0b7424 */ /* 0x000fe400078e00ff */
[----:B------:R-:W-:Y:S01]  /*185c0*/  IMAD.MOV.U32 R15, RZ, RZ, -0x1 ;  /* 0xffffffffff0f7424 */ /* 0x000fe200078e00ff */
[----:B-1----:R-:W-:-:S04]  /*185d0*/  SHF.R.U32.HI R2, RZ, 0x5, R2 ;  /* 0x00000005ff027819 */ /* 0x002fc80000011602 */
[----:B------:R-:W-:-:S05]  /*185e0*/  LOP3.LUT R2, R2, 0x3, RZ, 0xc0, !PT ;  /* 0x0000000302027812 */ /* 0x000fca00078ec0ff */
[----:B------:R-:W-:-:S07]  /*185f0*/  IMAD.MOV.U32 R13, RZ, RZ, R2 ;  /* 0x000000ffff0d7224 */ /* 0x000fce00078e0002 */
[----:B0----5:R-:W-:Y:S05]  /*18600*/  WARPSYNC.COLLECTIVE R15, `(.L_x_1196) ;  /* 0x000000000f087348 */ /* 0x021fea0003c00000 */
[----:B------:R1:W2:Y:S02]  /*18610*/  SHFL.IDX P6, R14, R13, R12, R11 ;  /* 0x0000000c0d0e7389 */ /* 0x0002a400000c000b */
[----:B012--5:R-:W-:Y:S01]  /*18620*/  ENDCOLLECTIVE ;  /* 0x000000000000791b */ /* 0x027fe20003800000 */
.L_x_1196:
[----:B------:R-:W-:Y:S05]  /*18630*/  BSYNC B0 ;  /* 0x0000000000007941 */ /* 0x000fea0003800000 */
.L_x_1195:
[----:B------:R-:W-:Y:S05]  /*18640*/  BRA `(.L_x_1197) ;  /* 0xffffffcc00307947 */ /* 0x000fea000383ffff */
.L_x_1105:
[----:B------:R-:W-:Y:S01]  /*18650*/  BSSY B0, `(.L_x_1198) ;  /* 0x0000006000007945 */ /* 0x000fe20003800000 */
[----:B------:R-:W-:-:S07]  /*18660*/  IMAD.MOV.U32 R15, RZ, RZ, -0x1 ;  /* 0xffffffffff0f7424 */ /* 0x000fce00078e00ff */
[----:B01---5:R-:W-:Y:S05]  /*18670*/  WARPSYNC.COLLECTIVE R15, `(.L_x_1199) ;  /* 0x000000000f0c7348 */ /* 0x023fea0003c00000 */
[----:B------:R-:W-:Y:S02]  /*18680*/  ELECT P6, UR62, PT ;  /* 0x00000000003e782f */ /* 0x000fe400038c0000 */
[----:B------:R-:W-:Y:S01]  /*18690*/  MOV R14, UR62 ;  /* 0x0000003e000e7c02 */ /* 0x000fe20008000f00 */
[----:B01---5:R-:W-:Y:S10]  /*186a0*/  ENDCOLLECTIVE ;  /* 0x000000000000791b */ /* 0x023ff40003800000 */
.L_x_1199:
[----:B------:R-:W-:Y:S05]  /*186b0*/  BSYNC B0 ;  /* 0x0000000000007941 */ /* 0x000fea0003800000 */
.L_x_1198:
[----:B------:R-:W-:Y:S05]  /*186c0*/  BRA `(.L_x_1200) ;  /* 0xffffffcc00247947 */ /* 0x000fea000383ffff */
.L_x_1107:
[----:B-1----:R1:W2:Y:S02]  /*186d0*/  SYNCS.PHASECHK.TRANS64.TRYWAIT P1, [R5+URZ+0x30840], R2 ;  /* 0x03084002050075a7 */ /* 0x0022a4000802017f */
[----:B--2---:R-:W-:Y:S05]  /*186e0*/  @!P1 NANOSLEEP.SYNCS 0x989680 ;  /* 0x009896800000995d */ /* 0x004fea0003900000 */
[----:B------:R-:W2:Y:S02]  /*186f0*/  @!P1 SYNCS.PHASECHK.TRANS64 P1, [R5+URZ+0x30840], R2 ;  /* 0x03084002050095a7 */ /* 0x000ea4000802007f */
[----:B--2---:R-:W-:Y:S05]  /*18700*/  @!P1 BRA `(.L_x_1107) ;  /* 0xfffffffc00f09947 */ /* 0x004fea000383ffff */
[----:B------:R-:W-:Y:S05]  /*18710*/  BRA `(.L_x_1201) ;  /* 0xffffffcc004c7947 */ /* 0x000fea000383ffff */
.L_x_1109:
[----:B0-----:R0:W2:Y:S02]  /*18720*/  SYNCS.PHASECHK.TRANS64.TRYWAIT P1, [R7+URZ+0x30840], R0 ;  /* 0x03084000070075a7 */ /* 0x0010a4000802017f */
[----:B--2---:R-:W-:Y:S05]  /*18730*/  @!P1 NANOSLEEP.SYNCS 0x989680 ;  /* 0x009896800000995d */ /* 0x004fea0003900000 */
[----:B------:R-:W2:Y:S02]  /*18740*/  @!P1 SYNCS.PHASECHK.TRANS64 P1, [R7+URZ+0x30840], R0 ;  /* 0x03084000070095a7 */ /* 0x000ea4000802007f */
[----:B--2---:R-:W-:Y:S05]  /*18750*/  @!P1 BRA `(.L_x_1109) ;  /* 0xfffffffc00f09947 */ /* 0x004fea000383ffff */
[----:B------:R-:W-:Y:S05]  /*18760*/  BRA `(.L_x_1202) ;  /* 0xffffffcc00587947 */ /* 0x000fea000383ffff */
.L_x_1111:
[----:B--2---:R2:W3:Y:S02]  /*18770*/  SYNCS.PHASECHK.TRANS64.TRYWAIT P1, [R5+URZ+0x30860], R2 ;  /* 0x03086002050075a7 */ /* 0x0044e4000802017f */
[----:B---3--:R-:W-:Y:S05]  /*18780*/  @!P1 NANOSLEEP.SYNCS 0x989680 ;  /* 0x009896800000995d */ /* 0x008fea0003900000 */
[----:B------:R-:W3:Y:S02]  /*18790*/  @!P1 SYNCS.PHASECHK.TRANS64 P1, [R5+URZ+0x30860], R2 ;  /* 0x03086002050095a7 */ /* 0x000ee4000802007f */
[----:B---3--:R-:W-:Y:S05]  /*187a0*/  @!P1 BRA `(.L_x_1111) ;  /* 0xfffffffc00f09947 */ /* 0x008fea000383ffff */
[----:B------:R-:W-:Y:S05]  /*187b0*/  BRA `(.L_x_1203) ;  /* 0xffffffcc00547947 */ /* 0x000fea000383ffff */
.L_x_1204:
        /* <DEDUP_REMOVED lines=12> */
.L_x_3214:


//--------------------- .text._ZN7cutlass13device_kernelIN5flash11enable_sm90INS1_16FlashAttnFwdSm90INS1_25CollectiveMainloopFwdSm90ILi2EN4cute5tupleIJNS5_1CILi1EEES8_S8_EEENS6_IJNS7_ILi128EEENS7_ILi96EEENS7_ILi192EEEEEELi192ENS_6half_tEfNS_4arch4Sm90ELb0ELb1ELb1ELb1ELb1ELb0ELb0ELb1ELb1ELb1ELb1ELb0EEENS1_21CollectiveEpilogueFwdINS6_IJSA_SC_SB_EEES9_SE_SG_Li256ELb1ELb1ELb1ELb0EEENS1_36VarlenDynamicPersistentTileSchedulerILi128ELi96ELi256ELi128ELb1ELb1ELb1ELb1ELb0ELb1EEEEEEEEEvNT_6ParamsE --------------------------
	.section	.text._ZN7cutlass13device_kernelIN5flash11enable_sm90INS1_16FlashAttnFwdSm90INS1_25CollectiveMainloopFwdSm90ILi2EN4cute5tupleIJNS5_1CILi1EEES8_S8_EEENS6_IJNS7_ILi128EEENS7_ILi96EEENS7_ILi192EEEEEELi192ENS_6half_tEfNS_4arch4Sm90ELb0ELb1ELb1ELb1ELb1ELb0ELb0ELb1ELb1ELb1ELb1ELb0EEENS1_21CollectiveEpilogueFwdINS6_IJSA_SC_SB_EEES9_SE_SG_Li256ELb1ELb1ELb1ELb0EEENS1_36VarlenDynamicPersistentTileSchedulerILi128ELi96ELi256ELi128ELb1ELb1ELb1ELb1ELb0ELb1EEEEEEEEEvNT_6ParamsE,"ax",@progbits
	.align	128
.text._ZN7cutlass13device_kernelIN5flash11enable_sm90INS1_16FlashAttnFwdSm90INS1_25CollectiveMainloopFwdSm90ILi2EN4cute5tupleIJNS5_1CILi1EEES8_S8_EEENS6_IJNS7_ILi128EEENS7_ILi96EEENS7_ILi192EEEEEELi192ENS_6half_tEfNS_4arch4Sm90ELb0ELb1ELb1ELb1ELb1ELb0ELb0ELb1ELb1ELb1ELb1ELb0EEENS1_21CollectiveEpilogueFwdINS6_IJSA_SC_SB_EEES9_SE_SG_Li256ELb1ELb1ELb1ELb0EEENS1_36VarlenDynamicPersistentTileSchedulerILi128ELi96ELi256ELi128ELb1ELb1ELb1ELb1ELb0ELb1EEEEEEEEEvNT_6ParamsE:
        .type           _ZN7cutlass13device_kernelIN5flash11enable_sm90INS1_16FlashAttnFwdSm90INS1_25CollectiveMainloopFwdSm90ILi2EN4cute5tupleIJNS5_1CILi1EEES8_S8_EEENS6_IJNS7_ILi128EEENS7_ILi96EEENS7_ILi192EEEEEELi192ENS_6half_tEfNS_4arch4Sm90ELb0ELb1ELb1ELb1ELb1ELb0ELb0ELb1ELb1ELb1ELb1ELb0EEENS1_21CollectiveEpilogueFwdINS6_IJSA_SC_SB_EEES9_SE_SG_Li256ELb1ELb1ELb1ELb0EEENS1_36VarlenDynamicPersistentTileSchedulerILi128ELi96ELi256ELi128ELb1ELb1ELb1ELb1ELb0ELb1EEEEEEEEEvNT_6ParamsE,@function
        .size           _ZN7cutlass13device_kernelIN5flash11enable_sm90INS1_16FlashAttnFwdSm90INS1_25CollectiveMainloopFwdSm90ILi2EN4cute5tupleIJNS5_1CILi1EEES8_S8_EEENS6_IJNS7_ILi128EEENS7_ILi96EEENS7_ILi192EEEEEELi192ENS_6half_tEfNS_4arch4Sm90ELb0ELb1ELb1ELb1ELb1ELb0ELb0ELb1ELb1ELb1ELb1ELb0EEENS1_21CollectiveEpilogueFwdINS6_IJSA_SC_SB_EEES9_SE_SG_Li256ELb1ELb1ELb1ELb0EEENS1_36VarlenDynamicPersistentTileSchedulerILi128ELi96ELi256ELi128ELb1ELb1ELb1ELb1ELb0ELb1EEEEEEEEEvNT_6ParamsE,(.L_x_3215 - _ZN7cutlass13device_kernelIN5flash11enable_sm90INS1_16FlashAttnFwdSm90INS1_25CollectiveMainloopFwdSm90ILi2EN4cute5tupleIJNS5_1CILi1EEES8_S8_EEENS6_IJNS7_ILi128EEENS7_ILi96EEENS7_ILi192EEEEEELi192ENS_6half_tEfNS_4arch4Sm90ELb0ELb1ELb1ELb1ELb1ELb0ELb0ELb1ELb1ELb1ELb1ELb0EEENS1_21CollectiveEpilogueFwdINS6_IJSA_SC_SB_EEES9_SE_SG_Li256ELb1ELb1ELb1ELb0EEENS1_36VarlenDynamicPersistentTileSchedulerILi128ELi96ELi256ELi128ELb1ELb1ELb1ELb1ELb0ELb1EEEEEEEEEvNT_6ParamsE)
        .other          _ZN7cutlass13device_kernelIN5flash11enable_sm90INS1_16FlashAttnFwdSm90INS1_25CollectiveMainloopFwdSm90ILi2EN4cute5tupleIJNS5_1CILi1EEES8_S8_EEENS6_IJNS7_ILi128EEENS7_ILi96EEENS7_ILi192EEEEEELi192ENS_6half_tEfNS_4arch4Sm90ELb0ELb1ELb1ELb1ELb1ELb0ELb0ELb1ELb1ELb1ELb1ELb0EEENS1_21CollectiveEpilogueFwdINS6_IJSA_SC_SB_EEES9_SE_SG_Li256ELb1ELb1ELb1ELb0EEENS1_36VarlenDynamicPersistentTileSchedulerILi128ELi96ELi256ELi128ELb1ELb1ELb1ELb1ELb0ELb1EEEEEEEEEvNT_6ParamsE,@"STO_CUDA_ENTRY STV_DEFAULT"
_ZN7cutlass13device_kernelIN5flash11enable_sm90INS1_16FlashAttnFwdSm90INS1_25CollectiveMainloopFwdSm90ILi2EN4cute5tupleIJNS5_1CILi1EEES8_S8_EEENS6_IJNS7_ILi128EEENS7_ILi96EEENS7_ILi192EEEEEELi192ENS_6half_tEfNS_4arch4Sm90ELb0ELb1ELb1ELb1ELb1ELb0ELb0ELb1ELb1ELb1ELb1ELb0EEENS1_21CollectiveEpilogueFwdINS6_IJSA_SC_SB_EEES9_SE_SG_Li256ELb1ELb1ELb1ELb0EEENS1_36VarlenDynamicPersistentTileSchedulerILi128ELi96ELi256ELi128ELb1ELb1ELb1ELb1ELb0ELb1EEEEEEEEEvNT_6ParamsE:
        /* <DEDUP_REMOVED lines=45> */
.L_x_1205:
        /* <DEDUP_REMOVED lines=22> */
.L_x_1206:
        /* <DEDUP_REMOVED lines=18> */
.L_x_1207:
        /* <DEDUP_REMOVED lines=22> */
.L_x_1208:
        /* <DEDUP_REMOVED lines=23> */
.L_x_1209:
        /* <DEDUP_REMOVED lines=10> */
.L_x_1211:
        /* <DEDUP_REMOVED lines=34> */
[----:B------:R-:W-:Y:S02]  /*0ae0*/  IMAD.IADD R3, R6, 0x1, -R3 ;  /* 0x0000000106037824 */ /* 0x000fe400078e0a03 */
[----:B------:R-:W-:Y:S02]  /*0af0*/  IMAD.IADD R11, R12, 0x1, -R11 ;  /* 0x000000010c0b7824 */ /* 0x000fe400078e0a0b */
[----:B------:R-:W-:-:S03]  /*0b00*/  IMAD R3, R3, 0x8, R4 ;  /* 0x0000000803037824 */ /* 0x000fc600078e0204 */
[----:B------:R-:W-:Y:S02]  /*0b10*/  LEA.HI R5, R11, R11, RZ, 0x1 ;  /* 0x0000000b0b057211 */ /* 0x000fe400078f08ff */
[----:B------:R0:W-:Y:S02]  /*0b20*/  STL [R1+0x10], R3 ;  /* 0x0000100301007387 */ /* 0x0001e40000100800 */
        /* <DEDUP_REMOVED lines=27> */
[----:B------:R-:W-:Y:S02]  /*0ce0*/  VIADD R218, R19, 0x8 ;  /* 0x0000000813da7836 */ /* 0x000fe40000000000 */
[----:B------:R-:W-:Y:S02]  /*0cf0*/  IMAD R7, R7, 0x10, R10 ;  /* 0x0000001007077824 */ /* 0x000fe400078e020a */
[----:B------:R-:W-:Y:S02]  /*0d00*/  VIADD R217, R19, 0x80 ;  /* 0x0000008013d97836 */ /* 0x000fe40000000000 */
[----:B------:R-:W-:-:S02]  /*0d10*/  IMAD R5, R2, 0x40, R7 ;  /* 0x0000004002057824 */ /* 0x000fc400078e0207 */
[----:B------:R-:W-:Y:S01]  /*0d20*/  IMAD.U32 R2, RZ, RZ, UR4 ;  /* 0x00000004ff027e24 */ /* 0x000fe2000f8e00ff */
[----:B------:R-:W-:Y:S01]  /*0d30*/  UMOV UR4, URZ ;  /* 0x0000003f00047c82 */ /* 0x000fe20008000000 */
[C---:B------:R-:W-:Y:S01]  /*0d40*/  VIADD R216, R19.reuse, 0x88 ;  /* 0x0000008813d87836 */ /* 0x040fe20000000000 */
[----:B------:R-:W-:Y:S01]  /*0d50*/  STL [R1+0xc], R5 ;  /* 0x00000c0501007387 */ /* 0x000fe20000100800 */
        /* <DEDUP_REMOVED lines=13> */
[----:B0-----:R-:W-:Y:S01]  /*0e30*/  SHF.R.S32.HI R2, RZ, 0x1f, R218 ;  /* 0x0000001fff027819 */ /* 0x001fe200000114da */
[C---:B------:R-:W-:Y:S01]  /*0e40*/  VIADD R207, R19.reuse, 0x10 ;  /* 0x0000001013cf7836 */ /* 0x040fe20000000000 */
[----:B------:R-:W-:Y:S01]  /*0e50*/  SHF.R.S32.HI R225, RZ, 0x1f, R212 ;  /* 0x0000001fffe17819 */ /* 0x000fe200000114d4 */
[C---:B------:R-:W-:Y:S01]  /*0e60*/  VIADD R206, R19.reuse, 0x28 ;  /* 0x0000002813ce7836 */ /* 0x040fe20000000000 */
[----:B------:R-:W-:Y:S01]  /*0e70*/  SHF.R.S32.HI R224, RZ, 0x1f, R211 ;  /* 0x0000001fffe07819 */ /* 0x000fe200000114d3 */
[C---:B------:R-:W-:Y:S01]  /*0e80*/  VIADD R205, R19.reuse, 0x30 ;  /* 0x0000003013cd7836 */ /* 0x040fe20000000000 */
[----:B------:R-:W-:Y:S01]  /*0e90*/  SHF.R.S32.HI R223, RZ, 0x1f, R210 ;  /* 0x0000001fffdf7819 */ /* 0x000fe200000114d2 */
[----:B------:R-:W-:-:S02]  /*0ea0*/  VIADD R204, R19, 0x38 ;  /* 0x0000003813cc7836 */ /* 0x000fc40000000000 */
[C---:B------:R-:W-:Y:S02]  /*0eb0*/  VIADD R203, R19.reuse, 0x40 ;  /* 0x0000004013cb7836 */ /* 0x040fe40000000000 */
[C---:B------:R-:W-:Y:S02]  /*0ec0*/  VIADD R202, R19.reuse, 0x48 ;  /* 0x0000004813ca7836 */ /* 0x040fe40000000000 */
[C---:B------:R-:W-:Y:S02]  /*0ed0*/  VIADD R201, R19.reuse, 0x50 ;  /* 0x0000005013c97836 */ /* 0x040fe40000000000 */
[C---:B------:R-:W-:Y:S02]  /*0ee0*/  VIADD R200, R19.reuse, 0x58 ;  /* 0x0000005813c87836 */ /* 0x040fe40000000000 */
[C---:B------:R-:W-:Y:S02]  /*0ef0*/  VIADD R199, R19.reuse, 0x60 ;  /* 0x0000006013c77836 */ /* 0x040fe40000000000 */
[----:B------:R-:W-:-:S02]  /*0f00*/  VIADD R198, R19, 0x68 ;  /* 0x0000006813c67836 */ /* 0x000fc40000000000 */
[C---:B------:R-:W-:Y:S02]  /*0f10*/  VIADD R197, R19.reuse, 0x70 ;  /* 0x0000007013c57836 */ /* 0x040fe40000000000 */
[----:B------:R-:W-:Y:S02]  /*0f20*/  VIADD R196, R19, 0x78 ;  /* 0x0000007813c47836 */ /* 0x000fe40000000000 */
[----:B------:R-:W-:-:S07]  /*0f30*/  IMAD R192, R4, 0x8, R5 ;  /* 0x0000000804c07824 */ /* 0x000fce00078e0205 */
.L_x_1323:
[----:B------:R-:W-:Y:S01]  /*0f40*/  ULDC.64 UR8, c[0x0][0xa28] ;  /* 0x00028a0000087ab9 */ /* 0x000fe20000000a00 */
[----:B0-23--:R-:W0:Y:S01]  /*0f50*/  LDC.64 R8, c[0x0][0x418] ;  /* 0x00010600ff087b82 */ /* 0x00de220000000a00 */
[----:B------:R-:W-:Y:S01]  /*0f60*/  UISETP.NE.U32.AND UP0, UPT, UR8, URZ, UPT ;  /* 0x0000003f0800728c */ /* 0x000fe2000bf05070 */
[----:B----4-:R-:W-:-:S03]  /*0f70*/  IMAD.MOV.U32 R6, RZ, RZ, RZ ;  /* 0x000000ffff067224 */ /* 0x010fc600078e00ff */
[----:B------:R-:W-:-:S03]  /*0f80*/  UISETP.NE.AND.EX UP0, UPT, UR9, URZ, UPT, UP0 ;  /* 0x0000003f0900728c */ /* 0x000fc6000bf05300 */
[----:B------:R-:W-:Y:S01]  /*0f90*/  ULDC.64 UR8, c[0x0][0xa18] ;  /* 0x0002860000087ab9 */ /* 0x000fe20000000a00 */
[----:B-1----:R-:W1:Y:S01]  /*0fa0*/  LDC R0, c[0x0][0x424] ;  /* 0x00010900ff007b82 */ /* 0x002e620000000800 */
[----:B------:R-:W-:Y:S01]  /*0fb0*/  UISETP.NE.U32.AND UP1, UPT, UR8, URZ, UPT ;  /* 0x0000003f0800728c */ /* 0x000fe2000bf25070 */
[----:B------:R-:W-:-:S03]  /*0fc0*/  PLOP3.LUT P0, PT, PT, PT, UP0, 0x80, 0x0 ;  /* 0x000000000000781c */ /* 0x000fc60003f0f008 */
[----:B------:R-:W-:-:S03]  /*0fd0*/  UISETP.NE.AND.EX UP1, UPT, UR9, URZ, UPT, UP1 ;  /* 0x0000003f0900728c */ /* 0x000fc6000bf25310 */
[----:B------:R-:W-:Y:S01]  /*0fe0*/  @UP0 ULDC.64 UR8, c[0x0][0xa28] ;  /* 0x00028a0000080ab9 */ /* 0x000fe20000000a00 */
[----:B------:R-:W2:Y:S01]  /*0ff0*/  LDC R17, c[0x0][0x2f0] ;  /* 0x0000bc00ff117b82 */ /* 0x000ea20000000800 */
[----:B------:R-:W-:Y:S01]  /*1000*/  @UP0 UIMAD.WIDE UR8, UR7, 0x4, UR8 ;  /* 0x00000004070808a5 */ /* 0x000fe2000f8e0208 */
[----:B------:R-:W-:-:S05]  /*1010*/  PLOP3.LUT P2, PT, PT, PT, UP1, 0x80, 0x0 ;  /* 0x000000000000781c */ /* 0x000fca0003f4f018 */
[----:B------:R-:W-:Y:S01]  /*1020*/  @UP1 ULDC.64 UR10, c[0x0][0xa18] ;  /* 0x00028600000a1ab9 */ /* 0x000fe20000000a00 */
[----:B------:R-:W-:Y:S02]  /*1030*/  IMAD.U32 R2, RZ, RZ, UR8 ;  /* 0x00000008ff027e24 */ /* 0x000fe4000f8e00ff */
[----:B------:R-:W-:Y:S01]  /*1040*/  IMAD.U32 R3, RZ, RZ, UR9 ;  /* 0x00000009ff037e24 */ /* 0x000fe2000f8e00ff */
[----:B------:R-:W-:Y:S02]  /*1050*/  @UP1 UIMAD.WIDE UR8, UR7, 0x4, UR10 ;  /* 0x00000004070818a5 */ /* 0x000fe4000f8e020a */
[----:B------:R-:W-:Y:S02]  /*1060*/  ULOP3.LUT UR4, UR5, 0xffff, URZ, 0xc0, !UPT ;  /* 0x0000ffff05047892 */ /* 0x000fe4000f8ec03f */
[----:B------:R3:W5:Y:S02]  /*1070*/  @P0 LDG.E R6, desc[UR36][R2.64] ;  /* 0x0000002402060981 */ /* 0x000764000c1e1900 */
[----:B------:R-:W-:-:S02]  /*1080*/  IMAD.U32 R4, RZ, RZ, UR8 ;  /* 0x00000008ff047e24 */ /* 0x000fc4000f8e00ff */
[----:B------:R-:W-:Y:S01]  /*1090*/  IMAD.U32 R5, RZ, RZ, UR9 ;  /* 0x00000009ff057e24 */ /* 0x000fe2000f8e00ff */
[----:B------:R-:W-:-:S04]  /*10a0*/  ULDC.64 UR8, c[0x0][0xa20] ;  /* 0x0002880000087ab9 */ /* 0x000fc80000000a00 */
[----:B------:R3:W5:Y:S01]  /*10b0*/  @P2 LDG.E R18, desc[UR36][R4.64] ;  /* 0x0000002404122981 */ /* 0x000762000c1e1900 */
[----:B0-----:R-:W-:Y:S01]  /*10c0*/  ISETP.NE.U32.AND P0, PT, R8, RZ, PT ;  /* 0x000000ff0800720c */ /* 0x001fe20003f05070 */
[----:B------:R-:W-:Y:S01]  /*10d0*/  IMAD.U32 R209, RZ, RZ, UR4 ;  /* 0x00000004ffd17e24 */ /* 0x000fe2000f8e00ff */
[----:B------:R-:W-:Y:S02]  /*10e0*/  ISETP.NE.U32.AND P1, PT, RZ, UR8, PT ;  /* 0x00000008ff007c0c */ /* 0x000fe4000bf25070 */
[----:B------:R-:W-:Y:S02]  /*10f0*/  ISETP.NE.AND.EX P0, PT, R9, RZ, PT, P0 ;  /* 0x000000ff0900720c */ /* 0x000fe40003f05300 */
[----:B------:R-:W-:Y:S02]  /*1100*/  ISETP.NE.AND.EX P1, PT, RZ, UR9, PT, P1 ;  /* 0x00000009ff007c0c */ /* 0x000fe4000bf25310 */
[----:B-1----:R-:W-:Y:S01]  /*1110*/  SEL R0, R0, 0x1, P0 ;  /* 0x0000000100007807 */ /* 0x002fe20000000000 */
[----:B---3--:R-:W-:Y:S10]  /*1120*/  @P2 BRA `(.L_x_1212) ;  /* 0x0000000000302947 */ /* 0x008ff40003800000 */
[----:B------:R-:W-:Y:S01]  /*1130*/  ULDC.64 UR8, c[0x0][0xa00] ;  /* 0x0002800000087ab9 */ /* 0x000fe20000000a00 */
[----:B-----5:R-:W0:Y:S01]  /*1140*/  LDC R18, c[0x0][0x288] ;  /* 0x0000a200ff127b82 */ /* 0x020e220000000800 */
[----:B------:R-:W-:-:S04]  /*1150*/  ISETP.NE.U32.AND P0, PT, RZ, UR8, PT ;  /* 0x00000008ff007c0c */ /* 0x000fc8000bf05070 */
[----:B------:R-:W-:-:S13]  /*1160*/  ISETP.NE.AND.EX P0, PT, RZ, UR9, PT, P0 ;  /* 0x00000009ff007c0c */ /* 0x000fda000bf05300 */
[----:B------:R-:W-:Y:S05]  /*1170*/  @!P0 BRA `(.L_x_1212) ;  /* 0x00000000001c8947 */ /* 0x000fea0003800000 */
[----:B------:R-:W-:Y:S02]  /*1180*/  ULDC.64 UR8, c[0x0][0xa00] ;  /* 0x0002800000087ab9 */ /* 0x000fe40000000a00 */
[----:B------:R-:W-:-:S06]  /*1190*/  UIMAD.WIDE UR8, UR7, 0x4, UR8 ;  /* 0x00000004070878a5 */ /* 0x000fcc000f8e0208 */
[----:B------:R-:W-:Y:S02]  /*11a0*/  IMAD.U32 R2, RZ, RZ, UR8 ;  /* 0x00000008ff027e24 */ /* 0x000fe4000f8e00ff */
[----:B------:R-:W-:-:S05]  /*11b0*/  IMAD.U32 R3, RZ, RZ, UR9 ;  /* 0x00000009ff037e24 */ /* 0x000fca000f8e00ff */
[----:B0-----:R-:W3:Y:S04]  /*11c0*/  LDG.E R18, desc[UR36][R2.64] ;  /* 0x0000002402127981 */ /* 0x001ee8000c1e1900 */
[----:B------:R-:W3:Y:S02]  /*11d0*/  LDG.E R5, desc[UR36][R2.64+0x4] ;  /* 0x0000042402057981 */ /* 0x000ee4000c1e1900 */
[----:B---3--:R-:W-:-:S07]  /*11e0*/  IMAD.IADD R18, R5, 0x1, -R18 ;  /* 0x0000000105127824 */ /* 0x008fce00078e0a12 */
.L_x_1212:
[----:B--2---:R-:W-:Y:S02]  /*11f0*/  IMAD R17, R0, R17, RZ ;  /* 0x0000001100117224 */ /* 0x004fe400078e02ff */
[----:B------:R-:W-:Y:S01]  /*1200*/  IMAD.U32 R220, RZ, RZ, UR7 ;  /* 0x00000007ffdc7e24 */ /* 0x000fe2000f8e00ff */
[----:B------:R-:W-:Y:S06]  /*1210*/  @!P1 BRA `(.L_x_1213) ;  /* 0x0000000000189947 */ /* 0x000fec0003800000 */
[----:B------:R-:W-:Y:S02]  /*1220*/  ULDC.64 UR8, c[0x0][0xa20] ;  /* 0x0002880000087ab9 */ /* 0x000fe40000000a00 */
[----:B------:R-:W-:-:S06]  /*1230*/  UIMAD.WIDE UR8, UR7, 0x4, UR8 ;  /* 0x00000004070878a5 */ /* 0x000fcc000f8e0208 */
[----:B------:R-:W-:Y:S02]  /*1240*/  IMAD.U32 R2, RZ, RZ, UR8 ;  /* 0x00000008ff027e24 */ /* 0x000fe4000f8e00ff */
[----:B------:R-:W-:-:S05]  /*1250*/  IMAD.U32 R3, RZ, RZ, UR9 ;  /* 0x00000009ff037e24 */ /* 0x000fca000f8e00ff */
[----:B------:R1:W5:Y:S01]  /*1260*/  LDG.E R17, desc[UR36][R2.64] ;  /* 0x0000002402117981 */ /* 0x000362000c1e1900 */
[----:B------:R-:W-:Y:S05]  /*1270*/  BRA `(.L_x_1214) ;  /* 0x00000000002c7947 */ /* 0x000fea0003800000 */
.L_x_1213:
        /* <DEDUP_REMOVED lines=9> */
[----:B------:R-:W2:Y:S02]  /*1310*/  LDG.E R0, desc[UR36][R2.64+0x4] ;  /* 0x0000042402007981 */ /* 0x000ea4000c1e1900 */
[----:B--2---:R-:W-:-:S07]  /*1320*/  IMAD.IADD R17, R0, 0x1, -R17 ;  /* 0x0000000100117824 */ /* 0x004fce00078e0a11 */
.L_x_1214:
[----:B------:R-:W-:Y:S01]  /*1330*/  ULDC UR4, c[0x0][0x448] ;  /* 0x0001120000047ab9 */ /* 0x000fe20000000800 */
[----:B-----5:R-:W-:Y:S01]  /*1340*/  IMAD.IADD R17, R17, 0x1, -R6 ;  /* 0x0000000111117824 */ /* 0x020fe200078e0a06 */
[----:B------:R-:W-:Y:S02]  /*1350*/  UISETP.NE.AND UP0, UPT, UR4, 0x1, UPT ;  /* 0x000000010400788c */ /* 0x000fe4000bf05270 */
[----:B------:R-:W-:Y:S02]  /*1360*/  USHF.L.U32 UR6, UR6, 0x7, URZ ;  /* 0x0000000706067899 */ /* 0x000fe4000800063f */
[----:B0-----:R-:W-:Y:S01]  /*1370*/  IADD3 R0, R17, 0x1, -R18 ;  /* 0x0000000111007810 */ /* 0x001fe20007ffe812 */
[----:B------:R-:W-:Y:S02]  /*1380*/  UP2UR UR7, UPR, URZ, 0x1 ;  /* 0x000000013f077883 */ /* 0x000fe40008000000 */
[----:B------:R-:W-:Y:S01]  /*1390*/  UIADD3 UR4, UR6, 0x7f, URZ ;  /* 0x0000007f06047890 */ /* 0x000fe2000fffe03f */
[----:B------:R-:W-:Y:S01]  /*13a0*/  R2UR UR10, R0 ;  /* 0x00000000000a72ca */ /* 0x000fe200000e0000 */
[----:B------:R-:W-:-:S02]  /*13b0*/  IMAD.U32 R23, RZ, RZ, UR6 ;  /* 0x00000006ff177e24 */ /* 0x000fc4000f8e00ff */
[----:B------:R-:W-:Y:S01]  /*13c0*/  @UP0 ULDC UR8, c[0x0][0x44c] ;  /* 0x0001130000080ab9 */ /* 0x000fe20000000800 */
[----:B------:R-:W-:Y:S01]  /*13d0*/  IMAD.U32 R22, RZ, RZ, UR7 ;  /* 0x00000007ff167e24 */ /* 0x000fe2000f8e00ff */
[----:B------:R-:W-:Y:S01]  /*13e0*/  UIMAD.WIDE.U32 UR8, UR4, UR8, URZ ;  /* 0x00000008040872a5 */ /* 0x000fe2000f8e003f */
[----:B------:R-:W-:Y:S01]  /*13f0*/  @UP0 ULDC UR11, c[0x0][0x450] ;  /* 0x00011400000b0ab9 */ /* 0x000fe20000000800 */
[----:B------:R-:W-:Y:S02]  /*1400*/  ULDC.64 UR6, c[0x0][0x9e0] ;  /* 0x0002780000067ab9 */ /* 0x000fe40000000a00 */
[----:B------:R-:W-:Y:S02]  /*1410*/  @UP0 USHF.R.U32.HI UR4, URZ, UR11, UR9 ;  /* 0x0000000b3f040299 */ /* 0x000fe40008011609 */
[----:B------:R-:W-:Y:S02]  /*1420*/  UISETP.GE.AND UP0, UPT, UR7, 0x1, UPT ;  /* 0x000000010700788c */ /* 0x000fe4000bf06270 */
[----:B------:R-:W-:-:S02]  /*1430*/  UIADD3 UR8, UR10, UR4, URZ ;  /* 0x000000040a087290 */ /* 0x000fc4000fffe03f */
[----:B------:R-:W-:Y:S02]  /*1440*/  UP2UR UR61, UPR, URZ, 0x1 ;  /* 0x000000013f3d7883 */ /* 0x000fe40008000000 */
[----:B------:R-:W-:Y:S01]  /*1450*/  PLOP3.LUT P0, PT, PT, PT, UP0, 0x40, 0x0 ;  /* 0x000000000000781c */ /* 0x000fe20003f0e808 */
[----:B------:R-:W-:-:S06]  /*1460*/  UIADD3 UR6, UR8, UR6, URZ ;  /* 0x0000000608067290 */ /* 0x000fcc000fffe03f */
[----:B------:R-:W-:-:S06]  /*1470*/  IMAD.U32 R0, RZ, RZ, UR6 ;  /* 0x00000006ff007e24 */ /* 0x000fcc000f8e00ff */
[----:B------:R-:W-:Y:S05]  /*1480*/  @P0 BRA `(.L_x_1215) ;  /* 0x0000000000400947 */ /* 0x000fea0003800000 */
        /* <DEDUP_REMOVED lines=10> */
.L_x_1216:
[----:B------:R-:W-:-:S11]  /*1530*/  UISETP.NE.AND UP0, UPT, UR7, 0x1, UPT ;  /* 0x000000010700788c */ /* 0x000fd6000bf05270 */
[----:B------:R-:W-:Y:S02]  /*1540*/  @UP0 ULDC.64 UR10, c[0x0][0x9e8] ;  /* 0x00027a00000a0ab9 */ /* 0x000fe40000000a00 */
[----:B------:R-:W-:-:S04]  /*1550*/  UIMAD.WIDE.U32 UR8, UR4, UR10, URZ ;  /* 0x0000000a040872a5 */ /* 0x000fc8000f8e003f */
[----:B------:R-:W-:-:S12]  /*1560*/  @UP0 USHF.R.U32.HI UR4, URZ, UR11, UR9 ;  /* 0x0000000b3f040299 */ /* 0x000fd80008011609 */
.L_x_1217:
[----:B------:R-:W-:-:S06]  /*1570*/  UIMAD UR4, UR4, UR7, UR7 ;  /* 0x00000007040472a4 */ /* 0x000fcc000f8e0207 */
[----:B------:R-:W-:-:S07]  /*1580*/  VIMNMX R0, R0, UR4, PT ;  /* 0x0000000400007c48 */ /* 0x000fce000bfe0100 */
.L_x_1215:
[----:B------:R-:W-:Y:S01]  /*1590*/  R2UR UR6, R22 ;  /* 0x00000000160672ca */ /* 0x000fe200000e0000 */
[----:B------:R-:W-:Y:S01]  /*15a0*/  IMAD.IADD R73, R17, 0x1, -R18 ;  /* 0x0000000111497824 */ /* 0x000fe200078e0a12 */
[----:B------:R-:W-:Y:S01]  /*15b0*/  R2UR UR4, R23 ;  /* 0x00000000170472ca */ /* 0x000fe200000e0000 */
[----:B-1----:R-:W-:Y:S02]  /*15c0*/  VIADD R2, R0, 0x5f ;  /* 0x0000005f00027836 */ /* 0x002fe40000000000 */
[----:B------:R-:W-:Y:S02]  /*15d0*/  VIADD R0, R17, 0x5f ;  /* 0x0000005f11007836 */ /* 0x000fe40000000000 */
[----:B------:R-:W-:-:S04]  /*15e0*/  IMAD.HI R2, R2, 0x2aaaaaab, RZ ;  /* 0x2aaaaaab02027827 */ /* 0x000fc800078e02ff */
[----:B------:R-:W-:Y:S01]  /*15f0*/  IMAD.HI R0, R0, 0x2aaaaaab, RZ ;  /* 0x2aaaaaab00007827 */ /* 0x000fe200078e02ff */
[----:B------:R-:W-:Y:S01]  /*1600*/  SHF.R.U32.HI R5, RZ, 0x1f, R2 ;  /* 0x0000001fff057819 */ /* 0x000fe20000011602 */
[----:B------:R-:W-:Y:S01]  /*1610*/  UISETP.NE.AND UP0, UPT, UR6, URZ, UPT ;  /* 0x0000003f0600728c */ /* 0x000fe2000bf05270 */
[----:B------:R-:W-:Y:S02]  /*1620*/  R2UR UR6, R73 ;  /* 0x00000000490672ca */ /* 0x000fe400000e0000 */
[----:B------:R-:W-:Y:S02]  /*1630*/  SHF.R.U32.HI R3, RZ, 0x1f, R0 ;  /* 0x0000001fff037819 */ /* 0x000fe40000011600 */
[----:B------:R-:W-:Y:S02]  /*1640*/  LEA.HI.SX32 R2, R2, R5, 0x1c ;  /* 0x0000000502027211 */ /* 0x000fe400078fe2ff */
[----:B------:R-:W-:-:S04]  /*1650*/  LEA.HI.SX32 R3, R0, R3, 0x1c ;  /* 0x0000000300037211 */ /* 0x000fc800078fe2ff */
        /* <DEDUP_REMOVED lines=21> */
.L_x_1219:
[----:B------:R-:W-:-:S11]  /*17b0*/  UISETP.NE.AND UP0, UPT, UR7, 0x1, UPT ;  /* 0x000000010700788c */ /* 0x000fd6000bf05270 */
[----:B------:R-:W-:Y:S02]  /*17c0*/  @UP0 ULDC.64 UR10, c[0x0][0x9e8] ;  /* 0x00027a00000a0ab9 */ /* 0x000fe40000000a00 */
[----:B------:R-:W-:-:S04]  /*17d0*/  UIMAD.WIDE.U32 UR8, UR4, UR10, URZ ;  /* 0x0000000a040872a5 */ /* 0x000fc8000f8e003f */
[----:B------:R-:W-:-:S12]  /*17e0*/  @UP0 USHF.R.U32.HI UR4, URZ, UR11, UR9 ;  /* 0x0000000b3f040299 */ /* 0x000fd80008011609 */
.L_x_1220:
[----:B------:R-:W-:-:S04]  /*17f0*/  UIMAD UR4, UR4, UR7, URZ ;  /* 0x00000007040472a4 */ /* 0x000fc8000f8e023f */
[----:B------:R-:W-:-:S04]  /*1800*/  UISETP.LT.AND UP0, UPT, UR6, UR4, UPT ;  /* 0x000000040600728c */ /* 0x000fc8000bf01270 */
[----:B------:R-:W-:-:S12]  /*1810*/  USEL UR6, UR6, UR4, !UP0 ;  /* 0x0000000406067287 */ /* 0x000fd8000c000000 */
.L_x_1218:
[----:B------:R-:W-:-:S04]  /*1820*/  UIMAD.WIDE UR6, UR6, 0x2aaaaaab, URZ ;  /* 0x2aaaaaab060678a5 */ /* 0x000fc8000f8e023f */
[----:B------:R-:W-:-:S04]  /*1830*/  USHF.R.U32.HI UR4, URZ, 0x1f, UR7 ;  /* 0x0000001f3f047899 */ /* 0x000fc80008011607 */
[----:B------:R-:W-:Y:S02]  /*1840*/  ULEA.HI.SX32 UR7, UR7, UR4, 0x1c ;  /* 0x0000000407077291 */ /* 0x000fe4000f8fe23f */
[----:B------:R-:W-:Y:S02]  /*1850*/  ULOP3.LUT UR4, UR5, 0xff000000, URZ, 0xc0, !UPT ;  /* 0xff00000005047892 */ /* 0x000fe4000f8ec03f */
[----:B------:R-:W-:Y:S02]  /*1860*/  UISETP.LT.AND UP0, UPT, URZ, UR7, UPT ;  /* 0x000000073f00728c */ /* 0x000fe4000bf01270 */
[----:B------:R-:W-:Y:S02]  /*1870*/  ULOP3.LUT UR5, UR5, 0xff0000, URZ, 0xc0, !UPT ;  /* 0x00ff000005057892 */ /* 0x000fe4000f8ec03f */
[----:B------:R-:W-:Y:S02]  /*1880*/  USEL UR9, URZ, UR7, !UP0 ;  /* 0x000000073f097287 */ /* 0x000fe4000c000000 */
[----:B------:R-:W-:-:S04]  /*1890*/  USHF.R.U32.HI UR4, URZ, 0x8, UR4 ;  /* 0x000000083f047899 */ /* 0x000fc80008011604 */
[----:B------:R-:W-:Y:S01]  /*18a0*/  ISETP.GT.AND P0, PT, R72, UR9, PT ;  /* 0x0000000948007c0c */ /* 0x000fe2000bf04270 */
[----:B------:R-:W-:-:S03]  /*18b0*/  ULEA.HI UR5, UR5, UR4, URZ, 0x10 ;  /* 0x0000000405057291 */ /* 0x000fc6000f8f803f */
[----:B------:R-:W-:Y:S01]  /*18c0*/  UMOV UR4, URZ ;  /* 0x0000003f00047c82 */ /* 0x000fe20008000000 */
[----:B------:R-:W-:Y:S02]  /*18d0*/  ULOP3.LUT UR6, UR5, 0xff, URZ, 0xc0, !UPT ;  /* 0x000000ff05067892 */ /* 0x000fe4000f8ec03f */
[----:B------:R-:W-:-:S04]  /*18e0*/  USHF.R.U32.HI UR5, URZ, 0x10, UR5 ;  /* 0x000000103f057899 */ /* 0x000fc80008011605 */
[----:B------:R-:W-:Y:S02]  /*18f0*/  IMAD.U32 R208, RZ, RZ, UR6 ;  /* 0x00000006ffd07e24 */ /* 0x000fe4000f8e00ff */
[----:B------:R-:W-:Y:S01]  /*1900*/  IMAD.U32 R195, RZ, RZ, UR5 ;  /* 0x00000005ffc37e24 */ /* 0x000fe2000f8e00ff */
[----:B------:R-:W-:Y:S06]  /*1910*/  @!P0 BRA `(.L_x_1221) ;  /* 0x00000000009c8947 */ /* 0x000fec0003800000 */
[----:B------:R-:W-:Y:S01]  /*1920*/  R2UR UR5, R195 ;  /* 0x00000000c30572ca */ /* 0x000fe200000e0000 */
[----:B------:R-:W-:-:S12]  /*1930*/  ULDC UR4, c[0x0][0x9f0] ;  /* 0x00027c0000047ab9 */ /* 0x000fd80000000800 */
[----:B------:R-:W-:-:S04]  /*1940*/  UISETP.NE.AND UP0, UPT, UR5, URZ, UPT ;  /* 0x0000003f0500728c */ /* 0x000fc8000bf05270 */
[----:B------:R-:W-:-:S03]  /*1950*/  USEL UR10, UR5, UR4, UP0 ;  /* 0x00000004050a7287 */ /* 0x000fc60008000000 */
[----:B------:R-:W-:-:S03]  /*1960*/  UMOV UR4, URZ ;  /* 0x0000003f00047c82 */ /* 0x000fc60008000000 */
[----:B------:R-:W-:-:S05]  /*1970*/  IMAD.U32 R5, RZ, RZ, UR10 ;  /* 0x0000000aff057e24 */ /* 0x000fca000f8e00ff */
[----:B------:R-:W-:-:S04]  /*1980*/  IABS R0, R5 ;  /* 0x0000000500007213 */ /* 0x000fc80000000000 */
[----:B------:R-:W-:Y:S02]  /*1990*/  R2UR UR11, R0 ;  /* 0x00000000000b72ca */ /* 0x000fe400000e0000 */
[----:B------:R-:W-:Y:S02]  /*19a0*/  IADD3 R0, R5, -0x1, R72 ;  /* 0xffffffff05007810 */ /* 0x000fe40007ffe048 */
[----:B------:R-:W-:Y:S02]  /*19b0*/  IABS R5, R5 ;  /* 0x0000000500057213 */ /* 0x000fe40000000000 */
[----:B------:R-:W-:-:S03]  /*19c0*/  R2UR UR6, R0 ;  /* 0x00000000000672ca */ /* 0x000fc600000e0000 */
[----:B------:R-:W-:-:S04]  /*19d0*/  IMAD.MOV R5, RZ, RZ, -R5 ;  /* 0x000000ffff057224 */ /* 0x000fc800078e0a05 */
        /* <DEDUP_REMOVED lines=27> */
.L_x_1221:
[----:B------:R-:W-:Y:S01]  /*1b90*/  R2UR UR5, R208 ;  /* 0x00000000d00572ca */ /* 0x000fe200000e0000 */
[----:B------:R-:W-:Y:S01]  /*1ba0*/  IMAD.U32 R3, RZ, RZ, UR4 ;  /* 0x00000004ff037e24 */ /* 0x000fe2000f8e00ff */
[----:B------:R-:W-:Y:S01]  /*1bb0*/  PLOP3.LUT P0, PT, PT, PT, PT, 0x80, 0x0 ;  /* 0x000000000000781c */ /* 0x000fe20003f0f070 */
[----:B------:R-:W-:Y:S01]  /*1bc0*/  IMAD.MOV.U32 R2, RZ, RZ, RZ ;  /* 0x000000ffff027224 */ /* 0x000fe200078e00ff */
[----:B------:R-:W-:Y:S01]  /*1bd0*/  CS2R R118, SRZ ;  /* 0x0000000000767805 */ /* 0x000fe2000001ff00 */
[----:B------:R-:W-:Y:S01]  /*1be0*/  IMAD.MOV.U32 R0, RZ, RZ, RZ ;  /* 0x000000ffff007224 */ /* 0x000fe200078e00ff */
[----:B------:R-:W-:Y:S02]  /*1bf0*/  CS2R R116, SRZ ;  /* 0x0000000000747805 */ /* 0x000fe4000001ff00 */
[----:B------:R-:W-:Y:S02]  /*1c00*/  CS2R R114, SRZ ;  /* 0x0000000000727805 */ /* 0x000fe4000001ff00 */
[----:B------:R-:W-:-:S02]  /*1c10*/  CS2R R112, SRZ ;  /* 0x0000000000707805 */ /* 0x000fc4000001ff00 */
[----:B------:R-:W-:Y:S02]  /*1c20*/  CS2R R110, SRZ ;  /* 0x00000000006e7805 */ /* 0x000fe4000001ff00 */
[----:B------:R-:W-:Y:S02]  /*1c30*/  CS2R R108, SRZ ;  /* 0x00000000006c7805 */ /* 0x000fe4000001ff00 */
[----:B------:R-:W-:Y:S02]  /*1c40*/  CS2R R128, SRZ ;  /* 0x0000000000807805 */ /* 0x000fe4000001ff00 */
[----:B------:R-:W-:Y:S01]  /*1c50*/  CS2R R120, SRZ ;  /* 0x0000000000787805 */ /* 0x000fe2000001ff00 */
[----:B------:R-:W-:Y:S01]  /*1c60*/  UIMAD UR5, UR5, UR4, UR9 ;  /* 0x00000004050572a4 */ /* 0x000fe2000f8e0209 */
[----:B------:R-:W-:Y:S02]  /*1c70*/  CS2R R126, SRZ ;  /* 0x00000000007e7805 */ /* 0x000fe4000001ff00 */
[----:B------:R-:W-:-:S02]  /*1c80*/  CS2R R20, SRZ ;  /* 0x0000000000147805 */ /* 0x000fc4000001ff00 */
[----:B------:R-:W-:Y:S02]  /*1c90*/  CS2R R124, SRZ ;  /* 0x00000000007c7805 */ /* 0x000fe4000001ff00 */
[----:B------:R-:W-:Y:S02]  /*1ca0*/  CS2R R6, SRZ ;  /* 0x0000000000067805 */ /* 0x000fe4000001ff00 */
[----:B------:R-:W-:Y:S02]  /*1cb0*/  CS2R R94, SRZ ;  /* 0x00000000005e7805 */ /* 0x000fe4000001ff00 */
        /* <DEDUP_REMOVED lines=75> */
.L_x_1223:
[----:B------:R-:W2:Y:S01]  /*2170*/  LDL R2, [R1+0x14] ;  /* 0x0000140001027983 */ /* 0x000ea20000100800 */
[----:B------:R-:W-:-:S13]  /*2180*/  R2UR UR6, R221 ;  /* 0x00000000dd0672ca */ /* 0x000fda00000e0000 */
[----:B------:R-:W-:-:S04]  /*2190*/  ULEA.HI UR4, UR6, UR6, URZ, 0x1 ;  /* 0x0000000606047291 */ /* 0x000fc8000f8f083f */
[----:B------:R-:W-:-:S04]  /*21a0*/  ULOP3.LUT UR4, UR4, 0xfffffffe, URZ, 0xc0, !UPT ;  /* 0xfffffffe04047892 */ /* 0x000fc8000f8ec03f */
[----:B------:R-:W-:-:S06]  /*21b0*/  UIADD3 UR4, UR6, -UR4, URZ ;  /* 0x8000000406047290 */ /* 0x000fcc000fffe03f */
[----:B------:R-:W-:-:S05]  /*21c0*/  IMAD.U32 R0, RZ, RZ, UR4 ;  /* 0x00000004ff007e24 */ /* 0x000fca000f8e00ff */
[----:B------:R-:W-:-:S04]  /*21d0*/  SHF.L.U32 R0, R0, 0x1f, RZ ;  /* 0x0000001f00007819 */ /* 0x000fc800000006ff */
[----:B------:R-:W0:Y:S01]  /*21e0*/  SYNCS.PHASECHK.TRANS64.TRYWAIT P1, [UR60+0x30800], R0 ;  /* 0x03080000ff0075a7 */ /* 0x000e22000802017c */
[----:B--2---:R-:W-:-:S13]  /*21f0*/  R2UR UR5, R2 ;  /* 0x00000000020572ca */ /* 0x004fda00000e0000 */
[----:B------:R-:W-:-:S05]  /*2200*/  IMAD.U32 R2, RZ, RZ, UR5 ;  /* 0x00000005ff027e24 */ /* 0x000fca000f8e00ff */
[----:B------:R-:W-:Y:S01]  /*2210*/  ISETP.NE.AND P0, PT, R2, 0x3, PT ;  /* 0x000000030200780c */ /* 0x000fe20003f05270 */
[----:B0-----:R-:W-:-:S12]  /*2220*/  @!P1 BRA `(.L_x_1224) ;  /* 0x0000017c00f49947 */ /* 0x001fd80003800000 */
.L_x_1420:
[----:B------:R-:W-:Y:S05]  /*2230*/  @!P0 BRA `(.L_x_1225) ;  /* 0x0000000000048947 */ /* 0x000fea0003800000 */
[----:B------:R-:W-:Y:S01]  /*2240*/  BPT.TRAP 0x1 ;  /* 0x000000040000795c */ /* 0x000fe20000300000 */
.L_x_1225:
[----:B0-----:R-:W-:Y:S02]  /*2250*/  IMAD.U32 R3, RZ, RZ, UR38 ;  /* 0x00000026ff037e24 */ /* 0x001fe4000f8e00ff */
[----:B------:R-:W-:-:S03]  /*2260*/  IMAD.U32 R0, RZ, RZ, UR39 ;  /* 0x00000027ff007e24 */ /* 0x000fc6000f8e00ff */
[----:B------:R-:W-:Y:S02]  /*2270*/  LEA R3, R3, UR60, 0x3 ;  /* 0x0000003c03037c11 */ /* 0x000fe4000f8e18ff */
[----:B------:R-:W-:-:S04]  /*2280*/  SHF.L.U32 R0, R0, 0x1f, RZ ;  /* 0x0000001f00007819 */ /* 0x000fc800000006ff */
[----:B------:R0:W1:Y:S01]  /*2290*/  SYNCS.PHASECHK.TRANS64.TRYWAIT P1, [R3+URZ+0x30830], R0 ;  /* 0x03083000030075a7 */ /* 0x000062000802017f */
[----:B------:R-:W-:Y:S05]  /*22a0*/  @!P0 BRA `(.L_x_1226) ;  /* 0x0000000000048947 */ /* 0x000fea0003800000 */
[----:B------:R-:W-:Y:S01]  /*22b0*/  BPT.TRAP 0x1 ;  /* 0x000000040000795c */ /* 0x000fe20000300000 */
.L_x_1226:
[----:B-1----:R-:W-:Y:S05]  /*22c0*/  @P1 BRA `(.L_x_1227) ;  /* 0x0000000000081947 */ /* 0x002fea0003800000 */
[----:B------:R-:W1:Y:S02]  /*22d0*/  SYNCS.PHASECHK.TRANS64.TRYWAIT P1, [R3+URZ+0x30830], R0 ;  /* 0x03083000030075a7 */ /* 0x000e64000802017f */
[----:B-1----:R-:W-:Y:S05]  /*22e0*/  @!P1 BRA `(.L_x_1228) ;  /* 0x0000017c00dc9947 */ /* 0x002fea0003800000 */
.L_x_1227:
[----:B------:R-:W-:Y:S05]  /*22f0*/  WARPSYNC.ALL ;  /* 0x0000000000007948 */ /* 0x000fea0003800000 */
[----:B------:R-:W-:Y:S01]  /*2300*/  UIADD3 UR4, UR60, 0x1e400, URZ ;  /* 0x0001e4003c047890 */ /* 0x000fe2000fffe03f */
[----:B------:R-:W-:Y:S01]  /*2310*/  WARPGROUP.ARRIVE ;  /* 0x00000000000079c5 */ /* 0x000fe20000000000 */
[----:B------:R-:W-:Y:S01]  /*2320*/  UMOV UR9, 0x40000040 ;  /* 0x4000004000097882 */ /* 0x000fe20000000000 */
[----:B------:R-:W-:Y:S01]  /*2330*/  UMOV UR11, 0x40000040 ;  /* 0x40000040000b7882 */ /* 0x000fe20000000000 */
[----:B------:R-:W-:Y:S01]  /*2340*/  USHF.R.U32.HI UR4, URZ, 0x4, UR4 ;  /* 0x000000043f047899 */ /* 0x000fe20008011604 */
[----:B------:R-:W-:Y:S01]  /*2350*/  IMAD.U32 R5, RZ, RZ, UR9 ;  /* 0x00000009ff057e24 */ /* 0x000fe2000f8e00ff */
[----:B------:R-:W-:Y:S01]  /*2360*/  UMOV UR57, 0x40000040 ;  /* 0x4000004000397882 */ /* 0x000fe20000000000 */
[----:B------:R-:W-:Y:S01]  /*2370*/  UMOV UR59, 0x40000040 ;  /* 0x40000040003b7882 */ /* 0x000fe20000000000 */
[----:B------:R-:W-:Y:S01]  /*2380*/  ULOP3.LUT UR4, UR4, 0x3fff, URZ, 0xc0, !UPT ;  /* 0x00003fff04047892 */ /* 0x000fe2000f8ec03f */
[----:B------:R-:W-:Y:S01]  /*2390*/  UMOV UR53, 0x40000040 ;  /* 0x4000004000357882 */ /* 0x000fe20000000000 */
[----:B------:R-:W-:-:S02]  /*23a0*/  UMOV UR55, 0x40000040 ;  /* 0x4000004000377882 */ /* 0x000fc40000000000 */
[----:B------:R-:W-:Y:S02]  /*23b0*/  ULOP3.LUT UR5, UR4, 0x10000, URZ, 0xfc, !UPT ;  /* 0x0001000004057892 */ /* 0x000fe4000f8efc3f */
[----:B------:R-:W-:Y:S01]  /*23c0*/  ULOP3.LUT UR4, UR40, 0x10000, URZ, 0xfc, !UPT ;  /* 0x0001000028047892 */ /* 0x000fe2000f8efc3f */
[----:B------:R-:W-:Y:S01]  /*23d0*/  UMOV UR49, 0x40000040 ;  /* 0x4000004000317882 */ /* 0x000fe20000000000 */
[----:B------:R-:W-:Y:S02]  /*23e0*/  UMOV UR51, 0x40000040 ;  /* 0x4000004000337882 */ /* 0x000fe40000000000 */
[----:B------:R-:W-:Y:S01]  /*23f0*/  IMAD.U32 R7, RZ, RZ, UR5 ;  /* 0x00000005ff077e24 */ /* 0x000fe2000f8e00ff */
[----:B------:R-:W-:Y:S02]  /*2400*/  UIMAD UR5, UR38, 0x900, UR5 ;  /* 0x00000900260578a4 */ /* 0x000fe4000f8e0205 */
[----:B------:R-:W-:Y:S01]  /*2410*/  UMOV UR8, UR4 ;  /* 0x0000000400087c82 */ /* 0x000fe20008000000 */
[----:B------:R-:W-:Y:S01]  /*2420*/  UIADD3 UR56, UR4, 0x2, URZ ;  /* 0x0000000204387890 */ /* 0x000fe2000fffe03f */
[----:B------:R-:W-:Y:S01]  /*2430*/  IMAD.U32 R4, RZ, RZ, UR8 ;  /* 0x00000008ff047e24 */ /* 0x000fe2000f8e00ff */
[----:B------:R-:W-:-:S02]  /*2440*/  UIADD3 UR58, UR5, 0x2, URZ ;  /* 0x00000002053a7890 */ /* 0x000fc4000fffe03f */
[----:B------:R-:W-:Y:S01]  /*2450*/  UMOV UR10, UR5 ;  /* 0x00000005000a7c82 */ /* 0x000fe20008000000 */
[----:B------:R-:W-:Y:S01]  /*2460*/  UIADD3 UR52, UR4, 0x4, URZ ;  /* 0x0000000404347890 */ /* 0x000fe2000fffe03f */
[----:B------:R-:W-:Y:S01]  /*2470*/  HGMMA.64x96x16.F32 R24, gdesc[UR8], RZ, !UPT, gsb0 ;  /* 0x01600000081879f0 */ /* 0x000fe2000c0008ff */
[----:B------:R-:W-:Y:S02]  /*2480*/  UIADD3 UR54, UR5, 0x4, URZ ;  /* 0x0000000405367890 */ /* 0x000fe4000fffe03f */
[----:B------:R-:W-:Y:S02]  /*2490*/  UIADD3 UR48, UR4, 0x6, URZ ;  /* 0x0000000604307890 */ /* 0x000fe4000fffe03f */
[----:B------:R-:W-:Y:S02]  /*24a0*/  UIADD3 UR50, UR5, 0x6, URZ ;  /* 0x0000000605327890 */ /* 0x000fe4000fffe03f */
        /* <DEDUP_REMOVED lines=68> */
.L_x_1229:
[----:B------:R-:W-:Y:S01]  /*28f0*/  R2UR UR4, R22 ;  /* 0x00000000160472ca */ /* 0x000fe200000e0000 */
[----:B------:R-:W2:Y:S01]  /*2900*/  S2UR UR7, SR_CgaCtaId ;  /* 0x00000000000779c3 */ /* 0x000ea20000008800 */
[----:B------:R-:W-:Y:S01]  /*2910*/  R2UR UR6, R23 ;  /* 0x00000000170672ca */ /* 0x000fe200000e0000 */
[----:B------:R-:W-:Y:S01]  /*2920*/  ULDC UR5, c[0x0][0x9d8] ;  /* 0x0002760000057ab9 */ /* 0x000fe20000000800 */
[----:B------:R-:W-:Y:S01]  /*2930*/  UISETP.NE.AND UP0, UPT, UR61, URZ, UPT ;  /* 0x0000003f3d00728c */ /* 0x000fe2000bf05270 */
[----:B------:R-:W-:Y:S01]  /*2940*/  FMUL.FTZ R28, R28, UR5 ;  /* 0x000000051c1c7c20 */ /* 0x000fe20008410000 */
[----:B------:R-:W-:Y:S01]  /*2950*/  FMUL.FTZ R12, R30, UR5 ;  /* 0x000000051e0c7c20 */ /* 0x000fe20008410000 */
[----:B------:R-:W-:Y:S01]  /*2960*/  FMUL.FTZ R30, R50, UR5 ;  /* 0x00000005321e7c20 */ /* 0x000fe20008410000 */
[----:B------:R-:W-:Y:S01]  /*2970*/  FMUL.FTZ R25, R25, UR5 ;  /* 0x0000000519197c20 */ /* 0x000fe20008410000 */
[----:B------:R3:W4:Y:S01]  /*2980*/  MUFU.TANH R75, R28 ;  /* 0x0000001c004b7308 */ /* 0x0007220000002400 */
[----:B------:R-:W-:Y:S01]  /*2990*/  FMUL.FTZ R32, R32, UR5 ;  /* 0x0000000520207c20 */ /* 0x000fe20008410000 */
[----:B------:R-:W-:Y:S01]  /*29a0*/  FMUL.FTZ R33, R33, UR5 ;  /* 0x0000000521217c20 */ /* 0x000fe20008410000 */
[----:B------:R-:W-:Y:S01]  /*29b0*/  FMUL.FTZ R36, R36, UR5 ;  /* 0x0000000524247c20 */ /* 0x000fe20008410000 */
[----:B------:R-:W-:Y:S01]  /*29c0*/  UISETP.NE.AND UP1, UPT, UR4, URZ, UPT ;  /* 0x0000003f0400728c */ /* 0x000fe2000bf25270 */
[----:B------:R-:W-:Y:S01]  /*29d0*/  R2UR UR4, R3 ;  /* 0x00000000030472ca */ /* 0x000fe200000e0000 */
[----:B------:R-:W-:-:S02]  /*29e0*/  VIADD R2, R192, UR6 ;  /* 0x00000006c0027c36 */ /* 0x000fc40008000000 */
[----:B------:R-:W-:Y:S01]  /*29f0*/  FMUL.FTZ R40, R40, UR5 ;  /* 0x0000000528287c20 */ /* 0x000fe20008410000 */
[----:B------:R-:W-:Y:S01]  /*2a00*/  FMUL.FTZ R41, R41, UR5 ;  /* 0x0000000529297c20 */ /* 0x000fe20008410000 */
[----:B------:R-:W-:Y:S01]  /*2a10*/  FMUL.FTZ R8, R24, UR5 ;  /* 0x0000000518087c20 */ /* 0x000fe20008410000 */
[----:B------:R-:W-:Y:S01]  /*2a20*/  PLOP3.LUT P1, PT, PT, PT, UP1, 0x80, 0x0 ;  /* 0x000000000000781c */ /* 0x000fe20003f2f018 */
[----:B---3--:R-:W-:Y:S01]  /*2a30*/  IMAD.MOV.U32 R28, RZ, RZ, R2 ;  /* 0x000000ffff1c7224 */ /* 0x008fe200078e0002 */
[----:B------:R-:W-:Y:S01]  /*2a40*/  PLOP3.LUT P2, PT, PT, PT, UP1, 0x80, 0x0 ;  /* 0x000000000000781c */ /* 0x000fe20003f4f018 */
[----:B------:R3:W3:Y:S01]  /*2a50*/  MUFU.TANH R74, R25 ;  /* 0x00000019004a7308 */ /* 0x0006e20000002400 */
[----:B01----:R-:W-:Y:S01]  /*2a60*/  FMUL.FTZ R0, R26, UR5 ;  /* 0x000000051a007c20 */ /* 0x003fe20008410000 */
[----:B------:R-:W-:Y:S01]  /*2a70*/  @UP1 ULDC UR6, c[0x0][0x44c] ;  /* 0x0001130000061ab9 */ /* 0x000fe20000000800 */
[----:B------:R-:W-:Y:S01]  /*2a80*/  FMUL.FTZ R11, R27, UR5 ;  /* 0x000000051b0b7c20 */ /* 0x000fe20008410000 */
[----:B------:R-:W-:Y:S01]  /*2a90*/  FMUL.FTZ R13, R31, UR5 ;  /* 0x000000051f0d7c20 */ /* 0x000fe20008410000 */
[----:B------:R-:W-:Y:S01]  /*2aa0*/  UIADD3 UR4, UR4, 0x30840, URZ ;  /* 0x0003084004047890 */ /* 0x000fe2000fffe03f */
[----:B------:R-:W-:Y:S01]  /*2ab0*/  FMUL.FTZ R14, R34, UR5 ;  /* 0x00000005220e7c20 */ /* 0x000fe20008410000 */
[----:B------:R-:W-:Y:S01]  /*2ac0*/  FMUL.FTZ R15, R35, UR5 ;  /* 0x00000005230f7c20 */ /* 0x000fe20008410000 */
[----:B------:R0:W1:Y:S01]  /*2ad0*/  MUFU.TANH R77, R32 ;  /* 0x00000020004d7308 */ /* 0x0000620000002400 */
[----:B--2---:R-:W-:Y:S01]  /*2ae0*/  UPRMT UR4, UR7, 0x654, UR4 ;  /* 0x0000065407047896 */ /* 0x004fe20008000004 */
[----:B------:R-:W-:Y:S01]  /*2af0*/  @P1 IMAD.HI.U32 R3, R2, UR6, RZ ;  /* 0x0000000602031c27 */ /* 0x000fe2000f8e00ff */
[----:B------:R-:W-:-:S03]  /*2b00*/  @UP1 ULDC UR6, c[0x0][0x450] ;  /* 0x0001140000061ab9 */ /* 0x000fc60000000800 */
[----:B------:R-:W-:Y:S01]  /*2b10*/  FMUL.FTZ R20, R38, UR5 ;  /* 0x0000000526147c20 */ /* 0x000fe20008410000 */
[----:B------:R-:W-:Y:S01]  /*2b20*/  FMUL.FTZ R24, R42, UR5 ;  /* 0x000000052a187c20 */ /* 0x000fe20008410000 */
[----:B------:R-:W-:Y:S01]  /*2b30*/  FMUL.FTZ R21, R39, UR5 ;  /* 0x0000000527157c20 */ /* 0x000fe20008410000 */
[----:B------:R-:W-:Y:S01]  /*2b40*/  @P2 SHF.R.U32.HI R28, RZ, UR6, R3 ;  /* 0x00000006ff1c2c19 */ /* 0x000fe20008011603 */
[----:B------:R-:W-:Y:S01]  /*2b50*/  IMAD.MOV.U32 R3, RZ, RZ, -0x60 ;  /* 0xffffffa0ff037424 */ /* 0x000fe200078e00ff */
[----:B------:R2:W1:Y:S01]  /*2b60*/  MUFU.TANH R78, R33 ;  /* 0x00000021004e7308 */ /* 0x0004620000002400 */
[----:B---3--:R-:W-:Y:S01]  /*2b70*/  FMUL.FTZ R25, R43, UR5 ;  /* 0x000000052b197c20 */ /* 0x008fe20008410000 */
[----:B------:R-:W-:Y:S01]  /*2b80*/  FMUL.FTZ R44, R44, UR5 ;  /* 0x000000052c2c7c20 */ /* 0x000fe20008410000 */
[----:B------:R-:W3:Y:S01]  /*2b90*/  SHFL.IDX PT, R50, R28, RZ, 0x1c1f ;  /* 0x001c1fff1c327589 */ /* 0x000ee200000e0000 */
[----:B------:R-:W-:Y:S02]  /*2ba0*/  IMAD R6, R72, R3, 0x61 ;  /* 0x0000006148067424 */ /* 0x000fe400078e0203 */
[----:B------:R-:W-:Y:S01]  /*2bb0*/  FMUL.FTZ R45, R45, UR5 ;  /* 0x000000052d2d7c20 */ /* 0x000fe20008410000 */
[----:B------:R-:W-:Y:S01]  /*2bc0*/  FMUL.FTZ R26, R46, UR5 ;  /* 0x000000052e1a7c20 */ /* 0x000fe20008410000 */
[----:B------:R-:W-:Y:S01]  /*2bd0*/  FMUL.FTZ R27, R47, UR5 ;  /* 0x000000052f1b7c20 */ /* 0x000fe20008410000 */
[----:B------:R5:W1:Y:S01]  /*2be0*/  MUFU.TANH R79, R36 ;  /* 0x00000024004f7308 */ /* 0x000a620000002400 */
[----:B------:R-:W-:Y:S01]  /*2bf0*/  FMUL.FTZ R48, R48, UR5 ;  /* 0x0000000530307c20 */ /* 0x000fe20008410000 */
[----:B------:R-:W-:Y:S01]  /*2c00*/  FMUL.FTZ R31, R51, UR5 ;  /* 0x00000005331f7c20 */ /* 0x000fe20008410000 */
[----:B0-----:R-:W-:Y:S01]  /*2c10*/  FMUL.FTZ R32, R54, UR5 ;  /* 0x0000000536207c20 */ /* 0x001fe20008410000 */
[----:B------:R-:W-:Y:S01]  /*2c20*/  FMUL.FTZ R35, R55, UR5 ;  /* 0x0000000537237c20 */ /* 0x000fe20008410000 */
[----:B------:R-:W-:Y:S01]  /*2c30*/  FMUL.FTZ R56, R56, UR5 ;  /* 0x0000000538387c20 */ /* 0x000fe20008410000 */
[----:B------:R-:W-:Y:S01]  /*2c40*/  FMUL.FTZ R57, R57, UR5 ;  /* 0x0000000539397c20 */ /* 0x000fe20008410000 */
[----:B------:R-:W-:Y:S01]  /*2c50*/  FMUL.FTZ R58, R58, UR5 ;  /* 0x000000053a3a7c20 */ /* 0x000fe20008410000 */
[----:B------:R0:W1:Y:S01]  /*2c60*/  MUFU.TANH R81, R40 ;  /* 0x0000002800517308 */ /* 0x0000620000002400 */
[----:B--2---:R-:W-:Y:S01]  /*2c70*/  FMUL.FTZ R33, R59, UR5 ;  /* 0x000000053b217c20 */ /* 0x004fe20008410000 */
[----:B------:R-:W-:Y:S01]  /*2c80*/  FMUL.FTZ R60, R60, UR5 ;  /* 0x000000053c3c7c20 */ /* 0x000fe20008410000 */
[----:B------:R-:W-:Y:S01]  /*2c90*/  FMUL.FTZ R61, R61, UR5 ;  /* 0x000000053d3d7c20 */ /* 0x000fe20008410000 */
[----:B-----5:R-:W-:Y:S01]  /*2ca0*/  FMUL.FTZ R36, R62, UR5 ;  /* 0x000000053e247c20 */ /* 0x020fe20008410000 */
[----:B------:R-:W-:Y:S01]  /*2cb0*/  FMUL.FTZ R34, R63, UR5 ;  /* 0x000000053f227c20 */ /* 0x000fe20008410000 */
[----:B------:R-:W-:Y:S01]  /*2cc0*/  FMUL.FTZ R64, R64, UR5 ;  /* 0x0000000540407c20 */ /* 0x000fe20008410000 */
[----:B------:R-:W-:Y:S01]  /*2cd0*/  FMUL.FTZ R65, R65, UR5 ;  /* 0x0000000541417c20 */ /* 0x000fe20008410000 */
[----:B------:R2:W1:Y:S01]  /*2ce0*/  MUFU.TANH R82, R41 ;  /* 0x0000002900527308 */ /* 0x0004620000002400 */
[----:B------:R-:W-:Y:S01]  /*2cf0*/  FMUL.FTZ R38, R66, UR5 ;  /* 0x0000000542267c20 */ /* 0x000fe20008410000 */
[----:B0-----:R-:W-:Y:S01]  /*2d00*/  FMUL.FTZ R40, R67, UR5 ;  /* 0x0000000543287c20 */ /* 0x001fe20008410000 */
[----:B------:R-:W-:Y:S01]  /*2d10*/  FMUL.FTZ R68, R68, UR5 ;  /* 0x0000000544447c20 */ /* 0x000fe20008410000 */
[----:B------:R-:W-:Y:S01]  /*2d20*/  FMUL.FTZ R69, R69, UR5 ;  /* 0x0000000545457c20 */ /* 0x000fe20008410000 */
[----:B------:R-:W-:Y:S01]  /*2d30*/  FMUL.FTZ R42, R70, UR5 ;  /* 0x00000005462a7c20 */ /* 0x000fe20008410000 */
[----:B------:R-:W-:Y:S01]  /*2d40*/  FMUL.FTZ R37, R37, UR5 ;  /* 0x0000000525257c20 */ /* 0x000fe20008410000 */
[----:B------:R-:W-:Y:S01]  /*2d50*/  FMUL.FTZ R49, R49, UR5 ;  /* 0x0000000531317c20 */ /* 0x000fe20008410000 */
[----:B------:R-:W-:Y:S01]  /*2d60*/  FMUL.FTZ R52, R52, UR5 ;  /* 0x0000000534347c20 */ /* 0x000fe20008410000 */
[----:B--2---:R-:W-:Y:S01]  /*2d70*/  FMUL.FTZ R41, R71, UR5 ;  /* 0x0000000547297c20 */ /* 0x004fe20008410000 */
[----:B------:R-:W-:Y:S01]  /*2d80*/  FMUL.FTZ R53, R53, UR5 ;  /* 0x0000000535357c20 */ /* 0x000fe20008410000 */
[----:B------:R-:W-:Y:S01]  /*2d90*/  PLOP3.LUT P1, PT, PT, PT, UP0, 0x40, 0x0 ;  /* 0x000000000000781c */ /* 0x000fe20003f2e808 */
[----:B------:R-:W0:Y:S01]  /*2da0*/  MUFU.TANH R8, R8 ;  /* 0x0000000800087308 */ /* 0x000e220000002400 */
[----:B------:R-:W-:Y:S01]  /*2db0*/  IADD3 R3, R17, R6, -R19 ;  /* 0x0000000611037210 */ /* 0x000fe20007ffe813 */
[----:B------:R-:W-:Y:S01]  /*2dc0*/  ULDC UR11, c[0x0][0x9dc] ;  /* 0x00027700000b7ab9 */ /* 0x000fe20000000800 */
[----:B------:R-:W-:Y:S01]  /*2dd0*/  SYNCS.ARRIVE.TRANS64.RED.A1T0 RZ, [UR4], RZ ;  /* 0x000000ffffff79a7 */ /* 0x000fe20008100404 */
[----:B------:R-:W-:Y:S01]  /*2de0*/  ULOP3.LUT UR4, URZ, UR11, URZ, 0x33, !UPT ;  /* 0x0000000b3f047292 */ /* 0x000fe2000f8e333f */
[----:B------:R-:W-:Y:S01]  /*2df0*/  IMAD R2, R72, -0x60, R17 ;  /* 0xffffffa048027824 */ /* 0x000fe200078e0211 */
[----:B------:R-:W-:Y:S01]  /*2e00*/  ULDC UR14, c[0x0][0x9e0] ;  /* 0x00027800000e7ab9 */ /* 0x000fe20000000800 */
[----:B------:R-:W-:Y:S01]  /*2e10*/  IMAD.IADD R3, R3, 0x1, -R18 ;  /* 0x0000000103037824 */ /* 0x000fe200078e0a12 */
[----:B------:R-:W2:Y:S01]  /*2e20*/  MUFU.TANH R0, R0 ;  /* 0x0000000000007308 */ /* 0x000ea20000002400 */
[----:B------:R-:W-:Y:S01]  /*2e30*/  FMUL.FTZ R29, R29, UR5 ;  /* 0x000000051d1d7c20 */ /* 0x000fe20008410000 */
[----:B------:R-:W-:Y:S01]  /*2e40*/  IADD3 R55, -R19, 0x60, R2 ;  /* 0x0000006013377810 */ /* 0x000fe20007ffe102 */
[----:B------:R-:W-:-:S02]  /*2e50*/  VIADD R62, R3, UR14 ;  /* 0x0000000e033e7c36 */ /* 0x000fc40008000000 */
[----:B------:R-:W-:Y:S02]  /*2e60*/  VIADD R66, R6, 0xffffffff ;  /* 0xffffffff06427836 */ /* 0x000fe40000000000 */
[----:B------:R-:W-:Y:S01]  /*2e70*/  VIADD R59, R3, UR4 ;  /* 0x00000004033b7c36 */ /* 0x000fe20008000000 */
[----:B------:R-:W0:Y:S01]  /*2e80*/  MUFU.TANH R11, R11 ;  /* 0x0000000b000b7308 */ /* 0x000e220000002400 */
[----:B------:R-:W-:Y:S01]  /*2e90*/  IMAD.IADD R70, R66, 0x1, -R19 ;  /* 0x0000000142467824 */ /* 0x000fe200078e0a13 */
[----:B---3--:R-:W-:-:S06]  /*2ea0*/  VIADDMNMX R10, R50, R62, R55, PT ;  /* 0x0000003e320a7246 */ /* 0x008fcc0003800137 */
[----:B------:R-:W3:Y:S08]  /*2eb0*/  MUFU.TANH R12, R12 ;  /* 0x0000000c000c7308 */ /* 0x000ef00000002400 */
        /* <DEDUP_REMOVED lines=36> */
[----:B------:R5:W0:Y:S02]  /*3100*/  MUFU.TANH R76, R29 ;  /* 0x0000001d004c7308 */ /* 0x000a240000002400 */
[----:B-----5:R-:W-:Y:S01]  /*3110*/  IMAD.IADD R29, R59, 0x1, R50 ;  /* 0x000000013b1d7824 */ /* 0x020fe200078e0232 */
[----:B-1234-:R-:W-:Y:S06]  /*3120*/  @P1 BRA `(.L_x_1230) ;  /* 0x00000000005c1947 */ /* 0x01efec0003800000 */
[----:B------:R-:W-:Y:S01]  /*3130*/  IADD3 R9, -R18, R17, R50 ;  /* 0x0000001112097210 */ /* 0x000fe20007ffe132 */
[----:B------:R-:W-:Y:S03]  /*3140*/  BSSY B0, `(.L_x_1231) ;  /* 0x0000012000007945 */ /* 0x000fe60003800000 */
[----:B------:R-:W-:-:S13]  /*3150*/  ISETP.GT.AND P1, PT, R9, -0x1, PT ;  /* 0xffffffff0900780c */ /* 0x000fda0003f24270 */
[----:B------:R-:W-:Y:S05]  /*3160*/  @P1 BRA `(.L_x_1232) ;  /* 0x0000000000241947 */ /* 0x000fea0003800000 */
[----:B------:R-:W-:Y:S01]  /*3170*/  ULDC UR4, c[0x0][0x9e4] ;  /* 0x0002790000047ab9 */ /* 0x000fe20000000800 */
[----:B------:R-:W-:Y:S01]  /*3180*/  LOP3.LUT R9, RZ, R9, RZ, 0x33, !PT ;  /* 0x00000009ff097212 */ /* 0x000fe200078e33ff */
[----:B------:R-:W-:-:S05]  /*3190*/  IMAD.U32 R6, RZ, RZ, UR4 ;  /* 0x00000004ff067e24 */ /* 0x000fca000f8e00ff */
[----:B------:R-:W-:-:S13]  /*31a0*/  ISETP.NE.AND P1, PT, R6, 0x1, PT ;  /* 0x000000010600780c */ /* 0x000fda0003f25270 */
[----:B------:R-:W1:Y:S02]  /*31b0*/  @P1 LDC.64 R2, c[0x0][0x9e8] ;  /* 0x00027a00ff021b82 */ /* 0x000e640000000a00 */
[----:B-1----:R-:W-:-:S05]  /*31c0*/  @P1 IMAD.HI.U32 R2, R9, R2, RZ ;  /* 0x0000000209021227 */ /* 0x002fca00078e00ff */
[----:B------:R-:W-:-:S04]  /*31d0*/  @P1 SHF.R.U32.HI R9, RZ, R3, R2 ;  /* 0x00000003ff091219 */ /* 0x000fc80000011602 */
[----:B------:R-:W-:Y:S01]  /*31e0*/  LOP3.LUT R9, RZ, R9, RZ, 0x33, !PT ;  /* 0x00000009ff097212 */ /* 0x000fe200078e33ff */
[----:B------:R-:W-:Y:S06]  /*31f0*/  BRA `(.L_x_1233) ;  /* 0x0000000000187947 */ /* 0x000fec0003800000 */
.L_x_1232:
[----:B------:R-:W-:Y:S02]  /*3200*/  ULDC UR4, c[0x0][0x9e4] ;  /* 0x0002790000047ab9 */ /* 0x000fe40000000800 */
[----:B------:R-:W-:-:S05]  /*3210*/  IMAD.U32 R6, RZ, RZ, UR4 ;  /* 0x00000004ff067e24 */ /* 0x000fca000f8e00ff */
[----:B------:R-:W-:-:S13]  /*3220*/  ISETP.NE.AND P1, PT, R6, 0x1, PT ;  /* 0x000000010600780c */ /* 0x000fda0003f25270 */
[----:B------:R-:W1:Y:S02]  /*3230*/  @P1 LDC.64 R2, c[0x0][0x9e8] ;  /* 0x00027a00ff021b82 */ /* 0x000e640000000a00 */
[----:B-1----:R-:W-:-:S05]  /*3240*/  @P1 IMAD.HI.U32 R2, R9, R2, RZ ;  /* 0x0000000209021227 */ /* 0x002fca00078e00ff */
[----:B------:R-:W-:-:S07]  /*3250*/  @P1 SHF.R.U32.HI R9, RZ, R3, R2 ;  /* 0x00000003ff091219 */ /* 0x000fce0000011602 */
.L_x_1233:
[----:B------:R-:W-:Y:S05]  /*3260*/  BSYNC B0 ;  /* 0x0000000000007941 */ /* 0x000fea0003800000 */
.L_x_1231:
[----:B------:R-:W-:-:S05]  /*3270*/  IMAD R9, R9, R6, R70 ;  /* 0x0000000609097224 */ /* 0x000fca00078e0246 */
[----:B------:R-:W-:Y:S02]  /*3280*/  VIADDMNMX R10, R9, R6, R10, PT ;  /* 0x00000006090a7246 */ /* 0x000fe4000380010a */
[----:B------:R-:W-:-:S07]  /*3290*/  VIMNMX R29, R29, R9, !PT ;  /* 0x000000091d1d7248 */ /* 0x000fce0007fe0100 */
.L_x_1230:
[C---:B------:R-:W-:Y:S01]  /*32a0*/  ISETP.GE.AND P2, PT, R66.reuse, 0x9, PT ;  /* 0x000000094200780c */ /* 0x040fe20003f46270 */
[----:B------:R-:W1:Y:S01]  /*32b0*/  SHFL.IDX PT, R28, R28, 0x1, 0x1c1f ;  /* 0x003c1f001c1c7f89 */ /* 0x000e6200000e0000 */
[----:B------:R-:W-:Y:S01]  /*32c0*/  ISETP.GE.AND P1, PT, R66, 0x2, PT ;  /* 0x000000024200780c */ /* 0x000fe20003f26270 */
[----:B------:R-:W-:Y:S01]  /*32d0*/  UISETP.NE.AND UP0, UPT, UR61, URZ, UPT ;  /* 0x0000003f3d00728c */ /* 0x000fe2000bf05270 */
[C---:B------:R-:W-:Y:S02]  /*32e0*/  ISETP.GT.AND P3, PT, R29.reuse, 0x8, !P2 ;  /* 0x000000081d00780c */ /* 0x040fe40005764270 */
[----:B------:R-:W-:Y:S02]  /*32f0*/  ISETP.GT.AND P4, PT, R29, 0x1, !P1 ;  /* 0x000000011d00780c */ /* 0x000fe40004f84270 */
[----:B------:R-:W-:Y:S02]  /*3300*/  ISETP.LT.OR P3, PT, R10, 0x9, P3 ;  /* 0x000000090a00780c */ /* 0x000fe40001f61670 */
[----:B------:R-:W-:-:S02]  /*3310*/  ISETP.GE.AND P5, PT, R66, 0x11, PT ;  /* 0x000000114200780c */ /* 0x000fc40003fa6270 */
[----:B------:R-:W-:Y:S02]  /*3320*/  ISETP.LT.OR P4, PT, R10, 0x2, P4 ;  /* 0x000000020a00780c */ /* 0x000fe40002781670 */
[----:B------:R-:W-:Y:S02]  /*3330*/  FSEL R75, R75, -INF , !P3 ;  /* 0xff8000004b4b7808 */ /* 0x000fe40005800000 */
[----:B------:R-:W-:Y:S02]  /*3340*/  ISETP.GT.AND P3, PT, R29, 0x10, !P5 ;  /* 0x000000101d00780c */ /* 0x000fe40006f64270 */
[----:B------:R-:W-:Y:S02]  /*3350*/  ISETP.GE.AND P6, PT, R66, 0xa, PT ;  /* 0x0000000a4200780c */ /* 0x000fe40003fc6270 */
[----:B------:R-:W-:Y:S02]  /*3360*/  FSEL R63, R74, -INF , !P4 ;  /* 0xff8000004a3f7808 */ /* 0x000fe40006000000 */
[----:B------:R-:W-:-:S02]  /*3370*/  P2R R74, PR, RZ, 0x20 ;  /* 0x00000020ff4a7803 */ /* 0x000fc40000000000 */
[----:B------:R-:W-:Y:S02]  /*3380*/  ISETP.LT.OR P3, PT, R10, 0x11, P3 ;  /* 0x000000110a00780c */ /* 0x000fe40001f61670 */
[----:B------:R-:W-:Y:S02]  /*3390*/  ISETP.GT.AND P4, PT, R29, 0x9, !P6 ;  /* 0x000000091d00780c */ /* 0x000fe40007784270 */
[----:B------:R-:W-:Y:S02]  /*33a0*/  ISETP.GE.AND P5, PT, R66, 0x12, PT ;  /* 0x000000124200780c */ /* 0x000fe40003fa6270 */
[----:B------:R-:W-:Y:S02]  /*33b0*/  FSEL R77, R77, -INF , !P3 ;  /* 0xff8000004d4d7808 */ /* 0x000fe40005800000 */
[----:B------:R-:W-:Y:S02]  /*33c0*/  ISETP.LT.OR P4, PT, R10, 0xa, P4 ;  /* 0x0000000a0a00780c */ /* 0x000fe40002781670 */
[----:B------:R-:W-:-:S02]  /*33d0*/  ISETP.GT.AND P3, PT, R29, 0x11, !P5 ;  /* 0x000000111d00780c */ /* 0x000fc40006f64270 */
[----:B0-----:R-:W-:Y:S02]  /*33e0*/  FSEL R67, R76, -INF , !P4 ;  /* 0xff8000004c437808 */ /* 0x001fe40006000000 */
[----:B------:R-:W-:Y:S02]  /*33f0*/  ISETP.LT.OR P3, PT, R10, 0x12, P3 ;  /* 0x000000120a00780c */ /* 0x000fe40001f61670 */
[----:B------:R-:W-:Y:S02]  /*3400*/  ISETP.GE.AND P4, PT, R66, 0x19, PT ;  /* 0x000000194200780c */ /* 0x000fe40003f86270 */
[----:B------:R-:W-:Y:S02]  /*3410*/  FSEL R37, R78, -INF , !P3 ;  /* 0xff8000004e257808 */ /* 0x000fe40005800000 */
[----:B------:R-:W-:Y:S02]  /*3420*/  ISETP.GT.AND P3, PT, R29, 0x18, !P4 ;  /* 0x000000181d00780c */ /* 0x000fe40006764270 */
[----:B------:R-:W-:-:S02]  /*3430*/  P2R R78, PR, RZ, 0x10 ;  /* 0x00000010ff4e7803 */ /* 0x000fc40000000000 */
[----:B------:R-:W-:Y:S02]  /*3440*/  ISETP.LT.OR P3, PT, R10, 0x19, P3 ;  /* 0x000000190a00780c */ /* 0x000fe40001f61670 */
        /* <DEDUP_REMOVED lines=17> */
[C---:B------:R-:W-:Y:S02]  /*3560*/  ISETP.GT.AND P3, PT, R29.reuse, 0x28, !P4 ;  /* 0x000000281d00780c */ /* 0x040fe40006764270 */
        /* <DEDUP_REMOVED lines=33> */
[----:B------:R-:W-:Y:S01]  /*3780*/  FSEL R45, R56, -INF , !P3 ;  /* 0xff800000382d7808 */ /* 0x000fe20005800000 */
[----:B-1----:R-:W-:Y:S01]  /*3790*/  IMAD.IADD R56, R59, 0x1, R28 ;  /* 0x000000013b387824 */ /* 0x002fe200078e021c */
        /* <DEDUP_REMOVED lines=18> */
[----:B------:R-:W-:-:S02]  /*38c0*/  VIADDMNMX R55, R28, R62, R55, PT ;  /* 0x0000003e1c377246 */ /* 0x000fc40003800137 */
        /* <DEDUP_REMOVED lines=17> */
[----:B------:R-:W-:-:S04]  /*39e0*/  ISETP.GT.AND P6, PT, R29, 0x59, !P6 ;  /* 0x000000591d00780c */ /* 0x000fc800077c4270 */
[----:B------:R-:W-:-:S04]  /*39f0*/  ISETP.LT.OR P6, PT, R10, 0x5a, P6 ;  /* 0x0000005a0a00780c */ /* 0x000fc800037c1670 */
[----:B------:R-:W-:Y:S02]  /*3a00*/  FSEL R10, R69, -INF , !P6 ;  /* 0xff800000450a7808 */ /* 0x000fe40007000000 */
[----:B------:R-:W-:-:S13]  /*3a10*/  PLOP3.LUT P6, PT, PT, PT, UP0, 0x40, 0x0 ;  /* 0x000000000000781c */ /* 0x000fda0003fce808 */
[----:B------:R-:W-:Y:S05]  /*3a20*/  @P6 BRA `(.L_x_1234) ;  /* 0x00000000005c6947 */ /* 0x000fea0003800000 */
        /* <DEDUP_REMOVED lines=13> */
.L_x_1236:
[----:B------:R-:W-:Y:S02]  /*3b00*/  ULDC UR4, c[0x0][0x9e4] ;  /* 0x0002790000047ab9 */ /* 0x000fe40000000800 */
[----:B------:R-:W-:-:S05]  /*3b10*/  IMAD.U32 R8, RZ, RZ, UR4 ;  /* 0x00000004ff087e24 */ /* 0x000fca000f8e00ff */
[----:B------:R-:W-:-:S13]  /*3b20*/  ISETP.NE.AND P6, PT, R8, 0x1, PT ;  /* 0x000000010800780c */ /* 0x000fda0003fc5270 */
[----:B------:R-:W0:Y:S02]  /*3b30*/  @P6 LDC.64 R28, c[0x0][0x9e8] ;  /* 0x00027a00ff1c6b82 */ /* 0x000e240000000a00 */
[----:B0-----:R-:W-:-:S05]  /*3b40*/  @P6 IMAD.HI.U32 R28, R57, R28, RZ ;  /* 0x0000001c391c6227 */ /* 0x001fca00078e00ff */
[----:B------:R-:W-:-:S07]  /*3b50*/  @P6 SHF.R.U32.HI R57, RZ, R29, R28 ;  /* 0x0000001dff396219 */ /* 0x000fce000001161c */
.L_x_1237:
[----:B------:R-:W-:Y:S05]  /*3b60*/  BSYNC B0 ;  /* 0x0000000000007941 */ /* 0x000fea0003800000 */
.L_x_1235:
[----:B------:R-:W-:-:S05]  /*3b70*/  IMAD R57, R57, R8, R70 ;  /* 0x0000000839397224 */ /* 0x000fca00078e0246 */
[----:B------:R-:W-:Y:S02]  /*3b80*/  VIADDMNMX R55, R57, R8, R55, PT ;  /* 0x0000000839377246 */ /* 0x000fe40003800137 */
[----:B------:R-:W-:-:S07]  /*3b90*/  VIMNMX R56, R56, R57, !PT ;  /* 0x0000003938387248 */ /* 0x000fce0007fe0100 */
.L_x_1234:
[C---:B------:R-:W-:Y:S01]  /*3ba0*/  ISETP.GT.AND P1, PT, R56.reuse, 0x1, !P1 ;  /* 0x000000013800780c */ /* 0x040fe20004f24270 */
[----:B------:R-:W-:Y:S01]  /*3bb0*/  ULDC UR10, c[0x0][0x988] ;  /* 0x00026200000a7ab9 */ /* 0x000fe20000000800 */
[----:B------:R-:W-:Y:S01]  /*3bc0*/  ISETP.GT.AND P2, PT, R56, 0x8, !P2 ;  /* 0x000000083800780c */ /* 0x000fe20005744270 */
[----:B------:R-:W-:Y:S01]  /*3bd0*/  UISETP.NE.AND UP0, UPT, UR61, URZ, UPT ;  /* 0x0000003f3d00728c */ /* 0x000fe2000bf05270 */
        /* <DEDUP_REMOVED lines=8> */
[----:B------:R-:W-:Y:S02]  /*3c60*/  ISETP.NE.AND P6, PT, R78, RZ, PT ;  /* 0x000000ff4e00720c */ /* 0x000fe40003fc5270 */
[----:B------:R-:W-:-:S02]  /*3c70*/  FSEL R13, R13, -INF , !P1 ;  /* 0xff8000000d0d7808 */ /* 0x000fc40004800000 */
[----:B------:R-:W-:Y:S02]  /*3c80*/  ISETP.NE.AND P1, PT, R74, RZ, PT ;  /* 0x000000ff4a00720c */ /* 0x000fe40003f25270 */
[C---:B------:R-:W-:Y:S02]  /*3c90*/  ISETP.GT.AND P3, PT, R56.reuse, 0x50, !P3 ;  /* 0x000000503800780c */ /* 0x040fe40005f64270 */
[C---:B------:R-:W-:Y:S02]  /*3ca0*/  ISETP.GT.AND P1, PT, R56.reuse, 0x10, !P1 ;  /* 0x000000103800780c */ /* 0x040fe40004f24270 */
[----:B------:R-:W-:Y:S02]  /*3cb0*/  ISETP.GT.AND P4, PT, R56, 0x51, !P4 ;  /* 0x000000513800780c */ /* 0x000fe40006784270 */
[C---:B------:R-:W-:Y:S02]  /*3cc0*/  ISETP.LT.OR P1, PT, R55.reuse, 0x11, P1 ;  /* 0x000000113700780c */ /* 0x040fe40000f21670 */
[----:B------:R-:W-:-:S02]  /*3cd0*/  ISETP.LT.OR P3, PT, R55, 0x51, P3 ;  /* 0x000000513700780c */ /* 0x000fc40001f61670 */
[----:B------:R-:W-:Y:S02]  /*3ce0*/  FSEL R14, R14, -INF , !P1 ;  /* 0xff8000000e0e7808 */ /* 0x000fe40004800000 */
[----:B------:R-:W-:Y:S02]  /*3cf0*/  ISETP.GT.AND P1, PT, R56, 0x11, !P2 ;  /* 0x000000113800780c */ /* 0x000fe40005724270 */
[----:B------:R-:W-:Y:S02]  /*3d00*/  ISETP.NE.AND P2, PT, R88, RZ, PT ;  /* 0x000000ff5800720c */ /* 0x000fe40003f45270 */
[----:B------:R-:W-:Y:S02]  /*3d10*/  ISETP.LT.OR P1, PT, R55, 0x12, P1 ;  /* 0x000000123700780c */ /* 0x000fe40000f21670 */
[----:B------:R-:W-:Y:S02]  /*3d20*/  ISETP.GT.AND P5, PT, R56, 0x58, !P5 ;  /* 0x000000583800780c */ /* 0x000fe40006fa4270 */
[----:B------:R-:W-:-:S02]  /*3d30*/  FSEL R15, R15, -INF , !P1 ;  /* 0xff8000000f0f7808 */ /* 0x000fc40004800000 */
[----:B------:R-:W-:Y:S02]  /*3d40*/  ISETP.GT.AND P1, PT, R56, 0x18, !P6 ;  /* 0x000000183800780c */ /* 0x000fe40007724270 */
[----:B------:R-:W-:Y:S02]  /*3d50*/  ISETP.NE.AND P6, PT, R60, RZ, PT ;  /* 0x000000ff3c00720c */ /* 0x000fe40003fc5270 */
[C---:B------:R-:W-:Y:S02]  /*3d60*/  ISETP.LT.OR P1, PT, R55.reuse, 0x19, P1 ;  /* 0x000000193700780c */ /* 0x040fe40000f21670 */
[----:B------:R-:W-:Y:S02]  /*3d70*/  ISETP.LT.OR P4, PT, R55, 0x52, P4 ;  /* 0x000000523700780c */ /* 0x000fe40002781670 */
[----:B------:R-:W-:Y:S02]  /*3d80*/  FSEL R20, R20, -INF , !P1 ;  /* 0xff80000014147808 */ /* 0x000fe40004800000 */
[----:B------:R-:W-:-:S02]  /*3d90*/  ISETP.NE.AND P1, PT, R79, RZ, PT ;  /* 0x000000ff4f00720c */ /* 0x000fc40003f25270 */
[----:B------:R-:W-:Y:S02]  /*3da0*/  FSEL R38, R38, -INF , !P3 ;  /* 0xff80000026267808 */ /* 0x000fe40005800000 */
[----:B------:R-:W-:Y:S02]  /*3db0*/  ISETP.GT.AND P1, PT, R56, 0x19, !P1 ;  /* 0x000000193800780c */ /* 0x000fe40004f24270 */
[C---:B------:R-:W-:Y:S02]  /*3dc0*/  ISETP.LT.OR P5, PT, R55.reuse, 0x59, P5 ;  /* 0x000000593700780c */ /* 0x040fe40002fa1670 */
[----:B------:R-:W-:Y:S02]  /*3dd0*/  ISETP.LT.OR P1, PT, R55, 0x1a, P1 ;  /* 0x0000001a3700780c */ /* 0x000fe40000f21670 */
[----:B------:R-:W-:Y:S02]  /*3de0*/  FSEL R40, R40, -INF , !P4 ;  /* 0xff80000028287808 */ /* 0x000fe40006000000 */
[----:B------:R-:W-:-:S02]  /*3df0*/  FSEL R21, R21, -INF , !P1 ;  /* 0xff80000015157808 */ /* 0x000fc40004800000 */
[----:B------:R-:W-:Y:S02]  /*3e00*/  ISETP.NE.AND P1, PT, R80, RZ, PT ;  /* 0x000000ff5000720c */ /* 0x000fe40003f25270 */
[----:B------:R-:W-:Y:S02]  /*3e10*/  FSEL R42, R42, -INF , !P5 ;  /* 0xff8000002a2a7808 */ /* 0x000fe40006800000 */
[----:B------:R-:W-:Y:S02]  /*3e20*/  ISETP.GT.AND P1, PT, R56, 0x20, !P1 ;  /* 0x000000203800780c */ /* 0x000fe40004f24270 */
[----:B------:R-:W-:Y:S02]  /*3e30*/  R2UR UR4, R22 ;  /* 0x00000000160472ca */ /* 0x000fe400000e0000 */
[----:B------:R-:W-:Y:S02]  /*3e40*/  ISETP.LT.OR P1, PT, R55, 0x21, P1 ;  /* 0x000000213700780c */ /* 0x000fe40000f21670 */
[----:B------:R-:W-:-:S02]  /*3e50*/  R2UR UR6, R23 ;  /* 0x00000000170672ca */ /* 0x000fc400000e0000 */
[----:B------:R-:W-:Y:S02]  /*3e60*/  FSEL R24, R24, -INF , !P1 ;  /* 0xff80000018187808 */ /* 0x000fe40004800000 */
[----:B------:R-:W-:Y:S02]  /*3e70*/  ISETP.NE.AND P1, PT, R81, RZ, PT ;  /* 0x000000ff5100720c */ /* 0x000fe40003f25270 */
[----:B------:R-:W-:Y:S02]  /*3e80*/  R2UR UR7, R73 ;  /* 0x00000000490772ca */ /* 0x000fe400000e0000 */
[----:B------:R-:W-:Y:S01]  /*3e90*/  ISETP.GT.AND P1, PT, R56, 0x21, !P1 ;  /* 0x000000213800780c */ /* 0x000fe20004f24270 */
[----:B------:R-:W-:-:S03]  /*3ea0*/  UISETP.NE.AND UP1, UPT, UR4, URZ, UPT ;  /* 0x0000003f0400728c */ /* 0x000fc6000bf25270 */
[----:B------:R-:W-:-:S04]  /*3eb0*/  ISETP.LT.OR P1, PT, R55, 0x22, P1 ;  /* 0x000000223700780c */ /* 0x000fc80000f21670 */
[----:B------:R-:W-:Y:S02]  /*3ec0*/  FSEL R25, R25, -INF , !P1 ;  /* 0xff80000019197808 */ /* 0x000fe40004800000 */
[----:B------:R-:W-:Y:S02]  /*3ed0*/  ISETP.NE.AND P1, PT, R82, RZ, PT ;  /* 0x000000ff5200720c */ /* 0x000fe40003f25270 */
[----:B------:R-:W-:Y:S01]  /*3ee0*/  @UP1 ULDC UR4, c[0x0][0x44c] ;  /* 0x0001130000041ab9 */ /* 0x000fe20000000800 */
[----:B------:R-:W-:Y:S01]  /*3ef0*/  @UP1 ULDC UR15, c[0x0][0x450] ;  /* 0x00011400000f1ab9 */ /* 0x000fe20000000800 */
[----:B------:R-:W-:Y:S01]  /*3f00*/  ISETP.GT.AND P1, PT, R56, 0x28, !P1 ;  /* 0x000000283800780c */ /* 0x000fe20004f24270 */
[----:B------:R-:W-:-:S03]  /*3f10*/  UIMAD.WIDE.U32 UR4, UR6, UR4, URZ ;  /* 0x00000004060472a5 */ /* 0x000fc6000f8e003f */
[----:B------:R-:W-:Y:S01]  /*3f20*/  ISETP.LT.OR P1, PT, R55, 0x29, P1 ;  /* 0x000000293700780c */ /* 0x000fe20000f21670 */
[----:B------:R-:W-:-:S03]  /*3f30*/  @UP1 USHF.R.U32.HI UR6, URZ, UR15, UR5 ;  /* 0x0000000f3f061299 */ /* 0x000fc60008011605 */
[----:B------:R-:W-:Y:S01]  /*3f40*/  FSEL R26, R26, -INF , !P1 ;  /* 0xff8000001a1a7808 */ /* 0x000fe20004800000 */
[----:B------:R-:W-:Y:S01]  /*3f50*/  UIADD3 UR4, UR7, UR6, URZ ;  /* 0x0000000607047290 */ /* 0x000fe2000fffe03f */
[----:B------:R-:W-:-:S03]  /*3f60*/  ISETP.NE.AND P1, PT, R83, RZ, PT ;  /* 0x000000ff5300720c */ /* 0x000fc60003f25270 */
[----:B------:R-:W-:Y:S01]  /*3f70*/  UIADD3 UR14, UR4, UR14, URZ ;  /* 0x0000000e040e7290 */ /* 0x000fe2000fffe03f */
[----:B------:R-:W-:-:S04]  /*3f80*/  ISETP.GT.AND P1, PT, R56, 0x29, !P1 ;  /* 0x000000293800780c */ /* 0x000fc80004f24270 */
[----:B------:R-:W-:-:S04]  /*3f90*/  ISETP.LT.OR P1, PT, R55, 0x2a, P1 ;  /* 0x0000002a3700780c */ /* 0x000fc80000f21670 */
[----:B------:R-:W-:Y:S02]  /*3fa0*/  FSEL R27, R27, -INF , !P1 ;  /* 0xff8000001b1b7808 */ /* 0x000fe40004800000 */
[----:B------:R-:W-:-:S04]  /*3fb0*/  ISETP.NE.AND P1, PT, R84, RZ, PT ;  /* 0x000000ff5400720c */ /* 0x000fc80003f25270 */
        /* <DEDUP_REMOVED lines=15> */
[C---:B------:R-:W-:Y:S02]  /*40b0*/  ISETP.GT.AND P1, PT, R56.reuse, 0x40, !P2 ;  /* 0x000000403800780c */ /* 0x040fe40005724270 */
[----:B------:R-:W-:Y:S02]  /*40c0*/  ISETP.NE.AND P2, PT, R91, RZ, PT ;  /* 0x000000ff5b00720c */ /* 0x000fe40003f45270 */
[----:B------:R-:W-:Y:S02]  /*40d0*/  ISETP.LT.OR P1, PT, R55, 0x41, P1 ;  /* 0x000000413700780c */ /* 0x000fe40000f21670 */
[----:B------:R-:W-:Y:S02]  /*40e0*/  ISETP.GT.AND P2, PT, R56, 0x49, !P2 ;  /* 0x000000493800780c */ /* 0x000fe40005744270 */
[----:B------:R-:W-:-:S02]  /*40f0*/  FSEL R31, R58, -INF , !P1 ;  /* 0xff8000003a1f7808 */ /* 0x000fc40004800000 */
[----:B------:R-:W-:Y:S02]  /*4100*/  ISETP.GT.AND P1, PT, R56, RZ, !P6 ;  /* 0x000000ff3800720c */ /* 0x000fe40007724270 */
[----:B------:R-:W-:Y:S02]  /*4110*/  ISETP.NE.AND P6, PT, R89, RZ, PT ;  /* 0x000000ff5900720c */ /* 0x000fe40003fc5270 */
[C---:B------:R-:W-:Y:S02]  /*4120*/  ISETP.LT.OR P1, PT, R55.reuse, 0x1, P1 ;  /* 0x000000013700780c */ /* 0x040fe40000f21670 */
[----:B------:R-:W-:Y:S02]  /*4130*/  ISETP.LT.OR P2, PT, R55, 0x4a, P2 ;  /* 0x0000004a3700780c */ /* 0x000fe40001741670 */
[----:B------:R-:W-:Y:S02]  /*4140*/  FSEL R58, R0, -INF , !P1 ;  /* 0xff800000003a7808 */ /* 0x000fe40004800000 */
[----:B------:R-:W-:-:S02]  /*4150*/  FMNMX.FTZ R0, R61, R63, !PT ;  /* 0x0000003f3d007209 */ /* 0x000fc40007810000 */
[----:B------:R-:W-:Y:S02]  /*4160*/  FSEL R34, R34, -INF , !P2 ;  /* 0xff80000022227808 */ /* 0x000fe40005000000 */
[----:B------:R-:W-:-:S04]  /*4170*/  FMNMX.FTZ R0, R75, R0, !PT ;  /* 0x000000004b007209 */ /* 0x000fc80007810000 */
        /* <DEDUP_REMOVED lines=20> */
[----:B------:R-:W-:-:S05]  /*42c0*/  FMNMX.FTZ R35, R10, R35, !PT ;  /* 0x000000230a237209 */ /* 0x000fca0007810000 */
[----:B------:R-:W0:Y:S02]  /*42d0*/  SHFL.BFLY PT, R0, R35, 0x2, 0x1f ;  /* 0x0c401f0023007f89 */ /* 0x000e2400000e0000 */
[----:B0-----:R-:W-:-:S05]  /*42e0*/  FMNMX.FTZ R57, R35, R0, !PT ;  /* 0x0000000023397209 */ /* 0x001fca0007810000 */
[----:B------:R-:W0:Y:S02]  /*42f0*/  SHFL.BFLY PT, R8, R57, 0x1, 0x1f ;  /* 0x0c201f0039087f89 */ /* 0x000e2400000e0000 */
[----:B0-----:R-:W-:-:S04]  /*4300*/  FMNMX.FTZ R8, R57, R8, !PT ;  /* 0x0000000839087209 */ /* 0x001fc80007810000 */
[C---:B------:R-:W-:Y:S01]  /*4310*/  FSETP.NEU.FTZ.AND P1, PT, R8.reuse, -INF , PT ;  /* 0xff8000000800780b */ /* 0x040fe20003f3d000 */
[----:B------:R-:W-:-:S05]  /*4320*/  FMUL.FTZ R0, R8, UR10 ;  /* 0x0000000a08007c20 */ /* 0x000fca0008410000 */
[----:B------:R-:W-:Y:S02]  /*4330*/  FSEL R62, R0, RZ, P1 ;  /* 0x000000ff003e7208 */ /* 0x000fe40000800000 */
[----:B------:R-:W-:Y:S02]  /*4340*/  ISETP.GT.AND P1, PT, R56, 0x41, !P6 ;  /* 0x000000413800780c */ /* 0x000fe40007724270 */
[----:B------:R-:W-:Y:S01]  /*4350*/  ISETP.NE.AND P6, PT, R64, RZ, PT ;  /* 0x000000ff4000720c */ /* 0x000fe20003fc5270 */
[--C-:B------:R-:W-:Y:S01]  /*4360*/  FFMA.FTZ R186, R54, UR10, -R62.reuse ;  /* 0x0000000a36ba7c23 */ /* 0x100fe2000801083e */
[----:B------:R-:W-:Y:S01]  /*4370*/  ISETP.LT.OR P1, PT, R55, 0x42, P1 ;  /* 0x000000423700780c */ /* 0x000fe20000f21670 */
[--C-:B------:R-:W-:Y:S01]  /*4380*/  FFMA.FTZ R188, R61, UR10, -R62.reuse ;  /* 0x0000000a3dbc7c23 */ /* 0x100fe2000801083e */
[----:B------:R-:W-:Y:S01]  /*4390*/  ISETP.GT.AND P6, PT, R56, 0x59, !P6 ;  /* 0x000000593800780c */ /* 0x000fe200077c4270 */
[--C-:B------:R-:W-:Y:S01]  /*43a0*/  FFMA.FTZ R59, R63, UR10, -R62.reuse ;  /* 0x0000000a3f3b7c23 */ /* 0x100fe2000801083e */
[----:B------:R-:W-:Y:S01]  /*43b0*/  FSEL R0, R33, -INF , !P1 ;  /* 0xff80000021007808 */ /* 0x000fe20004800000 */
[--C-:B------:R-:W-:Y:S01]  /*43c0*/  FFMA.FTZ R190, R75, UR10, -R62.reuse ;  /* 0x0000000a4bbe7c23 */ /* 0x100fe2000801083e */
[----:B------:R-:W-:Y:S01]  /*43d0*/  FMNMX.FTZ R33, R58, R11, !PT ;  /* 0x0000000b3a217209 */ /* 0x000fe20007810000 */
[----:B------:R-:W-:Y:S01]  /*43e0*/  MUFU.EX2 R188, R188 ;  /* 0x000000bc00bc7308 */ /* 0x000fe20000000800 */
[----:B------:R-:W-:Y:S01]  /*43f0*/  ISETP.NE.AND P1, PT, R90, RZ, PT ;  /* 0x000000ff5a00720c */ /* 0x000fe20003f25270 */
[--C-:B------:R-:W-:Y:S01]  /*4400*/  FFMA.FTZ R61, R67, UR10, -R62.reuse ;  /* 0x0000000a433d7c23 */ /* 0x100fe2000801083e */
[----:B------:R-:W-:Y:S01]  /*4410*/  FMNMX.FTZ R60, R12, R33, !PT ;  /* 0x000000210c3c7209 */ /* 0x000fe20007810000 */
[--C-:B------:R-:W-:Y:S01]  /*4420*/  FFMA.FTZ R184, R77, UR10, -R62.reuse ;  /* 0x0000000a4db87c23 */ /* 0x100fe2000801083e */
[----:B------:R-:W-:Y:S01]  /*4430*/  ISETP.GT.AND P1, PT, R56, 0x48, !P1 ;  /* 0x000000483800780c */ /* 0x000fe20004f24270 */
[--C-:B------:R-:W-:Y:S01]  /*4440*/  FFMA.FTZ R56, R9, UR10, -R62.reuse ;  /* 0x0000000a09387c23 */ /* 0x100fe2000801083e */
[----:B------:R-:W-:Y:S01]  /*4450*/  FMNMX.FTZ R33, R13, R60, !PT ;  /* 0x0000003c0d217209 */ /* 0x000fe20007810000 */
[----:B------:R-:W-:Y:S01]  /*4460*/  MUFU.EX2 R190, R190 ;  /* 0x000000be00be7308 */ /* 0x000fe20000000800 */
[----:B------:R-:W-:Y:S01]  /*4470*/  ISETP.LT.OR P1, PT, R55, 0x49, P1 ;  /* 0x000000493700780c */ /* 0x000fe20000f21670 */
[--C-:B------:R-:W-:Y:S01]  /*4480*/  FFMA.FTZ R37, R37, UR10, -R62.reuse ;  /* 0x0000000a25257c23 */ /* 0x100fe2000801083e */
[----:B------:R-:W-:Y:S01]  /*4490*/  FMNMX.FTZ R60, R14, R33, !PT ;  /* 0x000000210e3c7209 */ /* 0x000fe20007810000 */
[--C-:B------:R-:W-:Y:S01]  /*44a0*/  FFMA.FTZ R10, R10, UR10, -R62.reuse ;  /* 0x0000000a0a0a7c23 */ /* 0x100fe2000801083e */
[----:B------:R-:W-:Y:S01]  /*44b0*/  FSEL R36, R36, -INF , !P1 ;  /* 0xff80000024247808 */ /* 0x000fe20004800000 */
[--C-:B------:R-:W-:Y:S01]  /*44c0*/  FFMA.FTZ R39, R39, UR10, -R62.reuse ;  /* 0x0000000a27277c23 */ /* 0x100fe2000801083e */
[----:B------:R-:W-:Y:S01]  /*44d0*/  FMNMX.FTZ R35, R15, R60, !PT ;  /* 0x0000003c0f237209 */ /* 0x000fe20007810000 */
[----:B------:R-:W0:Y:S01]  /*44e0*/  MUFU.EX2 R33, R59 ;  /* 0x0000003b00217308 */ /* 0x000e220000000800 */
[----:B------:R-:W-:Y:S01]  /*44f0*/  ISETP.LT.OR P6, PT, R55, 0x5a, P6 ;  /* 0x0000005a3700780c */ /* 0x000fe200037c1670 */
[--C-:B------:R-:W-:Y:S01]  /*4500*/  FFMA.FTZ R55, R51, UR10, -R62.reuse ;  /* 0x0000000a33377c23 */ /* 0x100fe2000801083e */
[----:B------:R-:W-:Y:S01]  /*4510*/  FMNMX.FTZ R60, R20, R35, !PT ;  /* 0x00000023143c7209 */ /* 0x000fe20007810000 */
[--C-:B------:R-:W-:Y:S01]  /*4520*/  FFMA.FTZ R53, R53, UR10, -R62.reuse ;  /* 0x0000000a35357c23 */ /* 0x100fe2000801083e */
[----:B------:R-:W-:Y:S01]  /*4530*/  FSEL R41, R41, -INF , !P6 ;  /* 0xff80000029297808 */ /* 0x000fe20007000000 */
        /* <DEDUP_REMOVED lines=10> */
[----:B------:R-:W-:Y:S01]  /*45e0*/  MUFU.EX2 R35, R61 ;  /* 0x0000003d00237308 */ /* 0x000fe20000000800 */
[----:B0-----:R-:W-:Y:S01]  /*45f0*/  FADD.FTZ R59, R188, R33 ;  /* 0x00000021bc3b7221 */ /* 0x001fe20000010000 */
[--C-:B------:R-:W-:Y:S01]  /*4600*/  FFMA.FTZ R43, R43, UR10, -R62.reuse ;  /* 0x0000000a2b2b7c23 */ /* 0x100fe2000801083e */
[----:B------:R-:W-:Y:S01]  /*4610*/  FMNMX.FTZ R60, R26, R57, !PT ;  /* 0x000000391a3c7209 */ /* 0x000fe20007810000 */
[--C-:B------:R-:W-:Y:S01]  /*4620*/  FFMA.FTZ R3, R3, UR10, -R62.reuse ;  /* 0x0000000a03037c23 */ /* 0x100fe2000801083e */
[----:B------:R-:W-:Y:S01]  /*4630*/  F2FP.F16.F32.PACK_AB R188, R33, R188 ;  /* 0x000000bc21bc723e */ /* 0x000fe200000000ff */
[--C-:B------:R-:W-:Y:S01]  /*4640*/  FFMA.FTZ R6, R6, UR10, -R62.reuse ;  /* 0x0000000a06067c23 */ /* 0x100fe2000801083e */
[----:B------:R-:W-:Y:S01]  /*4650*/  FMNMX.FTZ R57, R27, R60, !PT ;  /* 0x0000003c1b397209 */ /* 0x000fe20007810000 */
[----:B------:R-:W-:Y:S01]  /*4660*/  MUFU.EX2 R37, R37 ;  /* 0x0000002500257308 */ /* 0x000fe20000000800 */
[----:B------:R-:W-:-:S02]  /*4670*/  FFMA.FTZ R2, R2, UR10, -R62 ;  /* 0x0000000a02027c23 */ /* 0x000fc4000801083e */
[----:B------:R-:W-:-:S04]  /*4680*/  FMNMX.FTZ R60, R28, R57, !PT ;  /* 0x000000391c3c7209 */ /* 0x000fc80007810000 */
[----:B------:R-:W-:Y:S01]  /*4690*/  FMNMX.FTZ R57, R29, R60, !PT ;  /* 0x0000003c1d397209 */ /* 0x000fe20007810000 */
[----:B------:R-:W-:Y:S03]  /*46a0*/  MUFU.EX2 R186, R186 ;  /* 0x000000ba00ba7308 */ /* 0x000fe60000000800 */
[----:B------:R-:W-:-:S04]  /*46b0*/  FMNMX.FTZ R57, R30, R57, !PT ;  /* 0x000000391e397209 */ /* 0x000fc80007810000 */
[----:B------:R-:W-:Y:S01]  /*46c0*/  FMNMX.FTZ R54, R32, R57, !PT ;  /* 0x0000003920367209 */ /* 0x000fe20007810000 */
[----:B------:R-:W-:Y:S03]  /*46d0*/  MUFU.EX2 R39, R39 ;  /* 0x0000002700277308 */ /* 0x000fe60000000800 */
[----:B------:R-:W-:Y:S01]  /*46e0*/  FMNMX.FTZ R57, R31, R54, !PT ;  /* 0x000000361f397209 */ /* 0x000fe20007810000 */
[----:B------:R-:W-:-:S03]  /*46f0*/  FFMA.FTZ R54, R52, UR10, -R62 ;  /* 0x0000000a34367c23 */ /* 0x000fc6000801083e */
[----:B------:R-:W-:Y:S01]  /*4700*/  FMNMX.FTZ R57, R0, R57, !PT ;  /* 0x0000003900397209 */ /* 0x000fe20007810000 */
[----:B------:R-:W-:Y:S03]  /*4710*/  MUFU.EX2 R53, R53 ;  /* 0x0000003500357308 */ /* 0x000fe60000000800 */
[----:B------:R-:W-:-:S04]  /*4720*/  FMNMX.FTZ R57, R36, R57, !PT ;  /* 0x0000003924397209 */ /* 0x000fc80007810000 */
[----:B------:R-:W-:Y:S01]  /*4730*/  FMNMX.FTZ R57, R34, R57, !PT ;  /* 0x0000003922397209 */ /* 0x000fe20007810000 */
[----:B------:R-:W0:Y:S03]  /*4740*/  MUFU.EX2 R54, R54 ;  /* 0x0000003600367308 */ /* 0x000e260000000800 */
[----:B------:R-:W-:-:S04]  /*4750*/  FMNMX.FTZ R57, R38, R57, !PT ;  /* 0x0000003926397209 */ /* 0x000fc80007810000 */
[----:B------:R-:W-:Y:S01]  /*4760*/  FMNMX.FTZ R57, R40, R57, !PT ;  /* 0x0000003928397209 */ /* 0x000fe20007810000 */
[----:B------:R-:W-:Y:S03]  /*4770*/  MUFU.EX2 R55, R55 ;  /* 0x0000003700377308 */ /* 0x000fe60000000800 */
[----:B------:R-:W-:-:S04]  /*4780*/  FMNMX.FTZ R52, R42, R57, !PT ;  /* 0x000000392a347209 */ /* 0x000fc80007810000 */
[----:B------:R-:W-:Y:S01]  /*4790*/  FMNMX.FTZ R52, R41, R52, !PT ;  /* 0x0000003429347209 */ /* 0x000fe20007810000 */
[----:B------:R-:W1:Y:S01]  /*47a0*/  MUFU.EX2 R50, R50 ;  /* 0x0000003200327308 */ /* 0x000e620000000800 */
[----:B0-----:R-:W-:-:S03]  /*47b0*/  F2FP.F16.F32.PACK_AB R180, R54, R53 ;  /* 0x0000003536b4723e */ /* 0x001fc600000000ff */
[----:B------:R-:W0:Y:S04]  /*47c0*/  SHFL.BFLY PT, R51, R52, 0x2, 0x1f ;  /* 0x0c401f0034337f89 */ /* 0x000e2800000e0000 */
[----:B------:R-:W-:Y:S08]  /*47d0*/  MUFU.EX2 R49, R49 ;  /* 0x0000003100317308 */ /* 0x000ff00000000800 */
[----:B------:R-:W2:Y:S01]  /*47e0*/  MUFU.EX2 R48, R48 ;  /* 0x0000003000307308 */ /* 0x000ea20000000800 */
[----:B-1----:R-:W-:-:S07]  /*47f0*/  F2FP.F16.F32.PACK_AB R182, R50, R55 ;  /* 0x0000003732b6723e */ /* 0x002fce00000000ff */
[----:B------:R-:W-:Y:S01]  /*4800*/  MUFU.EX2 R47, R47 ;  /* 0x0000002f002f7308 */ /* 0x000fe20000000800 */
[----:B0-----:R-:W-:Y:S01]  /*4810*/  FMNMX.FTZ R51, R52, R51, !PT ;  /* 0x0000003334337209 */ /* 0x001fe20007810000 */
[----:B------:R-:W-:-:S06]  /*4820*/  FFMA.FTZ R52, R44, UR10, -R62 ;  /* 0x0000000a2c347c23 */ /* 0x000fcc000801083e */
[----:B------:R-:W0:Y:S01]  /*4830*/  MUFU.EX2 R46, R46 ;  /* 0x0000002e002e7308 */ /* 0x000e220000000800 */
[----:B------:R-:W1:Y:S01]  /*4840*/  SHFL.BFLY PT, R44, R51, 0x1, 0x1f ;  /* 0x0c201f00332c7f89 */ /* 0x000e6200000e0000 */
[----:B--2---:R-:W-:-:S06]  /*4850*/  F2FP.F16.F32.PACK_AB R176, R48, R49 ;  /* 0x0000003130b0723e */ /* 0x004fcc00000000ff */
[----:B------:R-:W-:Y:S08]  /*4860*/  MUFU.EX2 R45, R45 ;  /* 0x0000002d002d7308 */ /* 0x000ff00000000800 */
[----:B------:R-:W2:Y:S01]  /*4870*/  MUFU.EX2 R52, R52 ;  /* 0x0000003400347308 */ /* 0x000ea20000000800 */
[----:B0-----:R-:W-:-:S07]  /*4880*/  F2FP.F16.F32.PACK_AB R178, R46, R47 ;  /* 0x0000002f2eb2723e */ /* 0x001fce00000000ff */
[----:B------:R-:W-:Y:S01]  /*4890*/  MUFU.EX2 R43, R43 ;  /* 0x0000002b002b7308 */ /* 0x000fe20000000800 */
[----:B-1----:R-:W-:-:S04]  /*48a0*/  FMNMX.FTZ R9, R51, R44, !PT ;  /* 0x0000002c33097209 */ /* 0x002fc80007810000 */
[C---:B------:R-:W-:Y:S01]  /*48b0*/  FSETP.NEU.FTZ.AND P1, PT, R9.reuse, -INF , PT ;  /* 0xff8000000900780b */ /* 0x040fe20003f3d000 */
[----:B------:R-:W-:Y:S02]  /*48c0*/  FMUL.FTZ R44, R9, UR10 ;  /* 0x0000000a092c7c20 */ /* 0x000fe40008410000 */
[----:B------:R0:W-:Y:S01]  /*48d0*/  MUFU.EX2 R51, R10 ;  /* 0x0000000a00337308 */ /* 0x0001e20000000800 */
[----:B--2---:R-:W-:Y:S02]  /*48e0*/  F2FP.F16.F32.PACK_AB R172, R52, R45 ;  /* 0x0000002d34ac723e */ /* 0x004fe400000000ff */
[----:B------:R-:W-:Y:S02]  /*48f0*/  FSEL R57, R44, RZ, P1 ;  /* 0x000000ff2c397208 */ /* 0x000fe40000800000 */
[----:B------:R-:W-:-:S03]  /*4900*/  PLOP3.LUT P1, PT, PT, PT, UP0, 0x40, 0x0 ;  /* 0x000000000000781c */ /* 0x000fc60003f2e808 */
[--C-:B------:R-:W-:Y:S01]  /*4910*/  FFMA.FTZ R58, R58, UR10, -R57.reuse ;  /* 0x0000000a3a3a7c23 */ /* 0x100fe20008010839 */
[----:B------:R-:W-:Y:S01]  /*4920*/  FFMA.FTZ R11, R11, UR10, -R57 ;  /* 0x0000000a0b0b7c23 */ /* 0x000fe20008010839 */
[----:B0-----:R-:W-:Y:S01]  /*4930*/  FADD.FTZ R10, R190, R59 ;  /* 0x0000003bbe0a7221 */ /* 0x001fe20000010000 */
[--C-:B------:R-:W-:Y:S01]  /*4940*/  FFMA.FTZ R12, R12, UR10, -R57.reuse ;  /* 0x0000000a0c0c7c23 */ /* 0x100fe20008010839 */
[--C-:B------:R-:W-:Y:S01]  /*4950*/  FFMA.FTZ R13, R13, UR10, -R57.reuse ;  /* 0x0000000a0d0d7c23 */ /* 0x100fe20008010839 */
[--C-:B------:R-:W-:Y:S01]  /*4960*/  FFMA.FTZ R14, R14, UR10, -R57.reuse ;  /* 0x0000000a0e0e7c23 */ /* 0x100fe20008010839 */
[----:B------:R-:W-:Y:S01]  /*4970*/  MUFU.EX2 R58, R58 ;  /* 0x0000003a003a7308 */ /* 0x000fe20000000800 */
[----:B------:R-:W-:Y:S01]  /*4980*/  FADD.FTZ R59, R35, R10 ;  /* 0x0000000a233b7221 */ /* 0x000fe20000010000 */
[--C-:B------:R-:W-:Y:S01]  /*4990*/  FFMA.FTZ R15, R15, UR10, -R57.reuse ;  /* 0x0000000a0f0f7c23 */ /* 0x100fe20008010839 */
[--C-:B------:R-:W-:Y:S01]  /*49a0*/  FFMA.FTZ R20, R20, UR10, -R57.reuse ;  /* 0x0000000a14147c23 */ /* 0x100fe20008010839 */
[----:B------:R-:W-:Y:S01]  /*49b0*/  FFMA.FTZ R21, R21, UR10, -R57 ;  /* 0x0000000a15157c23 */ /* 0x000fe20008010839 */
[----:B------:R-:W-:Y:S01]  /*49c0*/  FADD.FTZ R10, R184, R59 ;  /* 0x0000003bb80a7221 */ /* 0x000fe20000010000 */
[--C-:B------:R-:W-:Y:S01]  /*49d0*/  FFMA.FTZ R24, R24, UR10, -R57.reuse ;  /* 0x0000000a18187c23 */ /* 0x100fe20008010839 */
[--C-:B------:R-:W-:Y:S01]  /*49e0*/  FFMA.FTZ R25, R25, UR10, -R57.reuse ;  /* 0x0000000a19197c23 */ /* 0x100fe20008010839 */
[----:B------:R-:W0:Y:S01]  /*49f0*/  MUFU.EX2 R11, R11 ;  /* 0x0000000b000b7308 */ /* 0x000e220000000800 */
[----:B------:R-:W-:Y:S01]  /*4a00*/  FADD.FTZ R59, R37, R10 ;  /* 0x0000000a253b7221 */ /* 0x000fe20000010000 */
[--C-:B------:R-:W-:Y:S01]  /*4a10*/  FFMA.FTZ R26, R26, UR10, -R57.reuse ;  /* 0x0000000a1a1a7c23 */ /* 0x100fe20008010839 */
[--C-:B------:R-:W-:Y:S01]  /*4a20*/  FFMA.FTZ R27, R27, UR10, -R57.reuse ;  /* 0x0000000a1b1b7c23 */ /* 0x100fe20008010839 */
[----:B------:R-:W-:Y:S01]  /*4a30*/  FFMA.FTZ R28, R28, UR10, -R57 ;  /* 0x0000000a1c1c7c23 */ /* 0x000fe20008010839 */
[----:B------:R-:W-:Y:S01]  /*4a40*/  FADD.FTZ R10, R186, R59 ;  /* 0x0000003bba0a7221 */ /* 0x000fe20000010000 */
[--C-:B------:R-:W-:Y:S01]  /*4a50*/  FFMA.FTZ R29, R29, UR10, -R57.reuse ;  /* 0x0000000a1d1d7c23 */ /* 0x100fe20008010839 */
[--C-:B------:R-:W-:Y:S01]  /*4a60*/  FFMA.FTZ R30, R30, UR10, -R57.reuse ;  /* 0x0000000a1e1e7c23 */ /* 0x100fe20008010839 */
[----:B------:R-:W1:Y:S01]  /*4a70*/  MUFU.EX2 R12, R12 ;  /* 0x0000000c000c7308 */ /* 0x000e620000000800 */
[----:B------:R-:W-:Y:S01]  /*4a80*/  FADD.FTZ R10, R39, R10 ;  /* 0x0000000a270a7221 */ /* 0x000fe20000010000 */
[--C-:B------:R-:W-:Y:S01]  /*4a90*/  FFMA.FTZ R32, R32, UR10, -R57.reuse ;  /* 0x0000000a20207c23 */ /* 0x100fe20008010839 */
[--C-:B------:R-:W-:Y:S01]  /*4aa0*/  FFMA.FTZ R31, R31, UR10, -R57.reuse ;  /* 0x0000000a1f1f7c23 */ /* 0x100fe20008010839 */
[--C-:B------:R-:W-:Y:S01]  /*4ab0*/  FFMA.FTZ R0, R0, UR10, -R57.reuse ;  /* 0x0000000a00007c23 */ /* 0x100fe20008010839 */
[----:B------:R-:W-:Y:S01]  /*4ac0*/  FADD.FTZ R61, R53, R10 ;  /* 0x0000000a353d7221 */ /* 0x000fe20000010000 */
[--C-:B------:R-:W-:Y:S01]  /*4ad0*/  FFMA.FTZ R36, R36, UR10, -R57.reuse ;  /* 0x0000000a24247c23 */ /* 0x100fe20008010839 */
[----:B------:R-:W-:Y:S01]  /*4ae0*/  FFMA.FTZ R34, R34, UR10, -R57 ;  /* 0x0000000a22227c23 */ /* 0x000fe20008010839 */
[----:B------:R-:W2:Y:S01]  /*4af0*/  MUFU.EX2 R13, R13 ;  /* 0x0000000d000d7308 */ /* 0x000ea20000000800 */
[----:B0-----:R-:W-:Y:S01]  /*4b00*/  FADD.FTZ R59, R58, R11 ;  /* 0x0000000b3a3b7221 */ /* 0x001fe20000010000 */
[----:B------:R-:W-:Y:S01]  /*4b10*/  FADD.FTZ R44, R54, R61 ;  /* 0x0000003d362c7221 */ /* 0x000fe20000010000 */
[--C-:B------:R-:W-:Y:S01]  /*4b20*/  FFMA.FTZ R38, R38, UR10, -R57.reuse ;  /* 0x0000000a26267c23 */ /* 0x100fe20008010839 */
[--C-:B------:R-:W-:Y:S01]  /*4b30*/  FFMA.FTZ R40, R40, UR10, -R57.reuse ;  /* 0x0000000a28287c23 */ /* 0x100fe20008010839 */
[--C-:B------:R-:W-:Y:S01]  /*4b40*/  FFMA.FTZ R42, R42, UR10, -R57.reuse ;  /* 0x0000000a2a2a7c23 */ /* 0x100fe20008010839 */
[----:B------:R-:W-:Y:S01]  /*4b50*/  FADD.FTZ R61, R55, R44 ;  /* 0x0000002c373d7221 */ /* 0x000fe20000010000 */
[----:B------:R-:W-:Y:S01]  /*4b60*/  FFMA.FTZ R41, R41, UR10, -R57 ;  /* 0x0000000a29297c23 */ /* 0x000fe20008010839 */
[----:B------:R-:W0:Y:S01]  /*4b70*/  MUFU.EX2 R14, R14 ;  /* 0x0000000e000e7308 */ /* 0x000e220000000800 */
[----:B-1----:R-:W-:Y:S01]  /*4b80*/  FADD.FTZ R10, R12, R59 ;  /* 0x0000003b0c0a7221 */ /* 0x002fe20000010000 */
[----:B------:R-:W-:Y:S01]  /*4b90*/  FADD.FTZ R44, R50, R61 ;  /* 0x0000003d322c7221 */ /* 0x000fe20000010000 */
[----:B------:R-:W-:-:S02]  /*4ba0*/  F2FP.F16.F32.PACK_AB R190, R35, R190 ;  /* 0x000000be23be723e */ /* 0x000fc400000000ff */
[----:B------:R-:W-:Y:S01]  /*4bb0*/  F2FP.F16.F32.PACK_AB R184, R37, R184 ;  /* 0x000000b825b8723e */ /* 0x000fe200000000ff */
[----:B------:R-:W-:Y:S01]  /*4bc0*/  FADD.FTZ R61, R49, R44 ;  /* 0x0000002c313d7221 */ /* 0x000fe20000010000 */
[----:B------:R-:W-:Y:S01]  /*4bd0*/  F2FP.F16.F32.PACK_AB R186, R39, R186 ;  /* 0x000000ba27ba723e */ /* 0x000fe200000000ff */
[----:B------:R-:W1:Y:S01]  /*4be0*/  MUFU.EX2 R15, R15 ;  /* 0x0000000f000f7308 */ /* 0x000e620000000800 */
[----:B--2---:R-:W-:Y:S01]  /*4bf0*/  FADD.FTZ R59, R13, R10 ;  /* 0x0000000a0d3b7221 */ /* 0x004fe20000010000 */
[----:B------:R-:W-:Y:S01]  /*4c00*/  FADD.FTZ R44, R48, R61 ;  /* 0x0000003d302c7221 */ /* 0x000fe20000010000 */
[----:B------:R-:W-:Y:S02]  /*4c10*/  F2FP.F16.F32.PACK_AB R189, R11, R58 ;  /* 0x0000003a0bbd723e */ /* 0x000fe400000000ff */
[----:B------:R-:W-:Y:S01]  /*4c20*/  F2FP.F16.F32.PACK_AB R191, R13, R12 ;  /* 0x0000000c0dbf723e */ /* 0x000fe200000000ff */
[----:B------:R-:W-:Y:S02]  /*4c30*/  FADD.FTZ R61, R47, R44 ;  /* 0x0000002c2f3d7221 */ /* 0x000fe40000010000 */
[----:B------:R-:W2:Y:S01]  /*4c40*/  MUFU.EX2 R20, R20 ;  /* 0x0000001400147308 */ /* 0x000ea20000000800 */
[----:B0-----:R-:W-:-:S07]  /*4c50*/  FADD.FTZ R10, R14, R59 ;  /* 0x0000003b0e0a7221 */ /* 0x001fce0000010000 */
[----:B------:R-:W0:Y:S01]  /*4c60*/  MUFU.EX2 R21, R21 ;  /* 0x0000001500157308 */ /* 0x000e220000000800 */
[C---:B-1----:R-:W-:Y:S01]  /*4c70*/  FADD.FTZ R59, R15.reuse, R10 ;  /* 0x0000000a0f3b7221 */ /* 0x042fe20000010000 */
[----:B------:R-:W-:-:S06]  /*4c80*/  F2FP.F16.F32.PACK_AB R185, R15, R14 ;  /* 0x0000000e0fb9723e */ /* 0x000fcc00000000ff */
[----:B------:R-:W1:Y:S01]  /*4c90*/  MUFU.EX2 R24, R24 ;  /* 0x0000001800187308 */ /* 0x000e620000000800 */
[----:B--2---:R-:W-:-:S07]  /*4ca0*/  FADD.FTZ R10, R20, R59 ;  /* 0x0000003b140a7221 */ /* 0x004fce0000010000 */
        /* <DEDUP_REMOVED lines=18> */
[----:B------:R0:W3:Y:S01]  /*4dd0*/  MUFU.EX2 R179, R32 ;  /* 0x0000002000b37308 */ /* 0x0000e20000000800 */
[----:B-1----:R-:W-:-:S07]  /*4de0*/  FADD.FTZ R10, R30, R33 ;  /* 0x000000211e0a7221 */ /* 0x002fce0000010000 */
[----:B------:R-:W1:Y:S01]  /*4df0*/  MUFU.EX2 R3, R3 ;  /* 0x0000000300037308 */ /* 0x000e620000000800 */
[----:B0-----:R-:W-:Y:S01]  /*4e00*/  FADD.FTZ R32, R46, R61 ;  /* 0x0000003d2e207221 */ /* 0x001fe20000010000 */
[----:B--2---:R-:W-:-:S03]  /*4e10*/  F2FP.F16.F32.PACK_AB R174, R56, R43 ;  /* 0x0000002b38ae723e */ /* 0x004fc600000000ff */
[----:B------:R-:W-:-:S03]  /*4e20*/  FADD.FTZ R57, R45, R32 ;  /* 0x000000202d397221 */ /* 0x000fc60000010000 */
[----:B------:R-:W0:Y:S01]  /*4e30*/  MUFU.EX2 R6, R6 ;  /* 0x0000000600067308 */ /* 0x000e220000000800 */
[----:B------:R-:W-:Y:S01]  /*4e40*/  FADD.FTZ R32, R52, R57 ;  /* 0x0000003934207221 */ /* 0x000fe20000010000 */
[C---:B---3--:R-:W-:Y:S01]  /*4e50*/  FADD.FTZ R10, R179.reuse, R10 ;  /* 0x0000000ab30a7221 */ /* 0x048fe20000010000 */
[----:B------:R-:W-:Y:S02]  /*4e60*/  F2FP.F16.F32.PACK_AB R179, R179, R30 ;  /* 0x0000001eb3b3723e */ /* 0x000fe400000000ff */
[----:B------:R-:W-:-:S03]  /*4e70*/  FADD.FTZ R35, R43, R32 ;  /* 0x000000202b237221 */ /* 0x000fc60000010000 */
[----:B------:R-:W2:Y:S01]  /*4e80*/  MUFU.EX2 R31, R31 ;  /* 0x0000001f001f7308 */ /* 0x000ea20000000800 */
[----:B------:R-:W-:-:S04]  /*4e90*/  FADD.FTZ R32, R56, R35 ;  /* 0x0000002338207221 */ /* 0x000fc80000010000 */
[----:B-1----:R-:W-:-:S03]  /*4ea0*/  FADD.FTZ R35, R3, R32 ;  /* 0x0000002003237221 */ /* 0x002fc60000010000 */
[----:B------:R-:W1:Y:S01]  /*4eb0*/  MUFU.EX2 R0, R0 ;  /* 0x0000000000007308 */ /* 0x000e620000000800 */
[C---:B0-----:R-:W-:Y:S01]  /*4ec0*/  F2FP.F16.F32.PACK_AB R168, R6.reuse, R3 ;  /* 0x0000000306a8723e */ /* 0x041fe200000000ff */
[----:B------:R-:W-:-:S06]  /*4ed0*/  FADD.FTZ R35, R6, R35 ;  /* 0x0000002306237221 */ /* 0x000fcc0000010000 */
[----:B------:R-:W0:Y:S01]  /*4ee0*/  MUFU.EX2 R2, R2 ;  /* 0x0000000200027308 */ /* 0x000e220000000800 */
[----:B--2---:R-:W-:Y:S01]  /*4ef0*/  FADD.FTZ R3, R31, R10 ;  /* 0x0000000a1f037221 */ /* 0x004fe20000010000 */
[----:B------:R-:W-:-:S06]  /*4f00*/  VIADD R10, R72, 0xfffffffe ;  /* 0xfffffffe480a7836 */ /* 0x000fcc0000000000 */
[----:B------:R-:W2:Y:S01]  /*4f10*/  MUFU.EX2 R36, R36 ;  /* 0x0000002400247308 */ /* 0x000ea20000000800 */
[C---:B-1----:R-:W-:Y:S01]  /*4f20*/  FADD.FTZ R3, R0.reuse, R3 ;  /* 0x0000000300037221 */ /* 0x042fe20000010000 */
[----:B------:R-:W-:-:S06]  /*4f30*/  F2FP.F16.F32.PACK_AB R173, R0, R31 ;  /* 0x0000001f00ad723e */ /* 0x000fcc00000000ff */
[----:B------:R-:W1:Y:S01]  /*4f40*/  MUFU.EX2 R175, R34 ;  /* 0x0000002200af7308 */ /* 0x000e620000000800 */
[----:B0-----:R-:W-:Y:S01]  /*4f50*/  FADD.FTZ R32, R2, R35 ;  /* 0x0000002302207221 */ /* 0x001fe20000010000 */
[----:B------:R-:W-:-:S03]  /*4f60*/  F2FP.F16.F32.PACK_AB R170, R51, R2 ;  /* 0x0000000233aa723e */ /* 0x000fc600000000ff */
[----:B------:R-:W-:-:S03]  /*4f70*/  FADD.FTZ R6, R51, R32 ;  /* 0x0000002033067221 */ /* 0x000fc60000010000 */
[----:B------:R-:W0:Y:S01]  /*4f80*/  MUFU.EX2 R38, R38 ;  /* 0x0000002600267308 */ /* 0x000e220000000800 */
[----:B--2---:R-:W-:-:S07]  /*4f90*/  FADD.FTZ R2, R36, R3 ;  /* 0x0000000324027221 */ /* 0x004fce0000010000 */
[----:B------:R-:W2:Y:S01]  /*4fa0*/  MUFU.EX2 R169, R40 ;  /* 0x0000002800a97308 */ /* 0x000ea20000000800 */
[C---:B-1----:R-:W-:Y:S01]  /*4fb0*/  FADD.FTZ R3, R175.reuse, R2 ;  /* 0x00000002af037221 */ /* 0x042fe20000010000 */
[----:B------:R-:W-:-:S06]  /*4fc0*/  F2FP.F16.F32.PACK_AB R175, R175, R36 ;  /* 0x00000024afaf723e */ /* 0x000fcc00000000ff */
[----:B------:R-:W1:Y:S01]  /*4fd0*/  MUFU.EX2 R42, R42 ;  /* 0x0000002a002a7308 */ /* 0x000e620000000800 */
[----:B0-----:R-:W-:-:S07]  /*4fe0*/  FADD.FTZ R2, R38, R3 ;  /* 0x0000000326027221 */ /* 0x001fce0000010000 */
[----:B------:R-:W0:Y:S01]  /*4ff0*/  MUFU.EX2 R41, R41 ;  /* 0x0000002900297308 */ /* 0x000e220000000800 */
[C---:B--2---:R-:W-:Y:S01]  /*5000*/  FADD.FTZ R3, R169.reuse, R2 ;  /* 0x00000002a9037221 */ /* 0x044fe20000010000 */
[----:B------:R-:W-:-:S03]  /*5010*/  F2FP.F16.F32.PACK_AB R169, R169, R38 ;  /* 0x00000026a9a9723e */ /* 0x000fc600000000ff */
[----:B-1----:R-:W-:-:S04]  /*5020*/  FADD.FTZ R0, R42, R3 ;  /* 0x000000032a007221 */ /* 0x002fc80000010000 */
[C---:B0-----:R-:W-:Y:S01]  /*5030*/  FADD.FTZ R3, R41.reuse, R0 ;  /* 0x0000000029037221 */ /* 0x041fe20000010000 */
        /* <DEDUP_REMOVED lines=13> */
.L_x_1239:
[----:B------:R-:W-:Y:S02]  /*5110*/  ULDC UR15, c[0x0][0x9e4] ;  /* 0x00027900000f7ab9 */ /* 0x000fe40000000800 */
[----:B------:R-:W-:-:S11]  /*5120*/  UISETP.NE.AND UP0, UPT, UR15, 0x1, UPT ;  /* 0x000000010f00788c */ /* 0x000fd6000bf05270 */
[----:B------:R-:W-:Y:S02]  /*5130*/  @UP0 ULDC.64 UR4, c[0x0][0x9e8] ;  /* 0x00027a0000040ab9 */ /* 0x000fe40000000a00 */
[----:B------:R-:W-:-:S04]  /*5140*/  UIMAD.WIDE.U32 UR6, UR18, UR4, URZ ;  /* 0x00000004120672a5 */ /* 0x000fc8000f8e003f */
[----:B------:R-:W-:-:S12]  /*5150*/  @UP0 USHF.R.U32.HI UR18, URZ, UR5, UR7 ;  /* 0x000000053f120299 */ /* 0x000fd80008011607 */
.L_x_1240:
[----:B------:R-:W-:-:S04]  /*5160*/  UIMAD UR15, UR18, UR15, UR15 ;  /* 0x0000000f120f72a4 */ /* 0x000fc8000f8e020f */
[----:B------:R-:W-:-:S04]  /*5170*/  UISETP.LT.AND UP0, UPT, UR14, UR15, UPT ;  /* 0x0000000f0e00728c */ /* 0x000fc8000bf01270 */
[----:B------:R-:W-:-:S12]  /*5180*/  USEL UR14, UR14, UR15, UP0 ;  /* 0x0000000f0e0e7287 */ /* 0x000fd80008000000 */
.L_x_1238:
        /* <DEDUP_REMOVED lines=19> */
[----:B------:R-:W-:Y:S02]  /*52c0*/  CS2R R96, SRZ ;  /* 0x0000000000607805 */ /* 0x000fe4000001ff00 */
[----:B------:R-:W-:Y:S02]  /*52d0*/  CS2R R94, SRZ ;  /* 0x00000000005e7805 */ /* 0x000fe4000001ff00 */
[----:B------:R-:W-:Y:S02]  /*52e0*/  CS2R R92, SRZ ;  /* 0x00000000005c7805 */ /* 0x000fe4000001ff00 */
[----:B------:R-:W-:Y:S02]  /*52f0*/  CS2R R90, SRZ ;  /* 0x00000000005a7805 */ /* 0x000fe4000001ff00 */
[----:B------:R-:W-:Y:S02]  /*5300*/  ISETP.GE.AND P1, PT, R10, UR47, PT ;  /* 0x0000002f0a007c0c */ /* 0x000fe4000bf26270 */
        /* <DEDUP_REMOVED lines=35> */
[----:B------:R-:W-:Y:S01]  /*5540*/  UMOV UR46, UR39 ;  /* 0x00000027002e7c82 */ /* 0x000fe20008000000 */
[----:B------:R-:W-:Y:S01]  /*5550*/  IMAD.MOV.U32 R11, RZ, RZ, R8 ;  /* 0x000000ffff0b7224 */ /* 0x000fe200078e0008 */
[----:B------:R-:W-:Y:S01]  /*5560*/  UMOV UR4, UR38 ;  /* 0x0000002600047c82 */ /* 0x000fe20008000000 */
[----:B------:R-:W-:Y:S01]  /*5570*/  IMAD.MOV.U32 R2, RZ, RZ, 0x3f800000 ;  /* 0x3f800000ff027424 */ /* 0x000fe200078e00ff */
[----:B------:R-:W-:Y:S01]  /*5580*/  ULDC UR50, c[0x0][0x9e4] ;  /* 0x0002790000327ab9 */ /* 0x000fe20000000800 */
[----:B------:R-:W-:Y:S01]  /*5590*/  IMAD.MOV.U32 R119, RZ, RZ, RZ ;  /* 0x000000ffff777224 */ /* 0x000fe200078e00ff */
[----:B------:R-:W-:Y:S01]  /*55a0*/  ULDC UR54, c[0x0][0x9dc] ;  /* 0x0002770000367ab9 */ /* 0x000fe20000000800 */
[----:B------:R-:W-:Y:S01]  /*55b0*/  ULDC UR5, c[0x0][0x9d8] ;  /* 0x0002760000057ab9 */ /* 0x000fe20000000800 */
[----:B------:R-:W-:Y:S01]  /*55c0*/  ULDC UR51, c[0x0][0x988] ;  /* 0x0002620000337ab9 */ /* 0x000fe20000000800 */
[----:B------:R-:W-:-:S05]  /*55d0*/  ULDC UR55, c[0x0][0x9e0] ;  /* 0x0002780000377ab9 */ /* 0x000fca0000000800 */
.L_x_1260:
[----:B------:R-:W-:-:S04]  /*55e0*/  UISETP.NE.AND UP0, UPT, UR4, 0x1, UPT ;  /* 0x000000010400788c */ /* 0x000fc8000bf05270 */
[----:B------:R-:W-:-:S04]  /*55f0*/  USEL UR39, URZ, 0x1, UP0 ;  /* 0x000000013f277887 */ /* 0x000fc80008000000 */
[----:B------:R-:W-:Y:S01]  /*5600*/  ULOP3.LUT UR39, UR46, UR39, URZ, 0x3c, !UPT ;  /* 0x000000272e277292 */ /* 0x000fe2000f8e3c3f */
[----:B------:R-:W-:Y:S11]  /*5610*/  @!P0 BRA `(.L_x_1242) ;  /* 0x0000000000048947 */ /* 0x000ff60003800000 */
[----:B------:R-:W-:Y:S01]  /*5620*/  BPT.TRAP 0x1 ;  /* 0x000000040000795c */ /* 0x000fe20000300000 */
.L_x_1242:
[----:B------:R-:W-:Y:S01]  /*5630*/  UIADD3 UR38, UR4, 0x1, URZ ;  /* 0x0000000104267890 */ /* 0x000fe2000fffe03f */
[----:B------:R-:W-:-:S03]  /*5640*/  IMAD.U32 R8, RZ, RZ, UR39 ;  /* 0x00000027ff087e24 */ /* 0x000fc6000f8e00ff */
[----:B------:R-:W-:Y:S02]  /*5650*/  UISETP.NE.AND UP0, UPT, UR38, 0x2, UPT ;  /* 0x000000022600788c */ /* 0x000fe4000bf05270 */
[----:B------:R-:W-:Y:S02]  /*5660*/  SHF.L.U32 R8, R8, 0x1f, RZ ;  /* 0x0000001f08087819 */ /* 0x000fe400000006ff */
[----:B------:R-:W-:-:S04]  /*5670*/  USEL UR38, UR38, URZ, UP0 ;  /* 0x0000003f26267287 */ /* 0x000fc80008000000 */
[----:B------:R-:W-:-:S09]  /*5680*/  ULEA UR6, UR38, UR60, 0x3 ;  /* 0x0000003c26067291 */ /* 0x000fd2000f8e183f */
[----:B------:R0:W1:Y:S01]  /*5690*/  SYNCS.PHASECHK.TRANS64.TRYWAIT P1, [UR6+0x30830], R8 ;  /* 0x03083008ff0075a7 */ /* 0x0000620008020146 */
[----:B------:R-:W-:Y:S05]  /*56a0*/  @!P0 BRA `(.L_x_1243) ;  /* 0x0000000000048947 */ /* 0x000fea0003800000 */
[----:B------:R-:W-:Y:S01]  /*56b0*/  BPT.TRAP 0x1 ;  /* 0x000000040000795c */ /* 0x000fe20000300000 */
.L_x_1243:
[----:B-1----:R-:W-:Y:S05]  /*56c0*/  @P1 BRA `(.L_x_1244) ;  /* 0x0000000000081947 */ /* 0x002fea0003800000 */
[----:B------:R-:W1:Y:S02]  /*56d0*/  SYNCS.PHASECHK.TRANS64.TRYWAIT P1, [UR6+0x30830], R8 ;  /* 0x03083008ff0075a7 */ /* 0x000e640008020146 */
[----:B-1----:R-:W-:Y:S05]  /*56e0*/  @!P1 BRA `(.L_x_1245) ;  /* 0x0000014800f09947 */ /* 0x002fea0003800000 */
.L_x_1244:
        /* <DEDUP_REMOVED lines=12> */
[-C--:B------:R-:W-:Y:S01]  /*57b0*/  FMUL.FTZ R24, R24, R0.reuse ;  /* 0x0000000018187220 */ /* 0x080fe20000410000 */
[----:B------:R-:W-:Y:S01]  /*57c0*/  UIMAD UR7, UR38, 0x900, UR7 ;  /* 0x00000900260778a4 */ /* 0x000fe2000f8e0207 */
[-C--:B------:R-:W-:Y:S01]  /*57d0*/  FMUL.FTZ R25, R25, R0.reuse ;  /* 0x0000000019197220 */ /* 0x080fe20000410000 */
[-C--:B------:R-:W-:Y:S01]  /*57e0*/  FMUL.FTZ R28, R28, R0.reuse ;  /* 0x000000001c1c7220 */ /* 0x080fe20000410000 */
[-C--:B------:R-:W-:Y:S01]  /*57f0*/  FMUL.FTZ R29, R29, R0.reuse ;  /* 0x000000001d1d7220 */ /* 0x080fe20000410000 */
        /* <DEDUP_REMOVED lines=9> */
[----:B------:R-:W-:Y:S01]  /*5890*/  UMOV UR40, UR56 ;  /* 0x0000003800287c82 */ /* 0x000fe20008000000 */
[----:B------:R-:W-:Y:S01]  /*58a0*/  UMOV UR41, UR57 ;  /* 0x0000003900297c82 */ /* 0x000fe20008000000 */
[----:B------:R-:W-:Y:S01]  /*58b0*/  UMOV UR43, 0x40000040 ;  /* 0x40000040002b7882 */ /* 0x000fe20000000000 */
        /* <DEDUP_REMOVED lines=141> */
.L_x_1246:
[----:B------:R-:W-:Y:S01]  /*6190*/  ULEA UR7, UR4, UR60, 0x3 ;  /* 0x0000003c04077291 */ /* 0x000fe2000f8e183f */
[----:B------:R-:W-:-:S05]  /*61a0*/  IMAD.U32 R0, RZ, RZ, UR46 ;  /* 0x0000002eff007e24 */ /* 0x000fca000f8e00ff */
[----:B------:R-:W-:-:S04]  /*61b0*/  SHF.L.U32 R0, R0, 0x1f, RZ ;  /* 0x0000001f00007819 */ /* 0x000fc800000006ff */
[----:B------:R2:W3:Y:S01]  /*61c0*/  SYNCS.PHASECHK.TRANS64.TRYWAIT P1, [UR7+0x30850], R0 ;  /* 0x03085000ff0075a7 */ /* 0x0004e20008020147 */
[----:B------:R-:W-:Y:S05]  /*61d0*/  @!P0 BRA `(.L_x_1247) ;  /* 0x0000000000048947 */ /* 0x000fea0003800000 */
[----:B------:R-:W-:Y:S01]  /*61e0*/  BPT.TRAP 0x1 ;  /* 0x000000040000795c */ /* 0x000fe20000300000 */
.L_x_1247:
[----:B---3--:R-:W-:Y:S05]  /*61f0*/  @P1 BRA `(.L_x_1248) ;  /* 0x0000000000081947 */ /* 0x008fea0003800000 */
[----:B------:R-:W3:Y:S02]  /*6200*/  SYNCS.PHASECHK.TRANS64.TRYWAIT P1, [UR7+0x30850], R0 ;  /* 0x03085000ff0075a7 */ /* 0x000ee40008020147 */
[----:B---3--:R-:W-:Y:S05]  /*6210*/  @!P1 BRA `(.L_x_1249) ;  /* 0x00000140003c9947 */ /* 0x008fea0003800000 */
.L_x_1248:
        /* <DEDUP_REMOVED lines=37> */
.L_x_1250:
[----:B------:R-:W-:Y:S01]  /*6470*/  R2UR UR4, R22 ;  /* 0x00000000160472ca */ /* 0x000fe200000e0000 */
        /* <DEDUP_REMOVED lines=8> */
[----:B------:R-:W4:Y:S01]  /*6500*/  S2UR UR10, SR_CgaCtaId ;  /* 0x00000000000a79c3 */ /* 0x000f220000008800 */
[----:B------:R-:W-:Y:S01]  /*6510*/  FMUL.FTZ R20, R127, UR5 ;  /* 0x000000057f147c20 */ /* 0x000fe20008410000 */
[----:B--23--:R-:W-:Y:S01]  /*6520*/  FMUL.FTZ R0, R122, UR5 ;  /* 0x000000057a007c20 */ /* 0x00cfe20008410000 */
[----:B------:R-:W-:Y:S01]  /*6530*/  FMUL.FTZ R2, R123, UR5 ;  /* 0x000000057b027c20 */ /* 0x000fe20008410000 */
[----:B------:R-:W-:Y:S01]  /*6540*/  UISETP.NE.AND UP1, UPT, UR4, URZ, UPT ;  /* 0x0000003f0400728c */ /* 0x000fe2000bf25270 */
[----:B------:R-:W-:Y:S01]  /*6550*/  R2UR UR4, R23 ;  /* 0x00000000170472ca */ /* 0x000fe200000e0000 */
[----:B------:R-:W-:Y:S01]  /*6560*/  FMUL.FTZ R21, R124, UR5 ;  /* 0x000000057c157c20 */ /* 0x000fe20008410000 */
[----:B------:R-:W-:Y:S01]  /*6570*/  FMUL.FTZ R127, R132, UR5 ;  /* 0x00000005847f7c20 */ /* 0x000fe20008410000 */
[----:B------:R-:W-:Y:S01]  /*6580*/  FMUL.FTZ R14, R121, UR5 ;  /* 0x00000005790e7c20 */ /* 0x000fe20008410000 */
[----:B------:R-:W-:Y:S01]  /*6590*/  FMUL.FTZ R15, R126, UR5 ;  /* 0x000000057e0f7c20 */ /* 0x000fe20008410000 */
[----:B------:R-:W-:Y:S01]  /*65a0*/  PLOP3.LUT P1, PT, PT, PT, UP1, 0x80, 0x0 ;  /* 0x000000000000781c */ /* 0x000fe20003f2f018 */
[----:B------:R-:W-:Y:S01]  /*65b0*/  FMUL.FTZ R123, R128, UR5 ;  /* 0x00000005807b7c20 */ /* 0x000fe20008410000 */
[----:B------:R-:W-:Y:S01]  /*65c0*/  PLOP3.LUT P2, PT, PT, PT, UP1, 0x80, 0x0 ;  /* 0x000000000000781c */ /* 0x000fe20003f4f018 */
[----:B------:R-:W-:Y:S01]  /*65d0*/  FMUL.FTZ R124, R129, UR5 ;  /* 0x00000005817c7c20 */ /* 0x000fe20008410000 */
[----:B------:R-:W-:Y:S01]  /*65e0*/  FMUL.FTZ R122, R131, UR5 ;  /* 0x00000005837a7c20 */ /* 0x000fe20008410000 */
[----:B------:R-:W-:Y:S01]  /*65f0*/  FMUL.FTZ R132, R137, UR5 ;  /* 0x0000000589847c20 */ /* 0x000fe20008410000 */
[----:B------:R-:W-:Y:S01]  /*6600*/  FMUL.FTZ R121, R130, UR5 ;  /* 0x0000000582797c20 */ /* 0x000fe20008410000 */
[----:B------:R-:W-:Y:S01]  /*6610*/  FMUL.FTZ R128, R133, UR5 ;  /* 0x0000000585807c20 */ /* 0x000fe20008410000 */
[----:B------:R-:W-:Y:S01]  /*6620*/  VIADD R161, R192, UR4 ;  /* 0x00000004c0a17c36 */ /* 0x000fe20008000000 */
[----:B------:R-:W-:Y:S01]  /*6630*/  @UP1 ULDC UR4, c[0x0][0x44c] ;  /* 0x0001130000041ab9 */ /* 0x000fe20000000800 */
[----:B------:R-:W-:Y:S01]  /*6640*/  FMUL.FTZ R126, R135, UR5 ;  /* 0x00000005877e7c20 */ /* 0x000fe20008410000 */
[----:B------:R-:W-:Y:S01]  /*6650*/  FMUL.FTZ R131, R136, UR5 ;  /* 0x0000000588837c20 */ /* 0x000fe20008410000 */
[----:B------:R-:W-:Y:S01]  /*6660*/  FMUL.FTZ R129, R138, UR5 ;  /* 0x000000058a817c20 */ /* 0x000fe20008410000 */
[----:B01----:R-:W-:Y:S01]  /*6670*/  @P1 IMAD.HI.U32 R8, R161, UR4, RZ ;  /* 0x00000004a1081c27 */ /* 0x003fe2000f8e00ff */
[----:B------:R-:W-:-:S03]  /*6680*/  @UP1 ULDC UR4, c[0x0][0x450] ;  /* 0x0001140000041ab9 */ /* 0x000fc60000000800 */
[----:B------:R-:W-:Y:S01]  /*6690*/  FMUL.FTZ R137, R146, UR5 ;  /* 0x0000000592897c20 */ /* 0x000fe20008410000 */
[----:B------:R-:W-:Y:S01]  /*66a0*/  UISETP.NE.AND UP0, UPT, UR61, URZ, UPT ;  /* 0x0000003f3d00728c */ /* 0x000fe2000bf05270 */
        /* <DEDUP_REMOVED lines=24> */
[----:B------:R-:W-:-:S02]  /*6830*/  IMAD R164, R10, -0x60, RZ ;  /* 0xffffffa00aa47824 */ /* 0x000fc400078e02ff */
[----:B------:R-:W-:Y:S01]  /*6840*/  FMUL.FTZ R158, R167, UR5 ;  /* 0x00000005a79e7c20 */ /* 0x000fe20008410000 */
[----:B------:R-:W-:Y:S01]  /*6850*/  UIADD3 UR6, UR6, 0x30840, URZ ;  /* 0x0003084006067890 */ /* 0x000fe2000fffe03f */
[----:B------:R-:W-:Y:S01]  /*6860*/  PLOP3.LUT P1, PT, PT, PT, UP0, 0x40, 0x0 ;  /* 0x000000000000781c */ /* 0x000fe20003f2e808 */
[----:B------:R-:W1:Y:S01]  /*6870*/  MUFU.TANH R13, R13 ;  /* 0x0000000d000d7308 */ /* 0x000e620000002400 */
[----:B------:R-:W-:Y:S01]  /*6880*/  IADD3 R8, -R19, 0x1, R164 ;  /* 0x0000000113087810 */ /* 0x000fe20007ffe1a4 */
[----:B----4-:R-:W-:Y:S01]  /*6890*/  UPRMT UR6, UR10, 0x654, UR6 ;  /* 0x000006540a067896 */ /* 0x010fe20008000006 */
[----:B------:R-:W-:Y:S01]  /*68a0*/  IMAD.IADD R159, R164, 0x1, -R19 ;  /* 0x00000001a49f7824 */ /* 0x000fe200078e0a13 */
[----:B------:R-:W-:Y:S01]  /*68b0*/  UMOV UR11, UR54 ;  /* 0x00000036000b7c82 */ /* 0x000fe20008000000 */
[----:B------:R-:W-:Y:S01]  /*68c0*/  IADD3 R8, -R18, R8, R17 ;  /* 0x0000000812087210 */ /* 0x000fe20007ffe111 */
[----:B------:R-:W-:Y:S02]  /*68d0*/  ULOP3.LUT UR4, URZ, UR11, URZ, 0x33, !UPT ;  /* 0x0000000b3f047292 */ /* 0x000fe4000f8e333f */
[----:B------:R-:W2:Y:S02]  /*68e0*/  MUFU.TANH R14, R14 ;  /* 0x0000000e000e7308 */ /* 0x000ea40000002400 */
[C---:B------:R-:W-:Y:S01]  /*68f0*/  VIADD R167, R8.reuse, UR55 ;  /* 0x0000003708a77c36 */ /* 0x040fe20008000000 */
[----:B------:R-:W-:Y:S01]  /*6900*/  SYNCS.ARRIVE.TRANS64.RED.A1T0 RZ, [UR6], RZ ;  /* 0x000000ffffff79a7 */ /* 0x000fe20008100406 */
[----:B------:R-:W-:-:S02]  /*6910*/  VIADD R166, R8, UR4 ;  /* 0x0000000408a67c36 */ /* 0x000fc40008000000 */
[--C-:B0-----:R-:W-:Y:S02]  /*6920*/  IMAD.IADD R165, R167, 0x1, R168.reuse ;  /* 0x00000001a7a57824 */ /* 0x101fe400078e02a8 */
        /* <DEDUP_REMOVED lines=46> */
[----:B------:R-:W0:Y:S01]  /*6c10*/  MUFU.TANH R158, R158 ;  /* 0x0000009e009e7308 */ /* 0x000e220000002400 */
[----:B-1234-:R-:W-:Y:S05]  /*6c20*/  @P1 BRA `(.L_x_1251) ;  /* 0x0000000000541947 */ /* 0x01efea0003800000 */
[----:B------:R-:W-:Y:S01]  /*6c30*/  IADD3 R168, -R18, R17, R168 ;  /* 0x0000001112a87210 */ /* 0x000fe20007ffe1a8 */
[----:B------:R-:W-:Y:S03]  /*6c40*/  BSSY B0, `(.L_x_1252) ;  /* 0x0000010000007945 */ /* 0x000fe60003800000 */
[----:B------:R-:W-:-:S13]  /*6c50*/  ISETP.GT.AND P1, PT, R168, -0x1, PT ;  /* 0xffffffffa800780c */ /* 0x000fda0003f24270 */
[----:B------:R-:W-:Y:S05]  /*6c60*/  @P1 BRA `(.L_x_1253) ;  /* 0x0000000000201947 */ /* 0x000fea0003800000 */
[----:B------:R-:W-:Y:S01]  /*6c70*/  IMAD.U32 R170, RZ, RZ, UR50 ;  /* 0x00000032ffaa7e24 */ /* 0x000fe2000f8e00ff */
[----:B------:R-:W-:-:S04]  /*6c80*/  LOP3.LUT R169, RZ, R168, RZ, 0x33, !PT ;  /* 0x000000a8ffa97212 */ /* 0x000fc800078e33ff */
[----:B------:R-:W-:-:S13]  /*6c90*/  ISETP.NE.AND P1, PT, R170, 0x1, PT ;  /* 0x00000001aa00780c */ /* 0x000fda0003f25270 */
[----:B------:R-:W1:Y:S02]  /*6ca0*/  @P1 LDC.64 R8, c[0x0][0x9e8] ;  /* 0x00027a00ff081b82 */ /* 0x000e640000000a00 */
[----:B-1----:R-:W-:-:S05]  /*6cb0*/  @P1 IMAD.HI.U32 R8, R169, R8, RZ ;  /* 0x00000008a9081227 */ /* 0x002fca00078e00ff */
[----:B------:R-:W-:-:S04]  /*6cc0*/  @P1 SHF.R.U32.HI R169, RZ, R9, R8 ;  /* 0x00000009ffa91219 */ /* 0x000fc80000011608 */
[----:B------:R-:W-:Y:S01]  /*6cd0*/  LOP3.LUT R168, RZ, R169, RZ, 0x33, !PT ;  /* 0x000000a9ffa87212 */ /* 0x000fe200078e33ff */
[----:B------:R-:W-:Y:S06]  /*6ce0*/  BRA `(.L_x_1254) ;  /* 0x0000000000147947 */ /* 0x000fec0003800000 */
.L_x_1253:
[----:B------:R-:W-:-:S05]  /*6cf0*/  IMAD.U32 R170, RZ, RZ, UR50 ;  /* 0x00000032ffaa7e24 */ /* 0x000fca000f8e00ff */
[----:B------:R-:W-:-:S13]  /*6d00*/  ISETP.NE.AND P1, PT, R170, 0x1, PT ;  /* 0x00000001aa00780c */ /* 0x000fda0003f25270 */
[----:B------:R-:W1:Y:S02]  /*6d10*/  @P1 LDC.64 R8, c[0x0][0x9e8] ;  /* 0x00027a00ff081b82 */ /* 0x000e640000000a00 */
[----:B-1----:R-:W-:-:S05]  /*6d20*/  @P1 IMAD.HI.U32 R8, R168, R8, RZ ;  /* 0x00000008a8081227 */ /* 0x002fca00078e00ff */
[----:B------:R-:W-:-:S07]  /*6d30*/  @P1 SHF.R.U32.HI R168, RZ, R9, R8 ;  /* 0x00000009ffa81219 */ /* 0x000fce0000011608 */
.L_x_1254:
[----:B------:R-:W-:Y:S05]  /*6d40*/  BSYNC B0 ;  /* 0x0000000000007941 */ /* 0x000fea0003800000 */
.L_x_1252:
[----:B------:R-:W-:-:S05]  /*6d50*/  IMAD R168, R168, R170, R159 ;  /* 0x000000aaa8a87224 */ /* 0x000fca00078e029f */
[----:B------:R-:W-:Y:S02]  /*6d60*/  VIADDMNMX R165, R168, R170, R165, PT ;  /* 0x000000aaa8a57246 */ /* 0x000fe400038001a5 */
[----:B------:R-:W-:-:S07]  /*6d70*/  VIMNMX R163, R163, R168, !PT ;  /* 0x000000a8a3a37248 */ /* 0x000fce0007fe0100 */
.L_x_1251:
[C---:B------:R-:W-:Y:S01]  /*6d80*/  ISETP.GE.AND P6, PT, R164.reuse, 0xa, PT ;  /* 0x0000000aa400780c */ /* 0x040fe20003fc6270 */
[----:B------:R-:W-:Y:S01]  /*6d90*/  UISETP.NE.AND UP0, UPT, UR61, URZ, UPT ;  /* 0x0000003f3d00728c */ /* 0x000fe2000bf05270 */
        /* <DEDUP_REMOVED lines=33> */
[----:B------:R-:W-:-:S04]  /*6fb0*/  ISETP.GT.AND P3, PT, R163, 0x19, !P4 ;  /* 0x00000019a300780c */ /* 0x000fc80006764270 */
[----:B------:R-:W-:Y:S02]  /*6fc0*/  ISETP.LT.OR P3, PT, R165, 0x1a, P3 ;  /* 0x0000001aa500780c */ /* 0x000fe40001f61670 */
        /* <DEDUP_REMOVED lines=103> */
[----:B------:R-:W-:Y:S01]  /*7640*/  IADD3 R13, -R18, R17, R13 ;  /* 0x00000011120d7210 */ /* 0x000fe20007ffe10d */
[----:B------:R-:W-:Y:S03]  /*7650*/  BSSY B0, `(.L_x_1256) ;  /* 0x0000010000007945 */ /* 0x000fe60003800000 */
[----:B------:R-:W-:-:S13]  /*7660*/  ISETP.GT.AND P6, PT, R13, -0x1, PT ;  /* 0xffffffff0d00780c */ /* 0x000fda0003fc4270 */
[----:B------:R-:W-:Y:S05]  /*7670*/  @P6 BRA `(.L_x_1257) ;  /* 0x0000000000206947 */ /* 0x000fea0003800000 */
[----:B------:R-:W-:Y:S01]  /*7680*/  IMAD.U32 R164, RZ, RZ, UR50 ;  /* 0x00000032ffa47e24 */ /* 0x000fe2000f8e00ff */
[----:B------:R-:W-:-:S04]  /*7690*/  LOP3.LUT R13, RZ, R13, RZ, 0x33, !PT ;  /* 0x0000000dff0d7212 */ /* 0x000fc800078e33ff */
[----:B------:R-:W-:-:S13]  /*76a0*/  ISETP.NE.AND P6, PT, R164, 0x1, PT ;  /* 0x00000001a400780c */ /* 0x000fda0003fc5270 */
[----:B------:R-:W0:Y:S02]  /*76b0*/  @P6 LDC.64 R8, c[0x0][0x9e8] ;  /* 0x00027a00ff086b82 */ /* 0x000e240000000a00 */
[----:B0-----:R-:W-:-:S05]  /*76c0*/  @P6 IMAD.HI.U32 R8, R13, R8, RZ ;  /* 0x000000080d086227 */ /* 0x001fca00078e00ff */
[----:B------:R-:W-:-:S04]  /*76d0*/  @P6 SHF.R.U32.HI R13, RZ, R9, R8 ;  /* 0x00000009ff0d6219 */ /* 0x000fc80000011608 */
[----:B------:R-:W-:Y:S01]  /*76e0*/  LOP3.LUT R13, RZ, R13, RZ, 0x33, !PT ;  /* 0x0000000dff0d7212 */ /* 0x000fe200078e33ff */
[----:B------:R-:W-:Y:S06]  /*76f0*/  BRA `(.L_x_1258) ;  /* 0x0000000000147947 */ /* 0x000fec0003800000 */
.L_x_1257:
[----:B------:R-:W-:-:S05]  /*7700*/  IMAD.U32 R164, RZ, RZ, UR50 ;  /* 0x00000032ffa47e24 */ /* 0x000fca000f8e00ff */
[----:B------:R-:W-:-:S13]  /*7710*/  ISETP.NE.AND P6, PT, R164, 0x1, PT ;  /* 0x00000001a400780c */ /* 0x000fda0003fc5270 */
[----:B------:R-:W0:Y:S02]  /*7720*/  @P6 LDC.64 R8, c[0x0][0x9e8] ;  /* 0x00027a00ff086b82 */ /* 0x000e240000000a00 */
[----:B0-----:R-:W-:-:S05]  /*7730*/  @P6 IMAD.HI.U32 R8, R13, R8, RZ ;  /* 0x000000080d086227 */ /* 0x001fca00078e00ff */
[----:B------:R-:W-:-:S07]  /*7740*/  @P6 SHF.R.U32.HI R13, RZ, R9, R8 ;  /* 0x00000009ff0d6219 */ /* 0x000fce0000011608 */
.L_x_1258:
[----:B------:R-:W-:Y:S05]  /*7750*/  BSYNC B0 ;  /* 0x0000000000007941 */ /* 0x000fea0003800000 */
.L_x_1256:
[----:B------:R-:W-:-:S05]  /*7760*/  IMAD R13, R13, R164, R159 ;  /* 0x000000a40d0d7224 */ /* 0x000fca00078e029f */
[----:B------:R-:W-:Y:S02]  /*7770*/  VIADDMNMX R167, R13, R164, R167, PT ;  /* 0x000000a40da77246 */ /* 0x000fe400038001a7 */
[----:B------:R-:W-:-:S07]  /*7780*/  VIMNMX R166, R166, R13, !PT ;  /* 0x0000000da6a67248 */ /* 0x000fce0007fe0100 */
.L_x_1255:
[----:B------:R-:W-:Y:S01]  /*7790*/  ISETP.GT.AND P1, PT, R166, 0x1, !P1 ;  /* 0x00000001a600780c */ /* 0x000fe20004f24270 */
[----:B------:R-:W-:Y:S01]  /*77a0*/  UMOV UR10, UR51 ;  /* 0x00000033000a7c82 */ /* 0x000fe20008000000 */
[----:B------:R-:W-:Y:S02]  /*77b0*/  FMNMX.FTZ R9, R168, R11, !PT ;  /* 0x0000000ba8097209 */ /* 0x000fe40007810000 */
[----:B------:R-:W-:Y:S02]  /*77c0*/  ISETP.LT.OR P1, PT, R167, 0x2, P1 ;  /* 0x00000002a700780c */ /* 0x000fe40000f21670 */
[----:B------:R-:W-:Y:S02]  /*77d0*/  LOP3.LUT P6, RZ, R16, 0x20000, RZ, 0xc0, !PT ;  /* 0x0002000010ff7812 */ /* 0x000fe400078cc0ff */
[----:B------:R-:W-:Y:S02]  /*77e0*/  FSEL R2, R2, -INF , !P1 ;  /* 0xff80000002027808 */ /* 0x000fe40004800000 */
[----:B------:R-:W-:-:S02]  /*77f0*/  LOP3.LUT P1, RZ, R16, 0x4, RZ, 0xc0, !PT ;  /* 0x0000000410ff7812 */ /* 0x000fc4000782c0ff */
[C---:B------:R-:W-:Y:S02]  /*7800*/  ISETP.GT.AND P2, PT, R166.reuse, 0x8, !P2 ;  /* 0x00000008a600780c */ /* 0x040fe40005744270 */
[----:B------:R-:W-:Y:S02]  /*7810*/  ISETP.GT.AND P1, PT, R166, 0x9, !P1 ;  /* 0x00000009a600780c */ /* 0x000fe40004f24270 */
[----:B------:R-:W-:Y:S02]  /*7820*/  FMNMX.FTZ R8, R14, R9, !PT ;  /* 0x000000090e087209 */ /* 0x000fe40007810000 */
[C---:B------:R-:W-:Y:S02]  /*7830*/  ISETP.LT.OR P1, PT, R167.reuse, 0xa, P1 ;  /* 0x0000000aa700780c */ /* 0x040fe40000f21670 */
[----:B------:R-:W-:Y:S02]  /*7840*/  ISETP.LT.OR P2, PT, R167, 0x9, P2 ;  /* 0x00000009a700780c */ /* 0x000fe40001741670 */
[----:B------:R-:W-:-:S02]  /*7850*/  FSEL R20, R20, -INF , !P1 ;  /* 0xff80000014147808 */ /* 0x000fc40004800000 */
[----:B------:R-:W-:Y:S02]  /*7860*/  LOP3.LUT P1, RZ, R16, 0x8, RZ, 0xc0, !PT ;  /* 0x0000000810ff7812 */ /* 0x000fe4000782c0ff */
[----:B------:R-:W-:Y:S02]  /*7870*/  FMNMX.FTZ R9, R21, R8, !PT ;  /* 0x0000000815097209 */ /* 0x000fe40007810000 */
[----:B------:R-:W-:Y:S02]  /*7880*/  ISETP.GT.AND P1, PT, R166, 0x10, !P1 ;  /* 0x00000010a600780c */ /* 0x000fe40004f24270 */
[----:B------:R-:W-:Y:S02]  /*7890*/  FSEL R15, R15, -INF , !P2 ;  /* 0xff8000000f0f7808 */ /* 0x000fe40005000000 */
[----:B------:R-:W-:Y:S02]  /*78a0*/  ISETP.LT.OR P1, PT, R167, 0x11, P1 ;  /* 0x00000011a700780c */ /* 0x000fe40000f21670 */
[----:B------:R-:W-:-:S02]  /*78b0*/  LOP3.LUT P2, RZ, R16, 0x10000, RZ, 0xc0, !PT ;  /* 0x0001000010ff7812 */ /* 0x000fc4000784c0ff */
        /* <DEDUP_REMOVED lines=51> */
[C---:B------:R-:W-:Y:S01]  /*7bf0*/  LOP3.LUT P6, RZ, R16.reuse, 0x80, RZ, 0xc0, !PT ;  /* 0x0000008010ff7812 */ /* 0x040fe200078cc0ff */
[----:B------:R-:W0:Y:S01]  /*7c00*/  SHFL.BFLY PT, R8, R9, 0x2, 0x1f ;  /* 0x0c401f0009087f89 */ /* 0x000e2200000e0000 */
[----:B------:R-:W-:Y:S02]  /*7c10*/  FSEL R137, R137, -INF , !P1 ;  /* 0xff80000089897808 */ /* 0x000fe40004800000 */
[----:B------:R-:W-:-:S02]  /*7c20*/  LOP3.LUT P1, RZ, R16, 0x800, RZ, 0xc0, !PT ;  /* 0x0000080010ff7812 */ /* 0x000fc4000782c0ff */
[----:B------:R-:W-:Y:S02]  /*7c30*/  LOP3.LUT P2, RZ, R16, 0x40, RZ, 0xc0, !PT ;  /* 0x0000004010ff7812 */ /* 0x000fe4000784c0ff */
[C---:B------:R-:W-:Y:S02]  /*7c40*/  ISETP.GT.AND P1, PT, R166.reuse, 0x31, !P1 ;  /* 0x00000031a600780c */ /* 0x040fe40004f24270 */
[C---:B------:R-:W-:Y:S02]  /*7c50*/  ISETP.GT.AND P3, PT, R166.reuse, 0x50, !P3 ;  /* 0x00000050a600780c */ /* 0x040fe40005f64270 */
[----:B------:R-:W-:Y:S02]  /*7c60*/  ISETP.LT.OR P1, PT, R167, 0x32, P1 ;  /* 0x00000032a700780c */ /* 0x000fe40000f21670 */
[----:B------:R-:W-:Y:S02]  /*7c70*/  ISETP.GT.AND P4, PT, R166, 0x51, !P4 ;  /* 0x00000051a600780c */ /* 0x000fe40006784270 */
[----:B------:R-:W-:-:S02]  /*7c80*/  FSEL R138, R138, -INF , !P1 ;  /* 0xff8000008a8a7808 */ /* 0x000fc40004800000 */
[----:B------:R-:W-:Y:S02]  /*7c90*/  LOP3.LUT P1, RZ, R16, 0x400, RZ, 0xc0, !PT ;  /* 0x0000040010ff7812 */ /* 0x000fe4000782c0ff */
[C---:B------:R-:W-:Y:S02]  /*7ca0*/  ISETP.LT.OR P3, PT, R167.reuse, 0x51, P3 ;  /* 0x00000051a700780c */ /* 0x040fe40001f61670 */
[C---:B------:R-:W-:Y:S02]  /*7cb0*/  ISETP.GT.AND P1, PT, R166.reuse, 0x38, !P1 ;  /* 0x00000038a600780c */ /* 0x040fe40004f24270 */
[----:B------:R-:W-:Y:S02]  /*7cc0*/  ISETP.GT.AND P5, PT, R166, 0x58, !P5 ;  /* 0x00000058a600780c */ /* 0x000fe40006fa4270 */
[----:B------:R-:W-:Y:S02]  /*7cd0*/  ISETP.LT.OR P1, PT, R167, 0x39, P1 ;  /* 0x00000039a700780c */ /* 0x000fe40000f21670 */
[----:B0-----:R-:W-:-:S02]  /*7ce0*/  FMNMX.FTZ R161, R9, R8, !PT ;  /* 0x0000000809a17209 */ /* 0x001fc40007810000 */
[----:B------:R-:W-:Y:S02]  /*7cf0*/  FSEL R141, R141, -INF , !P1 ;  /* 0xff8000008d8d7808 */ /* 0x000fe40004800000 */
[----:B------:R-:W-:Y:S01]  /*7d00*/  LOP3.LUT P1, RZ, R16, 0x200, RZ, 0xc0, !PT ;  /* 0x0000020010ff7812 */ /* 0x000fe2000782c0ff */
[----:B------:R-:W0:Y:S01]  /*7d10*/  SHFL.BFLY PT, R8, R161, 0x1, 0x1f ;  /* 0x0c201f00a1087f89 */ /* 0x000e2200000e0000 */
[C---:B------:R-:W-:Y:S02]  /*7d20*/  ISETP.LT.OR P4, PT, R167.reuse, 0x52, P4 ;  /* 0x00000052a700780c */ /* 0x040fe40002781670 */
[----:B------:R-:W-:Y:S02]  /*7d30*/  ISETP.GT.AND P1, PT, R166, 0x39, !P1 ;  /* 0x00000039a600780c */ /* 0x000fe40004f24270 */
[----:B------:R-:W-:Y:S02]  /*7d40*/  FSEL R152, R152, -INF , !P3 ;  /* 0xff80000098987808 */ /* 0x000fe40005800000 */
[----:B------:R-:W-:-:S02]  /*7d50*/  ISETP.LT.OR P1, PT, R167, 0x3a, P1 ;  /* 0x0000003aa700780c */ /* 0x000fc40000f21670 */
[----:B------:R-:W-:Y:S02]  /*7d60*/  ISETP.LT.OR P5, PT, R167, 0x59, P5 ;  /* 0x00000059a700780c */ /* 0x000fe40002fa1670 */
[----:B------:R-:W-:Y:S02]  /*7d70*/  FSEL R142, R142, -INF , !P1 ;  /* 0xff8000008e8e7808 */ /* 0x000fe40004800000 */
[----:B------:R-:W-:Y:S02]  /*7d80*/  LOP3.LUT P1, RZ, R16, 0x100, RZ, 0xc0, !PT ;  /* 0x0000010010ff7812 */ /* 0x000fe4000782c0ff */
[----:B------:R-:W-:Y:S02]  /*7d90*/  FSEL R154, R154, -INF , !P4 ;  /* 0xff8000009a9a7808 */ /* 0x000fe40006000000 */
[----:B------:R-:W-:Y:S02]  /*7da0*/  ISETP.GT.AND P1, PT, R166, 0x40, !P1 ;  /* 0x00000040a600780c */ /* 0x000fe40004f24270 */
[----:B------:R-:W-:-:S02]  /*7db0*/  FSEL R156, R156, -INF , !P5 ;  /* 0xff8000009c9c7808 */ /* 0x000fc40006800000 */
[----:B------:R-:W-:Y:S02]  /*7dc0*/  ISETP.LT.OR P1, PT, R167, 0x41, P1 ;  /* 0x00000041a700780c */ /* 0x000fe40000f21670 */
[----:B0-----:R-:W-:Y:S02]  /*7dd0*/  FMNMX.FTZ R8, R161, R8, !PT ;  /* 0x00000008a1087209 */ /* 0x001fe40007810000 */
[----:B------:R-:W-:Y:S02]  /*7de0*/  FSEL R145, R145, -INF , !P1 ;  /* 0xff80000091917808 */ /* 0x000fe40004800000 */
[----:B------:R-:W-:Y:S02]  /*7df0*/  ISETP.GT.AND P1, PT, R166, 0x41, !P6 ;  /* 0x00000041a600780c */ /* 0x000fe40007724270 */
[----:B------:R-:W-:Y:S02]  /*7e00*/  LOP3.LUT P6, RZ, R16, 0x2, RZ, 0xc0, !PT ;  /* 0x0000000210ff7812 */ /* 0x000fe400078cc0ff */
[----:B------:R-:W-:-:S04]  /*7e10*/  ISETP.LT.OR P1, PT, R167, 0x42, P1 ;  /* 0x00000042a700780c */ /* 0x000fc80000f21670 */
[----:B------:R-:W-:Y:S02]  /*7e20*/  FSEL R146, R146, -INF , !P1 ;  /* 0xff80000092927808 */ /* 0x000fe40004800000 */
[----:B------:R-:W-:Y:S02]  /*7e30*/  ISETP.GT.AND P1, PT, R166, 0x48, !P2 ;  /* 0x00000048a600780c */ /* 0x000fe40005724270 */
[----:B------:R-:W-:Y:S02]  /*7e40*/  LOP3.LUT P2, RZ, R16, 0x20, RZ, 0xc0, !PT ;  /* 0x0000002010ff7812 */ /* 0x000fe4000784c0ff */
[----:B------:R-:W-:Y:S02]  /*7e50*/  ISETP.LT.OR P1, PT, R167, 0x49, P1 ;  /* 0x00000049a700780c */ /* 0x000fe40000f21670 */
[----:B------:R-:W-:Y:S02]  /*7e60*/  ISETP.GT.AND P2, PT, R166, 0x49, !P2 ;  /* 0x00000049a600780c */ /* 0x000fe40005744270 */
[----:B------:R-:W-:-:S02]  /*7e70*/  FSEL R150, R150, -INF , !P1 ;  /* 0xff80000096967808 */ /* 0x000fc40004800000 */
[----:B------:R-:W-:Y:S02]  /*7e80*/  ISETP.GT.AND P1, PT, R166, RZ, !P6 ;  /* 0x000000ffa600720c */ /* 0x000fe40007724270 */
[C---:B------:R-:W-:Y:S02]  /*7e90*/  ISETP.LT.OR P2, PT, R167.reuse, 0x4a, P2 ;  /* 0x0000004aa700780c */ /* 0x040fe40001741670 */
[----:B------:R-:W-:Y:S02]  /*7ea0*/  ISETP.LT.OR P1, PT, R167, 0x1, P1 ;  /* 0x00000001a700780c */ /* 0x000fe40000f21670 */
[----:B------:R-:W-:Y:S02]  /*7eb0*/  LOP3.LUT P6, RZ, R16, 0x1, RZ, 0xc0, !PT ;  /* 0x0000000110ff7812 */ /* 0x000fe400078cc0ff */
[----:B------:R-:W-:Y:S01]  /*7ec0*/  FSEL R159, R0, -INF , !P1 ;  /* 0xff800000009f7808 */ /* 0x000fe20004800000 */
[C---:B------:R-:W-:Y:S01]  /*7ed0*/  FMUL.FTZ R0, R8.reuse, UR10 ;  /* 0x0000000a08007c20 */ /* 0x040fe20008410000 */
[----:B------:R-:W-:-:S02]  /*7ee0*/  FSETP.NEU.FTZ.AND P1, PT, R8, -INF , PT ;  /* 0xff8000000800780b */ /* 0x000fc40003f3d000 */
[----:B------:R-:W-:Y:S02]  /*7ef0*/  FMNMX.FTZ R9, R159, R12, !PT ;  /* 0x0000000c9f097209 */ /* 0x000fe40007810000 */
[----:B------:R-:W-:Y:S02]  /*7f00*/  FSEL R0, R0, RZ, P1 ;  /* 0x000000ff00007208 */ /* 0x000fe40000800000 */
[----:B------:R-:W-:-:S03]  /*7f10*/  ISETP.GT.AND P6, PT, R166, 0x59, !P6 ;  /* 0x00000059a600780c */ /* 0x000fc600077c4270 */
[--C-:B------:R-:W-:Y:S01]  /*7f20*/  FFMA.FTZ R188, R14, UR10, -R0.reuse ;  /* 0x0000000a0ebc7c23 */ /* 0x100fe20008010800 */
[----:B------:R-:W-:Y:S01]  /*7f30*/  FMNMX.FTZ R14, R2, R9, !PT ;  /* 0x00000009020e7209 */ /* 0x000fe20007810000 */
[--C-:B------:R-:W-:Y:S01]  /*7f40*/  FFMA.FTZ R161, R120, UR10, -R0.reuse ;  /* 0x0000000a78a17c23 */ /* 0x100fe20008010800 */
[----:B------:R-:W-:Y:S01]  /*7f50*/  ISETP.LT.OR P6, PT, R167, 0x5a, P6 ;  /* 0x0000005aa700780c */ /* 0x000fe200037c1670 */
[--C-:B------:R-:W-:Y:S01]  /*7f60*/  FFMA.FTZ R184, R123, UR10, -R0.reuse ;  /* 0x0000000a7bb87c23 */ /* 0x100fe20008010800 */
[----:B------:R-:W-:Y:S01]  /*7f70*/  FMNMX.FTZ R9, R15, R14, !PT ;  /* 0x0000000e0f097209 */ /* 0x000fe20007810000 */
[--C-:B------:R-:W-:Y:S01]  /*7f80*/  FFMA.FTZ R123, R124, UR10, -R0.reuse ;  /* 0x0000000a7c7b7c23 */ /* 0x100fe20008010800 */
[----:B------:R-:W-:Y:S01]  /*7f90*/  FSEL R158, R158, -INF , !P6 ;  /* 0xff8000009e9e7808 */ /* 0x000fe20007000000 */
[--C-:B------:R-:W-:Y:S01]  /*7fa0*/  FFMA.FTZ R172, R147, UR10, -R0.reuse ;  /* 0x0000000a93ac7c23 */ /* 0x100fe20008010800 */
[----:B------:R-:W-:Y:S01]  /*7fb0*/  FMNMX.FTZ R14, R20, R9, !PT ;  /* 0x00000009140e7209 */ /* 0x000fe20007810000 */
[--C-:B------:R-:W-:Y:S01]  /*7fc0*/  FFMA.FTZ R13, R168, UR10, -R0.reuse ;  /* 0x0000000aa80d7c23 */ /* 0x100fe20008010800 */
[----:B------:R-:W-:Y:S01]  /*7fd0*/  FSEL R124, R8, RZ, P1 ;  /* 0x000000ff087c7208 */ /* 0x000fe20000800000 */
[--C-:B------:R-:W-:Y:S01]  /*7fe0*/  FFMA.FTZ R190, R21, UR10, -R0.reuse ;  /* 0x0000000a15be7c23 */ /* 0x100fe20008010800 */
[----:B------:R-:W-:Y:S01]  /*7ff0*/  FMNMX.FTZ R9, R121, R14, !PT ;  /* 0x0000000e79097209 */ /* 0x000fe20007810000 */
[--C-:B------:R-:W-:Y:S01]  /*8000*/  FFMA.FTZ R186, R127, UR10, -R0.reuse ;  /* 0x0000000a7fba7c23 */ /* 0x100fe20008010800 */
[--C-:B------:R-:W-:Y:S01]  /*8010*/  FFMA.FTZ R180, R131, UR10, -R0.reuse ;  /* 0x0000000a83b47c23 */ /* 0x100fe20008010800 */
[----:B------:R-:W-:Y:S01]  /*8020*/  FADD.FTZ R124, -R124, R11 ;  /* 0x0000000b7c7c7221 */ /* 0x000fe20000010100 */
[----:B------:R-:W-:Y:S01]  /*8030*/  FMNMX.FTZ R14, R122, R9, !PT ;  /* 0x000000097a0e7209 */ /* 0x000fe20007810000 */
[--C-:B------:R-:W-:Y:S01]  /*8040*/  FFMA.FTZ R182, R135, UR10, -R0.reuse ;  /* 0x0000000a87b67c23 */ /* 0x100fe20008010800 */
[--C-:B------:R-:W-:Y:S01]  /*8050*/  FFMA.FTZ R176, R139, UR10, -R0.reuse ;  /* 0x0000000a8bb07c23 */ /* 0x100fe20008010800 */
[--C-:B------:R-:W-:Y:S01]  /*8060*/  FFMA.FTZ R178, R143, UR10, -R0.reuse ;  /* 0x0000000a8fb27c23 */ /* 0x100fe20008010800 */
        /* <DEDUP_REMOVED lines=14> */
[----:B------:R-:W-:Y:S01]  /*8150*/  FFMA.FTZ R162, R162, UR10, -R0 ;  /* 0x0000000aa2a27c23 */ /* 0x000fe20008010800 */
        /* <DEDUP_REMOVED lines=9> */
[----:B------:R-:W-:Y:S01]  /*81f0*/  MUFU.EX2 R161, R161 ;  /* 0x000000a100a17308 */ /* 0x000fe20000000800 */
[----:B------:R-:W-:Y:S02]  /*8200*/  FMNMX.FTZ R9, R145, R14, !PT ;  /* 0x0000000e91097209 */ /* 0x000fe40007810000 */
[----:B------:R-:W-:Y:S01]  /*8210*/  FSEL R14, R149, -INF , !P2 ;  /* 0xff800000950e7808 */ /* 0x000fe20005000000 */
[----:B------:R-:W-:Y:S01]  /*8220*/  FFMA.FTZ R149, R140, UR10, -R0 ;  /* 0x0000000a8c957c23 */ /* 0x000fe20008010800 */
[----:B------:R-:W-:Y:S01]  /*8230*/  FMNMX.FTZ R9, R146, R9, !PT ;  /* 0x0000000992097209 */ /* 0x000fe20007810000 */
[----:B------:R-:W-:Y:S02]  /*8240*/  FMUL.FTZ R0, R124, UR10 ;  /* 0x0000000a7c007c20 */ /* 0x000fe40008410000 */
[----:B------:R-:W-:Y:S01]  /*8250*/  MUFU.EX2 R184, R184 ;  /* 0x000000b800b87308 */ /* 0x000fe20000000800 */
[----:B------:R-:W-:-:S04]  /*8260*/  FMNMX.FTZ R9, R150, R9, !PT ;  /* 0x0000000996097209 */ /* 0x000fc80007810000 */
[----:B------:R-:W-:-:S03]  /*8270*/  FMNMX.FTZ R9, R14, R9, !PT ;  /* 0x000000090e097209 */ /* 0x000fc60007810000 */
[----:B------:R-:W0:Y:S01]  /*8280*/  MUFU.EX2 R0, R0 ;  /* 0x0000000000007308 */ /* 0x000e220000000800 */
[----:B------:R-:W-:-:S04]  /*8290*/  FMNMX.FTZ R9, R152, R9, !PT ;  /* 0x0000000998097209 */ /* 0x000fc80007810000 */
[----:B------:R-:W-:-:S03]  /*82a0*/  FMNMX.FTZ R9, R154, R9, !PT ;  /* 0x000000099a097209 */ /* 0x000fc60007810000 */
[----:B------:R-:W-:Y:S01]  /*82b0*/  MUFU.EX2 R123, R123 ;  /* 0x0000007b007b7308 */ /* 0x000fe20000000800 */
[----:B------:R-:W-:-:S04]  /*82c0*/  FMNMX.FTZ R9, R156, R9, !PT ;  /* 0x000000099c097209 */ /* 0x000fc80007810000 */
[----:B------:R-:W-:-:S03]  /*82d0*/  FMNMX.FTZ R9, R158, R9, !PT ;  /* 0x000000099e097209 */ /* 0x000fc60007810000 */
[----:B------:R-:W-:Y:S02]  /*82e0*/  MUFU.EX2 R186, R186 ;  /* 0x000000ba00ba7308 */ /* 0x000fe40000000800 */
[----:B------:R-:W1:Y:S06]  /*82f0*/  SHFL.BFLY PT, R120, R9, 0x2, 0x1f ;  /* 0x0c401f0009787f89 */ /* 0x000e6c00000e0000 */
[----:B------:R-:W-:Y:S08]  /*8300*/  MUFU.EX2 R21, R21 ;  /* 0x0000001500157308 */ /* 0x000ff00000000800 */
[----:B------:R-:W-:Y:S08]  /*8310*/  MUFU.EX2 R180, R180 ;  /* 0x000000b400b47308 */ /* 0x000ff00000000800 */
[----:B------:R-:W-:Y:S01]  /*8320*/  MUFU.EX2 R127, R127 ;  /* 0x0000007f007f7308 */ /* 0x000fe20000000800 */
[----:B-1----:R-:W-:-:S05]  /*8330*/  FMNMX.FTZ R120, R9, R120, !PT ;  /* 0x0000007809787209 */ /* 0x002fca0007810000 */
[----:B------:R-:W1:Y:S02]  /*8340*/  SHFL.BFLY PT, R9, R120, 0x1, 0x1f ;  /* 0x0c201f0078097f89 */ /* 0x000e6400000e0000 */
[----:B------:R-:W-:Y:S08]  /*8350*/  MUFU.EX2 R182, R182 ;  /* 0x000000b600b67308 */ /* 0x000ff00000000800 */
[----:B------:R-:W-:Y:S08]  /*8360*/  MUFU.EX2 R163, R163 ;  /* 0x000000a300a37308 */ /* 0x000ff00000000800 */
[----:B------:R-:W-:Y:S01]  /*8370*/  MUFU.EX2 R176, R176 ;  /* 0x000000b000b07308 */ /* 0x000fe20000000800 */
[----:B-1----:R-:W-:-:S07]  /*8380*/  FMNMX.FTZ R9, R120, R9, !PT ;  /* 0x0000000978097209 */ /* 0x002fce0007810000 */
[----:B------:R-:W-:Y:S01]  /*8390*/  MUFU.EX2 R149, R149 ;  /* 0x0000009500957308 */ /* 0x000fe20000000800 */
[C---:B------:R-:W-:Y:S01]  /*83a0*/  FSETP.NEU.FTZ.AND P1, PT, R9.reuse, -INF , PT ;  /* 0xff8000000900780b */ /* 0x040fe20003f3d000 */
[----:B------:R-:W-:-:S06]  /*83b0*/  FMUL.FTZ R147, R9, UR10 ;  /* 0x0000000a09937c20 */ /* 0x000fcc0008410000 */
[----:B------:R-:W-:Y:S01]  /*83c0*/  MUFU.EX2 R178, R178 ;  /* 0x000000b200b27308 */ /* 0x000fe20000000800 */
[----:B------:R-:W-:-:S05]  /*83d0*/  FSEL R147, R147, RZ, P1 ;  /* 0x000000ff93937208 */ /* 0x000fca0000800000 */
[--C-:B------:R-:W-:Y:S01]  /*83e0*/  FFMA.FTZ R191, R15, UR10, -R147.reuse ;  /* 0x0000000a0fbf7c23 */ /* 0x100fe20008010893 */
[----:B------:R-:W-:Y:S01]  /*83f0*/  FSEL R15, R9, RZ, P1 ;  /* 0x000000ff090f7208 */ /* 0x000fe20000800000 */
[--C-:B------:R-:W-:Y:S01]  /*8400*/  FFMA.FTZ R189, R159, UR10, -R147.reuse ;  /* 0x0000000a9fbd7c23 */ /* 0x100fe20008010893 */
[--C-:B------:R-:W-:Y:S01]  /*8410*/  FFMA.FTZ R128, R2, UR10, -R147.reuse ;  /* 0x0000000a02807c23 */ /* 0x100fe20008010893 */
[--C-:B------:R-:W-:Y:S01]  /*8420*/  FFMA.FTZ R124, R20, UR10, -R147.reuse ;  /* 0x0000000a147c7c23 */ /* 0x100fe20008010893 */
[--C-:B------:R-:W-:Y:S01]  /*8430*/  FFMA.FTZ R185, R121, UR10, -R147.reuse ;  /* 0x0000000a79b97c23 */ /* 0x100fe20008010893 */
[----:B------:R-:W-:Y:S01]  /*8440*/  FADD.FTZ R15, -R15, R12 ;  /* 0x0000000c0f0f7221 */ /* 0x000fe20000010100 */
[----:B------:R-:W-:Y:S01]  /*8450*/  MUFU.EX2 R191, R191 ;  /* 0x000000bf00bf7308 */ /* 0x000fe20000000800 */
[----:B------:R-:W-:Y:S01]  /*8460*/  FFMA.FTZ R122, R122, UR10, -R147 ;  /* 0x0000000a7a7a7c23 */ /* 0x000fe20008010893 */
[----:B0-----:R-:W-:Y:S01]  /*8470*/  FFMA.FTZ R121, R0, R6, R13 ;  /* 0x0000000600797223 */ /* 0x001fe2000001000d */
[----:B------:R-:W-:Y:S01]  /*8480*/  FMUL.FTZ R15, R15, UR10 ;  /* 0x0000000a0f0f7c20 */ /* 0x000fe20008410000 */
[--C-:B------:R-:W-:Y:S01]  /*8490*/  FFMA.FTZ R187, R125, UR10, -R147.reuse ;  /* 0x0000000a7dbb7c23 */ /* 0x100fe20008010893 */
[----:B------:R-:W-:Y:S01]  /*84a0*/  FFMA.FTZ R120, R126, UR10, -R147 ;  /* 0x0000000a7e787c23 */ /* 0x000fe20008010893 */
[----:B------:R-:W-:Y:S01]  /*84b0*/  FADD.FTZ R121, R188, R121 ;  /* 0x00000079bc797221 */ /* 0x000fe20000010000 */
[--C-:B------:R-:W-:Y:S01]  /*84c0*/  FFMA.FTZ R181, R129, UR10, -R147.reuse ;  /* 0x0000000a81b57c23 */ /* 0x100fe20008010893 */
[----:B------:R-:W-:Y:S01]  /*84d0*/  MUFU.EX2 R189, R189 ;  /* 0x000000bd00bd7308 */ /* 0x000fe20000000800 */
[----:B------:R-:W-:Y:S01]  /*84e0*/  FFMA.FTZ R20, R130, UR10, -R147 ;  /* 0x0000000a82147c23 */ /* 0x000fe20008010893 */
[----:B------:R-:W-:Y:S01]  /*84f0*/  FADD.FTZ R12, R190, R121 ;  /* 0x00000079be0c7221 */ /* 0x000fe20000010000 */
[--C-:B------:R-:W-:Y:S01]  /*8500*/  FFMA.FTZ R183, R133, UR10, -R147.reuse ;  /* 0x0000000a85b77c23 */ /* 0x100fe20008010893 */
[--C-:B------:R-:W-:Y:S01]  /*8510*/  FFMA.FTZ R134, R134, UR10, -R147.reuse ;  /* 0x0000000a86867c23 */ /* 0x100fe20008010893 */
[--C-:B------:R-:W-:Y:S01]  /*8520*/  FFMA.FTZ R177, R137, UR10, -R147.reuse ;  /* 0x0000000a89b17c23 */ /* 0x100fe20008010893 */
[--C-:B------:R-:W-:Y:S01]  /*8530*/  FFMA.FTZ R132, R138, UR10, -R147.reuse ;  /* 0x0000000a8a847c23 */ /* 0x100fe20008010893 */
[--C-:B------:R-:W-:Y:S01]  /*8540*/  FFMA.FTZ R179, R141, UR10, -R147.reuse ;  /* 0x0000000a8db37c23 */ /* 0x100fe20008010893 */
[----:B------:R0:W1:Y:S01]  /*8550*/  MUFU.EX2 R2, R15 ;  /* 0x0000000f00027308 */ /* 0x0000620000000800 */
[--C-:B------:R-:W-:Y:S01]  /*8560*/  FFMA.FTZ R130, R142, UR10, -R147.reuse ;  /* 0x0000000a8e827c23 */ /* 0x100fe20008010893 */
[--C-:B------:R-:W-:Y:S01]  /*8570*/  FFMA.FTZ R173, R145, UR10, -R147.reuse ;  /* 0x0000000a91ad7c23 */ /* 0x100fe20008010893 */
[--C-:B------:R-:W-:Y:S01]  /*8580*/  FFMA.FTZ R126, R146, UR10, -R147.reuse ;  /* 0x0000000a927e7c23 */ /* 0x100fe20008010893 */
[--C-:B------:R-:W-:Y:S01]  /*8590*/  FFMA.FTZ R175, R150, UR10, -R147.reuse ;  /* 0x0000000a96af7c23 */ /* 0x100fe20008010893 */
[--C-:B------:R-:W-:Y:S01]  /*85a0*/  FFMA.FTZ R14, R14, UR10, -R147.reuse ;  /* 0x0000000a0e0e7c23 */ /* 0x100fe20008010893 */
[--C-:B------:R-:W-:Y:S01]  /*85b0*/  FFMA.FTZ R169, R152, UR10, -R147.reuse ;  /* 0x0000000a98a97c23 */ /* 0x100fe20008010893 */
[----:B------:R-:W-:Y:S01]  /*85c0*/  FFMA.FTZ R171, R156, UR10, -R147 ;  /* 0x0000000a9cab7c23 */ /* 0x000fe20008010893 */
[----:B------:R-:W2:Y:S01]  /*85d0*/  MUFU.EX2 R128, R128 ;  /* 0x0000008000807308 */ /* 0x000ea20000000800 */
[----:B0-----:R-:W-:-:S04]  /*85e0*/  FADD.FTZ R15, R161, R12 ;  /* 0x0000000ca10f7221 */ /* 0x001fc80000010000 */
[----:B------:R-:W-:-:S03]  /*85f0*/  FADD.FTZ R12, R184, R15 ;  /* 0x0000000fb80c7221 */ /* 0x000fc60000010000 */
[----:B------:R-:W0:Y:S01]  /*8600*/  MUFU.EX2 R124, R124 ;  /* 0x0000007c007c7308 */ /* 0x000e220000000800 */
[----:B-1----:R-:W-:Y:S01]  /*8610*/  FFMA.FTZ R3, R2, R3, R189 ;  /* 0x0000000302037223 */ /* 0x002fe200000100bd */
[----:B------:R-:W-:-:S04]  /*8620*/  FADD.FTZ R15, R123, R12 ;  /* 0x0000000c7b0f7221 */ /* 0x000fc80000010000 */
[----:B------:R-:W-:Y:S02]  /*8630*/  FADD.FTZ R12, R186, R15 ;  /* 0x0000000fba0c7221 */ /* 0x000fe40000010000 */
[----:B------:R-:W1:Y:S01]  /*8640*/  MUFU.EX2 R185, R185 ;  /* 0x000000b900b97308 */ /* 0x000e620000000800 */
[----:B--2---:R-:W-:Y:S01]  /*8650*/  FADD.FTZ R6, R128, R3 ;  /* 0x0000000380067221 */ /* 0x004fe20000010000 */
[----:B------:R-:W-:-:S03]  /*8660*/  FADD.FTZ R15, R21, R12 ;  /* 0x0000000c150f7221 */ /* 0x000fc60000010000 */
[----:B------:R-:W-:Y:S01]  /*8670*/  FADD.FTZ R3, R191, R6 ;  /* 0x00000006bf037221 */ /* 0x000fe20000010000 */
        /* <DEDUP_REMOVED lines=11> */
[----:B------:R-:W-:Y:S01]  /*8730*/  FADD.FTZ R15, R149, R12 ;  /* 0x0000000c950f7221 */ /* 0x000fe20000010000 */
[----:B------:R-:W-:-:S03]  /*8740*/  FFMA.FTZ R12, R154, UR10, -R147 ;  /* 0x0000000a9a0c7c23 */ /* 0x000fc60008010893 */
[----:B------:R-:W-:Y:S02]  /*8750*/  FADD.FTZ R136, R178, R15 ;  /* 0x0000000fb2887221 */ /* 0x000fe40000010000 */
        /* <DEDUP_REMOVED lines=27> */
[----:B-1----:R-:W-:Y:S01]  /*8910*/  FADD.FTZ R15, R139, R136 ;  /* 0x000000888b0f7221 */ /* 0x002fe20000010000 */
[----:B------:R-:W-:-:S06]  /*8920*/  FFMA.FTZ R136, R158, UR10, -R147 ;  /* 0x0000000a9e887c23 */ /* 0x000fcc0008010893 */
        /* <DEDUP_REMOVED lines=26> */
.L_x_1259:
        /* <DEDUP_REMOVED lines=35> */
.L_x_1241:
[----:B------:R-:W-:Y:S01]  /*8d00*/  R2UR UR5, R22 ;  /* 0x00000000160572ca */ /* 0x000fe200000e0000 */
[----:B------:R-:W-:Y:S01]  /*8d10*/  UISETP.NE.AND UP0, UPT, UR61, URZ, UPT ;  /* 0x0000003f3d00728c */ /* 0x000fe2000bf05270 */
[----:B------:R-:W-:Y:S02]  /*8d20*/  R2UR UR4, R23 ;  /* 0x00000000170472ca */ /* 0x000fe400000e0000 */
[----:B------:R-:W-:-:S03]  /*8d30*/  IADD3 R11, R17, 0x1, -R18 ;  /* 0x00000001110b7810 */ /* 0x000fc60007ffe812 */
[----:B------:R-:W-:Y:S02]  /*8d40*/  PLOP3.LUT P1, PT, PT, PT, UP0, 0x40, 0x0 ;  /* 0x000000000000781c */ /* 0x000fe40003f2e808 */
[----:B------:R-:W-:-:S04]  /*8d50*/  R2UR UR7, R11 ;  /* 0x000000000b0772ca */ /* 0x000fc800000e0000 */
[----:B------:R-:W-:Y:S02]  /*8d60*/  UISETP.NE.AND UP1, UPT, UR5, URZ, UPT ;  /* 0x0000003f0500728c */ /* 0x000fe4000bf25270 */
[----:B------:R-:W-:-:S09]  /*8d70*/  UIADD3 UR6, UR4, 0x7f, URZ ;  /* 0x0000007f04067890 */ /* 0x000fd2000fffe03f */
[----:B------:R-:W-:Y:S01]  /*8d80*/  @UP1 ULDC UR4, c[0x0][0x44c] ;  /* 0x0001130000041ab9 */ /* 0x000fe20000000800 */
[----:B------:R-:W-:Y:S01]  /*8d90*/  @UP1 ULDC UR14, c[0x0][0x450] ;  /* 0x00011400000e1ab9 */ /* 0x000fe20000000800 */
[----:B------:R-:W-:-:S04]  /*8da0*/  UIMAD.WIDE.U32 UR4, UR6, UR4, URZ ;  /* 0x00000004060472a5 */ /* 0x000fc8000f8e003f */
[----:B------:R-:W-:-:S04]  /*8db0*/  @UP1 USHF.R.U32.HI UR6, URZ, UR14, UR5 ;  /* 0x0000000e3f061299 */ /* 0x000fc80008011605 */
[----:B------:R-:W-:-:S04]  /*8dc0*/  UIADD3 UR6, UR7, UR6, URZ ;  /* 0x0000000607067290 */ /* 0x000fc8000fffe03f */
[----:B------:R-:W-:Y:S01]  /*8dd0*/  UIADD3 UR11, UR6, -UR11, URZ ;  /* 0x8000000b060b7290 */ /* 0x000fe2000fffe03f */
[----:B------:R-:W-:Y:S11]  /*8de0*/  @P1 BRA `(.L_x_1261) ;  /* 0x0000000000501947 */ /* 0x000ff60003800000 */
[----:B------:R-:W-:Y:S02]  /*8df0*/  UMOV UR14, UR6 ;  /* 0x00000006000e7c82 */ /* 0x000fe40008000000 */
        /* <DEDUP_REMOVED lines=11> */
.L_x_1262:
[----:B------:R-:W-:Y:S02]  /*8eb0*/  ULDC UR15, c[0x0][0x9e4] ;  /* 0x00027900000f7ab9 */ /* 0x000fe40000000800 */
[----:B------:R-:W-:-:S11]  /*8ec0*/  UISETP.NE.AND UP0, UPT, UR15, 0x1, UPT ;  /* 0x000000010f00788c */ /* 0x000fd6000bf05270 */
[----:B------:R-:W-:Y:S02]  /*8ed0*/  @UP0 ULDC.64 UR4, c[0x0][0x9e8] ;  /* 0x00027a0000040ab9 */ /* 0x000fe40000000a00 */
[----:B------:R-:W-:-:S04]  /*8ee0*/  UIMAD.WIDE.U32 UR6, UR14, UR4, URZ ;  /* 0x000000040e0672a5 */ /* 0x000fc8000f8e003f */
[----:B------:R-:W-:-:S12]  /*8ef0*/  @UP0 USHF.R.U32.HI UR14, URZ, UR5, UR7 ;  /* 0x000000053f0e0299 */ /* 0x000fd80008011607 */
.L_x_1263:
[----:B------:R-:W-:-:S04]  /*8f00*/  UIMAD UR14, UR14, UR15, URZ ;  /* 0x0000000f0e0e72a4 */ /* 0x000fc8000f8e023f */
[----:B------:R-:W-:-:S04]  /*8f10*/  UISETP.LT.AND UP0, UPT, UR11, UR14, UPT ;  /* 0x0000000e0b00728c */ /* 0x000fc8000bf01270 */
[----:B------:R-:W-:-:S12]  /*8f20*/  USEL UR11, UR11, UR14, !UP0 ;  /* 0x0000000e0b0b7287 */ /* 0x000fd8000c000000 */
.L_x_1261:
        /* <DEDUP_REMOVED lines=13> */
[----:B------:R-:W-:Y:S01]  /*9000*/  ULDC UR5, c[0x0][0x9d8] ;  /* 0x0002760000057ab9 */ /* 0x000fe20000000800 */
[----:B------:R-:W-:-:S05]  /*9010*/  ULDC UR50, c[0x0][0x988] ;  /* 0x0002620000327ab9 */ /* 0x000fca0000000800 */
.L_x_1275:
[----:B------:R-:W-:-:S04]  /*9020*/  UISETP.NE.AND UP0, UPT, UR4, 0x1, UPT ;  /* 0x000000010400788c */ /* 0x000fc8000bf05270 */
[----:B------:R-:W-:-:S04]  /*9030*/  USEL UR39, URZ, 0x1, UP0 ;  /* 0x000000013f277887 */ /* 0x000fc80008000000 */
[----:B------:R-:W-:Y:S01]  /*9040*/  ULOP3.LUT UR39, UR46, UR39, URZ, 0x3c, !UPT ;  /* 0x000000272e277292 */ /* 0x000fe2000f8e3c3f */
[----:B------:R-:W-:Y:S11]  /*9050*/  @!P0 BRA `(.L_x_1265) ;  /* 0x0000000000048947 */ /* 0x000ff60003800000 */
[----:B------:R-:W-:Y:S01]  /*9060*/  BPT.TRAP 0x1 ;  /* 0x000000040000795c */ /* 0x000fe20000300000 */
.L_x_1265:
        /* <DEDUP_REMOVED lines=9> */
.L_x_1266:
[----:B-1----:R-:W-:Y:S05]  /*9100*/  @P1 BRA `(.L_x_1267) ;  /* 0x0000000000081947 */ /* 0x002fea0003800000 */
[----:B------:R-:W1:Y:S02]  /*9110*/  SYNCS.PHASECHK.TRANS64.TRYWAIT P1, [UR6+0x30830], R8 ;  /* 0x03083008ff0075a7 */ /* 0x000e640008020146 */
[----:B-1----:R-:W-:Y:S05]  /*9120*/  @!P1 BRA `(.L_x_1268) ;  /* 0x0000011000909947 */ /* 0x002fea0003800000 */
.L_x_1267:
        /* <DEDUP_REMOVED lines=170> */
.L_x_1269:
[----:B------:R-:W-:Y:S01]  /*9bd0*/  ULEA UR7, UR4, UR60, 0x3 ;  /* 0x0000003c04077291 */ /* 0x000fe2000f8e183f */
[----:B------:R-:W-:-:S05]  /*9be0*/  IMAD.U32 R0, RZ, RZ, UR46 ;  /* 0x0000002eff007e24 */ /* 0x000fca000f8e00ff */
[----:B------:R-:W-:-:S04]  /*9bf0*/  SHF.L.U32 R0, R0, 0x1f, RZ ;  /* 0x0000001f00007819 */ /* 0x000fc800000006ff */
[----:B------:R2:W3:Y:S01]  /*9c00*/  SYNCS.PHASECHK.TRANS64.TRYWAIT P1, [UR7+0x30850], R0 ;  /* 0x03085000ff0075a7 */ /* 0x0004e20008020147 */
[----:B------:R-:W-:Y:S05]  /*9c10*/  @!P0 BRA `(.L_x_1270) ;  /* 0x0000000000048947 */ /* 0x000fea0003800000 */
[----:B------:R-:W-:Y:S01]  /*9c20*/  BPT.TRAP 0x1 ;  /* 0x000000040000795c */ /* 0x000fe20000300000 */
.L_x_1270:
[----:B---3--:R-:W-:Y:S05]  /*9c30*/  @P1 BRA `(.L_x_1271) ;  /* 0x0000000000081947 */ /* 0x008fea0003800000 */
[----:B------:R-:W3:Y:S02]  /*9c40*/  SYNCS.PHASECHK.TRANS64.TRYWAIT P1, [UR7+0x30850], R0 ;  /* 0x03085000ff0075a7 */ /* 0x000ee40008020147 */
[----:B---3--:R-:W-:Y:S05]  /*9c50*/  @!P1 BRA `(.L_x_1272) ;  /* 0x0000010400dc9947 */ /* 0x008fea0003800000 */
.L_x_1271:
        /* <DEDUP_REMOVED lines=37> */
.L_x_1273:
        /* <DEDUP_REMOVED lines=23> */
[----:B--23--:R-:W-:Y:S01]  /*a020*/  FMNMX.FTZ R0, R14, R11, !PT ;  /* 0x0000000b0e007209 */ /* 0x00cfe20007810000 */
[----:B------:R-:W-:Y:S01]  /*a030*/  FMUL.FTZ R148, R155, UR5 ;  /* 0x000000059b947c20 */ /* 0x000fe20008410000 */
[----:B------:R-:W-:Y:S01]  /*a040*/  FMUL.FTZ R133, R138, UR5 ;  /* 0x000000058a857c20 */ /* 0x000fe20008410000 */
[----:B------:R-:W-:Y:S01]  /*a050*/  FMUL.FTZ R132, R137, UR5 ;  /* 0x0000000589847c20 */ /* 0x000fe20008410000 */
[----:B------:R-:W-:Y:S01]  /*a060*/  FMUL.FTZ R134, R139, UR5 ;  /* 0x000000058b867c20 */ /* 0x000fe20008410000 */
[----:B------:R-:W-:Y:S01]  /*a070*/  FMUL.FTZ R137, R142, UR5 ;  /* 0x000000058e897c20 */ /* 0x000fe20008410000 */
[----:B------:R-:W-:Y:S01]  /*a080*/  FMUL.FTZ R136, R141, UR5 ;  /* 0x000000058d887c20 */ /* 0x000fe20008410000 */
[----:B------:R-:W2:Y:S01]  /*a090*/  MUFU.TANH R20, R20 ;  /* 0x0000001400147308 */ /* 0x000ea20000002400 */
        /* <DEDUP_REMOVED lines=8> */
[----:B----4-:R-:W-:Y:S01]  /*a120*/  FMNMX.FTZ R0, R13, R0, !PT ;  /* 0x000000000d007209 */ /* 0x010fe20007810000 */
[----:B------:R-:W-:Y:S01]  /*a130*/  FMUL.FTZ R152, R159, UR5 ;  /* 0x000000059f987c20 */ /* 0x000fe20008410000 */
[----:B------:R-:W-:Y:S01]  /*a140*/  FMUL.FTZ R143, R150, UR5 ;  /* 0x00000005968f7c20 */ /* 0x000fe20008410000 */
[----:B------:R-:W-:Y:S01]  /*a150*/  FMUL.FTZ R144, R151, UR5 ;  /* 0x0000000597907c20 */ /* 0x000fe20008410000 */
[----:B------:R-:W-:Y:S01]  /*a160*/  FMUL.FTZ R147, R154, UR5 ;  /* 0x000000059a937c20 */ /* 0x000fe20008410000 */
[----:B------:R-:W-:Y:S01]  /*a170*/  FMUL.FTZ R150, R153, UR5 ;  /* 0x0000000599967c20 */ /* 0x000fe20008410000 */
[----:B------:R-:W-:Y:S01]  /*a180*/  FMUL.FTZ R153, R156, UR5 ;  /* 0x000000059c997c20 */ /* 0x000fe20008410000 */
[----:B------:R-:W3:Y:S01]  /*a190*/  MUFU.TANH R121, R121 ;  /* 0x0000007900797308 */ /* 0x000ee20000002400 */
        /* <DEDUP_REMOVED lines=9> */
[----:B------:R-:W-:Y:S01]  /*a230*/  UMOV UR10, UR50 ;  /* 0x00000032000a7c82 */ /* 0x000fe20008000000 */
[----:B------:R-:W1:Y:S01]  /*a240*/  S2UR UR4, SR_CgaCtaId ;  /* 0x00000000000479c3 */ /* 0x000e620000008800 */
[----:B------:R-:W-:-:S04]  /*a250*/  UIADD3 UR6, UR6, 0x30840, URZ ;  /* 0x0003084006067890 */ /* 0x000fc8000fffe03f */
[----:B------:R-:W4:Y:S01]  /*a260*/  MUFU.TANH R122, R122 ;  /* 0x0000007a007a7308 */ /* 0x000f220000002400 */
[----:B---3--:R-:W-:-:S07]  /*a270*/  FMNMX.FTZ R155, R121, R2, !PT ;  /* 0x00000002799b7209 */ /* 0x008fce0007810000 */
[----:B------:R-:W3:Y:S01]  /*a280*/  MUFU.TANH R123, R123 ;  /* 0x0000007b007b7308 */ /* 0x000ee20000002400 */
[----:B--2---:R-:W-:-:S07]  /*a290*/  FMNMX.FTZ R0, R120, R9, !PT ;  /* 0x0000000978007209 */ /* 0x004fce0007810000 */
[----:B------:R-:W2:Y:S01]  /*a2a0*/  MUFU.TANH R125, R125 ;  /* 0x0000007d007d7308 */ /* 0x000ea20000002400 */
[----:B----4-:R-:W-:Y:S01]  /*a2b0*/  FMNMX.FTZ R2, R122, R155, !PT ;  /* 0x0000009b7a027209 */ /* 0x010fe20007810000 */
[----:B-1----:R-:W-:-:S06]  /*a2c0*/  UPRMT UR6, UR4, 0x654, UR6 ;  /* 0x0000065404067896 */ /* 0x002fcc0008000006 */
[----:B------:R-:W1:Y:S01]  /*a2d0*/  MUFU.TANH R124, R124 ;  /* 0x0000007c007c7308 */ /* 0x000e620000002400 */
[----:B---3--:R-:W-:Y:S02]  /*a2e0*/  FMNMX.FTZ R9, R123, R0, !PT ;  /* 0x000000007b097209 */ /* 0x008fe40007810000 */
[----:B------:R-:W-:Y:S05]  /*a2f0*/  SYNCS.ARRIVE.TRANS64.RED.A1T0 RZ, [UR6], RZ ;  /* 0x000000ffffff79a7 */ /* 0x000fea0008100406 */
[----:B------:R-:W3:Y:S01]  /*a300*/  MUFU.TANH R126, R126 ;  /* 0x0000007e007e7308 */ /* 0x000ee20000002400 */
[----:B--2---:R-:W-:-:S07]  /*a310*/  FMNMX.FTZ R155, R125, R2, !PT ;  /* 0x000000027d9b7209 */ /* 0x004fce0007810000 */
[----:B------:R-:W2:Y:S01]  /*a320*/  MUFU.TANH R127, R127 ;  /* 0x0000007f007f7308 */ /* 0x000ea20000002400 */
[----:B-1----:R-:W-:-:S07]  /*a330*/  FMNMX.FTZ R0, R124, R9, !PT ;  /* 0x000000097c007209 */ /* 0x002fce0007810000 */
[----:B------:R-:W1:Y:S01]  /*a340*/  MUFU.TANH R129, R129 ;  /* 0x0000008100817308 */ /* 0x000e620000002400 */
[----:B---3--:R-:W-:-:S07]  /*a350*/  FMNMX.FTZ R2, R126, R155, !PT ;  /* 0x0000009b7e027209 */ /* 0x008fce0007810000 */
[----:B------:R-:W3:Y:S01]  /*a360*/  MUFU.TANH R128, R128 ;  /* 0x0000008000807308 */ /* 0x000ee20000002400 */
[----:B--2---:R-:W-:-:S07]  /*a370*/  FMNMX.FTZ R9, R127, R0, !PT ;  /* 0x000000007f097209 */ /* 0x004fce0007810000 */
[----:B------:R-:W2:Y:S01]  /*a380*/  MUFU.TANH R130, R130 ;  /* 0x0000008200827308 */ /* 0x000ea20000002400 */
[----:B-1----:R-:W-:-:S07]  /*a390*/  FMNMX.FTZ R155, R129, R2, !PT ;  /* 0x00000002819b7209 */ /* 0x002fce0007810000 */
[----:B------:R-:W1:Y:S01]  /*a3a0*/  MUFU.TANH R131, R131 ;  /* 0x0000008300837308 */ /* 0x000e620000002400 */
[----:B---3--:R-:W-:-:S07]  /*a3b0*/  FMNMX.FTZ R0, R128, R9, !PT ;  /* 0x0000000980007209 */ /* 0x008fce0007810000 */
[----:B------:R-:W3:Y:S01]  /*a3c0*/  MUFU.TANH R133, R133 ;  /* 0x0000008500857308 */ /* 0x000ee20000002400 */
[----:B--2---:R-:W-:Y:S01]  /*a3d0*/  FMNMX.FTZ R2, R130, R155, !PT ;  /* 0x0000009b82027209 */ /* 0x004fe20007810000 */
[----:B------:R-:W-:Y:S01]  /*a3e0*/  FMUL.FTZ R155, R162, UR5 ;  /* 0x00000005a29b7c20 */ /* 0x000fe20008410000 */
[----:B------:R-:W-:-:S05]  /*a3f0*/  FMUL.FTZ R162, R167, UR5 ;  /* 0x00000005a7a27c20 */ /* 0x000fca0008410000 */
        /* <DEDUP_REMOVED lines=15> */
[----:B---3--:R-:W-:Y:S01]  /*a4f0*/  FMNMX.FTZ R2, R138, R159, !PT ;  /* 0x0000009f8a027209 */ /* 0x008fe20007810000 */
[----:B------:R-:W-:-:S06]  /*a500*/  FMUL.FTZ R159, R164, UR5 ;  /* 0x00000005a49f7c20 */ /* 0x000fcc0008410000 */
        /* <DEDUP_REMOVED lines=15> */
[----:B-1----:R-:W-:Y:S01]  /*a600*/  FMNMX.FTZ R2, R144, R161, !PT ;  /* 0x000000a190027209 */ /* 0x002fe20007810000 */
[----:B------:R-:W-:-:S06]  /*a610*/  FMUL.FTZ R161, R166, UR5 ;  /* 0x00000005a6a17c20 */ /* 0x000fcc0008410000 */
        /* <DEDUP_REMOVED lines=27> */
[----:B--2---:R-:W-:Y:S02]  /*a7d0*/  FMNMX.FTZ R163, R161, R0, !PT ;  /* 0x00000000a1a37209 */ /* 0x004fe40007810000 */
[----:B-1----:R-:W-:-:S05]  /*a7e0*/  FMNMX.FTZ R0, R160, R9, !PT ;  /* 0x00000009a0007209 */ /* 0x002fca0007810000 */
[----:B------:R-:W1:Y:S01]  /*a7f0*/  SHFL.BFLY PT, R9, R0, 0x2, 0x1f ;  /* 0x0c401f0000097f89 */ /* 0x000e6200000e0000 */
[----:B---3--:R-:W-:-:S05]  /*a800*/  FMNMX.FTZ R163, R162, R163, !PT ;  /* 0x000000a3a2a37209 */ /* 0x008fca0007810000 */
[----:B0-----:R-:W0:Y:S01]  /*a810*/  SHFL.BFLY PT, R8, R163, 0x2, 0x1f ;  /* 0x0c401f00a3087f89 */ /* 0x001e2200000e0000 */
[----:B-1----:R-:W-:-:S05]  /*a820*/  FMNMX.FTZ R2, R0, R9, !PT ;  /* 0x0000000900027209 */ /* 0x002fca0007810000 */
[----:B------:R-:W1:Y:S01]  /*a830*/  SHFL.BFLY PT, R9, R2, 0x1, 0x1f ;  /* 0x0c201f0002097f89 */ /* 0x000e6200000e0000 */
[----:B0-----:R-:W-:-:S05]  /*a840*/  FMNMX.FTZ R164, R163, R8, !PT ;  /* 0x00000008a3a47209 */ /* 0x001fca0007810000 */
[----:B------:R-:W0:Y:S01]  /*a850*/  SHFL.BFLY PT, R165, R164, 0x1, 0x1f ;  /* 0x0c201f00a4a57f89 */ /* 0x000e2200000e0000 */
[----:B-1----:R-:W-:-:S05]  /*a860*/  FMNMX.FTZ R8, R2, R9, !PT ;  /* 0x0000000902087209 */ /* 0x002fca0007810000 */
[----:B------:R-:W-:Y:S01]  /*a870*/  FADD.FTZ R11, -R8, R11 ;  /* 0x0000000b080b7221 */ /* 0x000fe20000010100 */
[----:B0-----:R-:W-:-:S03]  /*a880*/  FMNMX.FTZ R9, R164, R165, !PT ;  /* 0x000000a5a4097209 */ /* 0x001fc60007810000 */
[----:B------:R-:W-:Y:S02]  /*a890*/  FMUL.FTZ R165, R11, UR10 ;  /* 0x0000000a0ba57c20 */ /* 0x000fe40008410000 */
[----:B------:R-:W-:Y:S02]  /*a8a0*/  FADD.FTZ R11, -R9, R12 ;  /* 0x0000000c090b7221 */ /* 0x000fe40000010100 */
[----:B------:R0:W-:Y:S02]  /*a8b0*/  MUFU.EX2 R0, R165 ;  /* 0x000000a500007308 */ /* 0x0001e40000000800 */
[----:B------:R-:W-:Y:S01]  /*a8c0*/  FMUL.FTZ R12, R11, UR10 ;  /* 0x0000000a0b0c7c20 */ /* 0x000fe20008410000 */
[----:B------:R-:W-:-:S04]  /*a8d0*/  FMUL.FTZ R11, R8, UR10 ;  /* 0x0000000a080b7c20 */ /* 0x000fc80008410000 */
[--C-:B------:R-:W-:Y:S01]  /*a8e0*/  FFMA.FTZ R171, R120, UR10, -R11.reuse ;  /* 0x0000000a78ab7c23 */ /* 0x100fe2000801080b */
[----:B------:R-:W-:Y:S01]  /*a8f0*/  FMUL.FTZ R120, R9, UR10 ;  /* 0x0000000a09787c20 */ /* 0x000fe20008410000 */
        /* <DEDUP_REMOVED lines=14> */
[----:B------:R-:W1:Y:S01]  /*a9e0*/  MUFU.EX2 R163, R163 ;  /* 0x000000a300a37308 */ /* 0x000e620000000800 */
[--C-:B------:R-:W-:Y:S01]  /*a9f0*/  FFMA.FTZ R182, R135, UR10, -R11.reuse ;  /* 0x0000000a87b67c23 */ /* 0x100fe2000801080b */
[--C-:B------:R-:W-:Y:S01]  /*aa00*/  FFMA.FTZ R135, R136, UR10, -R11.reuse ;  /* 0x0000000a88877c23 */ /* 0x100fe2000801080b */
[--C-:B------:R-:W-:Y:S01]  /*aa10*/  FFMA.FTZ R169, R124, UR10, -R11.reuse ;  /* 0x0000000a7ca97c23 */ /* 0x100fe2000801080b */
[--C-:B------:R-:W-:Y:S01]  /*aa20*/  FFMA.FTZ R136, R126, UR10, -R120.reuse ;  /* 0x0000000a7e887c23 */ /* 0x100fe20008010878 */
[--C-:B------:R-:W-:Y:S01]  /*aa30*/  FFMA.FTZ R187, R129, UR10, -R120.reuse ;  /* 0x0000000a81bb7c23 */ /* 0x100fe20008010878 */
[--C-:B0-----:R-:W-:Y:S01]  /*aa40*/  FFMA.FTZ R165, R132, UR10, -R11.reuse ;  /* 0x0000000a84a57c23 */ /* 0x101fe2000801080b */
        /* <DEDUP_REMOVED lines=13> */
[--C-:B------:R-:W-:Y:S01]  /*ab20*/  FFMA.FTZ R179, R143, UR10, -R120.reuse ;  /* 0x0000000a8fb37c23 */ /* 0x100fe20008010878 */
[--C-:B------:R-:W-:Y:S01]  /*ab30*/  FFMA.FTZ R124, R144, UR10, -R120.reuse ;  /* 0x0000000a907c7c23 */ /* 0x100fe20008010878 */
[----:B------:R-:W-:Y:S01]  /*ab40*/  FFMA.FTZ R172, R149, UR10, -R11 ;  /* 0x0000000a95ac7c23 */ /* 0x000fe2000801080b */
[--C-:B------:R-:W-:Y:S01]  /*ab50*/  FFMA.FTZ R173, R147, UR10, -R120.reuse ;  /* 0x0000000a93ad7c23 */ /* 0x100fe20008010878 */
[----:B------:R-:W1:Y:S01]  /*ab60*/  MUFU.EX2 R146, R146 ;  /* 0x0000009200927308 */ /* 0x000e620000000800 */
[----:B0-----:R-:W-:Y:S01]  /*ab70*/  FFMA.FTZ R3, R2, R3, R189 ;  /* 0x0000000302037223 */ /* 0x001fe200000100bd */
[--C-:B------:R-:W-:Y:S01]  /*ab80*/  FFMA.FTZ R123, R150, UR10, -R11.reuse ;  /* 0x0000000a967b7c23 */ /* 0x100fe2000801080b */
[--C-:B------:R-:W-:Y:S01]  /*ab90*/  FFMA.FTZ R122, R148, UR10, -R120.reuse ;  /* 0x0000000a947a7c23 */ /* 0x100fe20008010878 */
[--C-:B------:R-:W-:Y:S01]  /*aba0*/  FFMA.FTZ R174, R153, UR10, -R11.reuse ;  /* 0x0000000a99ae7c23 */ /* 0x100fe2000801080b */
[--C-:B------:R-:W-:Y:S01]  /*abb0*/  FFMA.FTZ R175, R151, UR10, -R120.reuse ;  /* 0x0000000a97af7c23 */ /* 0x100fe20008010878 */
[----:B------:R-:W-:Y:S01]  /*abc0*/  FFMA.FTZ R21, R154, UR10, -R11 ;  /* 0x0000000a9a157c23 */ /* 0x000fe2000801080b */
[----:B------:R-:W-:Y:S01]  /*abd0*/  FFMA.FTZ R20, R152, UR10, -R120 ;  /* 0x0000000a98147c23 */ /* 0x000fe20008010878 */
[----:B------:R-:W0:Y:S01]  /*abe0*/  MUFU.EX2 R190, R190 ;  /* 0x000000be00be7308 */ /* 0x000e220000000800 */
[----:B--2---:R-:W-:Y:S01]  /*abf0*/  FADD.FTZ R15, R188, R15 ;  /* 0x0000000fbc0f7221 */ /* 0x004fe20000010000 */
[--C-:B------:R-:W-:Y:S01]  /*ac00*/  FFMA.FTZ R168, R156, UR10, -R11.reuse ;  /* 0x0000000a9ca87c23 */ /* 0x100fe2000801080b */
[--C-:B------:R-:W-:Y:S01]  /*ac10*/  FFMA.FTZ R13, R157, UR10, -R11.reuse ;  /* 0x0000000a9d0d7c23 */ /* 0x100fe2000801080b */
[--C-:B------:R-:W-:Y:S01]  /*ac20*/  FFMA.FTZ R170, R159, UR10, -R11.reuse ;  /* 0x0000000a9faa7c23 */ /* 0x100fe2000801080b */
[----:B------:R-:W-:-:S03]  /*ac30*/  FFMA.FTZ R11, R160, UR10, -R11 ;  /* 0x0000000aa00b7c23 */ /* 0x000fc6000801080b */
        /* <DEDUP_REMOVED lines=44> */
[----:B-1----:R-:W-:Y:S01]  /*af00*/  FADD.FTZ R14, R176, R15 ;  /* 0x0000000fb00e7221 */ /* 0x002fe20000010000 */
[----:B------:R-:W-:-:S06]  /*af10*/  FFMA.FTZ R15, R158, UR10, -R120 ;  /* 0x0000000a9e0f7c23 */ /* 0x000fcc0008010878 */
        /* <DEDUP_REMOVED lines=16> */
[----:B--2---:R-:W-:Y:S01]  /*b020*/  FADD.FTZ R134, R172, R121 ;  /* 0x00000079ac867221 */ /* 0x004fe20000010000 */
[----:B------:R-:W-:-:S06]  /*b030*/  FFMA.FTZ R121, R162, UR10, -R120 ;  /* 0x0000000aa2797c23 */ /* 0x000fcc0008010878 */
        /* <DEDUP_REMOVED lines=26> */
[----:B0-----:R-:W-:-:S03]  /*b1e0*/  FADD.FTZ R6, R11, R6 ;  /* 0x000000060b067221 */ /* 0x001fc60000010000 */
[----:B--2---:R-:W-:Y:S01]  /*b1f0*/  FADD.FTZ R3, R121, R120 ;  /* 0x0000007879037221 */ /* 0x004fe20000010000 */
[----:B------:R-:W-:Y:S06]  /*b200*/  @!P0 BRA `(.L_x_1274) ;  /* 0x0000000000048947 */ /* 0x000fec0003800000 */
[----:B------:R-:W-:Y:S01]  /*b210*/  BPT.TRAP 0x1 ;  /* 0x000000040000795c */ /* 0x000fe20000300000 */
.L_x_1274:
[----:B------:R-:W0:Y:S01]  /*b220*/  S2UR UR4, SR_CgaCtaId ;  /* 0x00000000000479c3 */ /* 0x000e220000008800 */
[----:B------:R-:W-:Y:S01]  /*b230*/  UIADD3 UR7, UR7, 0x30860, URZ ;  /* 0x0003086007077890 */ /* 0x000fe2000fffe03f */
[C---:B------:R-:W-:Y:S01]  /*b240*/  ISETP.GT.AND P1, PT, R10.reuse, UR47, PT ;  /* 0x0000002f0a007c0c */ /* 0x040fe2000bf24270 */
[----:B------:R-:W-:Y:S01]  /*b250*/  UMOV UR46, UR39 ;  /* 0x00000027002e7c82 */ /* 0x000fe20008000000 */
[----:B------:R-:W-:Y:S01]  /*b260*/  F2FP.F16.F32.PACK_AB R184, R169, R184 ;  /* 0x000000b8a9b8723e */ /* 0x000fe200000000ff */
[----:B------:R-:W-:Y:S01]  /*b270*/  VIADD R10, R10, 0xffffffff ;  /* 0xffffffff0a0a7836 */ /* 0x000fe20000000000 */
[----:B------:R-:W-:Y:S02]  /*b280*/  F2FP.F16.F32.PACK_AB R190, R171, R190 ;  /* 0x000000beabbe723e */ /* 0x000fe400000000ff */
        /* <DEDUP_REMOVED lines=28> */
.L_x_1264:
[----:B------:R-:W-:-:S13]  /*b450*/  R2UR UR4, R193 ;  /* 0x00000000c10472ca */ /* 0x000fda00000e0000 */
[----:B------:R-:W-:-:S13]  /*b460*/  ISETP.GE.AND P1, PT, R10, UR4, PT ;  /* 0x000000040a007c0c */ /* 0x000fda000bf26270 */
[----:B------:R-:W-:Y:S05]  /*b470*/  @!P1 BRA `(.L_x_1276) ;  /* 0x0000003400ec9947 */ /* 0x000fea0003800000 */
[----:B------:R-:W-:Y:S01]  /*b480*/  IMAD.MOV.U32 R11, RZ, RZ, R9 ;  /* 0x000000ffff0b7224 */ /* 0x000fe200078e0009 */
[----:B------:R-:W-:Y:S01]  /*b490*/  UMOV UR46, UR39 ;  /* 0x00000027002e7c82 */ /* 0x000fe20008000000 */
[----:B------:R-:W-:Y:S01]  /*b4a0*/  IMAD.MOV.U32 R12, RZ, RZ, R8 ;  /* 0x000000ffff0c7224 */ /* 0x000fe200078e0008 */
[----:B------:R-:W-:Y:S01]  /*b4b0*/  UMOV UR4, UR38 ;  /* 0x0000002600047c82 */ /* 0x000fe20008000000 */
[----:B------:R-:W-:Y:S01]  /*b4c0*/  ULDC UR47, c[0x0][0x9e4] ;  /* 0x00027900002f7ab9 */ /* 0x000fe20000000800 */
[----:B------:R-:W-:Y:S01]  /*b4d0*/  ULDC UR50, c[0x0][0x9dc] ;  /* 0x0002770000327ab9 */ /* 0x000fe20000000800 */
[----:B------:R-:W-:Y:S01]  /*b4e0*/  ULDC UR5, c[0x0][0x9d8] ;  /* 0x0002760000057ab9 */ /* 0x000fe20000000800 */
[----:B------:R-:W-:Y:S01]  /*b4f0*/  ULDC UR51, c[0x0][0x988] ;  /* 0x0002620000337ab9 */ /* 0x000fe20000000800 */
[----:B------:R-:W-:-:S05]  /*b500*/  ULDC UR54, c[0x0][0x9e0] ;  /* 0x0002780000367ab9 */ /* 0x000fca0000000800 */
.L_x_1295:
[----:B------:R-:W-:-:S04]  /*b510*/  UISETP.NE.AND UP0, UPT, UR4, 0x1, UPT ;  /* 0x000000010400788c */ /* 0x000fc8000bf05270 */
[----:B------:R-:W-:-:S04]  /*b520*/  USEL UR39, URZ, 0x1, UP0 ;  /* 0x000000013f277887 */ /* 0x000fc80008000000 */
[----:B------:R-:W-:Y:S01]  /*b530*/  ULOP3.LUT UR39, UR46, UR39, URZ, 0x3c, !UPT ;  /* 0x000000272e277292 */ /* 0x000fe2000f8e3c3f */
[----:B------:R-:W-:Y:S11]  /*b540*/  @!P0 BRA `(.L_x_1277) ;  /* 0x0000000000048947 */ /* 0x000ff60003800000 */
[----:B------:R-:W-:Y:S01]  /*b550*/  BPT.TRAP 0x1 ;  /* 0x000000040000795c */ /* 0x000fe20000300000 */
.L_x_1277:
        /* <DEDUP_REMOVED lines=9> */
.L_x_1278:
[----:B-1----:R-:W-:Y:S05]  /*b5f0*/  @P1 BRA `(.L_x_1279) ;  /* 0x0000000000081947 */ /* 0x002fea0003800000 */
[----:B------:R-:W1:Y:S02]  /*b600*/  SYNCS.PHASECHK.TRANS64.TRYWAIT P1, [UR6+0x30830], R8 ;  /* 0x03083008ff0075a7 */ /* 0x000e640008020146 */
[----:B-1----:R-:W-:Y:S05]  /*b610*/  @!P1 BRA `(.L_x_1280) ;  /* 0x000000ec00849947 */ /* 0x002fea0003800000 */
.L_x_1279:
        /* <DEDUP_REMOVED lines=170> */
.L_x_1281:
[----:B------:R-:W-:Y:S01]  /*c0c0*/  ULEA UR7, UR4, UR60, 0x3 ;  /* 0x0000003c04077291 */ /* 0x000fe2000f8e183f */
[----:B------:R-:W-:-:S05]  /*c0d0*/  IMAD.U32 R0, RZ, RZ, UR46 ;  /* 0x0000002eff007e24 */ /* 0x000fca000f8e00ff */
[----:B------:R-:W-:-:S04]  /*c0e0*/  SHF.L.U32 R0, R0, 0x1f, RZ ;  /* 0x0000001f00007819 */ /* 0x000fc800000006ff */
[----:B------:R2:W3:Y:S01]  /*c0f0*/  SYNCS.PHASECHK.TRANS64.TRYWAIT P1, [UR7+0x30850], R0 ;  /* 0x03085000ff0075a7 */ /* 0x0004e20008020147 */
[----:B------:R-:W-:Y:S05]  /*c100*/  @!P0 BRA `(.L_x_1282) ;  /* 0x0000000000048947 */ /* 0x000fea0003800000 */
[----:B------:R-:W-:Y:S01]  /*c110*/  BPT.TRAP 0x1 ;  /* 0x000000040000795c */ /* 0x000fe20000300000 */
.L_x_1282:
[----:B---3--:R-:W-:Y:S05]  /*c120*/  @P1 BRA `(.L_x_1283) ;  /* 0x0000000000081947 */ /* 0x008fea0003800000 */
[----:B------:R-:W3:Y:S02]  /*c130*/  SYNCS.PHASECHK.TRANS64.TRYWAIT P1, [UR7+0x30850], R0 ;  /* 0x03085000ff0075a7 */ /* 0x000ee40008020147 */
[----:B---3--:R-:W-:Y:S05]  /*c140*/  @!P1 BRA `(.L_x_1284) ;  /* 0x000000e000d09947 */ /* 0x008fea0003800000 */
.L_x_1283:
        /* <DEDUP_REMOVED lines=37> */
.L_x_1285:
        /* <DEDUP_REMOVED lines=68> */
[----:B------:R-:W-:Y:S01]  /*c7e0*/  ULOP3.LUT UR4, URZ, UR50, URZ, 0x33, !UPT ;  /* 0x000000323f047292 */ /* 0x000fe2000f8e333f */
[----:B------:R-:W-:-:S03]  /*c7f0*/  IADD3 R8, -R18, R8, R17 ;  /* 0x0000000812087210 */ /* 0x000fc60007ffe111 */
[----:B------:R-:W2:Y:S02]  /*c800*/  MUFU.TANH R14, R14 ;  /* 0x0000000e000e7308 */ /* 0x000ea40000002400 */
[C---:B------:R-:W-:Y:S01]  /*c810*/  VIADD R167, R8.reuse, UR54 ;  /* 0x0000003608a77c36 */ /* 0x040fe20008000000 */
[----:B------:R-:W-:Y:S01]  /*c820*/  SYNCS.ARRIVE.TRANS64.RED.A1T0 RZ, [UR6], RZ ;  /* 0x000000ffffff79a7 */ /* 0x000fe20008100406 */
[----:B------:R-:W-:Y:S02]  /*c830*/  VIADD R166, R8, UR4 ;  /* 0x0000000408a67c36 */ /* 0x000fe40008000000 */
        /* <DEDUP_REMOVED lines=61> */
.L_x_1288:
[----:B------:R-:W-:-:S05]  /*cc10*/  IMAD.U32 R170, RZ, RZ, UR47 ;  /* 0x0000002fffaa7e24 */ /* 0x000fca000f8e00ff */
[----:B------:R-:W-:-:S13]  /*cc20*/  ISETP.NE.AND P1, PT, R170, 0x1, PT ;  /* 0x00000001aa00780c */ /* 0x000fda0003f25270 */
[----:B------:R-:W1:Y:S02]  /*cc30*/  @P1 LDC.64 R8, c[0x0][0x9e8] ;  /* 0x00027a00ff081b82 */ /* 0x000e640000000a00 */
[----:B-1----:R-:W-:-:S05]  /*cc40*/  @P1 IMAD.HI.U32 R8, R168, R8, RZ ;  /* 0x00000008a8081227 */ /* 0x002fca00078e00ff */
[----:B------:R-:W-:-:S07]  /*cc50*/  @P1 SHF.R.U32.HI R168, RZ, R9, R8 ;  /* 0x00000009ffa81219 */ /* 0x000fce0000011608 */
.L_x_1289:
[----:B------:R-:W-:Y:S05]  /*cc60*/  BSYNC B0 ;  /* 0x0000000000007941 */ /* 0x000fea0003800000 */
.L_x_1287:
[----:B------:R-:W-:-:S05]  /*cc70*/  IMAD R168, R168, R170, R159 ;  /* 0x000000aaa8a87224 */ /* 0x000fca00078e029f */
[----:B------:R-:W-:Y:S02]  /*cc80*/  VIADDMNMX R165, R168, R170, R165, PT ;  /* 0x000000aaa8a57246 */ /* 0x000fe400038001a5 */
[----:B------:R-:W-:-:S07]  /*cc90*/  VIMNMX R163, R163, R168, !PT ;  /* 0x000000a8a3a37248 */ /* 0x000fce0007fe0100 */
.L_x_1286:
[C---:B------:R-:W-:Y:S01]  /*cca0*/  ISETP.GE.AND P6, PT, R164.reuse, 0xa, PT ;  /* 0x0000000aa400780c */ /* 0x040fe20003fc6270 */
[----:B------:R-:W1:Y:S01]  /*ccb0*/  SHFL.IDX PT, R161, R161, 0x1, 0x1c1f ;  /* 0x003c1f00a1a17f89 */ /* 0x000e6200000e0000 */
[C---:B------:R-:W-:Y:S01]  /*ccc0*/  ISETP.GE.AND P1, PT, R164.reuse, 0x2, PT ;  /* 0x00000002a400780c */ /* 0x040fe20003f26270 */
[----:B------:R-:W-:Y:S01]  /*ccd0*/  UISETP.NE.AND UP0, UPT, UR61, URZ, UPT ;  /* 0x0000003f3d00728c */ /* 0x000fe2000bf05270 */
        /* <DEDUP_REMOVED lines=10> */
[----:B------:R-:W-:Y:S01]  /*cd80*/  FSEL R21, R21, -INF , !P3 ;  /* 0xff80000015157808 */ /* 0x000fe20005800000 */
[--C-:B-1----:R-:W-:Y:S01]  /*cd90*/  IMAD.IADD R167, R167, 0x1, R161.reuse ;  /* 0x00000001a7a77824 */ /* 0x102fe200078e02a1 */
[C---:B------:R-:W-:Y:S01]  /*cda0*/  ISETP.GT.AND P4, PT, R163.reuse, 0x9, !P6 ;  /* 0x00000009a300780c */ /* 0x040fe20007784270 */
[----:B------:R-:W-:Y:S01]  /*cdb0*/  IMAD.IADD R166, R166, 0x1, R161 ;  /* 0x00000001a6a67824 */ /* 0x000fe200078e02a1 */
        /* <DEDUP_REMOVED lines=115> */
[----:B------:R-:W-:-:S13]  /*d4f0*/  ISETP.GE.AND P6, PT, R164, 0x5a, PT ;  /* 0x0000005aa400780c */ /* 0x000fda0003fc6270 */
[----:B------:R-:W-:Y:S02]  /*d500*/  @P6 LOP3.LUT R16, R16, 0x1, RZ, 0xfc, !PT ;  /* 0x0000000110106812 */ /* 0x000fe400078efcff */
        /* <DEDUP_REMOVED lines=17> */
.L_x_1292:
[----:B------:R-:W-:-:S05]  /*d620*/  IMAD.U32 R164, RZ, RZ, UR47 ;  /* 0x0000002fffa47e24 */ /* 0x000fca000f8e00ff */
[----:B------:R-:W-:-:S13]  /*d630*/  ISETP.NE.AND P6, PT, R164, 0x1, PT ;  /* 0x00000001a400780c */ /* 0x000fda0003fc5270 */
[----:B------:R-:W0:Y:S02]  /*d640*/  @P6 LDC.64 R8, c[0x0][0x9e8] ;  /* 0x00027a00ff086b82 */ /* 0x000e240000000a00 */
[----:B0-----:R-:W-:-:S05]  /*d650*/  @P6 IMAD.HI.U32 R8, R161, R8, RZ ;  /* 0x00000008a1086227 */ /* 0x001fca00078e00ff */
[----:B------:R-:W-:-:S07]  /*d660*/  @P6 SHF.R.U32.HI R161, RZ, R9, R8 ;  /* 0x00000009ffa16219 */ /* 0x000fce0000011608 */
.L_x_1293:
[----:B------:R-:W-:Y:S05]  /*d670*/  BSYNC B0 ;  /* 0x0000000000007941 */ /* 0x000fea0003800000 */
.L_x_1291:
[----:B------:R-:W-:-:S05]  /*d680*/  IMAD R159, R161, R164, R159 ;  /* 0x000000a4a19f7224 */ /* 0x000fca00078e029f */
[----:B------:R-:W-:Y:S02]  /*d690*/  VIADDMNMX R167, R159, R164, R167, PT ;  /* 0x000000a49fa77246 */ /* 0x000fe400038001a7 */
[----:B------:R-:W-:-:S07]  /*d6a0*/  VIMNMX R166, R166, R159, !PT ;  /* 0x0000009fa6a67248 */ /* 0x000fce0007fe0100 */
.L_x_1290:
        /* <DEDUP_REMOVED lines=155> */
[----:B------:R-:W-:Y:S01]  /*e060*/  FFMA.FTZ R162, R162, UR10, -R0 ;  /* 0x0000000aa2a27c23 */ /* 0x000fe20008010800 */
        /* <DEDUP_REMOVED lines=9> */
[----:B------:R-:W-:Y:S02]  /*e100*/  MUFU.EX2 R159, R159 ;  /* 0x0000009f009f7308 */ /* 0x000fe40000000800 */
[----:B------:R-:W-:Y:S02]  /*e110*/  FMNMX.FTZ R9, R145, R14, !PT ;  /* 0x0000000e91097209 */ /* 0x000fe40007810000 */
[----:B------:R-:W-:Y:S01]  /*e120*/  FSEL R14, R149, -INF , !P2 ;  /* 0xff800000950e7808 */ /* 0x000fe20005000000 */
[----:B------:R-:W-:Y:S01]  /*e130*/  FFMA.FTZ R149, R140, UR10, -R0 ;  /* 0x0000000a8c957c23 */ /* 0x000fe20008010800 */
[----:B------:R-:W-:Y:S01]  /*e140*/  FMNMX.FTZ R9, R146, R9, !PT ;  /* 0x0000000992097209 */ /* 0x000fe20007810000 */
[----:B------:R-:W-:Y:S01]  /*e150*/  FADD.FTZ R0, -R147, R12 ;  /* 0x0000000c93007221 */ /* 0x000fe20000010100 */
[----:B------:R-:W-:Y:S02]  /*e160*/  MUFU.EX2 R184, R184 ;  /* 0x000000b800b87308 */ /* 0x000fe40000000800 */
[----:B------:R-:W-:Y:S01]  /*e170*/  FMNMX.FTZ R9, R150, R9, !PT ;  /* 0x0000000996097209 */ /* 0x000fe20007810000 */
[----:B------:R-:W-:-:S03]  /*e180*/  FMUL.FTZ R0, R0, UR10 ;  /* 0x0000000a00007c20 */ /* 0x000fc60008410000 */
[----:B------:R-:W-:Y:S02]  /*e190*/  FMNMX.FTZ R9, R14, R9, !PT ;  /* 0x000000090e097209 */ /* 0x000fe40007810000 */
[----:B------:R-:W-:Y:S02]  /*e1a0*/  MUFU.EX2 R123, R123 ;  /* 0x0000007b007b7308 */ /* 0x000fe40000000800 */
[----:B------:R-:W-:-:S04]  /*e1b0*/  FMNMX.FTZ R9, R152, R9, !PT ;  /* 0x0000000998097209 */ /* 0x000fc80007810000 */
[----:B------:R-:W-:Y:S02]  /*e1c0*/  FMNMX.FTZ R9, R154, R9, !PT ;  /* 0x000000099a097209 */ /* 0x000fe40007810000 */
[----:B------:R-:W0:Y:S02]  /*e1d0*/  MUFU.EX2 R0, R0 ;  /* 0x0000000000007308 */ /* 0x000e240000000800 */
[----:B------:R-:W-:-:S04]  /*e1e0*/  FMNMX.FTZ R9, R156, R9, !PT ;  /* 0x000000099c097209 */ /* 0x000fc80007810000 */
[----:B------:R-:W-:Y:S02]  /*e1f0*/  FMNMX.FTZ R9, R158, R9, !PT ;  /* 0x000000099e097209 */ /* 0x000fe40007810000 */
[----:B------:R-:W1:Y:S03]  /*e200*/  MUFU.EX2 R186, R186 ;  /* 0x000000ba00ba7308 */ /* 0x000e660000000800 */
[----:B------:R-:W2:Y:S05]  /*e210*/  SHFL.BFLY PT, R120, R9, 0x2, 0x1f ;  /* 0x0c401f0009787f89 */ /* 0x000eaa00000e0000 */
[----:B------:R-:W3:Y:S08]  /*e220*/  MUFU.EX2 R21, R21 ;  /* 0x0000001500157308 */ /* 0x000ef00000000800 */
[----:B------:R-:W-:Y:S08]  /*e230*/  MUFU.EX2 R180, R180 ;  /* 0x000000b400b47308 */ /* 0x000ff00000000800 */
[----:B------:R-:W-:Y:S01]  /*e240*/  MUFU.EX2 R127, R127 ;  /* 0x0000007f007f7308 */ /* 0x000fe20000000800 */
[----:B--2---:R-:W-:-:S05]  /*e250*/  FMNMX.FTZ R120, R9, R120, !PT ;  /* 0x0000007809787209 */ /* 0x004fca0007810000 */
[----:B------:R-:W2:Y:S02]  /*e260*/  SHFL.BFLY PT, R9, R120, 0x1, 0x1f ;  /* 0x0c201f0078097f89 */ /* 0x000ea400000e0000 */
[----:B------:R-:W-:Y:S08]  /*e270*/  MUFU.EX2 R182, R182 ;  /* 0x000000b600b67308 */ /* 0x000ff00000000800 */
[----:B------:R-:W-:Y:S08]  /*e280*/  MUFU.EX2 R161, R161 ;  /* 0x000000a100a17308 */ /* 0x000ff00000000800 */
[----:B------:R-:W-:Y:S01]  /*e290*/  MUFU.EX2 R176, R176 ;  /* 0x000000b000b07308 */ /* 0x000fe20000000800 */
[----:B--2---:R-:W-:-:S07]  /*e2a0*/  FMNMX.FTZ R9, R120, R9, !PT ;  /* 0x0000000978097209 */ /* 0x004fce0007810000 */
        /* <DEDUP_REMOVED lines=10> */
[----:B------:R-:W-:Y:S01]  /*e350*/  FFMA.FTZ R185, R121, UR10, -R151 ;  /* 0x0000000a79b97c23 */ /* 0x000fe20008010897 */
        /* <DEDUP_REMOVED lines=15> */
[----:B------:R-:W-:Y:S01]  /*e450*/  FADD.FTZ R11, R159, R122 ;  /* 0x0000007a9f0b7221 */ /* 0x000fe20000010000 */
[--C-:B------:R-:W-:Y:S01]  /*e460*/  FFMA.FTZ R132, R138, UR10, -R151.reuse ;  /* 0x0000000a8a847c23 */ /* 0x100fe20008010897 */
[----:B------:R-:W0:Y:S01]  /*e470*/  MUFU.EX2 R2, R2 ;  /* 0x0000000200027308 */ /* 0x000e220000000800 */
[----:B------:R-:W-:Y:S01]  /*e480*/  FFMA.FTZ R179, R141, UR10, -R151 ;  /* 0x0000000a8db37c23 */ /* 0x000fe20008010897 */
[----:B------:R-:W-:Y:S01]  /*e490*/  FADD.FTZ R122, R184, R11 ;  /* 0x0000000bb87a7221 */ /* 0x000fe20000010000 */
[--C-:B------:R-:W-:Y:S01]  /*e4a0*/  FFMA.FTZ R130, R142, UR10, -R151.reuse ;  /* 0x0000000a8e827c23 */ /* 0x100fe20008010897 */
[--C-:B------:R-:W-:Y:S01]  /*e4b0*/  FFMA.FTZ R173, R145, UR10, -R151.reuse ;  /* 0x0000000a91ad7c23 */ /* 0x100fe20008010897 */
[--C-:B------:R-:W-:Y:S01]  /*e4c0*/  FFMA.FTZ R126, R146, UR10, -R151.reuse ;  /* 0x0000000a927e7c23 */ /* 0x100fe20008010897 */
[----:B------:R-:W-:Y:S01]  /*e4d0*/  FADD.FTZ R11, R123, R122 ;  /* 0x0000007a7b0b7221 */ /* 0x000fe20000010000 */
[--C-:B------:R-:W-:Y:S01]  /*e4e0*/  FFMA.FTZ R175, R150, UR10, -R151.reuse ;  /* 0x0000000a96af7c23 */ /* 0x100fe20008010897 */
[----:B------:R-:W2:Y:S01]  /*e4f0*/  MUFU.EX2 R191, R191 ;  /* 0x000000bf00bf7308 */ /* 0x000ea20000000800 */
[----:B------:R-:W-:Y:S01]  /*e500*/  FFMA.FTZ R169, R152, UR10, -R151 ;  /* 0x0000000a98a97c23 */ /* 0x000fe20008010897 */
[----:B-1----:R-:W-:Y:S01]  /*e510*/  FADD.FTZ R122, R186, R11 ;  /* 0x0000000bba7a7221 */ /* 0x002fe20000010000 */
[----:B------:R-:W-:-:S03]  /*e520*/  FFMA.FTZ R171, R156, UR10, -R151 ;  /* 0x0000000a9cab7c23 */ /* 0x000fc60008010897 */
[----:B---3--:R-:W-:Y:S02]  /*e530*/  FADD.FTZ R11, R21, R122 ;  /* 0x0000007a150b7221 */ /* 0x008fe40000010000 */
[----:B------:R-:W1:Y:S01]  /*e540*/  MUFU.EX2 R124, R124 ;  /* 0x0000007c007c7308 */ /* 0x000e620000000800 */
[----:B0-----:R-:W-:Y:S01]  /*e550*/  FFMA.FTZ R3, R2, R3, R189 ;  /* 0x0000000302037223 */ /* 0x001fe200000100bd */
[----:B------:R-:W-:-:S03]  /*e560*/  FADD.FTZ R122, R180, R11 ;  /* 0x0000000bb47a7221 */ /* 0x000fc60000010000 */
[----:B------:R-:W-:Y:S01]  /*e570*/  FADD.FTZ R6, R128, R3 ;  /* 0x0000000380067221 */ /* 0x000fe20000010000 */
[----:B------:R-:W-:Y:S01]  /*e580*/  FADD.FTZ R11, R127, R122 ;  /* 0x0000007a7f0b7221 */ /* 0x000fe20000010000 */
[----:B------:R-:W-:Y:S01]  /*e590*/  FFMA.FTZ R122, R14, UR10, -R151 ;  /* 0x0000000a0e7a7c23 */ /* 0x000fe20008010897 */
[----:B------:R-:W0:Y:S01]  /*e5a0*/  MUFU.EX2 R185, R185 ;  /* 0x000000b900b97308 */ /* 0x000e220000000800 */
[----:B--2---:R-:W-:Y:S01]  /*e5b0*/  FADD.FTZ R3, R191, R6 ;  /* 0x00000006bf037221 */ /* 0x004fe20000010000 */
[----:B------:R-:W-:-:S04]  /*e5c0*/  FADD.FTZ R14, R182, R11 ;  /* 0x0000000bb60e7221 */ /* 0x000fc80000010000 */
[----:B------:R-:W-:Y:S02]  /*e5d0*/  FADD.FTZ R11, R161, R14 ;  /* 0x0000000ea10b7221 */ /* 0x000fe40000010000 */
[----:B------:R-:W2:Y:S01]  /*e5e0*/  MUFU.EX2 R120, R120 ;  /* 0x0000007800787308 */ /* 0x000ea20000000800 */
[----:B-1----:R-:W-:Y:S01]  /*e5f0*/  FADD.FTZ R6, R124, R3 ;  /* 0x000000037c067221 */ /* 0x002fe20000010000 */
[----:B------:R-:W-:-:S04]  /*e600*/  FADD.FTZ R14, R176, R11 ;  /* 0x0000000bb00e7221 */ /* 0x000fc80000010000 */
[----:B------:R-:W-:Y:S01]  /*e610*/  FADD.FTZ R11, R149, R14 ;  /* 0x0000000e950b7221 */ /* 0x000fe20000010000 */
[----:B------:R-:W-:Y:S01]  /*e620*/  FFMA.FTZ R14, R154, UR10, -R151 ;  /* 0x0000000a9a0e7c23 */ /* 0x000fe20008010897 */
[----:B------:R-:W1:Y:S01]  /*e630*/  MUFU.EX2 R187, R187 ;  /* 0x000000bb00bb7308 */ /* 0x000e620000000800 */
[----:B0-----:R-:W-:Y:S01]  /*e640*/  FADD.FTZ R3, R185, R6 ;  /* 0x00000006b9037221 */ /* 0x001fe20000010000 */
[----:B------:R-:W-:-:S06]  /*e650*/  FADD.FTZ R136, R178, R11 ;  /* 0x0000000bb2887221 */ /* 0x000fcc0000010000 */
        /* <DEDUP_REMOVED lines=57> */
.L_x_1294:
[----:B------:R-:W0:Y:S01]  /*e9f0*/  S2UR UR6, SR_CgaCtaId ;  /* 0x00000000000679c3 */ /* 0x000e220000008800 */
[----:B------:R-:W-:Y:S01]  /*ea00*/  R2UR UR4, R193 ;  /* 0x00000000c10472ca */ /* 0x000fe200000e0000 */
[----:B------:R-:W-:Y:S01]  /*ea10*/  UIADD3 UR7, UR7, 0x30860, URZ ;  /* 0x0003086007077890 */ /* 0x000fe2000fffe03f */
[----:B------:R-:W-:Y:S01]  /*ea20*/  F2FP.F16.F32.PACK_AB R181, R12, R181 ;  /* 0x000000b50cb5723e */ /* 0x000fe200000000ff */
[----:B------:R-:W-:Y:S01]  /*ea30*/  UMOV UR46, UR39 ;  /* 0x00000027002e7c82 */ /* 0x000fe20008000000 */
[----:B------:R-:W-:Y:S01]  /*ea40*/  F2FP.F16.F32.PACK_AB R188, R188, R13 ;  /* 0x0000000dbcbc723e */ /* 0x000fe200000000ff */
[----:B------:R-:W-:Y:S01]  /*ea50*/  IMAD.MOV.U32 R11, RZ, RZ, R9 ;  /* 0x000000ffff0b7224 */ /* 0x000fe200078e0009 */
[----:B------:R-:W-:Y:S01]  /*ea60*/  F2FP.F16.F32.PACK_AB R189, R128, R189 ;  /* 0x000000bd80bd723e */ /* 0x000fe200000000ff */
[----:B------:R-:W-:Y:S01]  /*ea70*/  IMAD.MOV.U32 R12, RZ, RZ, R8 ;  /* 0x000000ffff0c7224 */ /* 0x000fe200078e0008 */
[----:B------:R-:W-:Y:S02]  /*ea80*/  F2FP.F16.F32.PACK_AB R190, R159, R190 ;  /* 0x000000be9fbe723e */ /* 0x000fe400000000ff */
[----:B------:R-:W-:-:S02]  /*ea90*/  F2FP.F16.F32.PACK_AB R191, R124, R191 ;  /* 0x000000bf7cbf723e */ /* 0x000fc400000000ff */
[----:B------:R-:W-:Y:S02]  /*eaa0*/  F2FP.F16.F32.PACK_AB R184, R123, R184 ;  /* 0x000000b87bb8723e */ /* 0x000fe400000000ff */
[----:B------:R-:W-:Y:S01]  /*eab0*/  ISETP.GT.AND P1, PT, R10, UR4, PT ;  /* 0x000000040a007c0c */ /* 0x000fe2000bf24270 */
[----:B------:R-:W-:Y:S01]  /*eac0*/  UMOV UR4, UR38 ;  /* 0x0000002600047c82 */ /* 0x000fe20008000000 */
[----:B------:R-:W-:Y:S01]  /*ead0*/  F2FP.F16.F32.PACK_AB R185, R120, R185 ;  /* 0x000000b978b9723e */ /* 0x000fe200000000ff */
[----:B------:R-:W-:Y:S01]  /*eae0*/  VIADD R10, R10, 0xffffffff ;  /* 0xffffffff0a0a7836 */ /* 0x000fe20000000000 */
        /* <DEDUP_REMOVED lines=20> */
.L_x_1276:
        /* <DEDUP_REMOVED lines=99> */
.L_x_1296:
[----:B------:R-:W-:Y:S01]  /*f260*/  ULEA UR5, UR38, UR60, 0x3 ;  /* 0x0000003c26057291 */ /* 0x000fe2000f8e183f */
[----:B------:R-:W-:-:S05]  /*f270*/  IMAD.U32 R0, RZ, RZ, UR39 ;  /* 0x00000027ff007e24 */ /* 0x000fca000f8e00ff */
[----:B------:R-:W-:-:S04]  /*f280*/  SHF.L.U32 R0, R0, 0x1f, RZ ;  /* 0x0000001f00007819 */ /* 0x000fc800000006ff */
[----:B------:R0:W1:Y:S01]  /*f290*/  SYNCS.PHASECHK.TRANS64.TRYWAIT P1, [UR5+0x30850], R0 ;  /* 0x03085000ff0075a7 */ /* 0x0000620008020145 */
[----:B------:R-:W-:Y:S05]  /*f2a0*/  @!P0 BRA `(.L_x_1297) ;  /* 0x0000000000048947 */ /* 0x000fea0003800000 */
[----:B------:R-:W-:Y:S01]  /*f2b0*/  BPT.TRAP 0x1 ;  /* 0x000000040000795c */ /* 0x000fe20000300000 */
.L_x_1297:
[----:B-1----:R-:W-:Y:S05]  /*f2c0*/  @P1 BRA `(.L_x_1298) ;  /* 0x0000000000081947 */ /* 0x002fea0003800000 */
[----:B------:R-:W1:Y:S02]  /*f2d0*/  SYNCS.PHASECHK.TRANS64.TRYWAIT P1, [UR5+0x30850], R0 ;  /* 0x03085000ff0075a7 */ /* 0x000e640008020145 */
[----:B-1----:R-:W-:Y:S05]  /*f2e0*/  @!P1 BRA `(.L_x_1299) ;  /* 0x000000b000809947 */ /* 0x002fea0003800000 */
.L_x_1298:
[----:B------:R-:W-:Y:S01]  /*f2f0*/  UIADD3 UR60, UR60, 0x400, URZ ;  /* 0x000004003c3c7890 */ /* 0x000fe2000fffe03f */
[----:B------:R-:W-:Y:S01]  /*f300*/  WARPGROUP.ARRIVE ;  /* 0x00000000000079c5 */ /* 0x000fe20000000000 */
[----:B------:R-:W-:Y:S01]  /*f310*/  UMOV UR7, 0x40000040 ;  /* 0x4000004000077882 */ /* 0x000fe20000000000 */
[----:B-1----:R-:W1:Y:S01]  /*f320*/  SHFL.BFLY PT, R5, R6, 0x2, 0x1f ;  /* 0x0c401f0006057f89 */ /* 0x002e6200000e0000 */
[----:B------:R-:W-:Y:S01]  /*f330*/  USHF.R.U32.HI UR60, URZ, 0x4, UR60 ;  /* 0x000000043f3c7899 */ /* 0x000fe2000801163c */
[----:B------:R-:W-:Y:S02]  /*f340*/  IMAD.MOV.U32 R10, RZ, RZ, RZ ;  /* 0x000000ffff0a7224 */ /* 0x000fe400078e00ff */
[----:B0-----:R-:W0:Y:S01]  /*f350*/  SHFL.BFLY PT, R0, R3, 0x2, 0x1f ;  /* 0x0c401f0003007f89 */ /* 0x001e2200000e0000 */
[----:B------:R-:W-:Y:S01]  /*f360*/  ULOP3.LUT UR60, UR60, 0x3fff, URZ, 0xc0, !UPT ;  /* 0x00003fff3c3c7892 */ /* 0x000fe2000f8ec03f */
[----:B------:R-:W-:-:S03]  /*f370*/  IMAD.U32 R13, RZ, RZ, UR10 ;  /* 0x0000000aff0d7e24 */ /* 0x000fc6000f8e00ff */
[----:B------:R-:W-:-:S04]  /*f380*/  ULOP3.LUT UR4, UR60, 0x3000000, URZ, 0xfc, !UPT ;  /* 0x030000003c047892 */ /* 0x000fc8000f8efc3f */
[----:B------:R-:W-:-:S07]  /*f390*/  UIMAD UR4, UR38, 0x900, UR4 ;  /* 0x00000900260478a4 */ /* 0x000fce000f8e0204 */
[----:B------:R-:W-:Y:S02]  /*f3a0*/  UMOV UR6, UR4 ;  /* 0x0000000400067c82 */ /* 0x000fe40008000000 */
[----:B------:R-:W-:Y:S01]  /*f3b0*/  HGMMA.64x192x16.F32 R24, R188, gdesc[UR4].tnspB, R24, gsb0 ;  /* 0x42e00004bc187df0 */ /* 0x000fe20008000818 */
[----:B------:R-:W-:Y:S01]  /*f3c0*/  UIADD3 UR6, UR4, 0x80, URZ ;  /* 0x0000008004067890 */ /* 0x000fe2000fffe03f */
[----:B-1----:R-:W-:Y:S01]  /*f3d0*/  FADD.FTZ R5, R5, R6 ;  /* 0x0000000605057221 */ /* 0x002fe20000010000 */
[----:B------:R-:W-:Y:S01]  /*f3e0*/  UMOV UR7, 0x40000040 ;  /* 0x4000004000077882 */ /* 0x000fe20000000000 */
[----:B0-----:R-:W-:Y:S01]  /*f3f0*/  FADD.FTZ R2, R0, R3 ;  /* 0x0000000300027221 */ /* 0x001fe20000010000 */
[----:B------:R-:W-:Y:S02]  /*f400*/  IMAD.MOV.U32 R3, RZ, RZ, RZ ;  /* 0x000000ffff037224 */ /* 0x000fe400078e00ff */
[----:B------:R-:W0:Y:S04]  /*f410*/  SHFL.BFLY PT, R0, R5, 0x1, 0x1f ;  /* 0x0c201f0005007f89 */ /* 0x000e2800000e0000 */
[----:B------:R-:W1:Y:S01]  /*f420*/  SHFL.BFLY PT, R7, R2, 0x1, 0x1f ;  /* 0x0c201f0002077f89 */ /* 0x000e6200000e0000 */
[----:B0-----:R-:W-:Y:S01]  /*f430*/  FADD.FTZ R11, R5, R0 ;  /* 0x00000000050b7221 */ /* 0x001fe20000010000 */
[----:B------:R-:W-:-:S02]  /*f440*/  IMAD.U32 R5, RZ, RZ, UR10 ;  /* 0x0000000aff057e24 */ /* 0x000fc4000f8e00ff */
[----:B------:R-:W-:Y:S02]  /*f450*/  IMAD.MOV.U32 R0, RZ, RZ, -0x800000 ;  /* 0xff800000ff007424 */ /* 0x000fe400078e00ff */
[----:B-1----:R-:W-:Y:S01]  /*f460*/  FADD.FTZ R7, R2, R7 ;  /* 0x0000000702077221 */ /* 0x002fe20000010000 */
[----:B------:R-:W-:Y:S01]  /*f470*/  FSETP.NE.FTZ.AND P1, PT, R11, RZ, PT ;  /* 0x000000ff0b00720b */ /* 0x000fe20003f35000 */
[----:B------:R-:W-:-:S03]  /*f480*/  IMAD.MOV.U32 R2, RZ, RZ, -0x800000 ;  /* 0xff800000ff027424 */ /* 0x000fc600078e00ff */
[----:B------:R-:W-:-:S09]  /*f490*/  FSETP.NE.FTZ.AND P2, PT, R7, RZ, PT ;  /* 0x000000ff0700720b */ /* 0x000fd20003f55000 */
[----:B------:R-:W0:Y:S01]  /*f4a0*/  @P1 MUFU.LG2 R4, R11 ;  /* 0x0000000b00041308 */ /* 0x000e220000000c00 */
[----:B------:R-:W-:-:S03]  /*f4b0*/  @P1 FMUL.FTZ R5, R5, 0.69314718246459960938 ;  /* 0x3f31721805051820 */ /* 0x000fc60000410000 */
[----:B------:R-:W-:-:S04]  /*f4c0*/  @P2 FMUL.FTZ R13, R13, 0.69314718246459960938 ;  /* 0x3f3172180d0d2820 */ /* 0x000fc80000410000 */
        /* <DEDUP_REMOVED lines=34> */
.L_x_1300:
[----:B------:R-:W-:Y:S01]  /*f6f0*/  R2UR UR6, R221 ;  /* 0x00000000dd0672ca */ /* 0x000fe200000e0000 */
[----:B------:R-:W-:Y:S01]  /*f700*/  UIADD3 UR4, UR5, 0x30860, URZ ;  /* 0x0003086005047890 */ /* 0x000fe2000fffe03f */
[-C--:B------:R-:W-:Y:S01]  /*f710*/  FMUL.FTZ R24, R24, R10.reuse ;  /* 0x0000000a18187220 */ /* 0x080fe20000410000 */
[----:B------:R-:W-:Y:S01]  /*f720*/  UIADD3 UR38, UR38, 0x1, URZ ;  /* 0x0000000126267890 */ /* 0x000fe2000fffe03f */
[-C--:B------:R-:W-:Y:S01]  /*f730*/  FMUL.FTZ R25, R25, R10.reuse ;  /* 0x0000000a19197220 */ /* 0x080fe20000410000 */
[-C--:B------:R-:W-:Y:S01]  /*f740*/  FMUL.FTZ R28, R28, R10.reuse ;  /* 0x0000000a1c1c7220 */ /* 0x080fe20000410000 */
[-C--:B------:R-:W-:Y:S01]  /*f750*/  FMUL.FTZ R29, R29, R10.reuse ;  /* 0x0000000a1d1d7220 */ /* 0x080fe20000410000 */
[----:B------:R-:W-:Y:S01]  /*f760*/  UISETP.NE.AND UP0, UPT, UR38, 0x2, UPT ;  /* 0x000000022600788c */ /* 0x000fe2000bf05270 */
[-C--:B------:R-:W-:Y:S01]  /*f770*/  FMUL.FTZ R32, R32, R10.reuse ;  /* 0x0000000a20207220 */ /* 0x080fe20000410000 */
        /* <DEDUP_REMOVED lines=9> */
[----:B------:R-:W-:Y:S01]  /*f810*/  FMUL.FTZ R49, R49, R10 ;  /* 0x0000000a31317220 */ /* 0x000fe20000410000 */
[----:B------:R-:W-:-:S02]  /*f820*/  IMAD.U32 R221, RZ, RZ, UR6 ;  /* 0x00000006ffdd7e24 */ /* 0x000fc4000f8e00ff */
[-C--:B------:R-:W-:Y:S01]  /*f830*/  FMUL.FTZ R52, R52, R10.reuse ;  /* 0x0000000a34347220 */ /* 0x080fe20000410000 */
[-C--:B------:R-:W-:Y:S01]  /*f840*/  FMUL.FTZ R53, R53, R10.reuse ;  /* 0x0000000a35357220 */ /* 0x080fe20000410000 */
[-C--:B------:R-:W-:Y:S01]  /*f850*/  FMUL.FTZ R56, R56, R10.reuse ;  /* 0x0000000a38387220 */ /* 0x080fe20000410000 */
[-C--:B------:R-:W-:Y:S01]  /*f860*/  FMUL.FTZ R57, R57, R10.reuse ;  /* 0x0000000a39397220 */ /* 0x080fe20000410000 */
[----:B------:R-:W0:Y:S01]  /*f870*/  S2UR UR6, SR_CgaCtaId ;  /* 0x00000000000679c3 */ /* 0x000e220000008800 */
        /* <DEDUP_REMOVED lines=32> */
[----:B------:R-:W-:Y:S01]  /*fa80*/  SYNCS.ARRIVE.TRANS64.RED.A1T0 RZ, [UR4], RZ ;  /* 0x000000ffffff79a7 */ /* 0x000fe20008100404 */
        /* <DEDUP_REMOVED lines=50> */
[----:B------:R-:W-:-:S12]  /*fdb0*/  ULOP3.LUT UR39, UR39, UR4, URZ, 0x3c, !UPT ;  /* 0x0000000427277292 */ /* 0x000fd8000f8e3c3f */
.L_x_1222:
        /* <DEDUP_REMOVED lines=16> */
[----:B------:R-:W-:Y:S01]  /*fec0*/  ULDC.64 UR12, c[0x0][0xc00] ;  /* 0x00030000000c7ab9 */ /* 0x000fe20000000a00 */
[----:B------:R-:W-:Y:S02]  /*fed0*/  R2UR UR18, R195 ;  /* 0x00000000c31272ca */ /* 0x000fe400000e0000 */
[----:B------:R-:W-:Y:S02]  /*fee0*/  R2UR UR16, R23 ;  /* 0x00000000171072ca */ /* 0x000fe400000e0000 */
[----:B------:R-:W-:-:S02]  /*fef0*/  R2UR UR17, R208 ;  /* 0x00000000d01172ca */ /* 0x000fc400000e0000 */
[----:B------:R-:W-:-:S04]  /*ff00*/  R2UR UR23, R209 ;  /* 0x00000000d11772ca */ /* 0x000fc800000e0000 */
[----:B------:R-:W-:Y:S01]  /*ff10*/  UIMAD.WIDE UR12, UR9, 0x4, UR12 ;  /* 0x00000004090c78a5 */ /* 0x000fe2000f8e020c */
[----:B------:R-:W-:Y:S01]  /*ff20*/  UMOV UR10, UR8 ;  /* 0x00000008000a7c82 */ /* 0x000fe20008000000 */
[----:B0-----:R-:W-:Y:S01]  /*ff30*/  UMOV UR11, UR4 ;  /* 0x00000004000b7c82 */ /* 0x001fe20008000000 */
[----:B------:R-:W-:Y:S01]  /*ff40*/  BAR.SYNC.DEFER_BLOCKING 0x1, 0x100 ;  /* 0x0044000000007b1d */ /* 0x000fe20000010000 */
[----:B--2---:R-:W-:-:S03]  /*ff50*/  IMAD.WIDE R8, R3, R8, UR10 ;  /* 0x0000000a03087e25 */ /* 0x004fc6000f8e0208 */
[C---:B------:R-:W-:Y:S02]  /*ff60*/  LOP3.LUT R3, R8.reuse, 0x380, RZ, 0xc0, !PT ;  /* 0x0000038008037812 */ /* 0x040fe400078ec0ff */
[C---:B------:R-:W-:Y:S02]  /*ff70*/  IADD3 R10, P2, R8.reuse, 0x20, RZ ;  /* 0x00000020080a7810 */ /* 0x040fe40007f5e0ff */
[C---:B------:R-:W-:Y:S02]  /*ff80*/  IADD3 R12, P1, R8.reuse, 0x40, RZ ;  /* 0x00000040080c7810 */ /* 0x040fe40007f3e0ff */
[C---:B------:R-:W-:Y:S01]  /*ff90*/  IADD3 R17, P6, R8.reuse, 0x60, RZ ;  /* 0x0000006008117810 */ /* 0x040fe20007fde0ff */
[--C-:B------:R-:W-:Y:S01]  /*ffa0*/  IMAD.X R131, RZ, RZ, R9.reuse, P2 ;  /* 0x000000ffff837224 */ /* 0x100fe200010e0609 */
[C---:B------:R-:W-:Y:S01]  /*ffb0*/  IADD3 R133, P5, R8.reuse, 0x4000, RZ ;  /* 0x0000400008857810 */ /* 0x040fe20007fbe0ff */
[--C-:B------:R-:W-:Y:S01]  /*ffc0*/  IMAD.X R107, RZ, RZ, R9.reuse, P1 ;  /* 0x000000ffff6b7224 */ /* 0x100fe200008e0609 */
[----:B------:R-:W-:Y:S01]  /*ffd0*/  SHF.R.U64 R3, R3, 0x3, RZ ;  /* 0x0000000303037819 */ /* 0x000fe200000012ff */
[--C-:B------:R-:W-:Y:S01]  /*ffe0*/  IMAD.X R105, RZ, RZ, R9.reuse, P6 ;  /* 0x000000ffff697224 */ /* 0x100fe200030e0609 */
[C---:B------:R-:W-:Y:S01]  /*fff0*/  IADD3 R22, P0, R8.reuse, 0x4020, RZ ;  /* 0x0000402008167810 */ /* 0x040fe20007f1e0ff */
[----:B------:R-:W-:Y:S01]  /*10000*/  IMAD.X R103, RZ, RZ, R9, P5 ;  /* 0x000000ffff677224 */ /* 0x000fe200028e0609 */
[----:B------:R-:W-:-:S02]  /*10010*/  IADD3 R135, P4, R8, 0x4040, RZ ;  /* 0x0000404008877810 */ /* 0x000fc40007f9e0ff */
[C---:B------:R-:W-:Y:S01]  /*10020*/  IADD3 R72, P3, R8.reuse, 0x4060, RZ ;  /* 0x0000406008487810 */ /* 0x040fe20007f7e0ff */
[--C-:B------:R-:W-:Y:S01]  /*10030*/  IMAD.X R101, RZ, RZ, R9.reuse, P0 ;  /* 0x000000ffff657224 */ /* 0x100fe200000e0609 */
[C---:B------:R-:W-:Y:S01]  /*10040*/  IADD3 R137, P2, R8.reuse, 0x8000, RZ ;  /* 0x0000800008897810 */ /* 0x040fe20007f5e0ff */
[--C-:B------:R-:W-:Y:S01]  /*10050*/  IMAD.X R99, RZ, RZ, R9.reuse, P4 ;  /* 0x000000ffff637224 */ /* 0x100fe200020e0609 */
[C---:B------:R-:W-:Y:S01]  /*10060*/  IADD3 R132, P1, R8.reuse, 0x8020, RZ ;  /* 0x0000802008847810 */ /* 0x040fe20007f3e0ff */
[--C-:B------:R-:W-:Y:S01]  /*10070*/  IMAD.X R97, RZ, RZ, R9.reuse, P3 ;  /* 0x000000ffff617224 */ /* 0x100fe200018e0609 */
[C---:B------:R-:W-:Y:S01]  /*10080*/  IADD3 R139, P6, R8.reuse, 0x8040, RZ ;  /* 0x00008040088b7810 */ /* 0x040fe20007fde0ff */
[--C-:B------:R-:W-:Y:S01]  /*10090*/  IMAD.X R75, RZ, RZ, R9.reuse, P2 ;  /* 0x000000ffff4b7224 */ /* 0x100fe200010e0609 */
[----:B------:R-:W-:Y:S01]  /*100a0*/  IADD3 R141, P5, R8, 0x8060, RZ ;  /* 0x00008060088d7810 */ /* 0x000fe20007fbe0ff */
[--C-:B------:R-:W-:Y:S01]  /*100b0*/  IMAD.X R73, RZ, RZ, R9.reuse, P1 ;  /* 0x000000ffff497224 */ /* 0x100fe200008e0609 */
[----:B------:R-:W-:Y:S01]  /*100c0*/  LOP3.LUT R8, R3, R8, RZ, 0x3c, !PT ;  /* 0x0000000803087212 */ /* 0x000fe200078e3cff */
[--C-:B------:R-:W-:Y:S01]  /*100d0*/  IMAD.X R13, RZ, RZ, R9.reuse, P6 ;  /* 0x000000ffff0d7224 */ /* 0x100fe200030e0609 */
[----:B------:R-:W-:Y:S01]  /*100e0*/  LOP3.LUT R3, R10, 0x380, RZ, 0xc0, !PT ;  /* 0x000003800a037812 */ /* 0x000fe200078ec0ff */
[----:B------:R-:W-:Y:S01]  /*100f0*/  IMAD.X R15, RZ, RZ, R9, P5 ;  /* 0x000000ffff0f7224 */ /* 0x000fe200028e0609 */
[----:B------:R-:W-:-:S02]  /*10100*/  LOP3.LUT R11, R12, 0x380, RZ, 0xc0, !PT ;  /* 0x000003800c0b7812 */ /* 0x000fc400078ec0ff */
[----:B------:R-:W-:Y:S02]  /*10110*/  SHF.R.U64 R3, R3, 0x3, RZ ;  /* 0x0000000303037819 */ /* 0x000fe400000012ff */
[----:B------:R-:W-:Y:S02]  /*10120*/  SHF.R.U64 R11, R11, 0x3, RZ ;  /* 0x000000030b0b7819 */ /* 0x000fe400000012ff */
[----:B------:R-:W-:Y:S02]  /*10130*/  LOP3.LUT R130, R3, R10, RZ, 0x3c, !PT ;  /* 0x0000000a03827212 */ /* 0x000fe400078e3cff */
[----:B------:R-:W-:Y:S02]  /*10140*/  LOP3.LUT R106, R11, R12, RZ, 0x3c, !PT ;  /* 0x0000000c0b6a7212 */ /* 0x000fe400078e3cff */
[----:B------:R-:W-:Y:S02]  /*10150*/  LOP3.LUT R3, R22, 0x380, RZ, 0xc0, !PT ;  /* 0x0000038016037812 */ /* 0x000fe400078ec0ff */
[----:B------:R-:W-:-:S02]  /*10160*/  LOP3.LUT R14, R17, 0x380, RZ, 0xc0, !PT ;  /* 0x00000380110e7812 */ /* 0x000fc400078ec0ff */
[----:B------:R-:W-:Y:S02]  /*10170*/  LOP3.LUT R12, R137, 0x380, RZ, 0xc0, !PT ;  /* 0x00000380890c7812 */ /* 0x000fe400078ec0ff */
[----:B------:R-:W-:Y:S02]  /*10180*/  SHF.R.U64 R3, R3, 0x3, RZ ;  /* 0x0000000303037819 */ /* 0x000fe400000012ff */
[----:B------:R-:W-:Y:S02]  /*10190*/  SHF.R.U64 R14, R14, 0x3, RZ ;  /* 0x000000030e0e7819 */ /* 0x000fe400000012ff */
[----:B------:R-:W-:Y:S02]  /*101a0*/  SHF.R.U64 R12, R12, 0x3, RZ ;  /* 0x000000030c0c7819 */ /* 0x000fe400000012ff */
[----:B------:R-:W-:Y:S02]  /*101b0*/  LOP3.LUT R10, R135, 0x380, RZ, 0xc0, !PT ;  /* 0x00000380870a7812 */ /* 0x000fe400078ec0ff */
[----:B------:R-:W-:-:S02]  /*101c0*/  LOP3.LUT R11, R72, 0x380, RZ, 0xc0, !PT ;  /* 0x00000380480b7812 */ /* 0x000fc400078ec0ff */
[----:B------:R-:W-:Y:S02]  /*101d0*/  LOP3.LUT R18, R133, 0x380, RZ, 0xc0, !PT ;  /* 0x0000038085127812 */ /* 0x000fe400078ec0ff */
[----:B------:R-:W-:Y:S02]  /*101e0*/  LOP3.LUT R100, R3, R22, RZ, 0x3c, !PT ;  /* 0x0000001603647212 */ /* 0x000fe400078e3cff */
[----:B------:R-:W-:Y:S02]  /*101f0*/  LOP3.LUT R104, R14, R17, RZ, 0x3c, !PT ;  /* 0x000000110e687212 */ /* 0x000fe400078e3cff */
[----:B------:R-:W-:Y:S02]  /*10200*/  LOP3.LUT R74, R12, R137, RZ, 0x3c, !PT ;  /* 0x000000890c4a7212 */ /* 0x000fe400078e3cff */
[----:B------:R-:W-:Y:S02]  /*10210*/  LOP3.LUT R3, R132, 0x380, RZ, 0xc0, !PT ;  /* 0x0000038084037812 */ /* 0x000fe400078ec0ff */
[----:B------:R-:W-:-:S02]  /*10220*/  SHF.R.U64 R10, R10, 0x3, RZ ;  /* 0x000000030a0a7819 */ /* 0x000fc400000012ff */
[----:B------:R-:W-:Y:S02]  /*10230*/  SHF.R.U64 R11, R11, 0x3, RZ ;  /* 0x000000030b0b7819 */ /* 0x000fe400000012ff */
[----:B------:R-:W-:Y:S02]  /*10240*/  LOP3.LUT R12, R139, 0x380, RZ, 0xc0, !PT ;  /* 0x000003808b0c7812 */ /* 0x000fe400078ec0ff */
[----:B------:R-:W-:Y:S02]  /*10250*/  LOP3.LUT R14, R141, 0x380, RZ, 0xc0, !PT ;  /* 0x000003808d0e7812 */ /* 0x000fe400078ec0ff */
[----:B------:R-:W-:Y:S02]  /*10260*/  SHF.R.U64 R18, R18, 0x3, RZ ;  /* 0x0000000312127819 */ /* 0x000fe400000012ff */
[----:B------:R-:W-:Y:S02]  /*10270*/  SHF.R.U64 R3, R3, 0x3, RZ ;  /* 0x0000000303037819 */ /* 0x000fe400000012ff */
[----:B------:R-:W-:-:S02]  /*10280*/  LOP3.LUT R98, R10, R135, RZ, 0x3c, !PT ;  /* 0x000000870a627212 */ /* 0x000fc400078e3cff */
[----:B------:R-:W-:Y:S02]  /*10290*/  LOP3.LUT R96, R11, R72, RZ, 0x3c, !PT ;  /* 0x000000480b607212 */ /* 0x000fe400078e3cff */
[----:B------:R-:W-:Y:S02]  /*102a0*/  SHF.R.U64 R12, R12, 0x3, RZ ;  /* 0x000000030c0c7819 */ /* 0x000fe400000012ff */
[----:B------:R-:W-:Y:S02]  /*102b0*/  SHF.R.U64 R14, R14, 0x3, RZ ;  /* 0x000000030e0e7819 */ /* 0x000fe400000012ff */
[----:B------:R-:W-:Y:S02]  /*102c0*/  LOP3.LUT R102, R18, R133, RZ, 0x3c, !PT ;  /* 0x0000008512667212 */ /* 0x000fe400078e3cff */
[----:B------:R-:W-:Y:S02]  /*102d0*/  MOV R17, R8 ;  /* 0x0000000800117202 */ /* 0x000fe40000000f00 */
[----:B------:R-:W-:-:S02]  /*102e0*/  F2FP.F16.F32.PACK_AB R8, R25, R24 ;  /* 0x000000181908723e */ /* 0x000fc400000000ff */
[----:B------:R-:W-:Y:S02]  /*102f0*/  F2FP.F16.F32.PACK_AB R9, R27, R26 ;  /* 0x0000001a1b09723e */ /* 0x000fe400000000ff */
[----:B------:R-:W-:Y:S02]  /*10300*/  F2FP.F16.F32.PACK_AB R10, R29, R28 ;  /* 0x0000001c1d0a723e */ /* 0x000fe400000000ff */
[----:B------:R-:W-:Y:S02]  /*10310*/  F2FP.F16.F32.PACK_AB R11, R31, R30 ;  /* 0x0000001e1f0b723e */ /* 0x000fe400000000ff */
[----:B------:R-:W-:Y:S02]  /*10320*/  LOP3.LUT R72, R3, R132, RZ, 0x3c, !PT ;  /* 0x0000008403487212 */ /* 0x000fe400078e3cff */
[----:B------:R-:W-:Y:S01]  /*10330*/  MOV R135, R130 ;  /* 0x0000008200877202 */ /* 0x000fe20000000f00 */
[----:B------:R0:W-:Y:S01]  /*10340*/  STSM.16.M88.4 [R17], R8 ;  /* 0x0000000811007844 */ /* 0x0001e20000000200 */
[----:B------:R-:W-:-:S02]  /*10350*/  LOP3.LUT R12, R12, R139, RZ, 0x3c, !PT ;  /* 0x0000008b0c0c7212 */ /* 0x000fc400078e3cff */
[----:B------:R-:W-:Y:S02]  /*10360*/  LOP3.LUT R14, R14, R141, RZ, 0x3c, !PT ;  /* 0x0000008d0e0e7212 */ /* 0x000fe400078e3cff */
[----:B------:R-:W-:Y:S02]  /*10370*/  MOV R131, R98 ;  /* 0x0000006200837202 */ /* 0x000fe40000000f00 */
[----:B------:R-:W-:Y:S02]  /*10380*/  MOV R3, R96 ;  /* 0x0000006000037202 */ /* 0x000fe40000000f00 */
[----:B------:R-:W-:Y:S02]  /*10390*/  MOV R133, R102 ;  /* 0x0000006600857202 */ /* 0x000fe40000000f00 */
[----:B------:R-:W-:Y:S02]  /*103a0*/  MOV R132, R100 ;  /* 0x0000006400847202 */ /* 0x000fe40000000f00 */
[----:B------:R-:W-:-:S02]  /*103b0*/  F2FP.F16.F32.PACK_AB R96, R33, R32 ;  /* 0x000000202160723e */ /* 0x000fc400000000ff */
[----:B------:R-:W-:Y:S02]  /*103c0*/  F2FP.F16.F32.PACK_AB R97, R35, R34 ;  /* 0x000000222361723e */ /* 0x000fe400000000ff */
[----:B------:R-:W-:Y:S02]  /*103d0*/  F2FP.F16.F32.PACK_AB R98, R37, R36 ;  /* 0x000000242562723e */ /* 0x000fe400000000ff */
[----:B------:R-:W-:Y:S02]  /*103e0*/  F2FP.F16.F32.PACK_AB R99, R39, R38 ;  /* 0x000000262763723e */ /* 0x000fe400000000ff */
[----:B------:R-:W-:Y:S02]  /*103f0*/  MOV R106, R106 ;  /* 0x0000006a006a7202 */ /* 0x000fe40000000f00 */
[----:B------:R-:W-:Y:S01]  /*10400*/  F2FP.F16.F32.PACK_AB R100, R41, R40 ;  /* 0x000000282964723e */ /* 0x000fe200000000ff */
[----:B------:R1:W-:Y:S01]  /*10410*/  STSM.16.M88.4 [R135], R96 ;  /* 0x0000006087007844 */ /* 0x0003e20000000200 */
[----:B------:R-:W-:-:S02]  /*10420*/  F2FP.F16.F32.PACK_AB R101, R43, R42 ;  /* 0x0000002a2b65723e */ /* 0x000fc400000000ff */
[----:B------:R-:W-:Y:S02]  /*10430*/  F2FP.F16.F32.PACK_AB R102, R45, R44 ;  /* 0x0000002c2d66723e */ /* 0x000fe400000000ff */
[----:B------:R-:W-:Y:S02]  /*10440*/  F2FP.F16.F32.PACK_AB R103, R47, R46 ;  /* 0x0000002e2f67723e */ /* 0x000fe400000000ff */
[----:B------:R-:W-:Y:S02]  /*10450*/  MOV R134, R104 ;  /* 0x0000006800867202 */ /* 0x000fe40000000f00 */
[----:B------:R-:W-:Y:S01]  /*10460*/  MOV R18, R12 ;  /* 0x0000000c00127202 */ /* 0x000fe20000000f00 */
[----:B------:R2:W-:Y:S01]  /*10470*/  STSM.16.M88.4 [R106], R100 ;  /* 0x000000646a007844 */ /* 0x0005e20000000200 */
[----:B0-----:R-:W-:Y:S02]  /*10480*/  MOV R17, R14 ;  /* 0x0000000e00117202 */ /* 0x001fe40000000f00 */
[----:B------:R-:W-:-:S02]  /*10490*/  F2FP.F16.F32.PACK_AB R8, R49, R48 ;  /* 0x000000303108723e */ /* 0x000fc400000000ff */
[----:B------:R-:W-:Y:S02]  /*104a0*/  F2FP.F16.F32.PACK_AB R9, R51, R50 ;  /* 0x000000323309723e */ /* 0x000fe400000000ff */
[----:B------:R-:W-:Y:S02]  /*104b0*/  F2FP.F16.F32.PACK_AB R10, R53, R52 ;  /* 0x00000034350a723e */ /* 0x000fe400000000ff */
[----:B------:R-:W-:Y:S02]  /*104c0*/  F2FP.F16.F32.PACK_AB R11, R55, R54 ;  /* 0x00000036370b723e */ /* 0x000fe400000000ff */
[----:B------:R-:W-:Y:S02]  /*104d0*/  MOV R130, R74 ;  /* 0x0000004a00827202 */ /* 0x000fe40000000f00 */
[----:B------:R-:W-:Y:S01]  /*104e0*/  MOV R22, R72 ;  /* 0x0000004800167202 */ /* 0x000fe20000000f00 */
[----:B------:R0:W-:Y:S01]  /*104f0*/  STSM.16.M88.4 [R134], R8 ;  /* 0x0000000886007844 */ /* 0x0001e20000000200 */
[----:B------:R-:W-:-:S02]  /*10500*/  F2FP.F16.F32.PACK_AB R12, R57, R56 ;  /* 0x00000038390c723e */ /* 0x000fc400000000ff */
[----:B------:R-:W-:Y:S02]  /*10510*/  F2FP.F16.F32.PACK_AB R13, R59, R58 ;  /* 0x0000003a3b0d723e */ /* 0x000fe400000000ff */
[----:B------:R-:W-:Y:S02]  /*10520*/  F2FP.F16.F32.PACK_AB R14, R61, R60 ;  /* 0x0000003c3d0e723e */ /* 0x000fe400000000ff */
[----:B------:R-:W-:Y:S02]  /*10530*/  F2FP.F16.F32.PACK_AB R15, R63, R62 ;  /* 0x0000003e3f0f723e */ /* 0x000fe400000000ff */
[----:B------:R-:W-:Y:S02]  /*10540*/  F2FP.F16.F32.PACK_AB R72, R65, R64 ;  /* 0x000000404148723e */ /* 0x000fe400000000ff */
[----:B------:R-:W-:Y:S01]  /*10550*/  F2FP.F16.F32.PACK_AB R73, R67, R66 ;  /* 0x000000424349723e */ /* 0x000fe200000000ff */
[----:B------:R-:W-:Y:S01]  /*10560*/  STSM.16.M88.4 [R133], R12 ;  /* 0x0000000c85007844 */ /* 0x000fe20000000200 */
[----:B------:R-:W-:-:S02]  /*10570*/  F2FP.F16.F32.PACK_AB R74, R69, R68 ;  /* 0x00000044454a723e */ /* 0x000fc400000000ff */
[----:B------:R-:W-:Y:S02]  /*10580*/  F2FP.F16.F32.PACK_AB R75, R71, R70 ;  /* 0x00000046474b723e */ /* 0x000fe400000000ff */
[----:B-1----:R-:W-:Y:S02]  /*10590*/  F2FP.F16.F32.PACK_AB R96, R5, R4 ;  /* 0x000000040560723e */ /* 0x002fe400000000ff */
[----:B------:R-:W-:Y:S01]  /*105a0*/  F2FP.F16.F32.PACK_AB R97, R123, R122 ;  /* 0x0000007a7b61723e */ /* 0x000fe200000000ff */
[----:B------:R-:W-:Y:S01]  /*105b0*/  STSM.16.M88.4 [R132], R72 ;  /* 0x0000004884007844 */ /* 0x000fe20000000200 */
[----:B------:R-:W-:Y:S02]  /*105c0*/  F2FP.F16.F32.PACK_AB R98, R77, R76 ;  /* 0x0000004c4d62723e */ /* 0x000fe400000000ff */
[----:B------:R-:W-:Y:S02]  /*105d0*/  F2FP.F16.F32.PACK_AB R99, R79, R78 ;  /* 0x0000004e4f63723e */ /* 0x000fe400000000ff */
[----:B--2---:R-:W-:-:S02]  /*105e0*/  F2FP.F16.F32.PACK_AB R100, R81, R80 ;  /* 0x000000505164723e */ /* 0x004fc400000000ff */
[----:B------:R-:W-:Y:S01]  /*105f0*/  F2FP.F16.F32.PACK_AB R101, R83, R82 ;  /* 0x000000525365723e */ /* 0x000fe200000000ff */
[----:B------:R1:W-:Y:S01]  /*10600*/  STSM.16.M88.4 [R131], R96 ;  /* 0x0000006083007844 */ /* 0x0003e20000000200 */
[----:B------:R-:W-:Y:S02]  /*10610*/  F2FP.F16.F32.PACK_AB R102, R85, R84 ;  /* 0x000000545566723e */ /* 0x000fe400000000ff */
[----:B------:R-:W-:Y:S02]  /*10620*/  F2FP.F16.F32.PACK_AB R103, R87, R86 ;  /* 0x000000565767723e */ /* 0x000fe400000000ff */
[----:B------:R-:W-:Y:S02]  /*10630*/  F2FP.F16.F32.PACK_AB R104, R89, R88 ;  /* 0x000000585968723e */ /* 0x000fe400000000ff */
[----:B------:R-:W-:Y:S01]  /*10640*/  F2FP.F16.F32.PACK_AB R105, R91, R90 ;  /* 0x0000005a5b69723e */ /* 0x000fe200000000ff */
[----:B------:R-:W-:Y:S01]  /*10650*/  STSM.16.M88.4 [R3], R100 ;  /* 0x0000006403007844 */ /* 0x000fe20000000200 */
[----:B------:R-:W-:-:S02]  /*10660*/  F2FP.F16.F32.PACK_AB R106, R93, R92 ;  /* 0x0000005c5d6a723e */ /* 0x000fc400000000ff */
[----:B------:R-:W-:Y:S02]  /*10670*/  F2FP.F16.F32.PACK_AB R107, R95, R94 ;  /* 0x0000005e5f6b723e */ /* 0x000fe400000000ff */
[----:B0-----:R-:W-:Y:S02]  /*10680*/  F2FP.F16.F32.PACK_AB R8, R7, R6 ;  /* 0x000000060708723e */ /* 0x001fe400000000ff */
[----:B------:R-:W-:Y:S01]  /*10690*/  F2FP.F16.F32.PACK_AB R9, R125, R124 ;  /* 0x0000007c7d09723e */ /* 0x000fe200000000ff */
[----:B------:R-:W-:Y:S01]  /*106a0*/  STSM.16.M88.4 [R130], R104 ;  /* 0x0000006882007844 */ /* 0x000fe20000000200 */
[----:B------:R-:W-:Y:S01]  /*106b0*/  F2FP.F16.F32.PACK_AB R10, R21, R20 ;  /* 0x00000014150a723e */ /* 0x000fe200000000ff */
[----:B-1----:R-:W-:Y:S01]  /*106c0*/  IMAD.U32 R96, RZ, RZ, UR12 ;  /* 0x0000000cff607e24 */ /* 0x002fe2000f8e00ff */
[----:B------:R-:W-:Y:S01]  /*106d0*/  F2FP.F16.F32.PACK_AB R11, R127, R126 ;  /* 0x0000007e7f0b723e */ /* 0x000fe200000000ff */
[----:B------:R-:W-:Y:S01]  /*106e0*/  IMAD.U32 R97, RZ, RZ, UR13 ;  /* 0x0000000dff617e24 */ /* 0x000fe2000f8e00ff */
[----:B------:R-:W-:Y:S01]  /*106f0*/  F2FP.F16.F32.PACK_AB R12, R121, R120 ;  /* 0x00000078790c723e */ /* 0x000fe200000000ff */
[----:B------:R-:W0:Y:S01]  /*10700*/  LDC.64 R98, c[0x0][0xc08] ;  /* 0x00030200ff627b82 */ /* 0x000e220000000a00 */
[----:B------:R-:W-:Y:S01]  /*10710*/  F2FP.F16.F32.PACK_AB R13, R129, R128 ;  /* 0x00000080810d723e */ /* 0x000fe200000000ff */
[----:B------:R-:W-:Y:S01]  /*10720*/  STSM.16.M88.4 [R22], R8 ;  /* 0x0000000816007844 */ /* 0x000fe20000000200 */
[----:B------:R-:W-:-:S02]  /*10730*/  F2FP.F16.F32.PACK_AB R14, R109, R108 ;  /* 0x0000006c6d0e723e */ /* 0x000fc400000000ff */
[----:B------:R-:W-:Y:S02]  /*10740*/  F2FP.F16.F32.PACK_AB R15, R111, R110 ;  /* 0x0000006e6f0f723e */ /* 0x000fe400000000ff */
[----:B------:R-:W-:Y:S02]  /*10750*/  F2FP.F16.F32.PACK_AB R72, R113, R112 ;  /* 0x000000707148723e */ /* 0x000fe400000000ff */
[----:B------:R-:W-:Y:S01]  /*10760*/  F2FP.F16.F32.PACK_AB R73, R115, R114 ;  /* 0x000000727349723e */ /* 0x000fe200000000ff */
[----:B------:R-:W-:Y:S01]  /*10770*/  STSM.16.M88.4 [R18], R12 ;  /* 0x0000000c12007844 */ /* 0x000fe20000000200 */
[----:B------:R-:W-:Y:S02]  /*10780*/  F2FP.F16.F32.PACK_AB R74, R117, R116 ;  /* 0x00000074754a723e */ /* 0x000fe400000000ff */
[----:B------:R-:W-:Y:S02]  /*10790*/  F2FP.F16.F32.PACK_AB R75, R119, R118 ;  /* 0x00000076774b723e */ /* 0x000fe400000000ff */
[----:B------:R-:W-:-:S03]  /*107a0*/  ISETP.NE.U32.AND P0, PT, RZ, UR14, PT ;  /* 0x0000000eff007c0c */ /* 0x000fc6000bf05070 */
[----:B------:R1:W-:Y:S01]  /*107b0*/  STSM.16.M88.4 [R17], R72 ;  /* 0x0000004811007844 */ /* 0x0003e20000000200 */
[----:B------:R-:W-:Y:S01]  /*107c0*/  BAR.SYNC.DEFER_BLOCKING 0x1, 0x100 ;  /* 0x0044000000007b1d */ /* 0x000fe20000010000 */
[----:B------:R-:W-:Y:S02]  /*107d0*/  ISETP.NE.AND.EX P0, PT, RZ, UR15, PT, P0 ;  /* 0x0000000fff007c0c */ /* 0x000fe4000bf05300 */
[----:B0-----:R-:W-:-:S05]  /*107e0*/  ISETP.NE.U32.AND P1, PT, R98, RZ, PT ;  /* 0x000000ff6200720c */ /* 0x001fca0003f25070 */
[----:B-1----:R-:W0:Y:S06]  /*107f0*/  LDC R17, c[0x0][0xbe8] ;  /* 0x0002fa00ff117b82 */ /* 0x002e2c0000000800 */
[----:B------:R-:W2:Y:S01]  /*10800*/  @P0 LDG.E R3, desc[UR36][R96.64] ;  /* 0x0000002460030981 */ /* 0x000ea2000c1e1900 */
[----:B------:R-:W-:Y:S01]  /*10810*/  R2UR UR4, R99 ;  /* 0x00000000630472ca */ /* 0x000fe200000e0000 */
[----:B------:R-:W-:-:S12]  /*10820*/  VOTEU.ANY UP0, P1 ;  /* 0x00000000003f7886 */ /* 0x000fd80000800100 */
[----:B------:R-:W-:Y:S01]  /*10830*/  UISETP.NE.AND.EX UP0, UPT, UR4, URZ, UPT, UP0 ;  /* 0x0000003f0400728c */ /* 0x000fe2000bf05300 */
[----:B0-----:R-:W-:Y:S02]  /*10840*/  ISETP.NE.AND P1, PT, R17, 0x1, PT ;  /* 0x000000011100780c */ /* 0x001fe40003f25270 */
[----:B------:R-:W-:Y:S02]  /*10850*/  ULDC UR4, c[0x0][0xa88] ;  /* 0x0002a20000047ab9 */ /* 0x000fe40000000800 */
[----:B------:R-:W-:Y:S01]  /*10860*/  IMAD.U32 R12, RZ, RZ, UR4 ;  /* 0x00000004ff0c7e24 */ /* 0x000fe2000f8e00ff */
[----:B------:R-:W-:Y:S01]  /*10870*/  PLOP3.LUT P4, PT, PT, PT, UP0, 0x80, 0x0 ;  /* 0x000000000000781c */ /* 0x000fe20003f8f008 */
[----:B------:R-:W-:-:S04]  /*10880*/  ULDC UR4, c[0x0][0xad4] ;  /* 0x0002b50000047ab9 */ /* 0x000fc80000000800 */
[----:B------:R-:W-:Y:S02]  /*10890*/  @UP0 ULDC.64 UR12, c[0x0][0xc08] ;  /* 0x00030200000c0ab9 */ /* 0x000fe40000000a00 */
[----:B------:R-:W-:Y:S01]  /*108a0*/  @UP0 UIMAD.WIDE UR12, UR9, 0x4, UR12 ;  /* 0x00000004090c08a5 */ /* 0x000fe2000f8e020c */
[----:B------:R-:W0:Y:S01]  /*108b0*/  @P1 LDC R10, c[0x0][0xbec] ;  /* 0x0002fb00ff0a1b82 */ /* 0x000e220000000800 */
[----:B------:R-:W-:-:S04]  /*108c0*/  UISETP.NE.AND UP0, UPT, UR18, URZ, UPT ;  /* 0x0000003f1200728c */ /* 0x000fc8000bf05270 */
[----:B------:R-:W-:Y:S01]  /*108d0*/  USEL UR4, UR18, UR4, UP0 ;  /* 0x0000000412047287 */ /* 0x000fe20008000000 */
[----:B------:R-:W-:Y:S02]  /*108e0*/  IMAD.U32 R8, RZ, RZ, UR12 ;  /* 0x0000000cff087e24 */ /* 0x000fe4000f8e00ff */
[----:B------:R-:W1:Y:S01]  /*108f0*/  @P1 LDC R11, c[0x0][0xbf0] ;  /* 0x0002fc00ff0b1b82 */ /* 0x000e620000000800 */
[----:B------:R-:W-:Y:S01]  /*10900*/  UISETP.GT.AND UP1, UPT, UR4, 0x1, UPT ;  /* 0x000000010400788c */ /* 0x000fe2000bf24270 */
[----:B------:R-:W-:Y:S01]  /*10910*/  IMAD.U32 R9, RZ, RZ, UR13 ;  /* 0x0000000dff097e24 */ /* 0x000fe2000f8e00ff */
[----:B------:R-:W-:Y:S02]  /*10920*/  UMOV UR22, 0x9b8 ;  /* 0x000009b800167882 */ /* 0x000fe40000000000 */
[----:B------:R-:W-:Y:S02]  /*10930*/  USEL UR22, UR22, 0x978, UP1 ;  /* 0x0000097816167887 */ /* 0x000fe40008800000 */
[----:B------:R-:W-:Y:S01]  /*10940*/  UISETP.NE.U32.AND UP0, UPT, UR14, URZ, UPT ;  /* 0x0000003f0e00728c */ /* 0x000fe2000bf05070 */
[----:B------:R-:W-:Y:S01]  /*10950*/  VIADD R15, R192, UR16 ;  /* 0x00000010c00f7c36 */ /* 0x000fe20008000000 */
[----:B------:R-:W-:Y:S01]  /*10960*/  USHF.R.S32.HI UR12, URZ, 0x1f, UR9 ;  /* 0x0000001f3f0c7899 */ /* 0x000fe20008011409 */
[----:B------:R0:W5:Y:S01]  /*10970*/  @P4 LDG.E R12, desc[UR36][R8.64] ;  /* 0x00000024080c4981 */ /* 0x000162000c1e1900 */
[----:B------:R-:W-:Y:S01]  /*10980*/  UMOV UR4, URZ ;  /* 0x0000003f00047c82 */ /* 0x000fe20008000000 */
[----:B------:R-:W-:-:S02]  /*10990*/  UISETP.NE.AND.EX UP0, UPT, UR15, URZ, UPT, UP0 ;  /* 0x0000003f0f00728c */ /* 0x000fc4000bf05300 */
[----:B------:R-:W-:Y:S02]  /*109a0*/  USEL UR20, UR17, URZ, UP1 ;  /* 0x0000003f11147287 */ /* 0x000fe40008800000 */
[----:B------:R-:W-:Y:S02]  /*109b0*/  USEL UR9, UR9, URZ, !UP0 ;  /* 0x0000003f09097287 */ /* 0x000fe4000c000000 */
[----:B------:R-:W-:Y:S01]  /*109c0*/  USEL UR21, UR12, URZ, !UP0 ;  /* 0x0000003f0c157287 */ /* 0x000fe2000c000000 */
[----:B------:R-:W-:Y:S02]  /*109d0*/  ULDC.64 UR16, c[0x0][UR22+0x220] ;  /* 0x0000880016107abb */ /* 0x000fe40008000a00 */
[----:B------:R-:W-:Y:S01]  /*109e0*/  ULDC.64 UR12, c[0x0][UR22+0x218] ;  /* 0x00008600160c7abb */ /* 0x000fe20008000a00 */
[----:B------:R-:W-:Y:S01]  /*109f0*/  ULDC.64 UR18, c[0x0][UR22+0x228] ;  /* 0x00008a0016127abb */ /* 0x000fe20008000a00 */
[----:B------:R-:W-:Y:S01]  /*10a00*/  UIMAD.WIDE.U32 UR14, UR12, UR23, URZ ;  /* 0x000000170c0e72a5 */ /* 0x000fe2000f8e003f */
[----:B0-----:R-:W-:Y:S01]  /*10a10*/  @P1 IMAD.HI.U32 R8, R15, R10, RZ ;  /* 0x0000000a0f081227 */ /* 0x001fe200078e00ff */
[----:B------:R-:W-:-:S02]  /*10a20*/  UIMAD UR23, UR13, UR23, URZ ;  /* 0x000000170d1772a4 */ /* 0x000fc4000f8e023f */
[----:B------:R-:W-:Y:S02]  /*10a30*/  UIMAD UR17, UR17, UR9, URZ ;  /* 0x00000009111172a4 */ /* 0x000fe4000f8e023f */
[----:B------:R-:W-:Y:S02]  /*10a40*/  UIMAD.WIDE.U32 UR24, UR18, UR20, URZ ;  /* 0x00000014121872a5 */ /* 0x000fe4000f8e003f */
[----:B------:R-:W-:Y:S02]  /*10a50*/  UIMAD.WIDE.U32 UR12, UR16, UR9, URZ ;  /* 0x00000009100c72a5 */ /* 0x000fe4000f8e003f */
[----:B------:R-:W-:Y:S02]  /*10a60*/  UIMAD UR18, UR19, UR20, URZ ;  /* 0x00000014131272a4 */ /* 0x000fe4000f8e023f */
[----:B------:R-:W-:Y:S01]  /*10a70*/  UIMAD UR17, UR16, UR21, UR17 ;  /* 0x00000015101172a4 */ /* 0x000fe2000f8e0211 */
[----:B------:R-:W-:Y:S01]  /*10a80*/  IMAD.U32 R9, RZ, RZ, UR25 ;  /* 0x00000019ff097e24 */ /* 0x000fe2000f8e00ff */
[----:B------:R-:W-:-:S02]  /*10a90*/  UIADD3 UR18, UR25, UR18, URZ ;  /* 0x0000001219127290 */ /* 0x000fc4000fffe03f */
[----:B------:R-:W-:Y:S02]  /*10aa0*/  UIADD3 UR23, UR15, UR23, URZ ;  /* 0x000000170f177290 */ /* 0x000fe4000fffe03f */
[----:B------:R-:W-:Y:S02]  /*10ab0*/  UIADD3 UR17, UR13, UR17, URZ ;  /* 0x000000110d117290 */ /* 0x000fe4000fffe03f */
[----:B------:R-:W-:Y:S01]  /*10ac0*/  IMAD.U32 R14, RZ, RZ, UR18 ;  /* 0x00000012ff0e7e24 */ /* 0x000fe2000f8e00ff */
[----:B--2---:R-:W-:Y:S01]  /*10ad0*/  @P0 R2UR UR4, R3 ;  /* 0x00000000030402ca */ /* 0x004fe200000e0000 */
[----:B------:R-:W-:Y:S01]  /*10ae0*/  IMAD.MOV.U32 R3, RZ, RZ, R15 ;  /* 0x000000ffff037224 */ /* 0x000fe200078e000f */
[----:B-1----:R-:W-:Y:S01]  /*10af0*/  @P1 SHF.R.U32.HI R3, RZ, R11, R8 ;  /* 0x0000000bff031219 */ /* 0x002fe20000011608 */
[----:B------:R-:W-:-:S03]  /*10b00*/  IMAD.U32 R8, RZ, RZ, UR24 ;  /* 0x00000018ff087e24 */ /* 0x000fc6000f8e00ff */
[--C-:B------:R-:W-:Y:S01]  /*10b10*/  SHF.R.S32.HI R9, RZ, 0x1f, R3.reuse ;  /* 0x0000001fff097819 */ /* 0x100fe20000011403 */
[----:B------:R-:W-:-:S04]  /*10b20*/  IMAD.MOV R10, RZ, RZ, -R3 ;  /* 0x000000ffff0a7224 */ /* 0x000fc800078e0a03 */
[----:B------:R-:W-:Y:S02]  /*10b30*/  IMAD R11, R17, R10, R15 ;  /* 0x0000000a110b7224 */ /* 0x000fe400078e020f */
[----:B------:R-:W-:Y:S02]  /*10b40*/  UIADD3 UR14, UP0, UP2, UR12, UR14, UR4 ;  /* 0x0000000e0c0e7290 */ /* 0x000fe4000fa1e004 */
[----:B------:R-:W-:Y:S01]  /*10b50*/  USHF.R.S32.HI UR16, URZ, 0x1f, UR4 ;  /* 0x0000001f3f107899 */ /* 0x000fe20008011404 */
[----:B------:R-:W-:-:S03]  /*10b60*/  ULDC.64 UR12, c[0x0][UR22+0x210] ;  /* 0x00008400160c7abb */ /* 0x000fc60008000a00 */
[----:B------:R-:W-:Y:S01]  /*10b70*/  IADD3 R8, P2, P3, R3, UR14, R8 ;  /* 0x0000000e03087c10 */ /* 0x000fe2000fb5e008 */
[----:B------:R-:W-:Y:S01]  /*10b80*/  UIADD3.X UR14, UR17, UR23, UR16, UP0, UP2 ;  /* 0x00000017110e7290 */ /* 0x000fe200087e4410 */
[----:B------:R-:W-:Y:S01]  /*10b90*/  SHF.R.S32.HI R3, RZ, 0x1f, R11 ;  /* 0x0000001fff037819 */ /* 0x000fe2000001140b */
[----:B------:R-:W-:-:S04]  /*10ba0*/  IMAD R10, R11, UR13, RZ ;  /* 0x0000000d0b0a7c24 */ /* 0x000fc8000f8e02ff */
[----:B------:R-:W-:Y:S01]  /*10bb0*/  IADD3.X R9, R9, UR14, R14, P2, P3 ;  /* 0x0000000e09097c10 */ /* 0x000fe200097e640e */
[----:B------:R-:W-:Y:S01]  /*10bc0*/  IMAD R3, R3, UR12, R10 ;  /* 0x0000000c03037c24 */ /* 0x000fe2000f8e020a */
[----:B------:R-:W-:Y:S01]  /*10bd0*/  ULDC.64 UR14, c[0x0][0xba8] ;  /* 0x0002ea00000e7ab9 */ /* 0x000fe20000000a00 */
[----:B------:R-:W-:Y:S01]  /*10be0*/  @!UP1 ULDC UR14, c[0x0][0xb50] ;  /* 0x0002d400000e9ab9 */ /* 0x000fe20000000800 */
[----:B------:R-:W-:Y:S01]  /*10bf0*/  @!UP1 ULDC UR15, c[0x0][0xb54] ;  /* 0x0002d500000f9ab9 */ /* 0x000fe20000000800 */
        /* <DEDUP_REMOVED lines=9> */
.L_x_1303:
[----:B------:R-:W2:Y:S01]  /*10c90*/  LDL R3, [R1+0xc] ;  /* 0x00000c0001037983 */ /* 0x000ea20000100800 */
[----:B------:R-:W-:Y:S02]  /*10ca0*/  R2UR UR12, R23 ;  /* 0x00000000170c72ca */ /* 0x000fe400000e0000 */
[----:B------:R-:W-:Y:S01]  /*10cb0*/  LOP3.LUT P0, RZ, R222, 0x3, RZ, 0xc0, !PT ;  /* 0x00000003deff7812 */ /* 0x000fe2000780c0ff */
[----:B------:R-:W-:Y:S01]  /*10cc0*/  SHFL.IDX PT, R8, R13, RZ, 0x1c1f ;  /* 0x001c1fff0d087589 */ /* 0x000fe200000e0000 */
[----:B------:R-:W-:-:S03]  /*10cd0*/  PLOP3.LUT P3, PT, PT, PT, UP1, 0x80, 0x0 ;  /* 0x000000000000781c */ /* 0x000fc60003f6f018 */
[----:B------:R-:W0:Y:S04]  /*10ce0*/  SHFL.IDX PT, R9, R14, RZ, 0x1c1f ;  /* 0x001c1fff0e097589 */ /* 0x000e2800000e0000 */
[----:B------:R-:W-:Y:S04]  /*10cf0*/  SHFL.IDX PT, R10, R13, 0x1, 0x1c1f ;  /* 0x003c1f000d0a7f89 */ /* 0x000fe800000e0000 */
[----:B------:R-:W1:Y:S01]  /*10d00*/  SHFL.IDX PT, R11, R14, 0x1, 0x1c1f ;  /* 0x003c1f000e0b7f89 */ /* 0x000e6200000e0000 */
[----:B--2---:R-:W-:Y:S02]  /*10d10*/  VIADD R18, R3, UR12 ;  /* 0x0000000c03127c36 */ /* 0x004fe40008000000 */
[----:B-----5:R-:W-:-:S02]  /*10d20*/  IMAD R3, R12, R17, RZ ;  /* 0x000000110c037224 */ /* 0x020fc400078e02ff */
[----:B------:R-:W-:-:S03]  /*10d30*/  VIADD R12, R18, 0x8 ;  /* 0x00000008120c7836 */ /* 0x000fc60000000000 */
[-C--:B------:R-:W-:Y:S02]  /*10d40*/  ISETP.GE.OR P2, PT, R18, R3.reuse, P0 ;  /* 0x000000031200720c */ /* 0x080fe40000746670 */
[----:B------:R-:W-:-:S11]  /*10d50*/  ISETP.GE.OR P0, PT, R12, R3, P0 ;  /* 0x000000030c00720c */ /* 0x000fd60000706670 */
[----:B0-----:R0:W-:Y:S01]  /*10d60*/  @!P2 ST.E desc[UR36][R8.64], R0 ;  /* 0x000000000800a985 */ /* 0x0011e2000c101924 */
[----:B------:R-:W-:-:S03]  /*10d70*/  ISETP.GE.AND P2, PT, R18, R3, PT ;  /* 0x000000031200720c */ /* 0x000fc60003f46270 */
[----:B-1----:R0:W-:Y:S01]  /*10d80*/  @!P0 ST.E desc[UR36][R10.64], R2 ;  /* 0x000000020a008985 */ /* 0x0021e2000c101924 */
[----:B------:R-:W-:Y:S01]  /*10d90*/  ISETP.GE.AND P0, PT, R12, R3, PT ;  /* 0x000000030c00720c */ /* 0x000fe20003f06270 */
[----:B------:R-:W-:-:S12]  /*10da0*/  @P3 BRA `(.L_x_1304) ;  /* 0x0000000c004c3947 */ /* 0x000fd80003800000 */
[----:B------:R-:W-:Y:S01]  /*10db0*/  IMAD.SHL.U32 R63, R194, 0x8, RZ ;  /* 0x00000008c23f7824 */ /* 0x000fe200078e00ff */
[----:B------:R-:W1:Y:S01]  /*10dc0*/  @P1 LDC R57, c[0x0][0xbec] ;  /* 0x0002fb00ff391b82 */ /* 0x000e620000000800 */
[----:B------:R-:W-:Y:S01]  /*10dd0*/  IMAD.MOV.U32 R5, RZ, RZ, 0x2 ;  /* 0x00000002ff057424 */ /* 0x000fe200078e00ff */
[----:B------:R-:W-:Y:S01]  /*10de0*/  ULDC.64 UR14, c[0x0][0xaa0] ;  /* 0x0002a800000e7ab9 */ /* 0x000fe20000000a00 */
[----:B------:R-:W-:Y:S01]  /*10df0*/  IMAD R4, R219, 0x40, R63 ;  /* 0x00000040db047824 */ /* 0x000fe200078e023f */
[----:B------:R-:W-:Y:S02]  /*10e00*/  R2UR UR17, R23 ;  /* 0x00000000171172ca */ /* 0x000fe400000e0000 */
[----:B------:R-:W-:Y:S01]  /*10e10*/  R2UR UR18, R209 ;  /* 0x00000000d11272ca */ /* 0x000fe200000e0000 */
[----:B------:R-:W-:Y:S01]  /*10e20*/  IMAD.WIDE R4, R4, R5, UR10 ;  /* 0x0000000a04047e25 */ /* 0x000fe2000f8e0205 */
[----:B------:R-:W2:Y:S02]  /*10e30*/  @P1 LDC R61, c[0x0][0xbf0] ;  /* 0x0002fc00ff3d1b82 */ /* 0x000ea40000000800 */
[C---:B------:R-:W-:Y:S01]  /*10e40*/  IADD3 R29, P2, R4.reuse, 0x5000, RZ ;  /* 0x00005000041d7810 */ /* 0x040fe20007f5e0ff */
[----:B------:R-:W-:Y:S01]  /*10e50*/  UIMAD UR12, UR16, UR14, URZ ;  /* 0x0000000e100c72a4 */ /* 0x000fe2000f8e023f */
[----:B0-----:R-:W-:-:S02]  /*10e60*/  IADD3 R9, P4, R4, 0x1000, RZ ;  /* 0x0000100004097810 */ /* 0x001fc40007f9e0ff */
[----:B------:R-:W-:Y:S02]  /*10e70*/  LOP3.LUT R28, R29, 0x380, RZ, 0xc0, !PT ;  /* 0x000003801d1c7812 */ /* 0x000fe400078ec0ff */
[----:B------:R-:W-:Y:S02]  /*10e80*/  IADD3 R13, P3, R4, 0x2000, RZ ;  /* 0x00002000040d7810 */ /* 0x000fe40007f7e0ff */
[----:B------:R-:W-:Y:S02]  /*10e90*/  SHF.R.U64 R28, R28, 0x3, RZ ;  /* 0x000000031c1c7819 */ /* 0x000fe400000012ff */
[----:B------:R-:W-:Y:S02]  /*10ea0*/  IADD3 R21, P6, R4, 0x3000, RZ ;  /* 0x0000300004157810 */ /* 0x000fe40007fde0ff */
[----:B------:R-:W-:Y:S01]  /*10eb0*/  LOP3.LUT R28, R28, R29, RZ, 0x3c, !PT ;  /* 0x0000001d1c1c7212 */ /* 0x000fe200078e3cff */
[----:B------:R-:W-:Y:S01]  /*10ec0*/  IMAD.X R29, RZ, RZ, R5, P2 ;  /* 0x000000ffff1d7224 */ /* 0x000fe200010e0605 */
[----:B------:R-:W-:-:S02]  /*10ed0*/  IADD3 R7, P2, R4, 0xb000, RZ ;  /* 0x0000b00004077810 */ /* 0x000fc40007f5e0ff */
[----:B------:R-:W-:Y:S02]  /*10ee0*/  IADD3 R25, P5, R4, 0x4000, RZ ;  /* 0x0000400004197810 */ /* 0x000fe40007fbe0ff */
[----:B------:R-:W-:Y:S01]  /*10ef0*/  LOP3.LUT R0, R7, 0x380, RZ, 0xc0, !PT ;  /* 0x0000038007007812 */ /* 0x000fe200078ec0ff */
[----:B------:R-:W-:Y:S01]  /*10f00*/  UIMAD UR12, UR4, UR15, UR12 ;  /* 0x0000000f040c72a4 */ /* 0x000fe2000f8e020c */
[----:B------:R-:W-:Y:S01]  /*10f10*/  LOP3.LUT R8, R9, 0x380, RZ, 0xc0, !PT ;  /* 0x0000038009087812 */ /* 0x000fe200078ec0ff */
[----:B------:R-:W-:Y:S01]  /*10f20*/  UIMAD.WIDE.U32 UR10, UR4, UR14, URZ ;  /* 0x0000000e040a72a5 */ /* 0x000fe2000f8e003f */
[----:B------:R-:W-:Y:S01]  /*10f30*/  SHF.R.U64 R0, R0, 0x3, RZ ;  /* 0x0000000300007819 */ /* 0x000fe200000012ff */
[----:B------:R-:W-:Y:S01]  /*10f40*/  IMAD.X R53, RZ, RZ, R5, P2 ;  /* 0x000000ffff357224 */ /* 0x000fe200010e0605 */
[----:B------:R-:W-:Y:S01]  /*10f50*/  LOP3.LUT R12, R13, 0x380, RZ, 0xc0, !PT ;  /* 0x000003800d0c7812 */ /* 0x000fe200078ec0ff */
[----:B------:R-:W5:Y:S01]  /*10f60*/  LD.E.128 R28, desc[UR36][R28.64] ;  /* 0x000000241c1c7980 */ /* 0x000f62000c101d00 */
[----:B------:R-:W-:-:S02]  /*10f70*/  LOP3.LUT R20, R21, 0x380, RZ, 0xc0, !PT ;  /* 0x0000038015147812 */ /* 0x000fc400078ec0ff */
[----:B------:R-:W-:Y:S02]  /*10f80*/  LOP3.LUT R24, R25, 0x380, RZ, 0xc0, !PT ;  /* 0x0000038019187812 */ /* 0x000fe400078ec0ff */
[----:B------:R-:W-:Y:S01]  /*10f90*/  LOP3.LUT R52, R0, R7, RZ, 0x3c, !PT ;  /* 0x0000000700347212 */ /* 0x000fe200078e3cff */
[----:B------:R-:W-:Y:S01]  /*10fa0*/  IMAD R0, R194, 0x20, R219 ;  /* 0x00000020c2007824 */ /* 0x000fe200078e02db */
[----:B------:R-:W-:Y:S01]  /*10fb0*/  UIADD3 UR11, UR11, UR12, URZ ;  /* 0x0000000c0b0b7290 */ /* 0x000fe2000fffe03f */
[----:B------:R-:W-:Y:S02]  /*10fc0*/  SHF.R.U64 R8, R8, 0x3, RZ ;  /* 0x0000000308087819 */ /* 0x000fe400000012ff */
[----:B------:R-:W-:Y:S01]  /*10fd0*/  SHF.R.U64 R12, R12, 0x3, RZ ;  /* 0x000000030c0c7819 */ /* 0x000fe200000012ff */
[----:B------:R-:W-:Y:S01]  /*10fe0*/  ULDC.64 UR12, c[0x0][0xae8] ;  /* 0x0002ba00000c7ab9 */ /* 0x000fe20000000a00 */
[----:B------:R-:W-:Y:S02]  /*10ff0*/  SHF.R.U64 R20, R20, 0x3, RZ ;  /* 0x0000000314147819 */ /* 0x000fe400000012ff */
[----:B------:R-:W-:Y:S01]  /*11000*/  SHF.R.U64 R24, R24, 0x3, RZ ;  /* 0x0000000318187819 */ /* 0x000fe200000012ff */
[----:B------:R-:W-:Y:S01]  /*11010*/  VIADD R18, R0, UR17 ;  /* 0x0000001100127c36 */ /* 0x000fe20008000000 */
[----:B------:R-:W-:Y:S01]  /*11020*/  UIMAD.WIDE.U32 UR10, UR18, UR12, UR10 ;  /* 0x0000000c120a72a5 */ /* 0x000fe2000f8e000a */
        /* <DEDUP_REMOVED lines=8> */
[C---:B------:R-:W-:Y:S01]  /*110b0*/  IADD3 R33, P0, R4.reuse, 0x6000, RZ ;  /* 0x0000600004217810 */ /* 0x040fe20007f1e0ff */
[----:B------:R-:W-:Y:S01]  /*110c0*/  USHF.R.S32.HI UR4, URZ, 0x1f, UR9 ;  /* 0x0000001f3f047899 */ /* 0x000fe20008011409 */
[----:B------:R-:W-:Y:S01]  /*110d0*/  IADD3 R37, P4, R4, 0x7000, RZ ;  /* 0x0000700004257810 */ /* 0x000fe20007f9e0ff */
[----:B-1----:R-:W-:Y:S01]  /*110e0*/  @P1 IMAD.HI.U32 R0, R18, R57, RZ ;  /* 0x0000003912001227 */ /* 0x002fe200078e00ff */
[C---:B------:R-:W-:Y:S01]  /*110f0*/  IADD3 R41, P3, R4.reuse, 0x8000, RZ ;  /* 0x0000800004297810 */ /* 0x040fe20007f7e0ff */
[----:B------:R-:W-:Y:S01]  /*11100*/  UIMAD UR11, UR18, UR13, UR11 ;  /* 0x0000000d120b72a4 */ /* 0x000fe2000f8e020b */
[C---:B------:R-:W-:Y:S01]  /*11110*/  IADD3 R45, P6, R4.reuse, 0x9000, RZ ;  /* 0x00009000042d7810 */ /* 0x040fe20007fde0ff */
[----:B------:R-:W-:Y:S01]  /*11120*/  IMAD.MOV.U32 R59, RZ, RZ, R18 ;  /* 0x000000ffff3b7224 */ /* 0x000fe200078e0012 */
[----:B------:R-:W-:Y:S01]  /*11130*/  IADD3 R49, P5, R4, 0xa000, RZ ;  /* 0x0000a00004317810 */ /* 0x000fe20007fbe0ff */
[----:B------:R-:W-:Y:S01]  /*11140*/  ULDC.64 UR12, c[0x0][0xaf0] ;  /* 0x0002bc00000c7ab9 */ /* 0x000fe20000000a00 */
[----:B------:R-:W-:Y:S01]  /*11150*/  LOP3.LUT R32, R33, 0x380, RZ, 0xc0, !PT ;  /* 0x0000038021207812 */ /* 0x000fe200078ec0ff */
[----:B------:R-:W-:Y:S01]  /*11160*/  UIMAD UR4, UR4, UR12, URZ ;  /* 0x0000000c040472a4 */ /* 0x000fe2000f8e023f */
[----:B------:R-:W-:Y:S01]  /*11170*/  LOP3.LUT R36, R37, 0x380, RZ, 0xc0, !PT ;  /* 0x0000038025247812 */ /* 0x000fe200078ec0ff */
[----:B------:R-:W5:Y:S01]  /*11180*/  LD.E.128 R12, desc[UR36][R12.64] ;  /* 0x000000240c0c7980 */ /* 0x000f62000c101d00 */
[----:B------:R-:W-:-:S02]  /*11190*/  LOP3.LUT R40, R41, 0x380, RZ, 0xc0, !PT ;  /* 0x0000038029287812 */ /* 0x000fc400078ec0ff */
[----:B------:R-:W-:Y:S01]  /*111a0*/  LOP3.LUT R44, R45, 0x380, RZ, 0xc0, !PT ;  /* 0x000003802d2c7812 */ /* 0x000fe200078ec0ff */
[----:B------:R-:W5:Y:S01]  /*111b0*/  LD.E.128 R20, desc[UR36][R20.64] ;  /* 0x0000002414147980 */ /* 0x000f62000c101d00 */
[----:B------:R-:W-:Y:S02]  /*111c0*/  LOP3.LUT R48, R49, 0x380, RZ, 0xc0, !PT ;  /* 0x0000038031307812 */ /* 0x000fe400078ec0ff */
[----:B------:R-:W-:Y:S01]  /*111d0*/  LOP3.LUT R11, R4, 0x380, RZ, 0xc0, !PT ;  /* 0x00000380040b7812 */ /* 0x000fe200078ec0ff */
[----:B------:R-:W5:Y:S01]  /*111e0*/  LD.E.128 R24, desc[UR36][R24.64] ;  /* 0x0000002418187980 */ /* 0x000f62000c101d00 */
[----:B--2---:R-:W-:Y:S01]  /*111f0*/  @P1 SHF.R.U32.HI R59, RZ, R61, R0 ;  /* 0x0000003dff3b1219 */ /* 0x004fe20000011600 */
[----:B------:R-:W-:Y:S01]  /*11200*/  UIMAD UR4, UR9, UR13, UR4 ;  /* 0x0000000d090472a4 */ /* 0x000fe2000f8e0204 */
[----:B------:R-:W-:Y:S01]  /*11210*/  SHF.R.U64 R32, R32, 0x3, RZ ;  /* 0x0000000320207819 */ /* 0x000fe200000012ff */
[----:B------:R-:W-:Y:S01]  /*11220*/  UIMAD.WIDE.U32 UR10, UR9, UR12, UR10 ;  /* 0x0000000c090a72a5 */ /* 0x000fe2000f8e000a */
[----:B------:R-:W-:Y:S01]  /*11230*/  SHF.R.U64 R36, R36, 0x3, RZ ;  /* 0x0000000324247819 */ /* 0x000fe200000012ff */
[----:B------:R-:W5:Y:S01]  /*11240*/  LD.E.128 R52, desc[UR36][R52.64] ;  /* 0x0000002434347980 */ /* 0x000f62000c101d00 */
[----:B------:R-:W-:-:S02]  /*11250*/  SHF.R.U64 R40, R40, 0x3, RZ ;  /* 0x0000000328287819 */ /* 0x000fc400000012ff */
[----:B------:R-:W-:Y:S02]  /*11260*/  SHF.R.U64 R44, R44, 0x3, RZ ;  /* 0x000000032c2c7819 */ /* 0x000fe400000012ff */
[----:B------:R-:W-:Y:S01]  /*11270*/  SHF.R.U64 R48, R48, 0x3, RZ ;  /* 0x0000000330307819 */ /* 0x000fe200000012ff */
[--C-:B------:R-:W-:Y:S01]  /*11280*/  IMAD.MOV R2, RZ, RZ, -R59.reuse ;  /* 0x000000ffff027224 */ /* 0x100fe200078e0a3b */
[----:B------:R-:W-:Y:S02]  /*11290*/  SHF.R.U64 R11, R11, 0x3, RZ ;  /* 0x000000030b0b7819 */ /* 0x000fe400000012ff */
[----:B------:R-:W-:Y:S01]  /*112a0*/  SHF.R.S32.HI R0, RZ, 0x1f, R59 ;  /* 0x0000001fff007819 */ /* 0x000fe2000001143b */
[----:B------:R-:W-:Y:S01]  /*112b0*/  UIADD3 UR4, UR11, UR4, URZ ;  /* 0x000000040b047290 */ /* 0x000fe2000fffe03f */
        /* <DEDUP_REMOVED lines=12> */
[----:B------:R-:W5:Y:S01]  /*11380*/  LD.E.128 R8, desc[UR36][R8.64] ;  /* 0x0000002408087980 */ /* 0x000f62000c101d00 */
[----:B------:R-:W-:-:S02]  /*11390*/  IMAD R0, R0, UR12, RZ ;  /* 0x0000000c00007c24 */ /* 0x000fc4000f8e02ff */
[----:B------:R-:W-:Y:S01]  /*113a0*/  IMAD R17, R17, R2, R18 ;  /* 0x0000000211117224 */ /* 0x000fe200078e0212 */
[----:B------:R-:W5:Y:S01]  /*113b0*/  LD.E.128 R4, desc[UR36][R4.64] ;  /* 0x0000002404047980 */ /* 0x000f62000c101d00 */
[----:B------:R-:W-:Y:S02]  /*113c0*/  IMAD.U32 R57, RZ, RZ, UR11 ;  /* 0x0000000bff397e24 */ /* 0x000fe4000f8e00ff */
[----:B------:R-:W-:Y:S01]  /*113d0*/  IMAD.U32 R56, RZ, RZ, UR10 ;  /* 0x0000000aff387e24 */ /* 0x000fe2000f8e00ff */
[----:B------:R-:W5:Y:S01]  /*113e0*/  LD.E.128 R32, desc[UR36][R32.64] ;  /* 0x0000002420207980 */ /* 0x000f62000c101d00 */
[----:B------:R-:W-:Y:S01]  /*113f0*/  IMAD.U32 R57, RZ, RZ, UR4 ;  /* 0x00000004ff397e24 */ /* 0x000fe2000f8e00ff */
[----:B------:R-:W-:Y:S01]  /*11400*/  ULDC.64 UR10, c[0x0][0xad8] ;  /* 0x0002b600000a7ab9 */ /* 0x000fe20000000a00 */
[----:B------:R-:W-:Y:S01]  /*11410*/  IMAD R61, R59, UR13, R0 ;  /* 0x0000000d3b3d7c24 */ /* 0x000fe2000f8e0200 */
[----:B------:R-:W5:Y:S01]  /*11420*/  LD.E.128 R36, desc[UR36][R36.64] ;  /* 0x0000002424247980 */ /* 0x000f62000c101d00 */
[----:B------:R-:W-:-:S03]  /*11430*/  SHF.R.S32.HI R0, RZ, 0x1f, R17 ;  /* 0x0000001fff007819 */ /* 0x000fc60000011411 */
[----:B------:R-:W5:Y:S01]  /*11440*/  LD.E.128 R40, desc[UR36][R40.64] ;  /* 0x0000002428287980 */ /* 0x000f62000c101d00 */
[----:B------:R-:W-:-:S03]  /*11450*/  IMAD.WIDE.U32 R56, R59, UR12, R56 ;  /* 0x0000000c3b387c25 */ /* 0x000fc6000f8e0038 */
        /* <DEDUP_REMOVED lines=8> */
[----:B------:R-:W-:-:S02]  /*114e0*/  IMAD R2, R0, UR10, RZ ;  /* 0x0000000a00027c24 */ /* 0x000fc4000f8e02ff */
[----:B------:R-:W-:Y:S02]  /*114f0*/  VIADD R18, R219, UR17 ;  /* 0x00000011db127c36 */ /* 0x000fe40008000000 */
[----:B------:R-:W-:Y:S02]  /*11500*/  IMAD.IADD R57, R57, 0x1, R61 ;  /* 0x0000000139397824 */ /* 0x000fe400078e023d */
[C---:B------:R-:W-:Y:S02]  /*11510*/  IMAD R59, R17.reuse, UR11, R2 ;  /* 0x0000000b113b7c24 */ /* 0x040fe4000f8e0202 */
[C---:B------:R-:W-:Y:S01]  /*11520*/  VIADD R2, R18.reuse, 0x40 ;  /* 0x0000004012027836 */ /* 0x040fe20000000000 */
[----:B------:R-:W-:Y:S01]  /*11530*/  UIADD3 UR8, UR8, 0x30820, URZ ;  /* 0x0003082008087890 */ /* 0x000fe2000fffe03f */
        /* <DEDUP_REMOVED lines=33> */
.L_x_1306:
[----:B------:R-:W-:Y:S05]  /*11750*/  BSYNC B1 ;  /* 0x0000000000017941 */ /* 0x000fea0003800000 */
.L_x_1305:
[----:B--2---:R2:W4:Y:S01]  /*11760*/  SHFL.IDX PT, R0, R17, 0x1, 0x181f ;  /* 0x00381f0011007f89 */ /* 0x00452200000e0000 */
[----:B------:R-:W-:Y:S03]  /*11770*/  BSSY B1, `(.L_x_1307) ;  /* 0x0000010000017945 */ /* 0x000fe60003800000 */
[----:B---3-5:R2:W3:Y:S01]  /*11780*/  SHFL.IDX PT, R24, R2, 0x1, 0x181f ;  /* 0x00381f0002187f89 */ /* 0x0284e200000e0000 */
        /* <DEDUP_REMOVED lines=14> */
.L_x_1308:
[----:B------:R-:W-:Y:S05]  /*11870*/  BSYNC B1 ;  /* 0x0000000000017941 */ /* 0x000fea0003800000 */
.L_x_1307:
        /* <DEDUP_REMOVED lines=17> */
.L_x_1310:
[----:B------:R-:W-:Y:S05]  /*11990*/  BSYNC B1 ;  /* 0x0000000000017941 */ /* 0x000fea0003800000 */
.L_x_1309:
        /* <DEDUP_REMOVED lines=20> */
.L_x_1304:
        /* <DEDUP_REMOVED lines=12> */
[----:B------:R-:W-:Y:S01]  /*11ba0*/  UIADD3 UR8, UR8, 0x30820, URZ ;  /* 0x0003082008087890 */ /* 0x000fe2000fffe03f */
[----:B------:R-:W-:Y:S01]  /*11bb0*/  SHF.R.S32.HI R73, RZ, 0x1f, R217 ;  /* 0x0000001fff497819 */ /* 0x000fe200000114d9 */
[----:B------:R-:W-:Y:S01]  /*11bc0*/  ULDC.64 UR12, c[0x0][0xb38] ;  /* 0x0002ce00000c7ab9 */ /* 0x000fe20000000a00 */
[----:B------:R-:W-:Y:S01]  /*11bd0*/  SHF.R.S32.HI R74, RZ, 0x1f, R218 ;  /* 0x0000001fff4a7819 */ /* 0x000fe200000114da */
[----:B------:R-:W-:-:S02]  /*11be0*/  UIMAD.WIDE.U32 UR10, UR18, UR12, UR10 ;  /* 0x0000000c120a72a5 */ /* 0x000fc4000f8e000a */
[----:B------:R-:W-:Y:S02]  /*11bf0*/  UPRMT UR8, URZ, 0x654, UR8 ;  /* 0x000006543f087896 */ /* 0x000fe40008000008 */
[----:B------:R-:W-:-:S03]  /*11c00*/  UIMAD UR11, UR18, UR13, UR11 ;  /* 0x0000000d120b72a4 */ /* 0x000fc6000f8e020b */
[----:B------:R-:W-:Y:S02]  /*11c10*/  ULDC.64 UR12, c[0x0][0xb40] ;  /* 0x0002d000000c7ab9 */ /* 0x000fe40000000a00 */
[----:B------:R-:W-:Y:S02]  /*11c20*/  UIMAD UR4, UR4, UR12, URZ ;  /* 0x0000000c040472a4 */ /* 0x000fe4000f8e023f */
        /* <DEDUP_REMOVED lines=10> */
[----:B------:R-:W-:Y:S02]  /*11cd0*/  UIMAD UR4, UR17, UR13, UR11 ;  /* 0x0000000d110472a4 */ /* 0x000fe4000f8e020b */
[----:B------:R-:W-:Y:S01]  /*11ce0*/  IMAD.U32 R3, RZ, RZ, UR11 ;  /* 0x0000000bff037e24 */ /* 0x000fe2000f8e00ff */
[----:B------:R-:W-:Y:S01]  /*11cf0*/  ULDC.64 UR12, c[0x0][0xb30] ;  /* 0x0002cc00000c7ab9 */ /* 0x000fe20000000a00 */
[----:B------:R-:W-:Y:S02]  /*11d00*/  IMAD R17, R17, R2, R15 ;  /* 0x0000000211117224 */ /* 0x000fe400078e020f */
[----:B------:R-:W-:-:S02]  /*11d10*/  IMAD R0, R0, UR12, RZ ;  /* 0x0000000c00007c24 */ /* 0x000fc4000f8e02ff */
        /* <DEDUP_REMOVED lines=19> */
[----:B------:R-:W-:Y:S01]  /*11e50*/  ISETP.GE.AND P4, PT, R218, UR4, PT ;  /* 0x00000004da007c0c */ /* 0x000fe2000bf86270 */
[C---:B------:R-:W-:Y:S01]  /*11e60*/  VIADD R23, R19.reuse, 0x20 ;  /* 0x0000002013177836 */ /* 0x040fe20000000000 */
[----:B------:R-:W-:Y:S02]  /*11e70*/  ISETP.GE.AND P1, PT, R19, UR4, PT ;  /* 0x0000000413007c0c */ /* 0x000fe4000bf26270 */
[----:B------:R-:W-:Y:S02]  /*11e80*/  ISETP.GE.AND P2, PT, R15, UR4, PT ;  /* 0x000000040f007c0c */ /* 0x000fe4000bf46270 */
[----:B------:R-:W-:Y:S02]  /*11e90*/  ISETP.GE.AND P3, PT, R207, UR4, PT ;  /* 0x00000004cf007c0c */ /* 0x000fe4000bf66270 */
[----:B------:R-:W-:-:S02]  /*11ea0*/  SHF.R.S32.HI R18, RZ, 0x1f, R15 ;  /* 0x0000001fff127819 */ /* 0x000fc4000001140f */
[----:B------:R-:W-:Y:S02]  /*11eb0*/  SHF.R.S32.HI R13, RZ, 0x1f, R207 ;  /* 0x0000001fff0d7819 */ /* 0x000fe400000114cf */
[----:B------:R-:W-:Y:S02]  /*11ec0*/  SHF.R.S32.HI R72, RZ, 0x1f, R23 ;  /* 0x0000001fff487819 */ /* 0x000fe40000011417 */
[----:B-1----:R-:W-:Y:S01]  /*11ed0*/  @!P4 LEA R10, P5, R218, R2, 0x2 ;  /* 0x00000002da0ac211 */ /* 0x002fe200078a10ff */
[----:B--2---:R-:W-:-:S03]  /*11ee0*/  @!P1 IMAD.WIDE R8, R19, 0x4, R2 ;  /* 0x0000000413089825 */ /* 0x004fc600078e0202 */
[-C--:B------:R-:W-:Y:S02]  /*11ef0*/  @!P4 LEA.HI.X R11, R218, R3.reuse, R74, 0x2, P5 ;  /* 0x00000003da0bc211 */ /* 0x080fe400028f144a */
[----:B------:R-:W-:Y:S01]  /*11f00*/  ISETP.GE.AND P5, PT, R23, UR4, PT ;  /* 0x0000000417007c0c */ /* 0x000fe2000bfa6270 */
[----:B------:R1:W-:Y:S01]  /*11f10*/  @!P1 ST.E.64 desc[UR36][R8.64], R24 ;  /* 0x0000001808009985 */ /* 0x0003e2000c101b24 */
[-C--:B------:R-:W-:Y:S02]  /*11f20*/  @!P2 LEA R14, P1, R15, R2.reuse, 0x2 ;  /* 0x000000020f0ea211 */ /* 0x080fe400078210ff */
[----:B------:R-:W-:Y:S01]  /*11f30*/  @!P3 LEA R12, P6, R207, R2, 0x2 ;  /* 0x00000002cf0cb211 */ /* 0x000fe200078c10ff */
[----:B------:R2:W-:Y:S01]  /*11f40*/  @!P4 ST.E.64 desc[UR36][R10.64], R28 ;  /* 0x0000001c0a00c985 */ /* 0x0005e2000c101b24 */
[----:B------:R-:W-:Y:S02]  /*11f50*/  ISETP.GE.AND P4, PT, R206, UR4, PT ;  /* 0x00000004ce007c0c */ /* 0x000fe4000bf86270 */
[----:B------:R-:W-:-:S02]  /*11f60*/  @!P2 LEA.HI.X R15, R15, R3, R18, 0x2, P1 ;  /* 0x000000030f0fa211 */ /* 0x000fc400008f1412 */
[----:B------:R-:W-:Y:S02]  /*11f70*/  ISETP.GE.AND P1, PT, R205, UR4, PT ;  /* 0x00000004cd007c0c */ /* 0x000fe4000bf26270 */
[-C--:B------:R-:W-:Y:S02]  /*11f80*/  @!P3 LEA.HI.X R13, R207, R3.reuse, R13, 0x2, P6 ;  /* 0x00000003cf0db211 */ /* 0x080fe400030f140d */
[CC--:B------:R-:W-:Y:S02]  /*11f90*/  @!P5 LEA R22, P6, R23.reuse, R2.reuse, 0x2 ;  /* 0x000000021716d211 */ /* 0x0c0fe400078c10ff */
[----:B-1----:R-:W-:Y:S01]  /*11fa0*/  SHF.R.S32.HI R9, RZ, 0x1f, R206 ;  /* 0x0000001fff097819 */ /* 0x002fe200000114ce */
[----:B------:R1:W-:Y:S01]  /*11fb0*/  @!P3 ST.E.64 desc[UR36][R12.64], R32 ;  /* 0x000000200c00b985 */ /* 0x0003e2000c101b24 */
[----:B------:R-:W-:Y:S02]  /*11fc0*/  @!P5 LEA.HI.X R23, R23, R3, R72, 0x2, P6 ;  /* 0x000000031717d211 */ /* 0x000fe400030f1448 */
[----:B------:R-:W-:Y:S01]  /*11fd0*/  @!P4 LEA R8, P6, R206, R2, 0x2 ;  /* 0x00000002ce08c211 */ /* 0x000fe200078c10ff */
[----:B------:R3:W-:Y:S01]  /*11fe0*/  @!P2 ST.E.64 desc[UR36][R14.64], R36 ;  /* 0x000000240e00a985 */ /* 0x0007e2000c101b24 */
[----:B------:R-:W-:-:S02]  /*11ff0*/  ISETP.GE.AND P3, PT, R204, UR4, PT ;  /* 0x00000004cc007c0c */ /* 0x000fc4000bf66270 */
[----:B------:R-:W-:Y:S01]  /*12000*/  ISETP.GE.AND P2, PT, R203, UR4, PT ;  /* 0x00000004cb007c0c */ /* 0x000fe2000bf46270 */
[----:B------:R4:W-:Y:S01]  /*12010*/  @!P5 ST.E.64 desc[UR36][R22.64], R40 ;  /* 0x000000281600d985 */ /* 0x0009e2000c101b24 */
[-C--:B------:R-:W-:Y:S02]  /*12020*/  @!P4 LEA.HI.X R9, R206, R3.reuse, R9, 0x2, P6 ;  /* 0x00000003ce09c211 */ /* 0x080fe400030f1409 */
[----:B--2---:R-:W-:Y:S02]  /*12030*/  SHF.R.S32.HI R11, RZ, 0x1f, R205 ;  /* 0x0000001fff0b7819 */ /* 0x004fe400000114cd */
[C---:B------:R-:W-:Y:S01]  /*12040*/  @!P1 LEA R10, P5, R205.reuse, R2, 0x2 ;  /* 0x00000002cd0a9211 */ /* 0x040fe200078a10ff */
[----:B------:R2:W-:Y:S01]  /*12050*/  @!P4 ST.E.64 desc[UR36][R8.64], R44 ;  /* 0x0000002c0800c985 */ /* 0x0005e2000c101b24 */
[----:B------:R-:W-:Y:S02]  /*12060*/  ISETP.GE.AND P4, PT, R202, UR4, PT ;  /* 0x00000004ca007c0c */ /* 0x000fe4000bf86270 */
[----:B------:R-:W-:-:S02]  /*12070*/  @!P1 LEA.HI.X R11, R205, R3, R11, 0x2, P5 ;  /* 0x00000003cd0b9211 */ /* 0x000fc400028f140b */
[----:B------:R-:W-:Y:S02]  /*12080*/  ISETP.GE.AND P5, PT, R201, UR4, PT ;  /* 0x00000004c9007c0c */ /* 0x000fe4000bfa6270 */
[----:B------:R-:W-:Y:S01]  /*12090*/  SHF.R.S32.HI R25, RZ, 0x1f, R204 ;  /* 0x0000001fff197819 */ /* 0x000fe200000114cc */
[----:B------:R5:W-:Y:S01]  /*120a0*/  @!P1 ST.E.64 desc[UR36][R10.64], R48 ;  /* 0x000000300a009985 */ /* 0x000be2000c101b24 */
[CC--:B-1----:R-:W-:Y:S02]  /*120b0*/  @!P3 LEA R12, P6, R204.reuse, R2.reuse, 0x2 ;  /* 0x00000002cc0cb211 */ /* 0x0c2fe400078c10ff */
[----:B---3--:R-:W-:Y:S02]  /*120c0*/  SHF.R.S32.HI R15, RZ, 0x1f, R203 ;  /* 0x0000001fff0f7819 */ /* 0x008fe400000114cb */
[----:B------:R-:W-:Y:S02]  /*120d0*/  @!P2 LEA R14, P1, R203, R2, 0x2 ;  /* 0x00000002cb0ea211 */ /* 0x000fe400078210ff */
[----:B------:R-:W-:-:S02]  /*120e0*/  @!P3 LEA.HI.X R13, R204, R3, R25, 0x2, P6 ;  /* 0x00000003cc0db211 */ /* 0x000fc400030f1419 */
[----:B------:R-:W-:Y:S02]  /*120f0*/  @!P2 LEA.HI.X R15, R203, R3, R15, 0x2, P1 ;  /* 0x00000003cb0fa211 */ /* 0x000fe400008f140f */
[----:B----4-:R-:W-:Y:S01]  /*12100*/  SHF.R.S32.HI R23, RZ, 0x1f, R202 ;  /* 0x0000001fff177819 */ /* 0x010fe200000114ca */
[----:B------:R1:W-:Y:S01]  /*12110*/  @!P3 ST.E.64 desc[UR36][R12.64], R52 ;  /* 0x000000340c00b985 */ /* 0x0003e2000c101b24 */
[-C--:B--2---:R-:W-:Y:S02]  /*12120*/  @!P4 LEA R8, P6, R202, R2.reuse, 0x2 ;  /* 0x00000002ca08c211 */ /* 0x084fe400078c10ff */
[----:B------:R-:W-:Y:S01]  /*12130*/  SHF.R.S32.HI R18, RZ, 0x1f, R201 ;  /* 0x0000001fff127819 */ /* 0x000fe200000114c9 */
[----:B------:R2:W-:Y:S01]  /*12140*/  @!P2 ST.E.64 desc[UR36][R14.64], R56 ;  /* 0x000000380e00a985 */ /* 0x0005e2000c101b24 */
[----:B------:R-:W-:Y:S02]  /*12150*/  ISETP.GE.AND P1, PT, R200, UR4, PT ;  /* 0x00000004c8007c0c */ /* 0x000fe4000bf26270 */
[----:B------:R-:W-:-:S02]  /*12160*/  @!P5 LEA R22, P3, R201, R2, 0x2 ;  /* 0x00000002c916d211 */ /* 0x000fc400078610ff */
[----:B------:R-:W-:Y:S02]  /*12170*/  ISETP.GE.AND P2, PT, R199, UR4, PT ;  /* 0x00000004c7007c0c */ /* 0x000fe4000bf46270 */
[-C--:B------:R-:W-:Y:S02]  /*12180*/  @!P4 LEA.HI.X R9, R202, R3.reuse, R23, 0x2, P6 ;  /* 0x00000003ca09c211 */ /* 0x080fe400030f1417 */
[----:B------:R-:W-:Y:S02]  /*12190*/  @!P5 LEA.HI.X R23, R201, R3, R18, 0x2, P3 ;  /* 0x00000003c917d211 */ /* 0x000fe400018f1412 */
[----:B------:R-:W-:Y:S01]  /*121a0*/  ISETP.GE.AND P3, PT, R198, UR4, PT ;  /* 0x00000004c6007c0c */ /* 0x000fe2000bf66270 */
[----:B------:R3:W-:Y:S01]  /*121b0*/  @!P4 ST.E.64 desc[UR36][R8.64], R60 ;  /* 0x0000003c0800c985 */ /* 0x0007e2000c101b24 */
[----:B-----5:R-:W-:Y:S02]  /*121c0*/  SHF.R.S32.HI R11, RZ, 0x1f, R200 ;  /* 0x0000001fff0b7819 */ /* 0x020fe400000114c8 */
[----:B------:R-:W-:Y:S01]  /*121d0*/  @!P1 LEA R10, P6, R200, R2, 0x2 ;  /* 0x00000002c80a9211 */ /* 0x000fe200078c10ff */
[----:B------:R4:W-:Y:S01]  /*121e0*/  @!P5 ST.E.64 desc[UR36][R22.64], R64 ;  /* 0x000000401600d985 */ /* 0x0009e2000c101b24 */
[----:B-1----:R-:W-:-:S02]  /*121f0*/  SHF.R.S32.HI R13, RZ, 0x1f, R199 ;  /* 0x0000001fff0d7819 */ /* 0x002fc400000114c7 */
[-C--:B------:R-:W-:Y:S02]  /*12200*/  @!P2 LEA R12, P5, R199, R2.reuse, 0x2 ;  /* 0x00000002c70ca211 */ /* 0x080fe400078a10ff */
[----:B------:R-:W-:Y:S02]  /*12210*/  ISETP.GE.AND P4, PT, R197, UR4, PT ;  /* 0x00000004c5007c0c */ /* 0x000fe4000bf86270 */
[-C--:B------:R-:W-:Y:S02]  /*12220*/  @!P1 LEA.HI.X R11, R200, R3.reuse, R11, 0x2, P6 ;  /* 0x00000003c80b9211 */ /* 0x080fe400030f140b */
[----:B------:R-:W-:Y:S02]  /*12230*/  SHF.R.S32.HI R25, RZ, 0x1f, R198 ;  /* 0x0000001fff197819 */ /* 0x000fe400000114c6 */
[----:B--2---:R-:W-:Y:S01]  /*12240*/  @!P3 LEA R14, P6, R198, R2, 0x2 ;  /* 0x00000002c60eb211 */ /* 0x004fe200078c10ff */
[----:B------:R-:W-:Y:S01]  /*12250*/  @!P1 ST.E.64 desc[UR36][R10.64], R68 ;  /* 0x000000440a009985 */ /* 0x000fe2000c101b24 */
[----:B------:R-:W-:-:S02]  /*12260*/  @!P2 LEA.HI.X R13, R199, R3, R13, 0x2, P5 ;  /* 0x00000003c70da211 */ /* 0x000fc400028f140d */
[----:B------:R-:W-:Y:S02]  /*12270*/  ISETP.GE.AND P5, PT, R196, UR4, PT ;  /* 0x00000004c4007c0c */ /* 0x000fe4000bfa6270 */
[----:B------:R-:W-:Y:S01]  /*12280*/  @!P3 LEA.HI.X R15, R198, R3, R25, 0x2, P6 ;  /* 0x00000003c60fb211 */ /* 0x000fe200030f1419 */
[----:B------:R1:W-:Y:S01]  /*12290*/  @!P2 ST.E.64 desc[UR36][R12.64], R4 ;  /* 0x000000040c00a985 */ /* 0x0003e2000c101b24 */
[----:B---3--:R-:W-:Y:S02]  /*122a0*/  SHF.R.S32.HI R9, RZ, 0x1f, R197 ;  /* 0x0000001fff097819 */ /* 0x008fe400000114c5 */
[----:B------:R-:W-:Y:S01]  /*122b0*/  @!P4 LEA R8, P1, R197, R2, 0x2 ;  /* 0x00000002c508c211 */ /* 0x000fe200078210ff */
[----:B------:R-:W-:Y:S01]  /*122c0*/  @!P3 ST.E.64 desc[UR36][R14.64], R76 ;  /* 0x0000004c0e00b985 */ /* 0x000fe2000c101b24 */
[----:B------:R-:W-:Y:S02]  /*122d0*/  ISETP.GE.AND P3, PT, R217, UR4, PT ;  /* 0x00000004d9007c0c */ /* 0x000fe4000bf66270 */
[----:B----4-:R-:W-:-:S02]  /*122e0*/  SHF.R.S32.HI R23, RZ, 0x1f, R196 ;  /* 0x0000001fff177819 */ /* 0x010fc400000114c4 */
[----:B------:R-:W-:Y:S02]  /*122f0*/  ISETP.GE.AND P2, PT, R216, UR4, PT ;  /* 0x00000004d8007c0c */ /* 0x000fe4000bf46270 */
[CC--:B------:R-:W-:Y:S02]  /*12300*/  @!P5 LEA R22, P6, R196.reuse, R2.reuse, 0x2 ;  /* 0x00000002c416d211 */ /* 0x0c0fe400078c10ff */
[-C--:B------:R-:W-:Y:S02]  /*12310*/  @!P4 LEA.HI.X R9, R197, R3.reuse, R9, 0x2, P1 ;  /* 0x00000003c509c211 */ /* 0x080fe400008f1409 */
[----:B------:R-:W-:Y:S02]  /*12320*/  ISETP.GE.AND P1, PT, R215, UR4, PT ;  /* 0x00000004d7007c0c */ /* 0x000fe4000bf26270 */
[----:B------:R-:W-:Y:S01]  /*12330*/  @!P5 LEA.HI.X R23, R196, R3, R23, 0x2, P6 ;  /* 0x00000003c417d211 */ /* 0x000fe200030f1417 */
[----:B------:R2:W-:Y:S01]  /*12340*/  @!P4 ST.E.64 desc[UR36][R8.64], R80 ;  /* 0x000000500800c985 */ /* 0x0005e2000c101b24 */
[----:B-1----:R-:W-:-:S03]  /*12350*/  @!P3 LEA R4, P4, R217, R2, 0x2 ;  /* 0x00000002d904b211 */ /* 0x002fc600078810ff */
[----:B------:R-:W-:Y:S01]  /*12360*/  @!P5 ST.E.64 desc[UR36][R22.64], R84 ;  /* 0x000000541600d985 */ /* 0x000fe2000c101b24 */
[----:B------:R-:W-:Y:S02]  /*12370*/  ISETP.GE.AND P5, PT, R214, UR4, PT ;  /* 0x00000004d6007c0c */ /* 0x000fe4000bfa6270 */
[-C--:B------:R-:W-:Y:S02]  /*12380*/  @!P3 LEA.HI.X R5, R217, R3.reuse, R73, 0x2, P4 ;  /* 0x00000003d905b211 */ /* 0x080fe400020f1449 */
[CC--:B------:R-:W-:Y:S02]  /*12390*/  @!P2 LEA R10, P6, R216.reuse, R2.reuse, 0x2 ;  /* 0x00000002d80aa211 */ /* 0x0c0fe400078c10ff */
[----:B------:R-:W-:Y:S01]  /*123a0*/  @!P1 LEA R12, P4, R215, R2, 0x2 ;  /* 0x00000002d70c9211 */ /* 0x000fe200078810ff */
        /* <DEDUP_REMOVED lines=24> */
.L_x_1313:
[----:B------:R-:W-:Y:S05]  /*12530*/  BSYNC B1 ;  /* 0x0000000000017941 */ /* 0x000fea0003800000 */
.L_x_1312:
[----:B----4-:R3:W4:Y:S04]  /*12540*/  SHFL.IDX PT, R5, R17, 0x1, 0x1c1f ;  /* 0x003c1f0011057f89 */ /* 0x01072800000e0000 */
[----:B------:R3:W0:Y:S01]  /*12550*/  SHFL.IDX PT, R4, R0, 0x1, 0x1c1f ;  /* 0x003c1f0000047f89 */ /* 0x00062200000e0000 */
[----:B------:R-:W-:Y:S05]  /*12560*/  @P0 BRA `(.L_x_1311) ;  /* 0x00000014008c0947 */ /* 0x000fea0003800000 */
[----:B------:R-:W-:Y:S01]  /*12570*/  ULDC UR4, c[0x0][0xac8] ;  /* 0x0002b20000047ab9 */ /* 0x000fe20000000800 */
[C---:B------:R-:W-:Y:S01]  /*12580*/  VIADD R9, R19.reuse, 0x18 ;  /* 0x0000001813097836 */ /* 0x040fe20000000000 */
[C---:B------:R-:W-:Y:S01]  /*12590*/  ISETP.GE.AND P3, PT, R19.reuse, UR4, PT ;  /* 0x0000000413007c0c */ /* 0x040fe2000bf66270 */
[----:B------:R-:W-:Y:S01]  /*125a0*/  VIADD R13, R19, 0x20 ;  /* 0x00000020130d7836 */ /* 0x000fe20000000000 */
[----:B------:R-:W-:Y:S02]  /*125b0*/  ISETP.GE.AND P4, PT, R218, UR4, PT ;  /* 0x00000004da007c0c */ /* 0x000fe4000bf86270 */
[----:B------:R-:W-:Y:S02]  /*125c0*/  ISETP.GE.AND P0, PT, R9, UR4, PT ;  /* 0x0000000409007c0c */ /* 0x000fe4000bf06270 */
[----:B------:R-:W-:Y:S02]  /*125d0*/  ISETP.GE.AND P1, PT, R207, UR4, PT ;  /* 0x00000004cf007c0c */ /* 0x000fe4000bf26270 */
[----:B------:R-:W-:-:S02]  /*125e0*/  ISETP.GE.AND P2, PT, R13, UR4, PT ;  /* 0x000000040d007c0c */ /* 0x000fc4000bf46270 */
[----:B0--3--:R-:W-:Y:S02]  /*125f0*/  SHF.R.S32.HI R0, RZ, 0x1f, R9 ;  /* 0x0000001fff007819 */ /* 0x009fe40000011409 */
[----:B------:R-:W-:Y:S01]  /*12600*/  SHF.R.S32.HI R14, RZ, 0x1f, R13 ;  /* 0x0000001fff0e7819 */ /* 0x000fe2000001140d */
[----:B-12-4-:R-:W-:Y:S01]  /*12610*/  @!P3 IMAD.WIDE R2, R19, 0x4, R4 ;  /* 0x000000041302b825 */ /* 0x016fe200078e0204 */
[----:B------:R-:W-:Y:S02]  /*12620*/  SHF.R.S32.HI R15, RZ, 0x1f, R206 ;  /* 0x0000001fff0f7819 */ /* 0x000fe400000114ce */
[-C--:B------:R-:W-:Y:S02]  /*12630*/  @!P4 LEA R6, P6, R218, R4.reuse, 0x2 ;  /* 0x00000004da06c211 */ /* 0x080fe400078c10ff */
[----:B------:R-:W-:Y:S01]  /*12640*/  @!P0 LEA R10, P5, R9, R4, 0x2 ;  /* 0x00000004090a8211 */ /* 0x000fe200078a10ff */
[----:B------:R0:W-:Y:S01]  /*12650*/  @!P3 ST.E.64 desc[UR36][R2.64], R26 ;  /* 0x0000001a0200b985 */ /* 0x0001e2000c101b24 */
[----:B------:R-:W-:-:S02]  /*12660*/  ISETP.GE.AND P3, PT, R206, UR4, PT ;  /* 0x00000004ce007c0c */ /* 0x000fc4000bf66270 */
[-C--:B------:R-:W-:Y:S02]  /*12670*/  @!P4 LEA.HI.X R7, R218, R5.reuse, R74, 0x2, P6 ;  /* 0x00000005da07c211 */ /* 0x080fe400030f144a */
[-C--:B------:R-:W-:Y:S02]  /*12680*/  @!P0 LEA.HI.X R11, R9, R5.reuse, R0, 0x2, P5 ;  /* 0x00000005090b8211 */ /* 0x080fe400028f1400 */
[----:B------:R-:W-:Y:S01]  /*12690*/  SHF.R.S32.HI R0, RZ, 0x1f, R207 ;  /* 0x0000001fff007819 */ /* 0x000fe200000114cf */
[----:B------:R1:W-:Y:S01]  /*126a0*/  @!P4 ST.E.64 desc[UR36][R6.64], R30 ;  /* 0x0000001e0600c985 */ /* 0x0003e2000c101b24 */
[-C--:B------:R-:W-:Y:S02]  /*126b0*/  @!P1 LEA R8, P5, R207, R4.reuse, 0x2 ;  /* 0x00000004cf089211 */ /* 0x080fe400078a10ff */
[----:B------:R-:W-:Y:S02]  /*126c0*/  @!P2 LEA R12, P6, R13, R4, 0x2 ;  /* 0x000000040d0ca211 */ /* 0x000fe400078c10ff */
[----:B------:R-:W-:-:S02]  /*126d0*/  @!P1 LEA.HI.X R9, R207, R5, R0, 0x2, P5 ;  /* 0x00000005cf099211 */ /* 0x000fc400028f1400 */
[----:B------:R-:W-:Y:S02]  /*126e0*/  ISETP.GE.AND P4, PT, R205, UR4, PT ;  /* 0x00000004cd007c0c */ /* 0x000fe4000bf86270 */
[-C--:B------:R-:W-:Y:S01]  /*126f0*/  @!P2 LEA.HI.X R13, R13, R5.reuse, R14, 0x2, P6 ;  /* 0x000000050d0da211 */ /* 0x080fe200030f140e */
[----:B------:R2:W-:Y:S01]  /*12700*/  @!P1 ST.E.64 desc[UR36][R8.64], R34 ;  /* 0x0000002208009985 */ /* 0x0005e2000c101b24 */
[----:B------:R-:W-:Y:S02]  /*12710*/  ISETP.GE.AND P5, PT, R204, UR4, PT ;  /* 0x00000004cc007c0c */ /* 0x000fe4000bfa6270 */
[C---:B0-----:R-:W-:Y:S01]  /*12720*/  @!P3 LEA R2, P1, R206.reuse, R4, 0x2 ;  /* 0x00000004ce02b211 */ /* 0x041fe200078210ff */
[----:B------:R0:W-:Y:S01]  /*12730*/  @!P0 ST.E.64 desc[UR36][R10.64], R38 ;  /* 0x000000260a008985 */ /* 0x0001e2000c101b24 */
[----:B------:R-:W-:Y:S02]  /*12740*/  SHF.R.S32.HI R0, RZ, 0x1f, R205 ;  /* 0x0000001fff007819 */ /* 0x000fe400000114cd */
[----:B------:R-:W-:Y:S01]  /*12750*/  @!P3 LEA.HI.X R3, R206, R5, R15, 0x2, P1 ;  /* 0x00000005ce03b211 */ /* 0x000fe200008f140f */
[----:B------:R3:W-:Y:S01]  /*12760*/  @!P2 ST.E.64 desc[UR36][R12.64], R42 ;  /* 0x0000002a0c00a985 */ /* 0x0007e2000c101b24 */
[----:B------:R-:W-:-:S02]  /*12770*/  ISETP.GE.AND P2, PT, R203, UR4, PT ;  /* 0x00000004cb007c0c */ /* 0x000fc4000bf46270 */
[----:B------:R-:W-:Y:S01]  /*12780*/  ISETP.GE.AND P1, PT, R202, UR4, PT ;  /* 0x00000004ca007c0c */ /* 0x000fe2000bf26270 */
[----:B------:R4:W-:Y:S01]  /*12790*/  @!P3 ST.E.64 desc[UR36][R2.64], R46 ;  /* 0x0000002e0200b985 */ /* 0x0009e2000c101b24 */
[CC--:B-1----:R-:W-:Y:S02]  /*127a0*/  @!P4 LEA R6, P0, R205.reuse, R4.reuse, 0x2 ;  /* 0x00000004cd06c211 */ /* 0x0c2fe400078010ff */
[----:B------:R-:W-:Y:S02]  /*127b0*/  SHF.R.S32.HI R17, RZ, 0x1f, R204 ;  /* 0x0000001fff117819 */ /* 0x000fe400000114cc */
[----:B------:R-:W-:Y:S02]  /*127c0*/  @!P5 LEA R14, P6, R204, R4, 0x2 ;  /* 0x00000004cc0ed211 */ /* 0x000fe400078c10ff */
[----:B------:R-:W-:Y:S02]  /*127d0*/  @!P4 LEA.HI.X R7, R205, R5, R0, 0x2, P0 ;  /* 0x00000005cd07c211 */ /* 0x000fe400000f1400 */
[----:B------:R-:W-:-:S02]  /*127e0*/  ISETP.GE.AND P0, PT, R201, UR4, PT ;  /* 0x00000004c9007c0c */ /* 0x000fc4000bf06270 */
[----:B------:R-:W-:Y:S01]  /*127f0*/  @!P5 LEA.HI.X R15, R204, R5, R17, 0x2, P6 ;  /* 0x00000005cc0fd211 */ /* 0x000fe200030f1411 */
[----:B------:R1:W-:Y:S01]  /*12800*/  @!P4 ST.E.64 desc[UR36][R6.64], R50 ;  /* 0x000000320600c985 */ /* 0x0003e2000c101b24 */
[----:B------:R-:W-:Y:S02]  /*12810*/  SHF.R.S32.HI R0, RZ, 0x1f, R203 ;  /* 0x0000001fff007819 */ /* 0x000fe400000114cb */
[-C--:B--2---:R-:W-:Y:S01]  /*12820*/  @!P2 LEA R8, P4, R203, R4.reuse, 0x2 ;  /* 0x00000004cb08a211 */ /* 0x084fe200078810ff */
[----:B------:R2:W-:Y:S01]  /*12830*/  @!P5 ST.E.64 desc[UR36][R14.64], R54 ;  /* 0x000000360e00d985 */ /* 0x0005e2000c101b24 */
[----:B0-----:R-:W-:Y:S02]  /*12840*/  SHF.R.S32.HI R11, RZ, 0x1f, R202 ;  /* 0x0000001fff0b7819 */ /* 0x001fe400000114ca */
[----:B------:R-:W-:Y:S02]  /*12850*/  @!P1 LEA R10, P3, R202, R4, 0x2 ;  /* 0x00000004ca0a9211 */ /* 0x000fe400078610ff */
[----:B------:R-:W-:-:S02]  /*12860*/  ISETP.GE.AND P5, PT, R200, UR4, PT ;  /* 0x00000004c8007c0c */ /* 0x000fc4000bfa6270 */
[-C--:B------:R-:W-:Y:S02]  /*12870*/  @!P2 LEA.HI.X R9, R203, R5.reuse, R0, 0x2, P4 ;  /* 0x00000005cb09a211 */ /* 0x080fe400020f1400 */
[----:B------:R-:W-:Y:S02]  /*12880*/  ISETP.GE.AND P4, PT, R199, UR4, PT ;  /* 0x00000004c7007c0c */ /* 0x000fe4000bf86270 */
[----:B------:R-:W-:Y:S01]  /*12890*/  @!P1 LEA.HI.X R11, R202, R5, R11, 0x2, P3 ;  /* 0x00000005ca0b9211 */ /* 0x000fe200018f140b */
[----:B------:R0:W-:Y:S01]  /*128a0*/  @!P2 ST.E.64 desc[UR36][R8.64], R58 ;  /* 0x0000003a0800a985 */ /* 0x0001e2000c101b24 */
[----:B------:R-:W-:Y:S02]  /*128b0*/  ISETP.GE.AND P3, PT, R198, UR4, PT ;  /* 0x00000004c6007c0c */ /* 0x000fe4000bf66270 */
[----:B---3--:R-:W-:Y:S01]  /*128c0*/  SHF.R.S32.HI R13, RZ, 0x1f, R201 ;  /* 0x0000001fff0d7819 */ /* 0x008fe200000114c9 */
[----:B------:R3:W-:Y:S01]  /*128d0*/  @!P1 ST.E.64 desc[UR36][R10.64], R62 ;  /* 0x0000003e0a009985 */ /* 0x0007e2000c101b24 */
[----:B------:R-:W-:-:S02]  /*128e0*/  @!P0 LEA R12, P6, R201, R4, 0x2 ;  /* 0x00000004c90c8211 */ /* 0x000fc400078c10ff */
[----:B----4-:R-:W-:Y:S02]  /*128f0*/  SHF.R.S32.HI R3, RZ, 0x1f, R200 ;  /* 0x0000001fff037819 */ /* 0x010fe400000114c8 */
[----:B------:R-:W-:Y:S02]  /*12900*/  @!P0 LEA.HI.X R13, R201, R5, R13, 0x2, P6 ;  /* 0x00000005c90d8211 */ /* 0x000fe400030f140d */
[-C--:B------:R-:W-:Y:S02]  /*12910*/  @!P5 LEA R2, P1, R200, R4.reuse, 0x2 ;  /* 0x00000004c802d211 */ /* 0x080fe400078210ff */
[----:B------:R-:W-:Y:S01]  /*12920*/  SHF.R.S32.HI R0, RZ, 0x1f, R199 ;  /* 0x0000001fff007819 */ /* 0x000fe200000114c7 */
[----:B------:R4:W-:Y:S01]  /*12930*/  @!P0 ST.E.64 desc[UR36][R12.64], R66 ;  /* 0x000000420c008985 */ /* 0x0009e2000c101b24 */
[----:B------:R-:W-:Y:S02]  /*12940*/  ISETP.GE.AND P2, PT, R197, UR4, PT ;  /* 0x00000004c5007c0c */ /* 0x000fe4000bf46270 */
[----:B-1----:R-:W-:-:S02]  /*12950*/  @!P4 LEA R6, P0, R199, R4, 0x2 ;  /* 0x00000004c706c211 */ /* 0x002fc400078010ff */
[----:B--2---:R-:W-:Y:S02]  /*12960*/  SHF.R.S32.HI R15, RZ, 0x1f, R198 ;  /* 0x0000001fff0f7819 */ /* 0x004fe400000114c6 */
[----:B------:R-:W-:Y:S02]  /*12970*/  @!P3 LEA R14, P6, R198, R4, 0x2 ;  /* 0x00000004c60eb211 */ /* 0x000fe400078c10ff */
[-C--:B------:R-:W-:Y:S02]  /*12980*/  @!P5 LEA.HI.X R3, R200, R5.reuse, R3, 0x2, P1 ;  /* 0x00000005c803d211 */ /* 0x080fe400008f1403 */
[----:B------:R-:W-:Y:S02]  /*12990*/  ISETP.GE.AND P1, PT, R196, UR4, PT ;  /* 0x00000004c4007c0c */ /* 0x000fe4000bf26270 */
[----:B------:R-:W-:Y:S01]  /*129a0*/  @!P4 LEA.HI.X R7, R199, R5, R0, 0x2, P0 ;  /* 0x00000005c707c211 */ /* 0x000fe200000f1400 */
[----:B------:R1:W-:Y:S01]  /*129b0*/  @!P5 ST.E.64 desc[UR36][R2.64], R70 ;  /* 0x000000460200d985 */ /* 0x0003e2000c101b24 */
[----:B------:R-:W-:-:S02]  /*129c0*/  ISETP.GE.AND P0, PT, R217, UR4, PT ;  /* 0x00000004d9007c0c */ /* 0x000fc4000bf06270 */
[----:B------:R-:W-:Y:S01]  /*129d0*/  @!P3 LEA.HI.X R15, R198, R5, R15, 0x2, P6 ;  /* 0x00000005c60fb211 */ /* 0x000fe200030f140f */
[----:B------:R2:W-:Y:S01]  /*129e0*/  @!P4 ST.E.64 desc[UR36][R6.64], R122 ;  /* 0x0000007a0600c985 */ /* 0x0005e2000c101b24 */
[----:B------:R-:W-:Y:S02]  /*129f0*/  SHF.R.S32.HI R0, RZ, 0x1f, R197 ;  /* 0x0000001fff007819 */ /* 0x000fe400000114c5 */
[-C--:B0-----:R-:W-:Y:S01]  /*12a00*/  @!P2 LEA R8, P4, R197, R4.reuse, 0x2 ;  /* 0x00000004c508a211 */ /* 0x081fe200078810ff */
[----:B------:R-:W-:Y:S01]  /*12a10*/  @!P3 ST.E.64 desc[UR36][R14.64], R78 ;  /* 0x0000004e0e00b985 */ /* 0x000fe2000c101b24 */
[----:B------:R-:W-:Y:S02]  /*12a20*/  ISETP.GE.AND P3, PT, R216, UR4, PT ;  /* 0x00000004d8007c0c */ /* 0x000fe4000bf66270 */
[----:B---3--:R-:W-:Y:S02]  /*12a30*/  SHF.R.S32.HI R11, RZ, 0x1f, R196 ;  /* 0x0000001fff0b7819 */ /* 0x008fe400000114c4 */
[----:B------:R-:W-:-:S02]  /*12a40*/  @!P1 LEA R10, P5, R196, R4, 0x2 ;  /* 0x00000004c40a9211 */ /* 0x000fc400078a10ff */
[-C--:B------:R-:W-:Y:S02]  /*12a50*/  @!P2 LEA.HI.X R9, R197, R5.reuse, R0, 0x2, P4 ;  /* 0x00000005c509a211 */ /* 0x080fe400020f1400 */
[-C--:B----4-:R-:W-:Y:S02]  /*12a60*/  @!P0 LEA R12, P6, R217, R4.reuse, 0x2 ;  /* 0x00000004d90c8211 */ /* 0x090fe400078c10ff */
[----:B------:R-:W-:Y:S01]  /*12a70*/  ISETP.GE.AND P4, PT, R215, UR4, PT ;  /* 0x00000004d7007c0c */ /* 0x000fe2000bf86270 */
[----:B------:R0:W-:Y:S01]  /*12a80*/  @!P2 ST.E.64 desc[UR36][R8.64], R82 ;  /* 0x000000520800a985 */ /* 0x0001e2000c101b24 */
[-C--:B------:R-:W-:Y:S02]  /*12a90*/  @!P1 LEA.HI.X R11, R196, R5.reuse, R11, 0x2, P5 ;  /* 0x00000005c40b9211 */ /* 0x080fe400028f140b */
[----:B------:R-:W-:Y:S02]  /*12aa0*/  @!P0 LEA.HI.X R13, R217, R5, R73, 0x2, P6 ;  /* 0x00000005d90d8211 */ /* 0x000fe400030f1449 */
[----:B------:R-:W-:Y:S01]  /*12ab0*/  ISETP.GE.AND P2, PT, R214, UR4, PT ;  /* 0x00000004d6007c0c */ /* 0x000fe2000bf46270 */
[----:B------:R3:W-:Y:S01]  /*12ac0*/  @!P1 ST.E.64 desc[UR36][R10.64], R86 ;  /* 0x000000560a009985 */ /* 0x0007e2000c101b24 */
[----:B-1----:R-:W-:-:S02]  /*12ad0*/  @!P3 LEA R2, P5, R216, R4, 0x2 ;  /* 0x00000004d802b211 */ /* 0x002fc400078a10ff */
[----:B------:R-:W-:Y:S01]  /*12ae0*/  ISETP.GE.AND P1, PT, R213, UR4, PT ;  /* 0x00000004d5007c0c */ /* 0x000fe2000bf26270 */
[----:B------:R1:W-:Y:S01]  /*12af0*/  @!P0 ST.E.64 desc[UR36][R12.64], R90 ;  /* 0x0000005a0c008985 */ /* 0x0003e2000c101b24 */
[----:B------:R-:W-:Y:S02]  /*12b00*/  ISETP.GE.AND P0, PT, R212, UR4, PT ;  /* 0x00000004d4007c0c */ /* 0x000fe4000bf06270 */
[----:B------:R-:W-:Y:S02]  /*12b10*/  @!P3 LEA.HI.X R3, R216, R5, R229, 0x2, P5 ;  /* 0x00000005d803b211 */ /* 0x000fe400028f14e5 */
[----:B------:R-:W-:Y:S02]  /*12b20*/  ISETP.GE.AND P5, PT, R211, UR4, PT ;  /* 0x00000004d3007c0c */ /* 0x000fe4000bfa6270 */
[-C--:B--2---:R-:W-:Y:S01]  /*12b30*/  @!P4 LEA R6, P6, R215, R4.reuse, 0x2 ;  /* 0x00000004d706c211 */ /* 0x084fe200078c10ff */
[----:B------:R2:W-:Y:S01]  /*12b40*/  @!P3 ST.E.64 desc[UR36][R2.64], R94 ;  /* 0x0000005e0200b985 */ /* 0x0005e2000c101b24 */
[----:B0-----:R-:W-:-:S02]  /*12b50*/  @!P2 LEA R8, P3, R214, R4, 0x2 ;  /* 0x00000004d608a211 */ /* 0x001fc400078610ff */
[-C--:B------:R-:W-:Y:S02]  /*12b60*/  @!P4 LEA.HI.X R7, R215, R5.reuse, R228, 0x2, P6 ;  /* 0x00000005d707c211 */ /* 0x080fe400030f14e4 */
[-C--:B---3--:R-:W-:Y:S02]  /*12b70*/  @!P1 LEA R10, P6, R213, R4.reuse, 0x2 ;  /* 0x00000004d50a9211 */ /* 0x088fe400078c10ff */
[-C--:B------:R-:W-:Y:S01]  /*12b80*/  @!P2 LEA.HI.X R9, R214, R5.reuse, R227, 0x2, P3 ;  /* 0x00000005d609a211 */ /* 0x080fe200018f14e3 */
[----:B------:R2:W-:Y:S01]  /*12b90*/  @!P4 ST.E.64 desc[UR36][R6.64], R124 ;  /* 0x0000007c0600c985 */ /* 0x0005e2000c101b24 */
[-C--:B-1----:R-:W-:Y:S02]  /*12ba0*/  @!P0 LEA R12, P4, R212, R4.reuse, 0x2 ;  /* 0x00000004d40c8211 */ /* 0x082fe400078810ff */
[----:B------:R-:W-:Y:S01]  /*12bb0*/  @!P5 LEA R14, P3, R211, R4, 0x2 ;  /* 0x00000004d30ed211 */ /* 0x000fe200078610ff */
[----:B------:R2:W-:Y:S01]  /*12bc0*/  @!P2 ST.E.64 desc[UR36][R8.64], R126 ;  /* 0x0000007e0800a985 */ /* 0x0005e2000c101b24 */
[----:B------:R-:W-:-:S02]  /*12bd0*/  @!P1 LEA.HI.X R11, R213, R5, R226, 0x2, P6 ;  /* 0x00000005d50b9211 */ /* 0x000fc400030f14e2 */
[-C--:B------:R-:W-:Y:S02]  /*12be0*/  @!P0 LEA.HI.X R13, R212, R5.reuse, R225, 0x2, P4 ;  /* 0x00000005d40d8211 */ /* 0x080fe400020f14e1 */
[----:B------:R-:W-:Y:S01]  /*12bf0*/  @!P5 LEA.HI.X R15, R211, R5, R224, 0x2, P3 ;  /* 0x00000005d30fd211 */ /* 0x000fe200018f14e0 */
[----:B------:R2:W-:Y:S04]  /*12c00*/  @!P1 ST.E.64 desc[UR36][R10.64], R128 ;  /* 0x000000800a009985 */ /* 0x0005e8000c101b24 */
[----:B------:R2:W-:Y:S01]  /*12c10*/  @!P0 ST.E.64 desc[UR36][R12.64], R110 ;  /* 0x0000006e0c008985 */ /* 0x0005e2000c101b24 */
[----:B------:R-:W-:-:S03]  /*12c20*/  ISETP.GE.AND P0, PT, R210, UR4, PT ;  /* 0x00000004d2007c0c */ /* 0x000fc6000bf06270 */
[----:B------:R2:W-:Y:S10]  /*12c30*/  @!P5 ST.E.64 desc[UR36][R14.64], R114 ;  /* 0x000000720e00d985 */ /* 0x0005f4000c101b24 */
[----:B------:R-:W-:Y:S05]  /*12c40*/  @P0 BRA `(.L_x_1311) ;  /* 0x0000000c00d40947 */ /* 0x000fea0003800000 */
[----:B--2---:R-:W-:-:S04]  /*12c50*/  LEA R2, P0, R210, R4, 0x2 ;  /* 0x00000004d2027211 */ /* 0x004fc800078010ff */
[----:B------:R-:W-:-:S05]  /*12c60*/  LEA.HI.X R3, R210, R5, R223, 0x2, P0 ;  /* 0x00000005d2037211 */ /* 0x000fca00000f14df */
[----:B------:R0:W-:Y:S01]  /*12c70*/  ST.E.64 desc[UR36][R2.64], R118 ;  /* 0x0000007602007985 */ /* 0x0001e2000c101b24 */
[----:B------:R-:W-:Y:S05]  /*12c80*/  BRA `(.L_x_1311) ;  /* 0x0000000c00c47947 */ /* 0x000fea0003800000 */
.L_x_1302:
[----:B------:R-:W0:Y:S01]  /*12c90*/  LDC.64 R2, c[0x0][0xc00] ;  /* 0x00030000ff027b82 */ /* 0x000e220000000a00 */
[----:B------:R-:W-:Y:S01]  /*12ca0*/  R2UR UR11, R220 ;  /* 0x00000000dc0b72ca */ /* 0x000fe200000e0000 */
[----:B------:R-:W-:Y:S01]  /*12cb0*/  ULDC.64 UR8, c[0x0][0xc00] ;  /* 0x0003000000087ab9 */ /* 0x000fe20000000a00 */
[----:B------:R-:W-:Y:S01]  /*12cc0*/  IMAD.MOV.U32 R7, RZ, RZ, RZ ;  /* 0x000000ffff077224 */ /* 0x000fe200078e00ff */
[----:B------:R-:W-:-:S04]  /*12cd0*/  R2UR UR10, R195 ;  /* 0x00000000c30a72ca */ /* 0x000fc800000e0000 */
[----:B------:R-:W1:Y:S06]  /*12ce0*/  LDC.64 R4, c[0x0][0xc08] ;  /* 0x00030200ff047b82 */ /* 0x000e6c0000000a00 */
[----:B------:R-:W-:Y:S01]  /*12cf0*/  UIMAD.WIDE UR8, UR11, 0x4, UR8 ;  /* 0x000000040b0878a5 */ /* 0x000fe2000f8e0208 */
[----:B0-----:R-:W-:-:S05]  /*12d00*/  ISETP.NE.U32.AND P0, PT, R2, RZ, PT ;  /* 0x000000ff0200720c */ /* 0x001fca0003f05070 */
[----:B------:R-:W-:Y:S01]  /*12d10*/  IMAD.U32 R2, RZ, RZ, UR8 ;  /* 0x00000008ff027e24 */ /* 0x000fe2000f8e00ff */
[----:B------:R-:W-:Y:S01]  /*12d20*/  R2UR UR4, R3 ;  /* 0x00000000030472ca */ /* 0x000fe200000e0000 */
[----:B------:R-:W-:Y:S01]  /*12d30*/  IMAD.U32 R3, RZ, RZ, UR9 ;  /* 0x00000009ff037e24 */ /* 0x000fe2000f8e00ff */
[----:B-1----:R-:W-:-:S05]  /*12d40*/  ISETP.NE.U32.AND P1, PT, R4, RZ, PT ;  /* 0x000000ff0400720c */ /* 0x002fca0003f25070 */
[----:B------:R-:W-:-:S06]  /*12d50*/  VOTEU.ANY UP0, P0 ;  /* 0x00000000003f7886 */ /* 0x000fcc0000000100 */
[----:B------:R-:W-:Y:S01]  /*12d60*/  UISETP.NE.AND.EX UP0, UPT, UR4, URZ, UPT, UP0 ;  /* 0x0000003f0400728c */ /* 0x000fe2000bf05300 */
[----:B------:R-:W-:Y:S01]  /*12d70*/  R2UR UR4, R5 ;  /* 0x00000000050472ca */ /* 0x000fe200000e0000 */
[----:B------:R-:W-:-:S04]  /*12d80*/  VOTEU.ANY UP1, P1 ;  /* 0x00000000003f7886 */ /* 0x000fc80000820100 */
[----:B------:R-:W-:-:S08]  /*12d90*/  PLOP3.LUT P0, PT, PT, PT, UP0, 0x80, 0x0 ;  /* 0x000000000000781c */ /* 0x000fd00003f0f008 */
[----:B------:R-:W-:-:S06]  /*12da0*/  UISETP.NE.AND.EX UP1, UPT, UR4, URZ, UPT, UP1 ;  /* 0x0000003f0400728c */ /* 0x000fcc000bf25310 */
[----:B------:R-:W-:Y:S01]  /*12db0*/  PLOP3.LUT P1, PT, PT, PT, UP1, 0x80, 0x0 ;  /* 0x000000000000781c */ /* 0x000fe20003f2f018 */
[----:B------:R0:W5:Y:S01]  /*12dc0*/  @P0 LDG.E R7, desc[UR36][R2.64] ;  /* 0x0000002402070981 */ /* 0x000162000c1e1900 */
[----:B------:R-:W-:Y:S02]  /*12dd0*/  ULDC UR4, c[0x0][0xa88] ;  /* 0x0002a20000047ab9 */ /* 0x000fe40000000800 */
[----:B------:R-:W-:Y:S01]  /*12de0*/  IMAD.U32 R0, RZ, RZ, UR4 ;  /* 0x00000004ff007e24 */ /* 0x000fe2000f8e00ff */
[----:B------:R-:W-:Y:S02]  /*12df0*/  @UP1 ULDC.64 UR8, c[0x0][0xc08] ;  /* 0x0003020000081ab9 */ /* 0x000fe40000000a00 */
[----:B------:R-:W-:-:S06]  /*12e00*/  @UP1 UIMAD.WIDE UR8, UR11, 0x4, UR8 ;  /* 0x000000040b0818a5 */ /* 0x000fcc000f8e0208 */
[----:B------:R-:W-:Y:S02]  /*12e10*/  IMAD.U32 R4, RZ, RZ, UR8 ;  /* 0x00000008ff047e24 */ /* 0x000fe4000f8e00ff */
[----:B------:R-:W-:-:S05]  /*12e20*/  IMAD.U32 R5, RZ, RZ, UR9 ;  /* 0x00000009ff057e24 */ /* 0x000fca000f8e00ff */
[----:B------:R0:W5:Y:S01]  /*12e30*/  @P1 LDG.E R0, desc[UR36][R4.64] ;  /* 0x0000002404001981 */ /* 0x000162000c1e1900 */
[----:B------:R-:W-:-:S11]  /*12e40*/  UISETP.NE.AND UP1, UPT, UR10, URZ, UPT ;  /* 0x0000003f0a00728c */ /* 0x000fd6000bf25270 */
[----:B------:R-:W-:Y:S02]  /*12e50*/  @!UP1 ULDC UR10, c[0x0][0xad4] ;  /* 0x0002b500000a9ab9 */ /* 0x000fe40000000800 */
[----:B------:R-:W-:Y:S01]  /*12e60*/  IMAD.U32 R195, RZ, RZ, UR10 ;  /* 0x0000000affc37e24 */ /* 0x000fe2000f8e00ff */
[----:B0-----:R-:W-:Y:S06]  /*12e70*/  @P1 BRA `(.L_x_1314) ;  /* 0x0000000000101947 */ /* 0x001fec0003800000 */
[----:B------:R-:W-:Y:S05]  /*12e80*/  @!P0 BRA `(.L_x_1314) ;  /* 0x00000000000c8947 */ /* 0x000fea0003800000 */
[----:B------:R-:W2:Y:S04]  /*12e90*/  LDG.E R5, desc[UR36][R2.64] ;  /* 0x0000002402057981 */ /* 0x000ea8000c1e1900 */
[----:B-----5:R-:W2:Y:S02]  /*12ea0*/  LDG.E R0, desc[UR36][R2.64+0x4] ;  /* 0x0000042402007981 */ /* 0x020ea4000c1e1900 */
[----:B--2---:R-:W-:-:S07]  /*12eb0*/  IMAD.IADD R0, R0, 0x1, -R5 ;  /* 0x0000000100007824 */ /* 0x004fce00078e0a05 */
.L_x_1314:
[----:B------:R-:W0:Y:S01]  /*12ec0*/  S2R R2, SR_TID.X ;  /* 0x0000000000027919 */ /* 0x000e220000002100 */
[----:B------:R-:W-:Y:S01]  /*12ed0*/  R2UR UR4, R220 ;  /* 0x00000000dc0472ca */ /* 0x000fe200000e0000 */
[----:B------:R-:W-:Y:S01]  /*12ee0*/  BSSY B1, `(.L_x_1315) ;  /* 0x0000043000017945 */ /* 0x000fe20003800000 */
[----:B-----5:R-:W-:-:S11]  /*12ef0*/  R2UR UR20, R7 ;  /* 0x00000000071472ca */ /* 0x020fd600000e0000 */
[----:B------:R-:W-:Y:S02]  /*12f00*/  USHF.R.S32.HI UR8, URZ, 0x1f, UR4 ;  /* 0x0000001f3f087899 */ /* 0x000fe40008011404 */
[----:B------:R-:W-:Y:S02]  /*12f10*/  USEL UR4, UR4, URZ, !UP0 ;  /* 0x0000003f04047287 */ /* 0x000fe4000c000000 */
[----:B------:R-:W-:Y:S02]  /*12f20*/  USEL UR8, UR8, URZ, !UP0 ;  /* 0x0000003f08087287 */ /* 0x000fe4000c000000 */
[----:B------:R-:W-:Y:S01]  /*12f30*/  USHF.R.S32.HI UR20, URZ, 0x1f, UR20 ;  /* 0x0000001f3f147899 */ /* 0x000fe20008011414 */
[----:B0-----:R-:W-:-:S05]  /*12f40*/  VIADD R2, R2, 0xffffff80 ;  /* 0xffffff8002027836 */ /* 0x001fca0000000000 */
[----:B------:R-:W-:-:S13]  /*12f50*/  ISETP.GT.AND P0, PT, R2, 0x7f, PT ;  /* 0x0000007f0200780c */ /* 0x000fda0003f04270 */
[----:B------:R-:W-:Y:S05]  /*12f60*/  @P0 BRA `(.L_x_1316) ;  /* 0x0000000000e80947 */ /* 0x000fea0003800000 */
[----:B------:R-:W0:Y:S01]  /*12f70*/  S2R R6, SR_TID.X ;  /* 0x0000000000067919 */ /* 0x000e220000002100 */
[----:B------:R-:W1:Y:S01]  /*12f80*/  LDC R9, c[0x0][0xbe8] ;  /* 0x0002fa00ff097b82 */ /* 0x000e620000000800 */
[----:B------:R-:W-:-:S13]  /*12f90*/  R2UR UR9, R23 ;  /* 0x00000000170972ca */ /* 0x000fda00000e0000 */
[----:B------:R-:W-:Y:S02]  /*12fa0*/  IMAD.U32 R3, RZ, RZ, UR9 ;  /* 0x00000009ff037e24 */ /* 0x000fe4000f8e00ff */
[----:B-1----:R-:W-:-:S03]  /*12fb0*/  IMAD R2, R0, R9, RZ ;  /* 0x0000000900027224 */ /* 0x002fc600078e02ff */
[----:B0-----:R-:W-:-:S04]  /*12fc0*/  IADD3 R6, R3, -0x80, R6 ;  /* 0xffffff8003067810 */ /* 0x001fc80007ffe006 */
        /* <DEDUP_REMOVED lines=15> */
[----:B------:R-:W-:Y:S02]  /*130c0*/  UIMAD.WIDE.U32 UR16, UR10, UR19, URZ ;  /* 0x000000130a1072a5 */ /* 0x000fe4000f8e003f */
[----:B------:R-:W-:Y:S01]  /*130d0*/  UIMAD UR19, UR11, UR19, URZ ;  /* 0x000000130b1372a4 */ /* 0x000fe2000f8e023f */
[----:B0-----:R-:W-:Y:S01]  /*130e0*/  @P0 IMAD.HI.U32 R5, R6, R5, RZ ;  /* 0x0000000506050227 */ /* 0x001fe200078e00ff */
[----:B------:R-:W-:Y:S02]  /*130f0*/  UIMAD UR13, UR13, UR4, URZ ;  /* 0x000000040d0d72a4 */ /* 0x000fe4000f8e023f */
[----:B------:R-:W-:Y:S01]  /*13100*/  UIMAD.WIDE.U32 UR10, UR12, UR4, URZ ;  /* 0x000000040c0a72a5 */ /* 0x000fe2000f8e003f */
[----:B------:R-:W-:Y:S01]  /*13110*/  IMAD.U32 R2, RZ, RZ, UR16 ;  /* 0x00000010ff027e24 */ /* 0x000fe2000f8e00ff */
[----:B------:R-:W-:-:S02]  /*13120*/  UIADD3 UR19, UR17, UR19, URZ ;  /* 0x0000001311137290 */ /* 0x000fc4000fffe03f */
[----:B------:R-:W-:Y:S01]  /*13130*/  IMAD.U32 R3, RZ, RZ, UR17 ;  /* 0x00000011ff037e24 */ /* 0x000fe2000f8e00ff */
[----:B------:R-:W-:Y:S01]  /*13140*/  UIMAD UR13, UR12, UR8, UR13 ;  /* 0x000000080c0d72a4 */ /* 0x000fe2000f8e020d */
[----:B-1----:R-:W-:Y:S01]  /*13150*/  @P0 SHF.R.U32.HI R4, RZ, R8, R5 ;  /* 0x00000008ff040219 */ /* 0x002fe20000011605 */
[----:B------:R-:W-:Y:S01]  /*13160*/  ULDC.64 UR14, c[0x0][UR18+0x228] ;  /* 0x00008a00120e7abb */ /* 0x000fe20008000a00 */
[----:B------:R-:W-:Y:S01]  /*13170*/  IADD3 R3, P0, P1, R2, UR10, R7 ;  /* 0x0000000a02037c10 */ /* 0x000fe2000f91e007 */
[----:B------:R-:W-:Y:S01]  /*13180*/  UIADD3 UR13, UR11, UR13, URZ ;  /* 0x0000000d0b0d7290 */ /* 0x000fe2000fffe03f */
[----:B------:R-:W-:Y:S01]  /*13190*/  IMAD.U32 R2, RZ, RZ, UR20 ;  /* 0x00000014ff027e24 */ /* 0x000fe2000f8e00ff */
[----:B------:R-:W-:Y:S01]  /*131a0*/  UIMAD.WIDE.U32 UR16, UR14, UR9, URZ ;  /* 0x000000090e1072a5 */ /* 0x000fe2000f8e003f */
[----:B------:R-:W-:Y:S01]  /*131b0*/  IMAD.MOV R5, RZ, RZ, -R4 ;  /* 0x000000ffff057224 */ /* 0x000fe200078e0a04 */
[----:B------:R-:W-:Y:S01]  /*131c0*/  UIMAD UR9, UR15, UR9, URZ ;  /* 0x000000090f0972a4 */ /* 0x000fe2000f8e023f */
[----:B------:R-:W-:Y:S01]  /*131d0*/  IMAD.U32 R11, RZ, RZ, UR19 ;  /* 0x00000013ff0b7e24 */ /* 0x000fe2000f8e00ff */
[----:B------:R-:W-:Y:S01]  /*131e0*/  ULDC.64 UR10, c[0x0][UR18+0x210] ;  /* 0x00008400120a7abb */ /* 0x000fe20008000a00 */
[----:B------:R-:W-:Y:S01]  /*131f0*/  IMAD R5, R9, R5, R6 ;  /* 0x0000000509057224 */ /* 0x000fe200078e0206 */
[----:B------:R-:W-:-:S02]  /*13200*/  UIADD3 UR9, UR17, UR9, URZ ;  /* 0x0000000911097290 */ /* 0x000fc4000fffe03f */
[----:B------:R-:W-:Y:S01]  /*13210*/  IADD3.X R6, R11, UR13, R2, P0, P1 ;  /* 0x0000000d0b067c10 */ /* 0x000fe200087e2402 */
[----:B------:R-:W-:Y:S01]  /*13220*/  IMAD R9, R5, UR11, RZ ;  /* 0x0000000b05097c24 */ /* 0x000fe2000f8e02ff */
[----:B------:R-:W-:Y:S01]  /*13230*/  IADD3 R2, P0, P1, R4, UR16, R3 ;  /* 0x0000001004027c10 */ /* 0x000fe2000f91e003 */
[----:B------:R-:W-:Y:S01]  /*13240*/  ULDC.64 UR12, c[0x0][0xba8] ;  /* 0x0002ea00000c7ab9 */ /* 0x000fe20000000a00 */
[----:B------:R-:W-:Y:S01]  /*13250*/  SHF.R.S32.HI R3, RZ, 0x1f, R4 ;  /* 0x0000001fff037819 */ /* 0x000fe20000011404 */
[----:B------:R-:W-:Y:S01]  /*13260*/  @!UP0 ULDC UR12, c[0x0][0xb50] ;  /* 0x0002d400000c8ab9 */ /* 0x000fe20000000800 */
[----:B------:R-:W-:Y:S01]  /*13270*/  SHF.R.S32.HI R4, RZ, 0x1f, R5 ;  /* 0x0000001fff047819 */ /* 0x000fe20000011405 */
[----:B------:R-:W-:Y:S01]  /*13280*/  @!UP0 ULDC UR13, c[0x0][0xb54] ;  /* 0x0002d500000d8ab9 */ /* 0x000fe20000000800 */
[----:B------:R-:W-:-:S03]  /*13290*/  IADD3.X R3, R3, UR9, R6, P0, P1 ;  /* 0x0000000903037c10 */ /* 0x000fc600087e2406 */
[----:B------:R-:W-:Y:S02]  /*132a0*/  IMAD R9, R4, UR10, R9 ;  /* 0x0000000a04097c24 */ /* 0x000fe4000f8e0209 */
[----:B------:R-:W-:-:S04]  /*132b0*/  IMAD.WIDE.U32 R2, R5, UR10, R2 ;  /* 0x0000000a05027c25 */ /* 0x000fc8000f8e0002 */
[----:B------:R-:W-:Y:S01]  /*132c0*/  IMAD.IADD R3, R3, 0x1, R9 ;  /* 0x0000000103037824 */ /* 0x000fe200078e0209 */
[----:B------:R-:W-:-:S04]  /*132d0*/  LEA R4, P0, R2, UR12, 0x2 ;  /* 0x0000000c02047c11 */ /* 0x000fc8000f8010ff */
[----:B------:R-:W-:Y:S01]  /*132e0*/  LEA.HI.X R5, R2, UR13, R3, 0x2, P0 ;  /* 0x0000000d02057c11 */ /* 0x000fe200080f1403 */
[----:B------:R-:W-:-:S05]  /*132f0*/  IMAD.MOV.U32 R3, RZ, RZ, -0x800000 ;  /* 0xff800000ff037424 */ /* 0x000fca00078e00ff */
[----:B------:R0:W-:Y:S03]  /*13300*/  STG.E desc[UR36][R4.64], R3 ;  /* 0x0000000304007986 */ /* 0x0001e6000c101924 */
.L_x_1316:
[----:B------:R-:W-:Y:S05]  /*13310*/  BSYNC B1 ;  /* 0x0000000000017941 */ /* 0x000fea0003800000 */
.L_x_1315:
[----:B------:R-:W-:-:S13]  /*13320*/  R2UR UR9, R195 ;  /* 0x00000000c30972ca */ /* 0x000fda00000e0000 */
[----:B------:R-:W-:-:S06]  /*13330*/  UISETP.GT.AND UP0, UPT, UR9, 0x1, UPT ;  /* 0x000000010900788c */ /* 0x000fcc000bf04270 */
[----:B------:R-:W-:-:S13]  /*13340*/  PLOP3.LUT P0, PT, PT, PT, UP0, 0x80, 0x0 ;  /* 0x000000000000781c */ /* 0x000fda0003f0f008 */
[----:B------:R-:W-:Y:S05]  /*13350*/  @P0 BRA `(.L_x_1311) ;  /* 0x0000000800100947 */ /* 0x000fea0003800000 */
[----:B------:R-:W1:Y:S01]  /*13360*/  LDC R11, c[0x0][0xbe8] ;  /* 0x0002fa00ff0b7b82 */ /* 0x000e620000000800 */
[C---:B------:R-:W-:Y:S01]  /*13370*/  R2UR UR10, R7.reuse ;  /* 0x00000000070a72ca */ /* 0x040fe200000e0000 */
[----:B------:R-:W-:Y:S01]  /*13380*/  ULDC.64 UR12, c[0x0][0xaa0] ;  /* 0x0002a800000c7ab9 */ /* 0x000fe20000000a00 */
[----:B------:R-:W-:Y:S01]  /*13390*/  R2UR UR14, R7 ;  /* 0x00000000070e72ca */ /* 0x000fe200000e0000 */
[----:B------:R-:W-:Y:S01]  /*133a0*/  UIMAD UR9, UR20, UR12, URZ ;  /* 0x0000000c140972a4 */ /* 0x000fe2000f8e023f */
[----:B------:R-:W-:Y:S01]  /*133b0*/  R2UR UR16, R209 ;  /* 0x00000000d11072ca */ /* 0x000fe200000e0000 */
[----:B------:R-:W-:Y:S01]  /*133c0*/  IMAD R2, R194, 0x20, R219 ;  /* 0x00000020c2027824 */ /* 0x000fe200078e02db */
[----:B------:R-:W-:Y:S01]  /*133d0*/  R2UR UR15, R23 ;  /* 0x00000000170f72ca */ /* 0x000fe200000e0000 */
[----:B------:R-:W-:Y:S06]  /*133e0*/  BSSY B1, `(.L_x_1317) ;  /* 0x0000045000017945 */ /* 0x000fec0003800000 */
[----:B------:R-:W-:-:S02]  /*133f0*/  UIMAD.WIDE.U32 UR10, UR10, UR12, URZ ;  /* 0x0000000c0a0a72a5 */ /* 0x000fc4000f8e003f */
[----:B------:R-:W-:-:S03]  /*13400*/  UIMAD UR9, UR14, UR13, UR9 ;  /* 0x0000000d0e0972a4 */ /* 0x000fc6000f8e0209 */
[----:B------:R-:W-:Y:S01]  /*13410*/  ULDC.64 UR12, c[0x0][0xae8] ;  /* 0x0002ba00000c7ab9 */ /* 0x000fe20000000a00 */
[----:B------:R-:W-:Y:S01]  /*13420*/  UIADD3 UR11, UR11, UR9, URZ ;  /* 0x000000090b0b7290 */ /* 0x000fe2000fffe03f */
[----:B------:R-:W-:Y:S02]  /*13430*/  VIADD R6, R2, UR15 ;  /* 0x0000000f02067c36 */ /* 0x000fe40008000000 */
[----:B------:R-:W-:Y:S01]  /*13440*/  VIADD R8, R219, UR15 ;  /* 0x0000000fdb087c36 */ /* 0x000fe20008000000 */
[----:B-1----:R-:W-:Y:S01]  /*13450*/  ISETP.NE.AND P0, PT, R11, 0x1, PT ;  /* 0x000000010b00780c */ /* 0x002fe20003f05270 */
[----:B------:R-:W-:Y:S01]  /*13460*/  UIMAD.WIDE.U32 UR10, UR16, UR12, UR10 ;  /* 0x0000000c100a72a5 */ /* 0x000fe2000f8e000a */
[----:B0-----:R-:W-:-:S03]  /*13470*/  IMAD.MOV.U32 R5, RZ, RZ, R6 ;  /* 0x000000ffff057224 */ /* 0x001fc600078e0006 */
[----:B------:R-:W-:-:S03]  /*13480*/  UIMAD UR9, UR16, UR13, UR11 ;  /* 0x0000000d100972a4 */ /* 0x000fc6000f8e020b */
[----:B------:R-:W-:Y:S02]  /*13490*/  ULDC.64 UR12, c[0x0][0xaf0] ;  /* 0x0002bc00000c7ab9 */ /* 0x000fe40000000a00 */
[----:B------:R-:W-:-:S03]  /*134a0*/  UIMAD UR8, UR8, UR12, URZ ;  /* 0x0000000c080872a4 */ /* 0x000fc6000f8e023f */
[----:B------:R-:W0:Y:S01]  /*134b0*/  @P0 LDC R3, c[0x0][0xbec] ;  /* 0x0002fb00ff030b82 */ /* 0x000e220000000800 */
[----:B------:R-:W-:-:S03]  /*134c0*/  UIMAD UR11, UR4, UR13, UR8 ;  /* 0x0000000d040b72a4 */ /* 0x000fc6000f8e0208 */
[----:B------:R-:W-:Y:S02]  /*134d0*/  UMOV UR8, UR10 ;  /* 0x0000000a00087c82 */ /* 0x000fe40008000000 */
[----:B------:R-:W-:Y:S02]  /*134e0*/  UIMAD.WIDE.U32 UR8, UR4, UR12, UR8 ;  /* 0x0000000c040872a5 */ /* 0x000fe4000f8e0008 */
[----:B------:R-:W1:Y:S02]  /*134f0*/  @P0 LDC R7, c[0x0][0xbf0] ;  /* 0x0002fc00ff070b82 */ /* 0x000e640000000800 */
[----:B------:R-:W-:-:S03]  /*13500*/  UIADD3 UR4, UR9, UR11, URZ ;  /* 0x0000000b09047290 */ /* 0x000fc6000fffe03f */
[----:B------:R-:W-:Y:S01]  /*13510*/  ULDC.64 UR10, c[0x0][0xae0] ;  /* 0x0002b800000a7ab9 */ /* 0x000fe20000000a00 */
[----:B0-----:R-:W-:-:S04]  /*13520*/  @P0 IMAD.HI.U32 R2, R6, R3, RZ ;  /* 0x0000000306020227 */ /* 0x001fc800078e00ff */
[----:B------:R-:W-:Y:S02]  /*13530*/  IMAD.U32 R3, RZ, RZ, UR9 ;  /* 0x00000009ff037e24 */ /* 0x000fe4000f8e00ff */
        /* <DEDUP_REMOVED lines=13> */
[----:B------:R-:W-:Y:S02]  /*13610*/  IMAD R11, R0, R11, RZ ;  /* 0x0000000b000b7224 */ /* 0x000fe400078e02ff */
        /* <DEDUP_REMOVED lines=13> */
[----:B------:R0:W1:Y:S01]  /*136f0*/  SHFL.IDX PT, R2, R4, RZ, 0x181f ;  /* 0x00181fff04027589 */ /* 0x00006200000e0000 */
[----:B------:R-:W-:Y:S01]  /*13700*/  VIADD R9, R7, 0x80 ;  /* 0x0000008007097836 */ /* 0x000fe20000000000 */
[----:B------:R-:W-:-:S02]  /*13710*/  SHF.R.S32.HI R6, RZ, 0x1f, R7 ;  /* 0x0000001fff067819 */ /* 0x000fc40000011407 */
[----:B------:R0:W2:Y:S01]  /*13720*/  SHFL.IDX PT, R0, R5, RZ, 0x181f ;  /* 0x00181fff05007589 */ /* 0x0000a200000e0000 */
        /* <DEDUP_REMOVED lines=16> */
.L_x_1318:
[----:B------:R-:W-:Y:S05]  /*13830*/  BSYNC B1 ;  /* 0x0000000000017941 */ /* 0x000fea0003800000 */
.L_x_1317:
        /* <DEDUP_REMOVED lines=17> */
.L_x_1320:
[----:B------:R-:W-:Y:S05]  /*13950*/  BSYNC B1 ;  /* 0x0000000000017941 */ /* 0x000fea0003800000 */
.L_x_1319:
        /* <DEDUP_REMOVED lines=17> */
.L_x_1322:
[----:B------:R-:W-:Y:S05]  /*13a70*/  BSYNC B1 ;  /* 0x0000000000017941 */ /* 0x000fea0003800000 */
.L_x_1321:
        /* <DEDUP_REMOVED lines=18> */
.L_x_1311:
[----:B------:R-:W-:Y:S05]  /*13ba0*/  BSYNC B0 ;  /* 0x0000000000007941 */ /* 0x000fea0003800000 */
.L_x_1301:
[----:B------:R-:W-:Y:S02]  /*13bb0*/  ULDC UR4, c[0x0][0xc3c] ;  /* 0x00030f0000047ab9 */ /* 0x000fe40000000800 */
[----:B------:R-:W-:-:S06]  /*13bc0*/  UISETP.GE.AND UP0, UPT, UR7, UR4, UPT ;  /* 0x000000040700728c */ /* 0x000fcc000bf06270 */
[----:B------:R-:W-:-:S13]  /*13bd0*/  PLOP3.LUT P0, PT, PT, PT, UP0, 0x80, 0x0 ;  /* 0x000000000000781c */ /* 0x000fda0003f0f008 */
[----:B------:R-:W-:Y:S05]  /*13be0*/  @!P0 BRA `(.L_x_1323) ;  /* 0xfffffed000d48947 */ /* 0x000fea000383ffff */
[----:B------:R-:W-:Y:S05]  /*13bf0*/  EXIT ;  /* 0x000000000000794d */ /* 0x000fea0003800000 */
.L_x_1210:
        /* <DEDUP_REMOVED lines=13> */
[----:B------:R-:W1:Y:S01]  /*13cd0*/  LDS.128 R24, [UR4+0x308d0] ;  /* 0x0308d004ff187984 */ /* 0x000e620008000c00 */
[----:B------:R-:W-:Y:S06]  /*13ce0*/  BAR.ARV 0x4, 0x180 ;  /* 0x0106000000007b1d */ /* 0x000fec0000002000 */
[----:B------:R-:W-:Y:S05]  /*13cf0*/  BRA `(.L_x_1325) ;  /* 0x0000000c00907947 */ /* 0x000fea0003800000 */
.L_x_1324:
        /* <DEDUP_REMOVED lines=43> */
.L_x_1328:
        /* <DEDUP_REMOVED lines=35> */
.L_x_1326:
        /* <DEDUP_REMOVED lines=9> */
[----:B0-----:R-:W-:-:S07]  /*14270*/  ISETP.NE.AND P1, PT, R9, 0x1, PT ;  /* 0x000000010900780c */ /* 0x001fce0003f25270 */
[----:B-1----:R-:W-:Y:S06]  /*14280*/  @!P0 BRA `(.L_x_1329) ;  /* 0x0000000000088947 */ /* 0x002fec0003800000 */
[----:B------:R-:W-:-:S06]  /*14290*/  VIADD R24, R27, 0xffffffff ;  /* 0xffffffff1b187836 */ /* 0x000fcc0000000000 */
[----:B------:R0:W1:Y:S02]  /*142a0*/  SHFL.IDX PT, R24, R5, R24, 0x1f ;  /* 0x00001f1805187589 */ /* 0x00006400000e0000 */
.L_x_1329:
[----:B-1----:R-:W-:Y:S02]  /*142b0*/  IMAD R24, R24, UR5, R3 ;  /* 0x0000000518187c24 */ /* 0x002fe4000f8e0203 */
[----:B------:R-:W-:-:S03]  /*142c0*/  VIADD R27, R27, UR4 ;  /* 0x000000041b1b7c36 */ /* 0x000fc60008000000 */
[----:B0-----:R-:W-:Y:S01]  /*142d0*/  IADD3 R5, -R24, UR6, RZ ;  /* 0x0000000618057c10 */ /* 0x001fe2000fffe1ff */
[----:B------:R-:W-:Y:S06]  /*142e0*/  @!P1 BRA `(.L_x_1330) ;  /* 0x0000000000e89947 */ /* 0x000fec0003800000 */
[-C--:B--2---:R-:W-:Y:S02]  /*142f0*/  IABS R12, R6.reuse ;  /* 0x00000006000c7213 */ /* 0x084fe40000000000 */
[----:B------:R-:W-:Y:S02]  /*14300*/  IABS R4, R9 ;  /* 0x0000000900047213 */ /* 0x000fe40000000000 */
[----:B------:R-:W0:Y:S01]  /*14310*/  I2F.RP R8, R12 ;  /* 0x0000000c00087306 */ /* 0x000e220000209400 */
[----:B------:R-:W-:-:S07]  /*14320*/  IABS R13, R6 ;  /* 0x00000006000d7213 */ /* 0x000fce0000000000 */
[----:B------:R-:W1:Y:S08]  /*14330*/  I2F.RP R10, R4 ;  /* 0x00000004000a7306 */ /* 0x000e700000209400 */
[----:B0-----:R-:W0:Y:S08]  /*14340*/  MUFU.RCP R8, R8 ;  /* 0x0000000800087308 */ /* 0x001e300000001000 */
[----:B-1----:R-:W-:Y:S01]  /*14350*/  MUFU.RCP R10, R10 ;  /* 0x0000000a000a7308 */ /* 0x002fe20000001000 */
[----:B0-----:R-:W-:Y:S01]  /*14360*/  VIADD R2, R8, 0xffffffe ;  /* 0x0ffffffe08027836 */ /* 0x001fe20000000000 */
[----:B------:R-:W-:-:S06]  /*14370*/  IABS R8, R5 ;  /* 0x0000000500087213 */ /* 0x000fcc0000000000 */
[----:B------:R0:W1:Y:S02]  /*14380*/  F2I.FTZ.U32.TRUNC.NTZ R3, R2 ;  /* 0x0000000200037305 */ /* 0x000064000021f000 */
[----:B0-----:R-:W-:Y:S02]  /*14390*/  IMAD.MOV.U32 R2, RZ, RZ, RZ ;  /* 0x000000ffff027224 */ /* 0x001fe400078e00ff */
[----:B-1----:R-:W-:-:S04]  /*143a0*/  IMAD.MOV R11, RZ, RZ, -R3 ;  /* 0x000000ffff0b7224 */ /* 0x002fc800078e0a03 */
[----:B------:R-:W-:-:S04]  /*143b0*/  IMAD R11, R11, R12, RZ ;  /* 0x0000000c0b0b7224 */ /* 0x000fc800078e02ff */
[----:B------:R-:W-:-:S04]  /*143c0*/  IMAD.HI.U32 R3, R3, R11, R2 ;  /* 0x0000000b03037227 */ /* 0x000fc800078e0002 */
[----:B------:R-:W-:Y:S02]  /*143d0*/  IMAD.MOV R11, RZ, RZ, -R13 ;  /* 0x000000ffff0b7224 */ /* 0x000fe400078e0a0d */
[----:B------:R-:W-:-:S04]  /*143e0*/  IMAD.HI.U32 R2, R3, R8, RZ ;  /* 0x0000000803027227 */ /* 0x000fc800078e00ff */
[----:B------:R-:W-:Y:S01]  /*143f0*/  IMAD R3, R2, R11, R8 ;  /* 0x0000000b02037224 */ /* 0x000fe200078e0208 */
[----:B------:R-:W-:Y:S01]  /*14400*/  LOP3.LUT R8, R5, R6, RZ, 0x3c, !PT ;  /* 0x0000000605087212 */ /* 0x000fe200078e3cff */
[----:B------:R-:W-:-:S03]  /*14410*/  VIADD R11, R10, 0xffffffe ;  /* 0x0ffffffe0a0b7836 */ /* 0x000fc60000000000 */
[----:B------:R-:W-:Y:S02]  /*14420*/  ISETP.GT.U32.AND P1, PT, R12, R3, PT ;  /* 0x000000030c00720c */ /* 0x000fe40003f24070 */
[----:B------:R-:W-:-:S11]  /*14430*/  ISETP.GE.AND P2, PT, R8, RZ, PT ;  /* 0x000000ff0800720c */ /* 0x000fd60003f46270 */
[----:B------:R-:W-:Y:S02]  /*14440*/  @!P1 IMAD.IADD R3, R3, 0x1, -R12 ;  /* 0x0000000103039824 */ /* 0x000fe400078e0a0c */
[----:B------:R-:W-:Y:S01]  /*14450*/  @!P1 VIADD R2, R2, 0x1 ;  /* 0x0000000102029836 */ /* 0x000fe20000000000 */
[----:B------:R-:W-:Y:S02]  /*14460*/  ISETP.NE.AND P1, PT, R6, RZ, PT ;  /* 0x000000ff0600720c */ /* 0x000fe40003f25270 */
[----:B------:R-:W-:Y:S02]  /*14470*/  ISETP.GE.U32.AND P0, PT, R3, R12, PT ;  /* 0x0000000c0300720c */ /* 0x000fe40003f06070 */
[----:B------:R-:W0:Y:S11]  /*14480*/  F2I.FTZ.U32.TRUNC.NTZ R3, R11 ;  /* 0x0000000b00037305 */ /* 0x000e36000021f000 */
[----:B------:R-:W-:-:S04]  /*14490*/  @P0 VIADD R2, R2, 0x1 ;  /* 0x0000000102020836 */ /* 0x000fc80000000000 */
[----:B------:R-:W-:Y:S01]  /*144a0*/  IMAD.MOV.U32 R10, RZ, RZ, R2 ;  /* 0x000000ffff0a7224 */ /* 0x000fe200078e0002 */
[----:B------:R-:W-:Y:S01]  /*144b0*/  IABS R2, R9 ;  /* 0x0000000900027213 */ /* 0x000fe20000000000 */
[----:B0-----:R-:W-:Y:S02]  /*144c0*/  IMAD.MOV R13, RZ, RZ, -R3 ;  /* 0x000000ffff0d7224 */ /* 0x001fe400078e0a03 */
[----:B------:R-:W-:Y:S01]  /*144d0*/  @!P2 IMAD.MOV R10, RZ, RZ, -R10 ;  /* 0x000000ffff0aa224 */ /* 0x000fe200078e0a0a */
[----:B------:R-:W-:Y:S01]  /*144e0*/  @!P1 LOP3.LUT R10, RZ, R6, RZ, 0x33, !PT ;  /* 0x00000006ff0a9212 */ /* 0x000fe200078e33ff */
[----:B------:R-:W-:Y:S02]  /*144f0*/  IMAD.MOV R12, RZ, RZ, -R2 ;  /* 0x000000ffff0c7224 */ /* 0x000fe400078e0a02 */
[----:B------:R-:W-:Y:S01]  /*14500*/  IMAD R11, R13, R4, RZ ;  /* 0x000000040d0b7224 */ /* 0x000fe200078e02ff */
[----:B------:R-:W-:Y:S01]  /*14510*/  IABS R8, R10 ;  /* 0x0000000a00087213 */ /* 0x000fe20000000000 */
[----:B------:R-:W-:-:S04]  /*14520*/  IMAD.MOV.U32 R2, RZ, RZ, RZ ;  /* 0x000000ffff027224 */ /* 0x000fc800078e00ff */
[----:B------:R-:W-:-:S04]  /*14530*/  IMAD.HI.U32 R2, R3, R11, R2 ;  /* 0x0000000b03027227 */ /* 0x000fc800078e0002 */
[----:B------:R-:W-:Y:S02]  /*14540*/  IMAD.MOV.U32 R3, RZ, RZ, R8 ;  /* 0x000000ffff037224 */ /* 0x000fe400078e0008 */
[----:B------:R-:W-:Y:S02]  /*14550*/  IMAD.MOV.U32 R8, RZ, RZ, R12 ;  /* 0x000000ffff087224 */ /* 0x000fe400078e000c */
[----:B------:R-:W-:-:S04]  /*14560*/  IMAD.HI.U32 R2, R2, R3, RZ ;  /* 0x0000000302027227 */ /* 0x000fc800078e00ff */
[----:B------:R-:W-:-:S05]  /*14570*/  IMAD R3, R2, R8, R3 ;  /* 0x0000000802037224 */ /* 0x000fca00078e0203 */
[----:B------:R-:W-:-:S13]  /*14580*/  ISETP.GT.U32.AND P1, PT, R4, R3, PT ;  /* 0x000000030400720c */ /* 0x000fda0003f24070 */
[----:B------:R-:W-:Y:S02]  /*14590*/  @!P1 IMAD.IADD R3, R3, 0x1, -R4 ;  /* 0x0000000103039824 */ /* 0x000fe400078e0a04 */
[----:B------:R-:W-:Y:S01]  /*145a0*/  @!P1 VIADD R2, R2, 0x1 ;  /* 0x0000000102029836 */ /* 0x000fe20000000000 */
[----:B------:R-:W-:Y:S02]  /*145b0*/  ISETP.NE.AND P1, PT, R9, RZ, PT ;  /* 0x000000ff0900720c */ /* 0x000fe40003f25270 */
[----:B------:R-:W-:Y:S02]  /*145c0*/  ISETP.GE.U32.AND P0, PT, R3, R4, PT ;  /* 0x000000040300720c */ /* 0x000fe40003f06070 */
[----:B------:R-:W-:-:S04]  /*145d0*/  LOP3.LUT R3, R10, R9, RZ, 0x3c, !PT ;  /* 0x000000090a037212 */ /* 0x000fc800078e3cff */
[----:B------:R-:W-:Y:S01]  /*145e0*/  ISETP.GE.AND P2, PT, R3, RZ, PT ;  /* 0x000000ff0300720c */ /* 0x000fe20003f46270 */
[----:B------:R-:W-:-:S06]  /*145f0*/  IMAD.MOV R3, RZ, RZ, -R10 ;  /* 0x000000ffff037224 */ /* 0x000fcc00078e0a0a */
[----:B------:R-:W-:-:S06]  /*14600*/  @P0 VIADD R2, R2, 0x1 ;  /* 0x0000000102020836 */ /* 0x000fcc0000000000 */
[----:B------:R-:W-:Y:S01]  /*14610*/  @!P2 IMAD.MOV R2, RZ, RZ, -R2 ;  /* 0x000000ffff02a224 */ /* 0x000fe200078e0a02 */
[----:B------:R-:W-:-:S05]  /*14620*/  @!P1 LOP3.LUT R2, RZ, R9, RZ, 0x33, !PT ;  /* 0x00000009ff029212 */ /* 0x000fca00078e33ff */
[----:B------:R-:W-:-:S04]  /*14630*/  IMAD.MOV R26, RZ, RZ, -R2 ;  /* 0x000000ffff1a7224 */ /* 0x000fc800078e0a02 */
[C---:B------:R-:W-:Y:S02]  /*14640*/  IMAD R26, R9.reuse, R26, R10 ;  /* 0x0000001a091a7224 */ /* 0x040fe400078e020a */
[----:B------:R-:W-:Y:S02]  /*14650*/  IMAD R9, R9, 0x1000000, R2 ;  /* 0x0100000009097824 */ /* 0x000fe400078e0202 */
[----:B------:R-:W-:Y:S02]  /*14660*/  IMAD R2, R6, R3, R5 ;  /* 0x0000000306027224 */ /* 0x000fe400078e0205 */
[----:B------:R-:W-:Y:S01]  /*14670*/  IMAD R26, R26, 0x10000, R9 ;  /* 0x000100001a1a7824 */ /* 0x000fe200078e0209 */
[----:B------:R-:W-:Y:S06]  /*14680*/  BRA `(.L_x_1331) ;  /* 0x0000000000f47947 */ /* 0x000fec0003800000 */
.L_x_1330:
[----:B------:R-:W0:Y:S02]  /*14690*/  LDC.64 R2, c[0x0][0xc90] ;  /* 0x00032400ff027b82 */ /* 0x000e240000000a00 */
[----:B0-----:R-:W-:-:S05]  /*146a0*/  IMAD.WIDE R2, R27, 0x4, R2 ;  /* 0x000000041b027825 */ /* 0x001fca00078e0202 */
[----:B------:R0:W2:Y:S01]  /*146b0*/  LDG.E R13, desc[UR36][R2.64] ;  /* 0x00000024020d7981 */ /* 0x0000a2000c1e1900 */
[----:B------:R-:W-:Y:S01]  /*146c0*/  IABS R15, R5 ;  /* 0x00000005000f7213 */ /* 0x000fe20000000000 */
[----:B0-----:R-:W-:Y:S02]  /*146d0*/  IMAD.MOV.U32 R2, RZ, RZ, RZ ;  /* 0x000000ffff027224 */ /* 0x001fe400078e00ff */
[----:B--2---:R-:W-:-:S05]  /*146e0*/  IMAD R4, R6, R13, RZ ;  /* 0x0000000d06047224 */ /* 0x004fca00078e02ff */
[-C--:B------:R-:W-:Y:S02]  /*146f0*/  IABS R10, R4.reuse ;  /* 0x00000004000a7213 */ /* 0x080fe40000000000 */
[----:B------:R-:W-:Y:S02]  /*14700*/  IABS R12, R4 ;  /* 0x00000004000c7213 */ /* 0x000fe40000000000 */
[----:B------:R-:W0:Y:S08]  /*14710*/  I2F.RP R8, R10 ;  /* 0x0000000a00087306 */ /* 0x000e300000209400 */
[----:B0-----:R-:W0:Y:S02]  /*14720*/  MUFU.RCP R8, R8 ;  /* 0x0000000800087308 */ /* 0x001e240000001000 */
[----:B0-----:R-:W-:-:S06]  /*14730*/  VIADD R9, R8, 0xffffffe ;  /* 0x0ffffffe08097836 */ /* 0x001fcc0000000000 */
[----:B------:R-:W0:Y:S02]  /*14740*/  F2I.FTZ.U32.TRUNC.NTZ R3, R9 ;  /* 0x0000000900037305 */ /* 0x000e24000021f000 */
[----:B0-----:R-:W-:-:S04]  /*14750*/  IMAD.MOV R11, RZ, RZ, -R3 ;  /* 0x000000ffff0b7224 */ /* 0x001fc800078e0a03 */
[----:B------:R-:W-:-:S04]  /*14760*/  IMAD R11, R11, R10, RZ ;  /* 0x0000000a0b0b7224 */ /* 0x000fc800078e02ff */
[----:B------:R-:W-:-:S04]  /*14770*/  IMAD.HI.U32 R2, R3, R11, R2 ;  /* 0x0000000b03027227 */ /* 0x000fc800078e0002 */
[----:B------:R-:W-:Y:S02]  /*14780*/  IMAD.MOV R3, RZ, RZ, -R12 ;  /* 0x000000ffff037224 */ /* 0x000fe400078e0a0c */
        /* <DEDUP_REMOVED lines=8> */
[----:B------:R-:W-:-:S07]  /*14810*/  ISETP.GE.AND P2, PT, R3, RZ, PT ;  /* 0x000000ff0300720c */ /* 0x000fce0003f46270 */
[----:B------:R-:W-:-:S06]  /*14820*/  @P0 VIADD R2, R2, 0x1 ;  /* 0x0000000102020836 */ /* 0x000fcc0000000000 */
[----:B------:R-:W-:Y:S01]  /*14830*/  @!P2 IMAD.MOV R2, RZ, RZ, -R2 ;  /* 0x000000ffff02a224 */ /* 0x000fe200078e0a02 */
[----:B------:R-:W-:-:S05]  /*14840*/  @!P1 LOP3.LUT R2, RZ, R4, RZ, 0x33, !PT ;  /* 0x00000004ff029212 */ /* 0x000fca00078e33ff */
[----:B------:R-:W-:Y:S02]  /*14850*/  IMAD R11, R13, R2, RZ ;  /* 0x000000020d0b7224 */ /* 0x000fe400078e02ff */
[----:B------:R-:W-:Y:S02]  /*14860*/  IMAD.MOV R2, RZ, RZ, -R2 ;  /* 0x000000ffff027224 */ /* 0x000fe400078e0a02 */
[----:B------:R-:W-:Y:S02]  /*14870*/  IMAD.MOV R3, RZ, RZ, -R11 ;  /* 0x000000ffff037224 */ /* 0x000fe400078e0a0b */
[----:B------:R-:W-:Y:S02]  /*14880*/  IMAD R4, R4, R2, R5 ;  /* 0x0000000204047224 */ /* 0x000fe400078e0205 */
[----:B------:R-:W-:Y:S01]  /*14890*/  IMAD.MOV.U32 R2, RZ, RZ, RZ ;  /* 0x000000ffff027224 */ /* 0x000fe200078e00ff */
[----:B------:R-:W-:-:S04]  /*148a0*/  VIADDMNMX R13, R3, UR5, R13, PT ;  /* 0x00000005030d7c46 */ /* 0x000fc8000b80010d */
[-C--:B------:R-:W-:Y:S01]  /*148b0*/  IABS R10, R13.reuse ;  /* 0x0000000d000a7213 */ /* 0x080fe20000000000 */
[----:B------:R-:W-:Y:S01]  /*148c0*/  IMAD.MOV R26, RZ, RZ, -R13 ;  /* 0x000000ffff1a7224 */ /* 0x000fe200078e0a0d */
[----:B------:R-:W-:Y:S02]  /*148d0*/  IABS R12, R13 ;  /* 0x0000000d000c7213 */ /* 0x000fe40000000000 */
[----:B------:R-:W0:Y:S08]  /*148e0*/  I2F.RP R8, R10 ;  /* 0x0000000a00087306 */ /* 0x000e300000209400 */
[----:B0-----:R-:W0:Y:S02]  /*148f0*/  MUFU.RCP R8, R8 ;  /* 0x0000000800087308 */ /* 0x001e240000001000 */
[----:B0-----:R-:W-:-:S06]  /*14900*/  VIADD R3, R8, 0xffffffe ;  /* 0x0ffffffe08037836 */ /* 0x001fcc0000000000 */
[----:B------:R-:W0:Y:S02]  /*14910*/  F2I.FTZ.U32.TRUNC.NTZ R3, R3 ;  /* 0x0000000300037305 */ /* 0x000e24000021f000 */
[----:B0-----:R-:W-:-:S04]  /*14920*/  IMAD.MOV R9, RZ, RZ, -R3 ;  /* 0x000000ffff097224 */ /* 0x001fc800078e0a03 */
[----:B------:R-:W-:Y:S01]  /*14930*/  IMAD.MOV.U32 R5, RZ, RZ, R9 ;  /* 0x000000ffff057224 */ /* 0x000fe200078e0009 */
[----:B------:R-:W-:-:S03]  /*14940*/  IABS R9, R4 ;  /* 0x0000000400097213 */ /* 0x000fc60000000000 */
        /* <DEDUP_REMOVED lines=11> */
[----:B------:R-:W-:Y:S02]  /*14a00*/  ISETP.GE.AND P2, PT, R3, RZ, PT ;  /* 0x000000ff0300720c */ /* 0x000fe40003f46270 */
[----:B------:R-:W-:-:S05]  /*14a10*/  IADD3 R3, R11, 0x1000000, R4 ;  /* 0x010000000b037810 */ /* 0x000fca0007ffe004 */
[----:B------:R-:W-:-:S06]  /*14a20*/  @P0 VIADD R2, R2, 0x1 ;  /* 0x0000000102020836 */ /* 0x000fcc0000000000 */
[----:B------:R-:W-:Y:S01]  /*14a30*/  @!P2 IMAD.MOV R2, RZ, RZ, -R2 ;  /* 0x000000ffff02a224 */ /* 0x000fe200078e0a02 */
[----:B------:R-:W-:-:S05]  /*14a40*/  @!P1 LOP3.LUT R2, RZ, R13, RZ, 0x33, !PT ;  /* 0x0000000dff029212 */ /* 0x000fca00078e33ff */
[----:B------:R-:W-:-:S07]  /*14a50*/  IMAD R26, R2, R26, R3 ;  /* 0x0000001a021a7224 */ /* 0x000fce00078e0203 */
.L_x_1331:
[----:B------:R-:W-:-:S05]  /*14a60*/  LOP3.LUT R25, RZ, R2, RZ, 0x33, !PT ;  /* 0x00000002ff197212 */ /* 0x000fca00078e33ff */
[----:B------:R-:W-:Y:S01]  /*14a70*/  IMAD.IADD R25, R6, 0x1, R25 ;  /* 0x0000000106197824 */ /* 0x000fe200078e0219 */
[----:B------:R-:W-:Y:S06]  /*14a80*/  BRA `(.L_x_1332) ;  /* 0x0000000000147947 */ /* 0x000fec0003800000 */
.L_x_1327:
[----:B------:R-:W-:Y:S01]  /*14a90*/  ULDC UR4, c[0x0][0xc3c] ;  /* 0x00030f0000047ab9 */ /* 0x000fe20000000800 */
[----:B------:R-:W-:Y:S02]  /*14aa0*/  IMAD.MOV.U32 R25, RZ, RZ, RZ ;  /* 0x000000ffff197224 */ /* 0x000fe400078e00ff */
[----:B------:R-:W-:Y:S02]  /*14ab0*/  IMAD.U32 R24, RZ, RZ, UR6 ;  /* 0x00000006ff187e24 */ /* 0x000fe4000f8e00ff */
[----:B------:R-:W-:Y:S02]  /*14ac0*/  IMAD.MOV.U32 R26, RZ, RZ, RZ ;  /* 0x000000ffff1a7224 */ /* 0x000fe400078e00ff */
[----:B------:R-:W-:-:S07]  /*14ad0*/  IMAD.U32 R27, RZ, RZ, UR4 ;  /* 0x00000004ff1b7e24 */ /* 0x000fce000f8e00ff */
.L_x_1332:
[----:B------:R-:W-:-:S13]  /*14ae0*/  ISETP.NE.AND P0, PT, R7, RZ, PT ;  /* 0x000000ff0700720c */ /* 0x000fda0003f05270 */
[----:B------:R-:W0:Y:S01]  /*14af0*/  @!P0 S2R R3, SR_CgaCtaId ;  /* 0x0000000000038919 */ /* 0x000e220000008800 */
[----:B------:R-:W-:-:S04]  /*14b00*/  @!P0 MOV R2, 0x400 ;  /* 0x0000040000028802 */ /* 0x000fc80000000f00 */
[----:B0-----:R-:W-:-:S05]  /*14b10*/  @!P0 LEA R2, R3, R2, 0x18 ;  /* 0x0000000203028211 */ /* 0x001fca00078ec0ff */
[----:B------:R0:W-:Y:S01]  /*14b20*/  @!P0 STS.128 [R2+0x308d0], R24 ;  /* 0x0308d01802008388 */ /* 0x0001e20000000c00 */
[----:B------:R-:W-:Y:S06]  /*14b30*/  BAR.ARV 0x5, 0x180 ;  /* 0x0146000000007b1d */ /* 0x000fec0000002000 */
.L_x_1325:
[----:B------:R2:W-:Y:S01]  /*14b40*/  STL [R1+0x1c], RZ ;  /* 0x00001cff01007387 */ /* 0x0005e20000100800 */
[----:B------:R-:W-:Y:S01]  /*14b50*/  ULDC UR4, c[0x0][0xc3c] ;  /* 0x00030f0000047ab9 */ /* 0x000fe20000000800 */
[----:B------:R-:W-:Y:S01]  /*14b60*/  IMAD.MOV.U32 R28, RZ, RZ, 0x1 ;  /* 0x00000001ff1c7424 */ /* 0x000fe200078e00ff */
[----:B-1----:R-:W-:Y:S01]  /*14b70*/  ISETP.GE.AND P0, PT, R27, UR4, PT ;  /* 0x000000041b007c0c */ /* 0x002fe2000bf06270 */
[----:B------:R-:W-:-:S12]  /*14b80*/  IMAD.MOV.U32 R23, RZ, RZ, RZ ;  /* 0x000000ffff177224 */ /* 0x000fd800078e00ff */
[----:B--2---:R-:W-:Y:S05]  /*14b90*/  @P0 BRA `(.L_x_1333) ;  /* 0x0000005000a80947 */ /* 0x004fea0003800000 */
[----:B0-----:R-:W2:Y:S01]  /*14ba0*/  LDL R2, [R1+0x20] ;  /* 0x0000200001027983 */ /* 0x001ea20000100800 */
        /* <DEDUP_REMOVED lines=23> */
.L_x_1406:
[----:B------:R-:W-:Y:S05]  /*14d20*/  YIELD ;  /* 0x0000000000007946 */ /* 0x000fea0003800000 */
[----:B------:R-:W-:Y:S01]  /*14d30*/  ULDC.64 UR4, c[0x0][0xa28] ;  /* 0x00028a0000047ab9 */ /* 0x000fe20000000a00 */
[----:B------:R-:W-:Y:S01]  /*14d40*/  IMAD.MOV.U32 R19, RZ, RZ, RZ ;  /* 0x000000ffff137224 */ /* 0x000fe200078e00ff */
[----:B------:R-:W-:-:S04]  /*14d50*/  ISETP.NE.U32.AND P0, PT, RZ, UR4, PT ;  /* 0x00000004ff007c0c */ /* 0x000fc8000bf05070 */
[----:B------:R-:W-:Y:S01]  /*14d60*/  ISETP.NE.AND.EX P0, PT, RZ, UR5, PT, P0 ;  /* 0x00000005ff007c0c */ /* 0x000fe2000bf05300 */
[----:B------:R-:W-:-:S12]  /*14d70*/  ULDC.64 UR4, c[0x0][0xa18] ;  /* 0x0002860000047ab9 */ /* 0x000fd80000000a00 */
[----:B0-----:R-:W0:Y:S02]  /*14d80*/  @P0 LDC.64 R2, c[0x0][0xa28] ;  /* 0x00028a00ff020b82 */ /* 0x001e240000000a00 */
[----:B0-----:R-:W-:-:S05]  /*14d90*/  @P0 IMAD.WIDE R2, R27, 0x4, R2 ;  /* 0x000000041b020825 */ /* 0x001fca00078e0202 */
[----:B--2---:R0:W2:Y:S01]  /*14da0*/  @P0 LDG.E R19, desc[UR36][R2.64] ;  /* 0x0000002402130981 */ /* 0x0040a2000c1e1900 */
[----:B------:R-:W-:Y:S01]  /*14db0*/  ISETP.NE.U32.AND P0, PT, RZ, UR4, PT ;  /* 0x00000004ff007c0c */ /* 0x000fe2000bf05070 */
[----:B------:R-:W-:Y:S01]  /*14dc0*/  IMAD.MOV.U32 R35, RZ, RZ, RZ ;  /* 0x000000ffff237224 */ /* 0x000fe200078e00ff */
[----:B------:R-:W-:Y:S02]  /*14dd0*/  LOP3.LUT R16, R16, 0xffffff7f, RZ, 0xc0, !PT ;  /* 0xffffff7f10107812 */ /* 0x000fe400078ec0ff */
[----:B------:R-:W-:Y:S01]  /*14de0*/  ISETP.NE.AND.EX P1, PT, RZ, UR5, PT, P0 ;  /* 0x00000005ff007c0c */ /* 0x000fe2000bf25300 */
[----:B------:R-:W-:Y:S02]  /*14df0*/  ULDC.64 UR4, c[0x0][0xa00] ;  /* 0x0002800000047ab9 */ /* 0x000fe40000000a00 */
[----:B------:R-:W-:Y:S01]  /*14e00*/  ISETP.NE.U32.AND P0, PT, RZ, UR4, PT ;  /* 0x00000004ff007c0c */ /* 0x000fe2000bf05070 */
[----:B0-----:R-:W0:Y:S03]  /*14e10*/  LDC.64 R2, c[0x0][0xa00] ;  /* 0x00028000ff027b82 */ /* 0x001e260000000a00 */
[----:B------:R-:W-:Y:S01]  /*14e20*/  ISETP.NE.AND.EX P2, PT, RZ, UR5, PT, P0 ;  /* 0x00000005ff007c0c */ /* 0x000fe2000bf45300 */
[----:B------:R-:W-:-:S05]  /*14e30*/  ULDC.64 UR4, c[0x0][0x418] ;  /* 0x0001060000047ab9 */ /* 0x000fca0000000a00 */
[----:B------:R-:W1:Y:S07]  /*14e40*/  @P1 LDC.64 R4, c[0x0][0xa18] ;  /* 0x00028600ff041b82 */ /* 0x000e6e0000000a00 */
[----:B------:R-:W-:Y:S01]  /*14e50*/  @P2 LOP3.LUT R16, R16, 0x80, RZ, 0xfc, !PT ;  /* 0x0000008010102812 */ /* 0x000fe200078efcff */
[----:B0-----:R-:W-:-:S05]  /*14e60*/  IMAD.WIDE R2, R27, 0x4, R2 ;  /* 0x000000041b027825 */ /* 0x001fca00078e0202 */
[----:B------:R0:W5:Y:S01]  /*14e70*/  @P2 LDG.E R35, desc[UR36][R2.64] ;  /* 0x0000002402232981 */ /* 0x000162000c1e1900 */
[----:B-1----:R-:W-:-:S05]  /*14e80*/  @P1 IMAD.WIDE R4, R27, 0x4, R4 ;  /* 0x000000041b041825 */ /* 0x002fca00078e0204 */
[----:B------:R0:W5:Y:S01]  /*14e90*/  @P1 LDG.E R29, desc[UR36][R4.64] ;  /* 0x00000024041d1981 */ /* 0x000162000c1e1900 */
[----:B------:R-:W-:-:S03]  /*14ea0*/  UISETP.NE.U32.AND UP0, UPT, UR4, URZ, UPT ;  /* 0x0000003f0400728c */ /* 0x000fc6000bf05070 */
[----:B------:R-:W-:Y:S01]  /*14eb0*/  ULDC UR4, c[0x0][0x424] ;  /* 0x0001090000047ab9 */ /* 0x000fe20000000800 */
[----:B------:R-:W-:-:S03]  /*14ec0*/  UISETP.NE.AND.EX UP0, UPT, UR5, URZ, UPT, UP0 ;  /* 0x0000003f0500728c */ /* 0x000fc6000bf05300 */
[----:B------:R-:W-:Y:S01]  /*14ed0*/  ULDC UR5, c[0x0][0x2f0] ;  /* 0x0000bc0000057ab9 */ /* 0x000fe20000000800 */
[----:B------:R-:W-:-:S04]  /*14ee0*/  USEL UR4, UR4, 0x1, UP0 ;  /* 0x0000000104047887 */ /* 0x000fc80008000000 */
[----:B------:R-:W-:-:S06]  /*14ef0*/  UIMAD UR4, UR4, UR5, URZ ;  /* 0x00000005040472a4 */ /* 0x000fcc000f8e023f */
[----:B------:R-:W-:Y:S01]  /*14f00*/  IMAD.U32 R37, RZ, RZ, UR4 ;  /* 0x00000004ff257e24 */ /* 0x000fe2000f8e00ff */
[----:B--2---:R0:W-:Y:S01]  /*14f10*/  STL [R1+0x4], R19 ;  /* 0x0000041301007387 */ /* 0x0041e20000100800 */
[----:B------:R-:W-:Y:S05]  /*14f20*/  @P1 BRA `(.L_x_1334) ;  /* 0x0000000000181947 */ /* 0x000fea0003800000 */
[----:B------:R-:W-:Y:S02]  /*14f30*/  ULDC UR4, c[0x0][0x288] ;  /* 0x0000a20000047ab9 */ /* 0x000fe40000000800 */
[----:B-----5:R-:W-:Y:S01]  /*14f40*/  IMAD.U32 R29, RZ, RZ, UR4 ;  /* 0x00000004ff1d7e24 */ /* 0x020fe2000f8e00ff */
[----:B------:R-:W-:Y:S06]  /*14f50*/  @!P2 BRA `(.L_x_1334) ;  /* 0x00000000000ca947 */ /* 0x000fec0003800000 */
[----:B------:R-:W2:Y:S04]  /*14f60*/  LDG.E R0, desc[UR36][R2.64] ;  /* 0x0000002402007981 */ /* 0x000ea8000c1e1900 */
[----:B------:R-:W2:Y:S02]  /*14f70*/  LDG.E R29, desc[UR36][R2.64+0x4] ;  /* 0x00000424021d7981 */ /* 0x000ea4000c1e1900 */
[----:B--2---:R-:W-:-:S07]  /*14f80*/  IMAD.IADD R29, R29, 0x1, -R0 ;  /* 0x000000011d1d7824 */ /* 0x004fce00078e0a00 */
.L_x_1334:
[----:B------:R-:W-:Y:S02]  /*14f90*/  ULDC.64 UR4, c[0x0][0xa20] ;  /* 0x0002880000047ab9 */ /* 0x000fe40000000a00 */
[----:B------:R-:W-:-:S04]  /*14fa0*/  ISETP.NE.U32.AND P0, PT, RZ, UR4, PT ;  /* 0x00000004ff007c0c */ /* 0x000fc8000bf05070 */
[----:B------:R-:W-:-:S13]  /*14fb0*/  ISETP.NE.AND.EX P0, PT, RZ, UR5, PT, P0 ;  /* 0x00000005ff007c0c */ /* 0x000fda000bf05300 */
[----:B------:R-:W-:Y:S05]  /*14fc0*/  @!P0 BRA `(.L_x_1335) ;  /* 0x0000000000108947 */ /* 0x000fea0003800000 */
[----:B0-----:R-:W0:Y:S02]  /*14fd0*/  LDC.64 R2, c[0x0][0xa20] ;  /* 0x00028800ff027b82 */ /* 0x001e240000000a00 */
[----:B0-----:R-:W-:-:S05]  /*14fe0*/  IMAD.WIDE R2, R27, 0x4, R2 ;  /* 0x000000041b027825 */ /* 0x001fca00078e0202 */
[----:B------:R0:W5:Y:S01]  /*14ff0*/  LDG.E R37, desc[UR36][R2.64] ;  /* 0x0000002402257981 */ /* 0x000162000c1e1900 */
[----:B------:R-:W-:Y:S05]  /*15000*/  BRA `(.L_x_1336) ;  /* 0x0000000000247947 */ /* 0x000fea0003800000 */
.L_x_1335:
[----:B------:R-:W-:Y:S02]  /*15010*/  ULDC.64 UR4, c[0x0][0xa08] ;  /* 0x0002820000047ab9 */ /* 0x000fe40000000a00 */
[----:B------:R-:W-:-:S04]  /*15020*/  ISETP.NE.U32.AND P0, PT, RZ, UR4, PT ;  /* 0x00000004ff007c0c */ /* 0x000fc8000bf05070 */
[----:B------:R-:W-:-:S13]  /*15030*/  ISETP.NE.AND.EX P0, PT, RZ, UR5, PT, P0 ;  /* 0x00000005ff007c0c */ /* 0x000fda000bf05300 */
[----:B------:R-:W-:Y:S05]  /*15040*/  @!P0 BRA `(.L_x_1336) ;  /* 0x0000000000148947 */ /* 0x000fea0003800000 */
[----:B0-----:R-:W0:Y:S02]  /*15050*/  LDC.64 R2, c[0x0][0xa08] ;  /* 0x00028200ff027b82 */ /* 0x001e240000000a00 */
[----:B0-----:R-:W-:-:S05]  /*15060*/  IMAD.WIDE R2, R27, 0x4, R2 ;  /* 0x000000041b027825 */ /* 0x001fca00078e0202 */
[----:B------:R-:W2:Y:S04]  /*15070*/  LDG.E R37, desc[UR36][R2.64] ;  /* 0x0000002402257981 */ /* 0x000ea8000c1e1900 */
[----:B------:R-:W2:Y:S02]  /*15080*/  LDG.E R0, desc[UR36][R2.64+0x4] ;  /* 0x0000042402007981 */ /* 0x000ea4000c1e1900 */
[----:B--2---:R-:W-:-:S07]  /*15090*/  IMAD.IADD R37, R0, 0x1, -R37 ;  /* 0x0000000100257824 */ /* 0x004fce00078e0a25 */
.L_x_1336:
[----:B------:R-:W1:Y:S01]  /*150a0*/  LDC R0, c[0x0][0x448] ;  /* 0x00011200ff007b82 */ /* 0x000e620000000800 */
[----:B------:R-:W-:Y:S01]  /*150b0*/  IMAD.SHL.U32 R25, R25, 0x80, RZ ;  /* 0x0000008019197824 */ /* 0x000fe200078e00ff */
[----:B------:R-:W-:Y:S01]  /*150c0*/  LOP3.LUT R16, R16, 0xffffffbf, RZ, 0xc0, !PT ;  /* 0xffffffbf10107812 */ /* 0x000fe200078ec0ff */
[----:B-----5:R-:W-:-:S05]  /*150d0*/  IMAD.IADD R37, R37, 0x1, -R19 ;  /* 0x0000000125257824 */ /* 0x020fca00078e0a13 */
[----:B0-----:R-:W0:Y:S01]  /*150e0*/  LDC.64 R2, c[0x0][0x9e0] ;  /* 0x00027800ff027b82 */ /* 0x001e220000000a00 */
[----:B-1----:R-:W-:Y:S01]  /*150f0*/  ISETP.NE.AND P2, PT, R0, 0x1, PT ;  /* 0x000000010000780c */ /* 0x002fe20003f45270 */
[----:B------:R-:W-:Y:S01]  /*15100*/  VIADD R0, R25, 0x7f ;  /* 0x0000007f19007836 */ /* 0x000fe20000000000 */
[----:B0-----:R-:W-:-:S11]  /*15110*/  ISETP.GE.AND P1, PT, R3, 0x1, PT ;  /* 0x000000010300780c */ /* 0x001fd60003f26270 */
[----:B------:R-:W0:Y:S01]  /*15120*/  @P2 LDC R5, c[0x0][0x44c] ;  /* 0x00011300ff052b82 */ /* 0x000e220000000800 */
[----:B------:R-:W-:-:S07]  /*15130*/  @P2 LOP3.LUT R16, R16, 0x40, RZ, 0xfc, !PT ;  /* 0x0000004010102812 */ /* 0x000fce00078efcff */
[----:B------:R-:W1:Y:S01]  /*15140*/  @P2 LDC R7, c[0x0][0x450] ;  /* 0x00011400ff072b82 */ /* 0x000e620000000800 */
[----:B0-----:R-:W-:Y:S01]  /*15150*/  @P2 IMAD.HI.U32 R4, R0, R5, RZ ;  /* 0x0000000500042227 */ /* 0x001fe200078e00ff */
[----:B------:R-:W-:-:S04]  /*15160*/  IADD3 R5, R37, 0x1, -R29 ;  /* 0x0000000125057810 */ /* 0x000fc80007ffe81d */
[----:B-1----:R-:W-:-:S05]  /*15170*/  @P2 SHF.R.U32.HI R0, RZ, R7, R4 ;  /* 0x00000007ff002219 */ /* 0x002fca0000011604 */
[----:B------:R-:W-:-:S04]  /*15180*/  IMAD.IADD R7, R5, 0x1, R0 ;  /* 0x0000000105077824 */ /* 0x000fc800078e0200 */
[----:B------:R-:W-:Y:S01]  /*15190*/  IMAD.IADD R2, R7, 0x1, R2 ;  /* 0x0000000107027824 */ /* 0x000fe200078e0202 */
[----:B------:R-:W-:Y:S06]  /*151a0*/  @!P1 BRA `(.L_x_1337) ;  /* 0x0000000000489947 */ /* 0x000fec0003800000 */
[C---:B------:R-:W-:Y:S01]  /*151b0*/  ISETP.GT.AND P0, PT, R7.reuse, RZ, PT ;  /* 0x000000ff0700720c */ /* 0x040fe20003f04270 */
[----:B------:R-:W-:Y:S01]  /*151c0*/  BSSY B0, `(.L_x_1338) ;  /* 0x000000e000007945 */ /* 0x000fe20003800000 */
[----:B------:R-:W-:-:S11]  /*151d0*/  VIADD R0, R7, 0xffffffff ;  /* 0xffffffff07007836 */ /* 0x000fd60000000000 */
[----:B------:R-:W-:Y:S05]  /*151e0*/  @P0 BRA `(.L_x_1339) ;  /* 0x00000000001c0947 */ /* 0x000fea0003800000 */
[----:B------:R-:W-:Y:S01]  /*151f0*/  ISETP.NE.AND P0, PT, R3, 0x1, PT ;  /* 0x000000010300780c */ /* 0x000fe20003f05270 */
[----:B------:R-:W-:-:S12]  /*15200*/  IMAD.MOV R7, RZ, RZ, -R7 ;  /* 0x000000ffff077224 */ /* 0x000fd800078e0a07 */
[----:B------:R-:W0:Y:S02]  /*15210*/  @P0 LDC.64 R4, c[0x0][0x9e8] ;  /* 0x00027a00ff040b82 */ /* 0x000e240000000a00 */
[----:B0-----:R-:W-:-:S05]  /*15220*/  @P0 IMAD.HI.U32 R4, R7, R4, RZ ;  /* 0x0000000407040227 */ /* 0x001fca00078e00ff */
[----:B------:R-:W-:-:S04]  /*15230*/  @P0 SHF.R.U32.HI R7, RZ, R5, R4 ;  /* 0x00000005ff070219 */ /* 0x000fc80000011604 */
[----:B------:R-:W-:Y:S01]  /*15240*/  LOP3.LUT R0, RZ, R7, RZ, 0x33, !PT ;  /* 0x00000007ff007212 */ /* 0x000fe200078e33ff */
[----:B------:R-:W-:Y:S06]  /*15250*/  BRA `(.L_x_1340) ;  /* 0x0000000000107947 */ /* 0x000fec0003800000 */
.L_x_1339:
[----:B------:R-:W-:-:S13]  /*15260*/  ISETP.NE.AND P0, PT, R3, 0x1, PT ;  /* 0x000000010300780c */ /* 0x000fda0003f05270 */
[----:B------:R-:W0:Y:S02]  /*15270*/  @P0 LDC.64 R4, c[0x0][0x9e8] ;  /* 0x00027a00ff040b82 */ /* 0x000e240000000a00 */
[----:B0-----:R-:W-:-:S05]  /*15280*/  @P0 IMAD.HI.U32 R4, R0, R4, RZ ;  /* 0x0000000400040227 */ /* 0x001fca00078e00ff */
[----:B------:R-:W-:-:S07]  /*15290*/  @P0 SHF.R.U32.HI R0, RZ, R5, R4 ;  /* 0x00000005ff000219 */ /* 0x000fce0000011604 */
.L_x_1340:
[----:B------:R-:W-:Y:S05]  /*152a0*/  BSYNC B0 ;  /* 0x0000000000007941 */ /* 0x000fea0003800000 */
.L_x_1338:
[----:B------:R-:W-:-:S05]  /*152b0*/  IMAD R5, R0, R3, R3 ;  /* 0x0000000300057224 */ /* 0x000fca00078e0203 */
[----:B------:R-:W-:-:S07]  /*152c0*/  VIMNMX R2, R2, R5, PT ;  /* 0x0000000502027248 */ /* 0x000fce0003fe0100 */
.L_x_1337:
[----:B------:R-:W0:Y:S01]  /*152d0*/  @P2 LDC R0, c[0x0][0x44c] ;  /* 0x00011300ff002b82 */ /* 0x000e220000000800 */
[----:B------:R-:W-:Y:S01]  /*152e0*/  VIADD R2, R2, 0x5f ;  /* 0x0000005f02027836 */ /* 0x000fe20000000000 */
[----:B------:R-:W-:Y:S01]  /*152f0*/  ULDC UR4, c[0x0][0x9dc] ;  /* 0x0002770000047ab9 */ /* 0x000fe20000000800 */
[----:B------:R-:W-:Y:S02]  /*15300*/  IMAD.MOV.U32 R4, RZ, RZ, R25 ;  /* 0x000000ffff047224 */ /* 0x000fe400078e0019 */
[----:B------:R-:W-:-:S03]  /*15310*/  IMAD.HI R2, R2, 0x2aaaaaab, RZ ;  /* 0x2aaaaaab02027827 */ /* 0x000fc600078e02ff */
[----:B------:R-:W1:Y:S01]  /*15320*/  @P2 LDC R5, c[0x0][0x450] ;  /* 0x00011400ff052b82 */ /* 0x000e620000000800 */
[----:B0-----:R-:W-:-:S05]  /*15330*/  @P2 IMAD.HI.U32 R0, R25, R0, RZ ;  /* 0x0000000019002227 */ /* 0x001fca00078e00ff */
[----:B-1----:R-:W-:Y:S01]  /*15340*/  @P2 SHF.R.U32.HI R4, RZ, R5, R0 ;  /* 0x00000005ff042219 */ /* 0x002fe20000011600 */
[----:B------:R-:W-:Y:S01]  /*15350*/  VIADD R0, R37, 0x5f ;  /* 0x0000005f25007836 */ /* 0x000fe20000000000 */
[----:B------:R-:W-:Y:S02]  /*15360*/  SHF.R.U32.HI R5, RZ, 0x1f, R2 ;  /* 0x0000001fff057819 */ /* 0x000fe40000011602 */
[----:B------:R-:W-:Y:S01]  /*15370*/  IADD3 R4, R4, R37, -R29 ;  /* 0x0000002504047210 */ /* 0x000fe20007ffe81d */
[----:B------:R-:W-:Y:S01]  /*15380*/  IMAD.HI R0, R0, 0x2aaaaaab, RZ ;  /* 0x2aaaaaab00007827 */ /* 0x000fe200078e02ff */
[----:B------:R-:W-:-:S03]  /*15390*/  LEA.HI.SX32 R7, R2, R5, 0x1c ;  /* 0x0000000502077211 */ /* 0x000fc600078fe2ff */
[----:B------:R-:W-:Y:S01]  /*153a0*/  VIADD R2, R4, -UR4 ;  /* 0x8000000404027c36 */ /* 0x000fe20008000000 */
[----:B------:R-:W-:-:S04]  /*153b0*/  SHF.R.U32.HI R5, RZ, 0x1f, R0 ;  /* 0x0000001fff057819 */ /* 0x000fc80000011600 */
[----:B------:R-:W-:-:S04]  /*153c0*/  LEA.HI.SX32 R0, R0, R5, 0x1c ;  /* 0x0000000500007211 */ /* 0x000fc800078fe2ff */
[----:B------:R-:W-:Y:S01]  /*153d0*/  VIMNMX R0, R0, R7, PT ;  /* 0x0000000700007248 */ /* 0x000fe20003fe0100 */
[----:B------:R-:W-:Y:S06]  /*153e0*/  @!P1 BRA `(.L_x_1341) ;  /* 0x0000000000489947 */ /* 0x000fec0003800000 */
[----:B------:R-:W-:Y:S01]  /*153f0*/  IMAD.MOV.U32 R6, RZ, RZ, R4 ;  /* 0x000000ffff067224 */ /* 0x000fe200078e0004 */
[----:B------:R-:W-:Y:S04]  /*15400*/  BSSY B0, `(.L_x_1342) ;  /* 0x000000e000007945 */ /* 0x000fe80003800000 */
[----:B------:R-:W-:-:S13]  /*15410*/  ISETP.GT.AND P0, PT, R6, -0x1, PT ;  /* 0xffffffff0600780c */ /* 0x000fda0003f04270 */
[----:B------:R-:W-:Y:S05]  /*15420*/  @P0 BRA `(.L_x_1343) ;  /* 0x00000000001c0947 */ /* 0x000fea0003800000 */
[----:B------:R-:W-:Y:S02]  /*15430*/  ISETP.NE.AND P0, PT, R3, 0x1, PT ;  /* 0x000000010300780c */ /* 0x000fe40003f05270 */
[----:B------:R-:W-:-:S11]  /*15440*/  LOP3.LUT R7, RZ, R6, RZ, 0x33, !PT ;  /* 0x00000006ff077212 */ /* 0x000fd600078e33ff */
[----:B------:R-:W0:Y:S02]  /*15450*/  @P0 LDC.64 R4, c[0x0][0x9e8] ;  /* 0x00027a00ff040b82 */ /* 0x000e240000000a00 */
[----:B0-----:R-:W-:-:S05]  /*15460*/  @P0 IMAD.HI.U32 R4, R7, R4, RZ ;  /* 0x0000000407040227 */ /* 0x001fca00078e00ff */
[----:B------:R-:W-:-:S04]  /*15470*/  @P0 SHF.R.U32.HI R7, RZ, R5, R4 ;  /* 0x00000005ff070219 */ /* 0x000fc80000011604 */
[----:B------:R-:W-:Y:S01]  /*15480*/  LOP3.LUT R6, RZ, R7, RZ, 0x33, !PT ;  /* 0x00000007ff067212 */ /* 0x000fe200078e33ff */
[----:B------:R-:W-:Y:S06]  /*15490*/  BRA `(.L_x_1344) ;  /* 0x0000000000107947 */ /* 0x000fec0003800000 */
.L_x_1343:
[----:B------:R-:W-:-:S13]  /*154a0*/  ISETP.NE.AND P0, PT, R3, 0x1, PT ;  /* 0x000000010300780c */ /* 0x000fda0003f05270 */
[----:B------:R-:W0:Y:S02]  /*154b0*/  @P0 LDC.64 R4, c[0x0][0x9e8] ;  /* 0x00027a00ff040b82 */ /* 0x000e240000000a00 */
[----:B0-----:R-:W-:-:S05]  /*154c0*/  @P0 IMAD.HI.U32 R4, R6, R4, RZ ;  /* 0x0000000406040227 */ /* 0x001fca00078e00ff */
[----:B------:R-:W-:-:S07]  /*154d0*/  @P0 SHF.R.U32.HI R6, RZ, R5, R4 ;  /* 0x00000005ff060219 */ /* 0x000fce0000011604 */
.L_x_1344:
[----:B------:R-:W-:Y:S05]  /*154e0*/  BSYNC B0 ;  /* 0x0000000000007941 */ /* 0x000fea0003800000 */
.L_x_1342:
[----:B------:R-:W-:-:S05]  /*154f0*/  IMAD R3, R6, R3, RZ ;  /* 0x0000000306037224 */ /* 0x000fca00078e02ff */
[----:B------:R-:W-:-:S07]  /*15500*/  VIMNMX R2, R2, R3, !PT ;  /* 0x0000000302027248 */ /* 0x000fce0007fe0100 */
.L_x_1341:
[----:B------:R-:W-:Y:S01]  /*15510*/  IMAD.HI R2, R2, 0x2aaaaaab, RZ ;  /* 0x2aaaaaab02027827 */ /* 0x000fe200078e02ff */
[----:B------:R-:W-:Y:S04]  /*15520*/  BSSY B0, `(.L_x_1345) ;  /* 0x0000029000007945 */ /* 0x000fe80003800000 */
[----:B------:R-:W-:-:S04]  /*15530*/  SHF.R.U32.HI R3, RZ, 0x1f, R2 ;  /* 0x0000001fff037819 */ /* 0x000fc80000011602 */
[----:B------:R-:W-:Y:S02]  /*15540*/  LEA.HI.SX32 R3, R2, R3, 0x1c ;  /* 0x0000000302037211 */ /* 0x000fe400078fe2ff */
[----:B------:R-:W-:Y:S02]  /*15550*/  LOP3.LUT R2, R26, 0xff000000, RZ, 0xc0, !PT ;  /* 0xff0000001a027812 */ /* 0x000fe400078ec0ff */
[----:B------:R-:W-:Y:S02]  /*15560*/  VIMNMX R5, RZ, R3, !PT ;  /* 0x00000003ff057248 */ /* 0x000fe40007fe0100 */
[----:B------:R-:W-:Y:S02]  /*15570*/  SHF.R.U32.HI R3, RZ, 0x8, R2 ;  /* 0x00000008ff037819 */ /* 0x000fe40000011602 */
[----:B------:R-:W-:Y:S02]  /*15580*/  ISETP.GT.AND P0, PT, R0, R5, PT ;  /* 0x000000050000720c */ /* 0x000fe40003f04270 */
[----:B------:R-:W-:-:S04]  /*15590*/  LOP3.LUT R2, R26, 0xff0000, RZ, 0xc0, !PT ;  /* 0x00ff00001a027812 */ /* 0x000fc800078ec0ff */
[----:B------:R-:W-:Y:S01]  /*155a0*/  LEA.HI R2, R2, R3, RZ, 0x10 ;  /* 0x0000000302027211 */ /* 0x000fe200078f80ff */
[----:B------:R-:W-:-:S03]  /*155b0*/  IMAD.MOV.U32 R3, RZ, RZ, RZ ;  /* 0x000000ffff037224 */ /* 0x000fc600078e00ff */
[----:B------:R-:W-:-:S03]  /*155c0*/  LOP3.LUT R4, R2, 0xff, RZ, 0xc0, !PT ;  /* 0x000000ff02047812 */ /* 0x000fc600078ec0ff */
[----:B------:R-:W-:Y:S05]  /*155d0*/  @!P0 BRA `(.L_x_1346) ;  /* 0x0000000000748947 */ /* 0x000fea0003800000 */
[----:B------:R-:W-:Y:S01]  /*155e0*/  SHF.R.U32.HI R7, RZ, 0x10, R2 ;  /* 0x00000010ff077819 */ /* 0x000fe20000011602 */
[----:B------:R-:W-:-:S03]  /*155f0*/  IMAD.MOV.U32 R2, RZ, RZ, RZ ;  /* 0x000000ffff027224 */ /* 0x000fc600078e00ff */
[----:B------:R-:W-:-:S13]  /*15600*/  ISETP.NE.AND P0, PT, R7, RZ, PT ;  /* 0x000000ff0700720c */ /* 0x000fda0003f05270 */
[----:B------:R-:W0:Y:S02]  /*15610*/  @!P0 LDC R7, c[0x0][0x9f0] ;  /* 0x00027c00ff078b82 */ /* 0x000e240000000800 */
[-C--:B0-----:R-:W-:Y:S02]  /*15620*/  IABS R6, R7.reuse ;  /* 0x0000000700067213 */ /* 0x081fe40000000000 */
[----:B------:R-:W-:Y:S02]  /*15630*/  IABS R10, R7 ;  /* 0x00000007000a7213 */ /* 0x000fe40000000000 */
[----:B------:R-:W0:Y:S08]  /*15640*/  I2F.RP R8, R6 ;  /* 0x0000000600087306 */ /* 0x000e300000209400 */
[----:B0-----:R-:W0:Y:S02]  /*15650*/  MUFU.RCP R8, R8 ;  /* 0x0000000800087308 */ /* 0x001e240000001000 */
[----:B0-----:R-:W-:-:S06]  /*15660*/  VIADD R9, R8, 0xffffffe ;  /* 0x0ffffffe08097836 */ /* 0x001fcc0000000000 */
[----:B------:R0:W1:Y:S02]  /*15670*/  F2I.FTZ.U32.TRUNC.NTZ R3, R9 ;  /* 0x0000000900037305 */ /* 0x000064000021f000 */
[----:B0-----:R-:W-:Y:S02]  /*15680*/  IMAD.MOV R9, RZ, RZ, -R10 ;  /* 0x000000ffff097224 */ /* 0x001fe400078e0a0a */
[----:B-1----:R-:W-:-:S04]  /*15690*/  IMAD.MOV R11, RZ, RZ, -R3 ;  /* 0x000000ffff0b7224 */ /* 0x002fc800078e0a03 */
[----:B------:R-:W-:-:S04]  /*156a0*/  IMAD R11, R11, R6, RZ ;  /* 0x000000060b0b7224 */ /* 0x000fc800078e02ff */
[----:B------:R-:W-:Y:S01]  /*156b0*/  IMAD.HI.U32 R3, R3, R11, R2 ;  /* 0x0000000b03037227 */ /* 0x000fe200078e0002 */
[----:B------:R-:W-:-:S05]  /*156c0*/  IADD3 R2, R7, -0x1, R0 ;  /* 0xffffffff07027810 */ /* 0x000fca0007ffe000 */
[----:B------:R-:W-:-:S05]  /*156d0*/  IMAD.IADD R2, R2, 0x1, -R5 ;  /* 0x0000000102027824 */ /* 0x000fca00078e0a05 */
        /* <DEDUP_REMOVED lines=10> */
[----:B------:R-:W-:-:S04]  /*15780*/  @P0 VIADD R3, R3, 0x1 ;  /* 0x0000000103030836 */ /* 0x000fc80000000000 */
[----:B------:R-:W-:Y:S01]  /*15790*/  @!P2 IMAD.MOV R3, RZ, RZ, -R3 ;  /* 0x000000ffff03a224 */ /* 0x000fe200078e0a03 */
[----:B------:R-:W-:-:S07]  /*157a0*/  @!P1 LOP3.LUT R3, RZ, R7, RZ, 0x33, !PT ;  /* 0x00000007ff039212 */ /* 0x000fce00078e33ff */
.L_x_1346:
[----:B------:R-:W-:Y:S05]  /*157b0*/  BSYNC B0 ;  /* 0x0000000000007941 */ /* 0x000fea0003800000 */
.L_x_1345:
[-C--:B------:R-:W-:Y:S01]  /*157c0*/  IMAD R2, R4, R3.reuse, R5 ;  /* 0x0000000304027224 */ /* 0x080fe200078e0205 */
        /* <DEDUP_REMOVED lines=23> */
.L_x_1348:
        /* <DEDUP_REMOVED lines=8> */
[----:B------:R-:W-:Y:S02]  /*159c0*/  IMAD.U32 R4, RZ, RZ, UR6 ;  /* 0x00000006ff047e24 */ /* 0x000fe4000f8e00ff */
[----:B------:R-:W0:Y:S01]  /*159d0*/  LDC.64 R2, c[0x4][R2] ;  /* 0x0100000002027b82 */ /* 0x000e220000000a00 */
[----:B------:R-:W-:Y:S02]  /*159e0*/  IMAD.U32 R5, RZ, RZ, UR7 ;  /* 0x00000007ff057e24 */ /* 0x000fe4000f8e00ff */
        /* <DEDUP_REMOVED lines=8> */
[----:B0-----:R-:W-:Y:S05]  /*15a70*/  CALL.ABS.NOINC R2 ;  /* 0x0000000002007343 */ /* 0x001fea0003c00000 */
.L_x_1351:
[----:B------:R-:W-:Y:S05]  /*15a80*/  BSYNC B6 ;  /* 0x0000000000067941 */ /* 0x000fea0003800000 */
.L_x_1350:
        /* <DEDUP_REMOVED lines=9> */
[----:B------:R-:W-:Y:S02]  /*15b20*/  IMAD.U32 R4, RZ, RZ, UR6 ;  /* 0x00000006ff047e24 */ /* 0x000fe4000f8e00ff */
[----:B------:R-:W-:Y:S02]  /*15b30*/  IMAD.U32 R5, RZ, RZ, UR7 ;  /* 0x00000007ff057e24 */ /* 0x000fe4000f8e00ff */
[----:B------:R-:W-:Y:S02]  /*15b40*/  IMAD.U32 R6, RZ, RZ, UR8 ;  /* 0x00000008ff067e24 */ /* 0x000fe4000f8e00ff */
[----:B------:R-:W-:-:S02]  /*15b50*/  IMAD.U32 R7, RZ, RZ, UR9 ;  /* 0x00000009ff077e24 */ /* 0x000fc4000f8e00ff */
[----:B------:R-:W-:Y:S02]  /*15b60*/  IMAD.U32 R10, RZ, RZ, UR4 ;  /* 0x00000004ff0a7e24 */ /* 0x000fe4000f8e00ff */
[----:B------:R-:W-:Y:S02]  /*15b70*/  IMAD.U32 R11, RZ, RZ, UR5 ;  /* 0x00000005ff0b7e24 */ /* 0x000fe4000f8e00ff */
[----:B------:R-:W-:Y:S02]  /*15b80*/  IMAD.MOV.U32 R8, RZ, RZ, 0x70 ;  /* 0x00000070ff087424 */ /* 0x000fe400078e00ff */
[----:B------:R-:W-:Y:S02]  /*15b90*/  IMAD.MOV.U32 R12, RZ, RZ, 0x1 ;  /* 0x00000001ff0c7424 */ /* 0x000fe400078e00ff */
[----:B0-----:R-:W-:-:S07]  /*15ba0*/  IMAD.MOV.U32 R13, RZ, RZ, RZ ;  /* 0x000000ffff0d7224 */ /* 0x001fce00078e00ff */
[----:B------:R-:W-:-:S07]  /*15bb0*/  LEPC R20, `(.L_x_1354) ;  /* 0x000000001014794e */ /* 0x000fce0000000000 */
[----:B-1----:R-:W-:Y:S05]  /*15bc0*/  CALL.ABS.NOINC R2 ;  /* 0x0000000002007343 */ /* 0x002fea0003c00000 */
.L_x_1354:
[----:B------:R0:W1:Y:S01]  /*15bd0*/  LDC.64 R2, c[0x4][R18] ;  /* 0x0100000012027b82 */ /* 0x0000620000000a00 */
[----:B------:R-:W-:Y:S01]  /*15be0*/  ULDC.64 UR6, c[0x4][0x88] ;  /* 0x0100220000067ab9 */ /* 0x000fe20000000a00 */
[----:B------:R-:W-:Y:S01]  /*15bf0*/  ULDC.64 UR8, c[0x4][0x90] ;  /* 0x0100240000087ab9 */ /* 0x000fe20000000a00 */
[----:B------:R-:W-:Y:S01]  /*15c00*/  ULDC.64 UR4, c[0x4][0x18] ;  /* 0x0100060000047ab9 */ /* 0x000fe20000000a00 */
        /* <DEDUP_REMOVED lines=11> */
.L_x_1353:
[----:B------:R-:W-:Y:S05]  /*15cc0*/  BSYNC B6 ;  /* 0x0000000000067941 */ /* 0x000fea0003800000 */
.L_x_1352:
[----:B------:R-:W-:Y:S01]  /*15cd0*/  ULDC.64 UR4, c[0x0][0x9f8] ;  /* 0x00027e0000047ab9 */ /* 0x000fe20000000a00 */
[----:B------:R-:W-:Y:S01]  /*15ce0*/  IMAD.MOV.U32 R30, RZ, RZ, R27 ;  /* 0x000000ffff1e7224 */ /* 0x000fe200078e001b */
[----:B------:R-:W-:Y:S01]  /*15cf0*/  ISETP.NE.U32.AND P0, PT, RZ, UR4, PT ;  /* 0x00000004ff007c0c */ /* 0x000fe2000bf05070 */
[----:B------:R-:W0:Y:S01]  /*15d00*/  S2R R18, SR_TID.X ;  /* 0x0000000000127919 */ /* 0x000e220000002100 */
[----:B------:R-:W1:Y:S01]  /*15d10*/  LDC R8, c[0x0][0x430] ;  /* 0x00010c00ff087b82 */ /* 0x000e620000000800 */
[----:B------:R-:W-:Y:S01]  /*15d20*/  VIADD R22, R22, 0xffffffff ;  /* 0xffffffff16167836 */ /* 0x000fe20000000000 */
[----:B------:R-:W-:Y:S01]  /*15d30*/  ISETP.NE.AND.EX P0, PT, RZ, UR5, PT, P0 ;  /* 0x00000005ff007c0c */ /* 0x000fe2000bf05300 */
[----:B------:R-:W-:-:S12]  /*15d40*/  ULDC UR4, c[0x0][0x2f4] ;  /* 0x0000bd0000047ab9 */ /* 0x000fd80000000800 */
[----:B------:R-:W2:Y:S02]  /*15d50*/  @P0 LDC.64 R2, c[0x0][0x9f8] ;  /* 0x00027e00ff020b82 */ /* 0x000ea40000000a00 */
[----:B--2---:R-:W-:-:S05]  /*15d60*/  @P0 IMAD.WIDE R2, R27, 0x4, R2 ;  /* 0x000000041b020825 */ /* 0x004fca00078e0202 */
[----:B------:R2:W3:Y:S01]  /*15d70*/  @P0 LDG.E R30, desc[UR36][R2.64] ;  /* 0x00000024021e0981 */ /* 0x0004e2000c1e1900 */
[----:B0-----:R-:W-:Y:S02]  /*15d80*/  LOP3.LUT R18, R18, 0x7f, RZ, 0xc0, !PT ;  /* 0x0000007f12127812 */ /* 0x001fe400078ec0ff */
[----:B-1----:R-:W-:Y:S02]  /*15d90*/  ISETP.NE.AND P1, PT, R8, 0x1, PT ;  /* 0x000000010800780c */ /* 0x002fe40003f25270 */
[----:B------:R-:W-:Y:S02]  /*15da0*/  SHF.R.U32.HI R20, RZ, 0x3, R18 ;  /* 0x00000003ff147819 */ /* 0x000fe40000011612 */
[----:B------:R-:W0:Y:S01]  /*15db0*/  S2R R18, SR_TID.X ;  /* 0x0000000000127919 */ /* 0x000e220000002100 */
[----:B------:R-:W-:-:S08]  /*15dc0*/  LOP3.LUT R16, R16, 0xffffffdf, RZ, 0xc0, !PT ;  /* 0xffffffdf10107812 */ /* 0x000fd000078ec0ff */
[----:B------:R-:W1:Y:S01]  /*15dd0*/  @P1 LDC R0, c[0x0][0x434] ;  /* 0x00010d00ff001b82 */ /* 0x000e620000000800 */
[----:B------:R-:W-:Y:S02]  /*15de0*/  ISETP.GE.AND P2, PT, R31, UR4, PT ;  /* 0x000000041f007c0c */ /* 0x000fe4000bf46270 */
[----:B------:R-:W-:-:S05]  /*15df0*/  @P1 LOP3.LUT R16, R16, 0x20, RZ, 0xfc, !PT ;  /* 0x0000002010101812 */ /* 0x000fca00078efcff */
[----:B------:R-:W4:Y:S01]  /*15e00*/  @P1 LDC R5, c[0x0][0x438] ;  /* 0x00010e00ff051b82 */ /* 0x000f220000000800 */
[----:B0-----:R-:W-:-:S05]  /*15e10*/  IMAD.SHL.U32 R18, R18, 0x10, RZ ;  /* 0x0000001012127824 */ /* 0x001fca00078e00ff */
[----:B------:R-:W-:-:S05]  /*15e20*/  LOP3.LUT R18, R20, 0x70, R18, 0xf8, !PT ;  /* 0x0000007014127812 */ /* 0x000fca00078ef812 */
[----:B------:R-:W-:-:S04]  /*15e30*/  IMAD R4, R22, 0x60, R18 ;  /* 0x0000006016047824 */ /* 0x000fc800078e0212 */
[C---:B------:R-:W-:Y:S01]  /*15e40*/  IMAD.IADD R7, R4.reuse, 0x1, R19 ;  /* 0x0000000104077824 */ /* 0x040fe200078e0213 */
[----:B------:R-:W-:-:S03]  /*15e50*/  ISETP.GE.AND P0, PT, R4, R37, PT ;  /* 0x000000250400720c */ /* 0x000fc60003f06270 */
[----:B-1----:R-:W-:Y:S01]  /*15e60*/  @P1 IMAD.HI.U32 R0, R7, R0, RZ ;  /* 0x0000000007001227 */ /* 0x002fe200078e00ff */
[----:B------:R-:W-:-:S03]  /*15e70*/  ISETP.GT.U32.OR P0, PT, R18, 0x5f, P0 ;  /* 0x0000005f1200780c */ /* 0x000fc60000704470 */
[----:B------:R-:W-:Y:S01]  /*15e80*/  IMAD.MOV.U32 R6, RZ, RZ, R7 ;  /* 0x000000ffff067224 */ /* 0x000fe200078e0007 */
[----:B----4-:R-:W-:-:S05]  /*15e90*/  @P1 SHF.R.U32.HI R6, RZ, R5, R0 ;  /* 0x00000005ff061219 */ /* 0x010fca0000011600 */
[----:B------:R-:W-:-:S04]  /*15ea0*/  IMAD.MOV R0, RZ, RZ, -R6 ;  /* 0x000000ffff007224 */ /* 0x000fc800078e0a06 */
[----:B--2---:R-:W0:Y:S01]  /*15eb0*/  @!P0 LDC.64 R2, c[0x0][0x428] ;  /* 0x00010a00ff028b82 */ /* 0x004e220000000a00 */
[----:B------:R-:W-:Y:S01]  /*15ec0*/  IMAD R0, R8, R0, R7 ;  /* 0x0000000008007224 */ /* 0x000fe200078e0207 */
[----:B------:R-:W-:-:S06]  /*15ed0*/  @!P0 SHF.R.S32.HI R7, RZ, 0x1f, R6 ;  /* 0x0000001fff078819 */ /* 0x000fcc0000011406 */
[----:B------:R-:W1:Y:S01]  /*15ee0*/  @!P0 LDC.64 R4, c[0x0][0x418] ;  /* 0x00010600ff048b82 */ /* 0x000e620000000a00 */
[----:B------:R-:W-:-:S04]  /*15ef0*/  LOP3.LUT R16, R16, 0xfffffffb, RZ, 0xc0, !PT ;  /* 0xfffffffb10107812 */ /* 0x000fc800078ec0ff */
[----:B------:R-:W-:-:S04]  /*15f00*/  @P2 LOP3.LUT R16, R16, 0x4, RZ, 0xfc, !PT ;  /* 0x0000000410102812 */ /* 0x000fc800078efcff */
[----:B------:R-:W-:Y:S01]  /*15f10*/  LOP3.LUT R16, R16, 0xfffffffd, RZ, 0xc0, !PT ;  /* 0xfffffffd10107812 */ /* 0x000fe200078ec0ff */
[----:B------:R-:W-:Y:S01]  /*15f20*/  UMOV UR5, 0xffffffff ;  /* 0xffffffff00057882 */ /* 0x000fe20000000000 */
[----:B------:R-:W-:Y:S02]  /*15f30*/  LOP3.LUT R26, R26, 0xffff, RZ, 0xc0, !PT ;  /* 0x0000ffff1a1a7812 */ /* 0x000fe400078ec0ff */
[----:B---3--:R-:W-:Y:S01]  /*15f40*/  SHF.R.S32.HI R8, RZ, 0x1f, R30 ;  /* 0x0000001fff087819 */ /* 0x008fe2000001141e */
[----:B0-----:R-:W-:-:S04]  /*15f50*/  @!P0 IMAD.WIDE.U32 R6, R30, R2, R6 ;  /* 0x000000021e068225 */ /* 0x001fc800078e0006 */
[----:B------:R-:W-:Y:S01]  /*15f60*/  @!P0 IMAD R2, R8, R2, RZ ;  /* 0x0000000208028224 */ /* 0x000fe200078e02ff */
[----:B------:R0:W-:Y:S03]  /*15f70*/  STL [R1+0x8], R8 ;  /* 0x0000080801007387 */ /* 0x0001e60000100800 */
[----:B------:R-:W-:Y:S01]  /*15f80*/  @!P0 IMAD R3, R30, R3, R2 ;  /* 0x000000031e038224 */ /* 0x000fe200078e0202 */
[----:B-1----:R-:W-:Y:S01]  /*15f90*/  @!P0 LEA R2, P1, R6, R4, 0x2 ;  /* 0x0000000406028211 */ /* 0x002fe200078210ff */
[----:B------:R-:W-:Y:S02]  /*15fa0*/  IMAD.MOV.U32 R4, RZ, RZ, RZ ;  /* 0x000000ffff047224 */ /* 0x000fe400078e00ff */
[----:B------:R-:W-:-:S05]  /*15fb0*/  @!P0 IMAD.IADD R3, R7, 0x1, R3 ;  /* 0x0000000107038824 */ /* 0x000fca00078e0203 */
[----:B------:R-:W-:Y:S02]  /*15fc0*/  @!P0 LEA.HI.X R3, R6, R5, R3, 0x2, P1 ;  /* 0x0000000506038211 */ /* 0x000fe400008f1403 */
[----:B------:R-:W-:-:S03]  /*15fd0*/  ISETP.GE.AND P1, PT, R33, UR4, PT ;  /* 0x0000000421007c0c */ /* 0x000fc6000bf26270 */
[----:B------:R1:W5:Y:S01]  /*15fe0*/  @!P0 LDG.E R4, desc[UR36][R2.64] ;  /* 0x0000002402048981 */ /* 0x000362000c1e1900 */
[----:B------:R-:W-:-:S09]  /*15ff0*/  ISETP.GE.AND P0, PT, R32, UR4, PT ;  /* 0x0000000420007c0c */ /* 0x000fd2000bf06270 */
[----:B------:R-:W-:Y:S01]  /*16000*/  @P1 LOP3.LUT R16, R16, 0x2, RZ, 0xfc, !PT ;  /* 0x0000000210101812 */ /* 0x000fe200078efcff */
[----:B-1----:R-:W-:-:S03]  /*16010*/  IMAD.U32 R2, RZ, RZ, UR38 ;  /* 0x00000026ff027e24 */ /* 0x002fc6000f8e00ff */
[----:B------:R-:W-:-:S04]  /*16020*/  LOP3.LUT R16, R16, 0xfffffffe, RZ, 0xc0, !PT ;  /* 0xfffffffe10107812 */ /* 0x000fc800078ec0ff */
[----:B------:R-:W-:Y:S01]  /*16030*/  @P0 LOP3.LUT R16, R16, 0x1, RZ, 0xfc, !PT ;  /* 0x0000000110100812 */ /* 0x000fe200078efcff */
[----:B0-----:R-:W-:Y:S06]  /*16040*/  BRA.DIV UR5, `(.L_x_1355) ;  /* 0x0000004605407947 */ /* 0x001fec000b800000 */
.L_x_1423:
[----:B------:R-:W-:Y:S02]  /*16050*/  ISETP.NE.AND P0, PT, R2, 0x3, PT ;  /* 0x000000030200780c */ /* 0x000fe40003f05270 */
[----:B------:R-:W-:Y:S02]  /*16060*/  ISETP.GT.U32.AND P1, PT, R18, 0x5f, PT ;  /* 0x0000005f1200780c */ /* 0x000fe40003f24070 */
[----:B------:R-:W-:-:S09]  /*16070*/  LOP3.LUT R16, R16, 0xffffffef, RZ, 0xc0, !PT ;  /* 0xffffffef10107812 */ /* 0x000fd200078ec0ff */
[----:B------:R-:W-:-:S04]  /*16080*/  @P0 LOP3.LUT R16, R16, 0x10, RZ, 0xfc, !PT ;  /* 0x0000001010100812 */ /* 0x000fc800078efcff */
[----:B------:R-:W-:-:S04]  /*16090*/  LOP3.LUT R16, R16, 0xfffffff7, RZ, 0xc0, !PT ;  /* 0xfffffff710107812 */ /* 0x000fc800078ec0ff */
[----:B------:R-:W-:Y:S01]  /*160a0*/  @P1 LOP3.LUT R16, R16, 0x8, RZ, 0xfc, !PT ;  /* 0x0000000810101812 */ /* 0x000fe200078efcff */
[----:B------:R-:W-:Y:S06]  /*160b0*/  @!P0 BRA `(.L_x_1356) ;  /* 0x0000000000048947 */ /* 0x000fec0003800000 */
[----:B------:R-:W-:Y:S01]  /*160c0*/  BPT.TRAP 0x1 ;  /* 0x000000040000795c */ /* 0x000fe20000300000 */
.L_x_1356:
[----:B------:R-:W-:Y:S01]  /*160d0*/  SHF.R.S32.HI R5, RZ, 0x1f, R0 ;  /* 0x0000001fff057819 */ /* 0x000fe20000011400 */
[----:B------:R-:W-:Y:S01]  /*160e0*/  ULDC.64 UR4, c[0x0][0x328] ;  /* 0x0000ca0000047ab9 */ /* 0x000fe20000000a00 */
[----:B-----5:R-:W-:Y:S01]  /*160f0*/  SHF.R.S32.HI R6, RZ, 0x1f, R4 ;  /* 0x0000001fff067819 */ /* 0x020fe20000011404 */
[----:B------:R-:W-:Y:S01]  /*16100*/  ULDC.64 UR6, c[0x0][0x318] ;  /* 0x0000c60000067ab9 */ /* 0x000fe20000000a00 */
[----:B------:R-:W-:Y:S01]  /*16110*/  BSSY B0, `(.L_x_1357) ;  /* 0x0000013000007945 */ /* 0x000fe20003800000 */
        /* <DEDUP_REMOVED lines=18> */
.L_x_1424:
[----:B------:R-:W-:Y:S05]  /*16240*/  BSYNC B0 ;  /* 0x0000000000007941 */ /* 0x000fea0003800000 */
.L_x_1357:
[----:B------:R-:W1:Y:S01]  /*16250*/  S2R R8, SR_TID.X ;  /* 0x0000000000087919 */ /* 0x000e620000002100 */
[----:B------:R-:W-:Y:S01]  /*16260*/  ULDC.64 UR4, c[0x0][0x300] ;  /* 0x0000c00000047ab9 */ /* 0x000fe20000000a00 */
[----:B------:R-:W-:Y:S01]  /*16270*/  ULDC.64 UR6, c[0x0][0x2e8] ;  /* 0x0000ba0000067ab9 */ /* 0x000fe20000000a00 */
[----:B------:R-:W-:Y:S01]  /*16280*/  IMAD R5, R5, UR4, RZ ;  /* 0x0000000405057c24 */ /* 0x000fe2000f8e02ff */
[----:B------:R-:W-:Y:S01]  /*16290*/  LOP3.LUT P4, RZ, R16, 0x4, RZ, 0xc0, !PT ;  /* 0x0000000410ff7812 */ /* 0x000fe2000788c0ff */
[----:B0-----:R-:W-:Y:S01]  /*162a0*/  IMAD.WIDE.U32 R2, R0, UR4, RZ ;  /* 0x0000000400027c25 */ /* 0x001fe2000f8e00ff */
        /* <DEDUP_REMOVED lines=84> */
.L_x_1438:
        /* <DEDUP_REMOVED lines=12> */
.L_x_1360:
        /* <DEDUP_REMOVED lines=10> */
.L_x_1361:
[----:B------:R2:W-:Y:S02]  /*16950*/  SYNCS.ARRIVE.TRANS64.A1T0 RZ, [R7+URZ+0x30830], RZ ;  /* 0x030830ff07ff79a7 */ /* 0x0005e4000810003f */
[----:B------:R-:W-:Y:S05]  /*16960*/  WARPSYNC.ALL ;  /* 0x0000000000007948 */ /* 0x000fea0003800000 */
[----:B------:R-:W-:Y:S01]  /*16970*/  ULDC.64 UR4, c[0x0][0x298] ;  /* 0x0000a60000047ab9 */ /* 0x000fe20000000a00 */
[----:B-1----:R-:W-:Y:S01]  /*16980*/  VIADD R2, R17, 0x12400 ;  /* 0x0001240011027836 */ /* 0x002fe20000000000 */
[----:B------:R-:W-:Y:S01]  /*16990*/  SHF.R.S32.HI R0, RZ, 0x1f, R35 ;  /* 0x0000001fff007819 */ /* 0x000fe20000011423 */
[----:B0-----:R-:W-:Y:S01]  /*169a0*/  IMAD.WIDE.U32 R4, R35, UR4, RZ ;  /* 0x0000000423047c25 */ /* 0x001fe2000f8e00ff */
[----:B------:R-:W-:Y:S01]  /*169b0*/  BSSY B6, `(.L_x_1362) ;  /* 0x0000018000067945 */ /* 0x000fe20003800000 */
[----:B------:R-:W-:Y:S01]  /*169c0*/  BAR.SYNC.DEFER_BLOCKING 0x8, 0x180 ;  /* 0x0206000000007b1d */ /* 0x000fe20000010000 */
[----:B------:R-:W-:Y:S01]  /*169d0*/  LOP3.LUT P0, RZ, R2, 0x3ff, RZ, 0xc0, !PT ;  /* 0x000003ff02ff7812 */ /* 0x000fe2000780c0ff */
[----:B------:R-:W-:-:S04]  /*169e0*/  IMAD R0, R0, UR4, RZ ;  /* 0x0000000400007c24 */ /* 0x000fc8000f8e02ff */
[----:B------:R-:W-:Y:S01]  /*169f0*/  IMAD R0, R35, UR5, R0 ;  /* 0x0000000523007c24 */ /* 0x000fe2000f8e0200 */
[----:B------:R0:W-:Y:S03]  /*16a00*/  STL.64 [R1+0x10], R4 ;  /* 0x0000100401007387 */ /* 0x0001e60000100a00 */
[----:B------:R-:W-:-:S04]  /*16a10*/  IMAD.IADD R35, R5, 0x1, R0 ;  /* 0x0000000105237824 */ /* 0x000fc800078e0200 */
[----:B------:R-:W-:Y:S05]  /*16a20*/  @!P0 BRA `(.L_x_1363) ;  /* 0x0000000000408947 */ /* 0x000fea0003800000 */
[----:B------:R-:W-:Y:S01]  /*16a30*/  MOV R2, 0x0 ;  /* 0x0000000000027802 */ /* 0x000fe20000000f00 */
[----:B------:R-:W-:Y:S01]  /*16a40*/  ULDC.64 UR6, c[0x4][0x88] ;  /* 0x0100220000067ab9 */ /* 0x000fe20000000a00 */
[----:B------:R-:W-:Y:S01]  /*16a50*/  ULDC.64 UR8, c[0x4][0x90] ;  /* 0x0100240000087ab9 */ /* 0x000fe20000000a00 */
[----:B------:R-:W-:Y:S01]  /*16a60*/  ULDC.64 UR4, c[0x4][0x20] ;  /* 0x0100080000047ab9 */ /* 0x000fe20000000a00 */
[----:B0-----:R-:W-:Y:S02]  /*16a70*/  IMAD.U32 R4, RZ, RZ, UR6 ;  /* 0x00000006ff047e24 */ /* 0x001fe4000f8e00ff */
[----:B------:R-:W0:Y:S01]  /*16a80*/  LDC.64 R2, c[0x4][R2] ;  /* 0x0100000002027b82 */ /* 0x000e220000000a00 */
[----:B------:R-:W-:Y:S02]  /*16a90*/  IMAD.U32 R5, RZ, RZ, UR7 ;  /* 0x00000007ff057e24 */ /* 0x000fe4000f8e00ff */
[----:B------:R-:W-:Y:S02]  /*16aa0*/  IMAD.U32 R6, RZ, RZ, UR8 ;  /* 0x00000008ff067e24 */ /* 0x000fe4000f8e00ff */
[----:B--2---:R-:W-:-:S02]  /*16ab0*/  IMAD.U32 R7, RZ, RZ, UR9 ;  /* 0x00000009ff077e24 */ /* 0x004fc4000f8e00ff */
[----:B------:R-:W-:Y:S02]  /*16ac0*/  IMAD.U32 R10, RZ, RZ, UR4 ;  /* 0x00000004ff0a7e24 */ /* 0x000fe4000f8e00ff */
[----:B------:R-:W-:Y:S02]  /*16ad0*/  IMAD.U32 R11, RZ, RZ, UR5 ;  /* 0x00000005ff0b7e24 */ /* 0x000fe4000f8e00ff */
[----:B------:R-:W-:Y:S02]  /*16ae0*/  IMAD.MOV.U32 R8, RZ, RZ, 0x70 ;  /* 0x00000070ff087424 */ /* 0x000fe400078e00ff */
[----:B------:R-:W-:Y:S02]  /*16af0*/  IMAD.MOV.U32 R12, RZ, RZ, 0x1 ;  /* 0x00000001ff0c7424 */ /* 0x000fe400078e00ff */
[----:B------:R-:W-:-:S07]  /*16b00*/  IMAD.MOV.U32 R13, RZ, RZ, RZ ;  /* 0x000000ffff0d7224 */ /* 0x000fce00078e00ff */
[----:B------:R-:W-:-:S07]  /*16b10*/  LEPC R20, `(.L_x_1363) ;  /* 0x000000001014794e */ /* 0x000fce0000000000 */
[----:B0-----:R-:W-:Y:S05]  /*16b20*/  CALL.ABS.NOINC R2 ;  /* 0x0000000002007343 */ /* 0x001fea0003c00000 */
.L_x_1363:
[----:B------:R-:W-:Y:S05]  /*16b30*/  BSYNC B6 ;  /* 0x0000000000067941 */ /* 0x000fea0003800000 */
.L_x_1362:
[----:B------:R-:W3:Y:S01]  /*16b40*/  LDL.LU.64 R20, [R1+0x10] ;  /* 0x0000100001147983 */ /* 0x000ee20000300a00 */
[----:B------:R-:W1:Y:S01]  /*16b50*/  LDC R0, c[0x0][0x448] ;  /* 0x00011200ff007b82 */ /* 0x000e620000000800 */
[----:B------:R-:W-:Y:S01]  /*16b60*/  LOP3.LUT P6, RZ, R16, 0x80, RZ, 0xc0, !PT ;  /* 0x0000008010ff7812 */ /* 0x000fe200078cc0ff */
[----:B------:R-:W-:Y:S01]  /*16b70*/  ULDC.64 UR4, c[0x0][0x2d8] ;  /* 0x0000b60000047ab9 */ /* 0x000fe20000000a00 */
[----:B------:R-:W4:Y:S01]  /*16b80*/  S2R R2, SR_TID.X ;  /* 0x0000000000027919 */ /* 0x000f220000002100 */
[----:B0-----:R-:W-:-:S04]  /*16b90*/  SHF.R.S32.HI R5, RZ, 0x1f, R27 ;  /* 0x0000001fff057819 */ /* 0x001fc8000001141b */
[----:B------:R-:W-:Y:S02]  /*16ba0*/  SEL R6, R5, RZ, !P6 ;  /* 0x000000ff05067207 */ /* 0x000fe40007000000 */
[----:B------:R-:W-:Y:S02]  /*16bb0*/  SEL R5, R27, RZ, !P6 ;  /* 0x000000ff1b057207 */ /* 0x000fe40007000000 */
[----:B-1----:R-:W-:Y:S02]  /*16bc0*/  ISETP.NE.AND P5, PT, R0, 0x1, PT ;  /* 0x000000010000780c */ /* 0x002fe40003fa5270 */
[----:B------:R-:W0:Y:S01]  /*16bd0*/  S2R R0, SR_TID.X ;  /* 0x0000000000007919 */ /* 0x000e220000002100 */
[----:B----4-:R-:W-:-:S10]  /*16be0*/  LOP3.LUT R2, R2, 0x7f, RZ, 0xc0, !PT ;  /* 0x0000007f02027812 */ /* 0x010fd400078ec0ff */
[----:B------:R-:W1:Y:S01]  /*16bf0*/  @P5 LDC R3, c[0x0][0x44c] ;  /* 0x00011300ff035b82 */ /* 0x000e620000000800 */
[----:B------:R-:W-:Y:S01]  /*16c00*/  SHF.R.U32.HI R2, RZ, 0x3, R2 ;  /* 0x00000003ff027819 */ /* 0x000fe20000011602 */
[----:B0-----:R-:W-:-:S05]  /*16c10*/  IMAD.SHL.U32 R0, R0, 0x10, RZ ;  /* 0x0000001000007824 */ /* 0x001fca00078e00ff */
[----:B------:R-:W-:Y:S02]  /*16c20*/  LOP3.LUT R0, R2, 0x70, R0, 0xf8, !PT ;  /* 0x0000007002007812 */ /* 0x000fe400078ef800 */
[----:B------:R-:W0:Y:S03]  /*16c30*/  @P5 LDC R2, c[0x0][0x450] ;  /* 0x00011400ff025b82 */ /* 0x000e260000000800 */
[----:B------:R-:W-:-:S04]  /*16c40*/  IMAD.IADD R0, R0, 0x1, R25 ;  /* 0x0000000100007824 */ /* 0x000fc800078e0219 */
[----:B-1----:R-:W-:-:S04]  /*16c50*/  @P5 IMAD.HI.U32 R3, R0, R3, RZ ;  /* 0x0000000300035227 */ /* 0x002fc800078e00ff */
[----:B------:R-:W-:Y:S01]  /*16c60*/  IMAD.MOV.U32 R4, RZ, RZ, R0 ;  /* 0x000000ffff047224 */ /* 0x000fe200078e0000 */
[----:B0-----:R-:W-:Y:S01]  /*16c70*/  @P5 SHF.R.U32.HI R4, RZ, R2, R3 ;  /* 0x00000002ff045219 */ /* 0x001fe20000011603 */
[----:B------:R-:W-:Y:S02]  /*16c80*/  IMAD.MOV.U32 R3, RZ, RZ, R35 ;  /* 0x000000ffff037224 */ /* 0x000fe400078e0023 */
[----:B---3--:R-:W-:Y:S02]  /*16c90*/  IMAD.MOV.U32 R2, RZ, RZ, R20 ;  /* 0x000000ffff027224 */ /* 0x008fe400078e0014 */
[----:B------:R-:W0:Y:S02]  /*16ca0*/  S2R R20, SR_TID.X ;  /* 0x0000000000147919 */ /* 0x000e240000002100 */
[----:B------:R-:W-:-:S04]  /*16cb0*/  IMAD.WIDE.U32 R2, R26, UR4, R2 ;  /* 0x000000041a027c25 */ /* 0x000fc8000f8e0002 */
[----:B------:R-:W-:Y:S01]  /*16cc0*/  IMAD R3, R26, UR5, R3 ;  /* 0x000000051a037c24 */ /* 0x000fe2000f8e0203 */
[----:B------:R-:W-:Y:S02]  /*16cd0*/  ULDC.64 UR4, c[0x0][0x2e0] ;  /* 0x0000b80000047ab9 */ /* 0x000fe40000000a00 */
[----:B------:R-:W-:Y:S02]  /*16ce0*/  IMAD R6, R6, UR4, RZ ;  /* 0x0000000406067c24 */ /* 0x000fe4000f8e02ff */
[----:B------:R-:W-:-:S04]  /*16cf0*/  IMAD.WIDE.U32 R2, R5, UR4, R2 ;  /* 0x0000000405027c25 */ /* 0x000fc8000f8e0002 */
[----:B------:R-:W-:Y:S01]  /*16d00*/  IMAD R5, R5, UR5, R6 ;  /* 0x0000000505057c24 */ /* 0x000fe2000f8e0206 */
[----:B------:R-:W-:Y:S01]  /*16d10*/  ULDC.64 UR4, c[0x0][0x2d0] ;  /* 0x0000b40000047ab9 */ /* 0x000fe20000000a00 */
[----:B------:R-:W-:Y:S02]  /*16d20*/  IMAD.MOV R6, RZ, RZ, -R4 ;  /* 0x000000ffff067224 */ /* 0x000fe400078e0a04 */
[----:B------:R-:W-:Y:S02]  /*16d30*/  IMAD.IADD R3, R3, 0x1, R5 ;  /* 0x0000000103037824 */ /* 0x000fe400078e0205 */
[----:B------:R-:W1:Y:S01]  /*16d40*/  LDC R5, c[0x0][0x448] ;  /* 0x00011200ff057b82 */ /* 0x000e620000000800 */
[----:B------:R-:W-:Y:S01]  /*16d50*/  IMAD.WIDE.U32 R2, R4, UR4, R2 ;  /* 0x0000000404027c25 */ /* 0x000fe2000f8e0002 */
[----:B0-----:R-:W-:-:S04]  /*16d60*/  LOP3.LUT R20, R20, 0x7f, RZ, 0xc0, !PT ;  /* 0x0000007f14147812 */ /* 0x001fc800078ec0ff */
[----:B------:R-:W-:Y:S01]  /*16d70*/  SHF.R.U32.HI R8, RZ, 0x3, R20 ;  /* 0x00000003ff087819 */ /* 0x000fe20000011614 */
[----:B-1----:R-:W-:Y:S01]  /*16d80*/  IMAD R0, R5, R6, R0 ;  /* 0x0000000605007224 */ /* 0x002fe200078e0200 */
[----:B------:R-:W-:-:S05]  /*16d90*/  SHF.R.S32.HI R6, RZ, 0x1f, R4 ;  /* 0x0000001fff067819 */ /* 0x000fca0000011404 */
[----:B--2---:R-:W-:-:S04]  /*16da0*/  IMAD R7, R6, UR4, RZ ;  /* 0x0000000406077c24 */ /* 0x004fc8000f8e02ff */
        /* <DEDUP_REMOVED lines=17> */
[----:B------:R-:W0:Y:S01]  /*16ec0*/  SHFL.IDX PT, R14, R0, RZ, 0x181f ;  /* 0x00181fff000e7589 */ /* 0x000e2200000e0000 */
[----:B------:R-:W-:Y:S02]  /*16ed0*/  IMAD R29, R29, R5, RZ ;  /* 0x000000051d1d7224 */ /* 0x000fe400078e02ff */
        /* <DEDUP_REMOVED lines=11> */
[----:B------:R-:W-:Y:S01]  /*16f90*/  ISETP.GE.AND P1, PT, R6, R29, PT ;  /* 0x0000001d0600720c */ /* 0x000fe20003f26270 */
[----:B------:R-:W-:-:S02]  /*16fa0*/  VIADD R6, R25, 0x20 ;  /* 0x0000002019067836 */ /* 0x000fc40000000000 */
[----:B-1----:R-:W1:Y:S10]  /*16fb0*/  SHFL.IDX PT, R2, R4, 0x1, 0x181f ;  /* 0x00381f0004027f89 */ /* 0x002e7400000e0000 */
[----:B0-----:R-:W-:-:S05]  /*16fc0*/  @!P1 LEA R14, P4, R31, R14, 0x1 ;  /* 0x0000000e1f0e9211 */ /* 0x001fca00078808ff */
[----:B-1----:R-:W-:Y:S02]  /*16fd0*/  @!P1 IMAD.X R5, RZ, RZ, R2, P4 ;  /* 0x000000ffff059224 */ /* 0x002fe400020e0602 */
[----:B------:R-:W-:Y:S02]  /*16fe0*/  @!P1 IMAD.MOV.U32 R2, RZ, RZ, R14 ;  /* 0x000000ffff029224 */ /* 0x000fe400078e000e */
[----:B------:R-:W-:Y:S01]  /*16ff0*/  @!P1 IMAD.MOV.U32 R3, RZ, RZ, R5 ;  /* 0x000000ffff039224 */ /* 0x000fe200078e0005 */
        /* <DEDUP_REMOVED lines=59> */
.L_x_1455:
        /* <DEDUP_REMOVED lines=12> */
.L_x_1366:
[----:B------:R-:W-:Y:S05]  /*17470*/  BSYNC B0 ;  /* 0x0000000000007941 */ /* 0x000fea0003800000 */
.L_x_1365:
[----:B------:R-:W-:Y:S01]  /*17480*/  NOP ;  /* 0x0000000000007918 */ /* 0x000fe20000000000 */
[----:B------:R-:W-:-:S13]  /*17490*/  PLOP3.LUT P0, PT, PT, PT, PT, 0x80, 0x0 ;  /* 0x000000000000781c */ /* 0x000fda0003f0f070 */
.L_x_1367:
        /* <DEDUP_REMOVED lines=10> */
[----:B------:R0:W-:Y:S01]  /*17540*/  STL [R1+0x1c], R3 ;  /* 0x00001c0301007387 */ /* 0x0001e20000100800 */
[----:B------:R-:W-:-:S04]  /*17550*/  LEA.HI R0, R3, R3, RZ, 0x1 ;  /* 0x0000000303007211 */ /* 0x000fc800078f08ff */
[----:B------:R-:W-:-:S05]  /*17560*/  LOP3.LUT R0, R0, 0xfffffffe, RZ, 0xc0, !PT ;  /* 0xfffffffe00007812 */ /* 0x000fca00078ec0ff */
[----:B------:R-:W-:-:S05]  /*17570*/  IMAD.IADD R0, R3, 0x1, -R0 ;  /* 0x0000000103007824 */ /* 0x000fca00078e0a00 */
[----:B------:R-:W-:Y:S01]  /*17580*/  SHF.L.U32 R0, R0, 0x1f, RZ ;  /* 0x0000001f00007819 */ /* 0x000fe200000006ff */
[----:B------:R-:W-:Y:S01]  /*17590*/  NOP ;  /* 0x0000000000007918 */ /* 0x000fe20000000000 */
[----:B------:R0:W-:Y:S01]  /*175a0*/  SYNCS.ARRIVE.TRANS64.A1T0 RZ, [R17+URZ+0x30800], RZ ;  /* 0x030800ff11ff79a7 */ /* 0x0001e2000810003f */
[----:B------:R-:W-:Y:S01]  /*175b0*/  BSSY B0, `(.L_x_1368) ;  /* 0x0000003000007945 */ /* 0x000fe20003800000 */
[----:B------:R-:W1:Y:S03]  /*175c0*/  SYNCS.PHASECHK.TRANS64.TRYWAIT P0, [R17+URZ+0x30820], R0 ;  /* 0x03082000110075a7 */ /* 0x000e66000800017f */
[----:B01----:R-:W-:Y:S05]  /*175d0*/  @!P0 BRA `(.L_x_1369) ;  /* 0x0000004000e88947 */ /* 0x003fea0003800000 */
.L_x_1456:
[----:B------:R-:W-:Y:S05]  /*175e0*/  BSYNC B0 ;  /* 0x0000000000007941 */ /* 0x000fea0003800000 */
.L_x_1368:
[----:B------:R-:W3:Y:S01]  /*175f0*/  LDL R2, [R1] ;  /* 0x0000000001027983 */ /* 0x000ee20000100800 */
[----:B------:R-:W-:Y:S01]  /*17600*/  BSSY B0, `(.L_x_1370) ;  /* 0x0000104000007945 */ /* 0x000fe20003800000 */
[----:B---3--:R-:W-:-:S13]  /*17610*/  ISETP.GE.AND P0, PT, R8, R2, PT ;  /* 0x000000020800720c */ /* 0x008fda0003f06270 */
[----:B------:R-:W-:Y:S05]  /*17620*/  @!P0 BRA `(.L_x_1371) ;  /* 0x0000001000048947 */ /* 0x000fea0003800000 */
[----:B------:R-:W-:Y:S01]  /*17630*/  ULDC UR4, c[0x0][0x2f4] ;  /* 0x0000bd0000047ab9 */ /* 0x000fe20000000800 */
[----:B------:R-:W-:Y:S01]  /*17640*/  IMAD.MOV.U32 R10, RZ, RZ, R23 ;  /* 0x000000ffff0a7224 */ /* 0x000fe200078e0017 */
[----:B------:R-:W-:Y:S01]  /*17650*/  ISETP.GE.AND P3, PT, R31, UR4, PT ;  /* 0x000000041f007c0c */ /* 0x000fe2000bf66270 */
[----:B------:R-:W-:Y:S01]  /*17660*/  IMAD.MOV.U32 R20, RZ, RZ, R28 ;  /* 0x000000ffff147224 */ /* 0x000fe200078e001c */
[----:B------:R-:W-:Y:S01]  /*17670*/  ISETP.GE.AND P2, PT, R33, UR4, PT ;  /* 0x0000000421007c0c */ /* 0x000fe2000bf46270 */
[----:B------:R-:W-:Y:S01]  /*17680*/  IMAD.MOV.U32 R29, RZ, RZ, R22 ;  /* 0x000000ffff1d7224 */ /* 0x000fe200078e0016 */
[----:B------:R-:W-:-:S13]  /*17690*/  ISETP.GE.AND P1, PT, R32, UR4, PT ;  /* 0x0000000420007c0c */ /* 0x000fda000bf26270 */
.L_x_1384:
[----:B------:R-:W3:Y:S04]  /*176a0*/  LDL R5, [R1+0x4] ;  /* 0x0000040001057983 */ /* 0x000ee80000100800 */
[----:B------:R-:W4:Y:S01]  /*176b0*/  LDL R12, [R1+0x8] ;  /* 0x00000800010c7983 */ /* 0x000f220000100800 */
[----:B0-----:R-:W0:Y:S01]  /*176c0*/  S2R R0, SR_TID.X ;  /* 0x0000000000007919 */ /* 0x001e220000002100 */
[----:B------:R-:W1:Y:S01]  /*176d0*/  S2R R4, SR_TID.X ;  /* 0x0000000000047919 */ /* 0x000e620000002100 */
[----:B0-----:R-:W-:-:S04]  /*176e0*/  LOP3.LUT R0, R0, 0x7f, RZ, 0xc0, !PT ;  /* 0x0000007f00007812 */ /* 0x001fc800078ec0ff */
[----:B------:R-:W-:Y:S02]  /*176f0*/  SHF.R.U32.HI R3, RZ, 0x3, R0 ;  /* 0x00000003ff037819 */ /* 0x000fe40000011600 */
[----:B------:R-:W0:Y:S01]  /*17700*/  LDC R0, c[0x0][0x430] ;  /* 0x00010c00ff007b82 */ /* 0x000e220000000800 */
[----:B-1----:R-:W-:-:S05]  /*17710*/  IMAD.SHL.U32 R4, R4, 0x10, RZ ;  /* 0x0000001004047824 */ /* 0x002fca00078e00ff */
        /* <DEDUP_REMOVED lines=8> */
[----:B------:R-:W3:Y:S01]  /*177a0*/  @!P5 LDC.64 R4, c[0x0][0x418] ;  /* 0x00010600ff04db82 */ /* 0x000ee20000000a00 */
        /* <DEDUP_REMOVED lines=9> */
[----:B---3--:R-:W-:Y:S01]  /*17840*/  @!P5 LEA R4, P0, R2, R4, 0x2 ;  /* 0x000000040204d211 */ /* 0x008fe200078010ff */
[----:B------:R-:W-:-:S03]  /*17850*/  IMAD.MOV.U32 R0, RZ, RZ, RZ ;  /* 0x000000ffff007224 */ /* 0x000fc600078e00ff */
        /* <DEDUP_REMOVED lines=15> */
.L_x_1372:
[----:B------:R-:W-:Y:S01]  /*17950*/  IMAD R6, R23, 0x8, R17 ;  /* 0x0000000817067824 */ /* 0x000fe200078e0211 */
[----:B------:R-:W-:Y:S01]  /*17960*/  SHF.L.U32 R3, R28, 0x1f, RZ ;  /* 0x0000001f1c037819 */ /* 0x000fe200000006ff */
[----:B------:R-:W-:Y:S03]  /*17970*/  BSSY B1, `(.L_x_1373) ;  /* 0x0000003000017945 */ /* 0x000fe60003800000 */
[----:B------:R-:W0:Y:S02]  /*17980*/  SYNCS.PHASECHK.TRANS64.TRYWAIT P0, [R6+URZ+0x30840], R3 ;  /* 0x03084003060075a7 */ /* 0x000e24000800017f */
[----:B0-----:R-:W-:Y:S05]  /*17990*/  @!P0 BRA `(.L_x_1374) ;  /* 0x00000040000c8947 */ /* 0x001fea0003800000 */
.L_x_1457:
[----:B------:R-:W-:Y:S05]  /*179a0*/  BSYNC B1 ;  /* 0x0000000000017941 */ /* 0x000fea0003800000 */
.L_x_1373:
        /* <DEDUP_REMOVED lines=62> */
[----:B-1-3--:R0:W3:Y:S02]  /*17d90*/  SHFL.IDX PT, R2, R7, 0x5, 0x181f ;  /* 0x00b81f0007027f89 */ /* 0x00a0e400000e0000 */
.L_x_1471:
[----:B------:R-:W-:Y:S02]  /*17da0*/  LOP3.LUT P6, RZ, R16, 0x4, RZ, 0xc0, !PT ;  /* 0x0000000410ff7812 */ /* 0x000fe400078cc0ff */
[----:B---3--:R-:W-:-:S05]  /*17db0*/  IADD3 R2, P0, R2, R4, RZ ;  /* 0x0000000402027210 */ /* 0x008fca0007f1e0ff */
        /* <DEDUP_REMOVED lines=9> */
.L_x_1376:
        /* <DEDUP_REMOVED lines=10> */
.L_x_1377:
[----:B------:R3:W-:Y:S01]  /*17ef0*/  SYNCS.ARRIVE.TRANS64.A1T0 RZ, [R6+URZ+0x30830], RZ ;  /* 0x030830ff06ff79a7 */ /* 0x0007e2000810003f */
[----:B------:R-:W-:Y:S05]  /*17f00*/  @!P5 BRA `(.L_x_1378) ;  /* 0x000000000004d947 */ /* 0x000fea0003800000 */
[----:B------:R-:W-:Y:S01]  /*17f10*/  BPT.TRAP 0x1 ;  /* 0x000000040000795c */ /* 0x000fe20000300000 */
.L_x_1378:
[----:B-1----:R-:W-:Y:S01]  /*17f20*/  SHF.L.U32 R2, R20, 0x1f, RZ ;  /* 0x0000001f14027819 */ /* 0x002fe200000006ff */
[----:B---3--:R-:W-:Y:S01]  /*17f30*/  IMAD R6, R10, 0x8, R17 ;  /* 0x000000080a067824 */ /* 0x008fe200078e0211 */
[----:B------:R-:W-:Y:S01]  /*17f40*/  BSSY B1, `(.L_x_1379) ;  /* 0x0000004000017945 */ /* 0x000fe20003800000 */
[----:B0-----:R-:W-:Y:S02]  /*17f50*/  IMAD R7, R29, -0x60, R37 ;  /* 0xffffffa01d077824 */ /* 0x001fe400078e0225 */
[----:B------:R-:W0:Y:S02]  /*17f60*/  SYNCS.PHASECHK.TRANS64.TRYWAIT P0, [R6+URZ+0x30860], R2 ;  /* 0x03086002060075a7 */ /* 0x000e24000800017f */
[----:B0-----:R-:W-:Y:S05]  /*17f70*/  @!P0 BRA `(.L_x_1380) ;  /* 0x0000004000888947 */ /* 0x001fea0003800000 */
.L_x_1472:
[----:B------:R-:W-:Y:S05]  /*17f80*/  BSYNC B1 ;  /* 0x0000000000017941 */ /* 0x000fea0003800000 */
.L_x_1379:
        /* <DEDUP_REMOVED lines=10> */
[----:B--2---:R-:W-:Y:S01]  /*18030*/  SHFL.IDX PT, R14, R18, 0x5, 0x181f ;  /* 0x00b81f00120e7f89 */ /* 0x004fe200000e0000 */
        /* <DEDUP_REMOVED lines=49> */
.L_x_1486:
        /* <DEDUP_REMOVED lines=29> */
.L_x_1382:
        /* <DEDUP_REMOVED lines=10> */
.L_x_1383:
[----:B------:R-:W2:Y:S01]  /*185c0*/  LDL R0, [R1] ;  /* 0x0000000001007983 */ /* 0x000ea20000100800 */
[----:B------:R1:W-:Y:S01]  /*185d0*/  SYNCS.ARRIVE.TRANS64.A1T0 RZ, [R6+URZ+0x30850], RZ ;  /* 0x030850ff06ff79a7 */ /* 0x0003e2000810003f */
[C---:B------:R-:W-:Y:S02]  /*185e0*/  VIADD R8, R22.reuse, 0xffffffff ;  /* 0xffffffff16087836 */ /* 0x040fe40000000000 */
[----:B------:R-:W-:Y:S02]  /*185f0*/  IMAD.MOV.U32 R10, RZ, RZ, R23 ;  /* 0x000000ffff0a7224 */ /* 0x000fe400078e0017 */
[----:B------:R-:W-:Y:S02]  /*18600*/  IMAD.MOV.U32 R20, RZ, RZ, R28 ;  /* 0x000000ffff147224 */ /* 0x000fe400078e001c */
[----:B------:R-:W-:Y:S01]  /*18610*/  IMAD.MOV.U32 R29, RZ, RZ, R22 ;  /* 0x000000ffff1d7224 */ /* 0x000fe200078e0016 */
[----:B--2---:R-:W-:-:S13]  /*18620*/  ISETP.GT.AND P0, PT, R22, R0, PT ;  /* 0x000000001600720c */ /* 0x004fda0003f04270 */
[----:B-1----:R-:W-:Y:S05]  /*18630*/  @P0 BRA `(.L_x_1384) ;  /* 0xfffffff000180947 */ /* 0x002fea000383ffff */
.L_x_1371:
[----:B------:R-:W-:Y:S05]  /*18640*/  BSYNC B0 ;  /* 0x0000000000007941 */ /* 0x000fea0003800000 */
.L_x_1370:
[----:B0-----:R-:W0:Y:S01]  /*18650*/  S2R R0, SR_TID.X ;  /* 0x0000000000007919 */ /* 0x001e220000002100 */
[----:B------:R-:W-:Y:S01]  /*18660*/  BSSY B0, `(.L_x_1385) ;  /* 0x0000010000007945 */ /* 0x000fe20003800000 */
[----:B0-----:R-:W-:-:S04]  /*18670*/  LOP3.LUT R0, R0, 0x7f, RZ, 0xc0, !PT ;  /* 0x0000007f00007812 */ /* 0x001fc800078ec0ff */
[----:B------:R-:W-:-:S13]  /*18680*/  ISETP.NE.AND P0, PT, R0, RZ, PT ;  /* 0x000000ff0000720c */ /* 0x000fda0003f05270 */
[----:B------:R-:W-:Y:S05]  /*18690*/  @P0 BRA `(.L_x_1386) ;  /* 0x0000000000300947 */ /* 0x000fea0003800000 */
[----:B------:R-:W0:Y:S01]  /*186a0*/  S2R R5, SR_LANEID ;  /* 0x0000000000057919 */ /* 0x000e220000000000 */
[----:B------:R-:W-:Y:S01]  /*186b0*/  VOTEU.ANY UR4, UPT, PT ;  /* 0x0000000000047886 */ /* 0x000fe200038e0100 */
[----:B------:R-:W1:Y:S01]  /*186c0*/  LDC.64 R2, c[0x0][0xc60] ;  /* 0x00031800ff027b82 */ /* 0x000e620000000a00 */
[----:B------:R-:W0:Y:S02]  /*186d0*/  FLO.U32 R0, UR4 ;  /* 0x0000000400007d00 */ /* 0x000e2400080e0000 */
[----:B0-----:R-:W-:-:S06]  /*186e0*/  ISETP.EQ.U32.AND P0, PT, R0, R5, PT ;  /* 0x000000050000720c */ /* 0x001fcc0003f02070 */
[----:B------:R-:W1:Y:S07]  /*186f0*/  POPC R5, UR4 ;  /* 0x0000000400057d09 */ /* 0x000e6e0008000000 */
[----:B-1----:R-:W3:Y:S01]  /*18700*/  @P0 ATOMG.E.ADD.STRONG.GPU PT, R3, desc[UR36][R2.64], R5 ;  /* 0x00000005020309a8 */ /* 0x002ee200081ee1e4 */
[----:B------:R-:W0:Y:S02]  /*18710*/  S2R R4, SR_LTMASK ;  /* 0x0000000000047919 */ /* 0x000e240000003900 */
[----:B0-----:R-:W-:-:S04]  /*18720*/  LOP3.LUT R4, R4, UR4, RZ, 0xc0, !PT ;  /* 0x0000000404047c12 */ /* 0x001fc8000f8ec0ff */
[----:B------:R-:W0:Y:S01]  /*18730*/  POPC R7, R4 ;  /* 0x0000000400077309 */ /* 0x000e220000000000 */
[----:B---3--:R-:W0:Y:S02]  /*18740*/  SHFL.IDX PT, R0, R3, R0, 0x1f ;  /* 0x00001f0003007589 */ /* 0x008e2400000e0000 */
[----:B0-----:R-:W-:-:S07]  /*18750*/  IADD3 R24, R0, UR39, R7 ;  /* 0x0000002700187c10 */ /* 0x001fce000fffe007 */
.L_x_1386:
[----:B------:R-:W-:Y:S05]  /*18760*/  BSYNC B0 ;  /* 0x0000000000007941 */ /* 0x000fea0003800000 */
.L_x_1385:
[----:B------:R-:W-:-:S13]  /*18770*/  LOP3.LUT P0, RZ, R16, 0x10, RZ, 0xc0, !PT ;  /* 0x0000001010ff7812 */ /* 0x000fda000780c0ff */
[----:B------:R-:W-:Y:S05]  /*18780*/  @!P0 BRA `(.L_x_1387) ;  /* 0x0000000000048947 */ /* 0x000fea0003800000 */
[----:B------:R-:W-:Y:S01]  /*18790*/  BPT.TRAP 0x1 ;  /* 0x000000040000795c */ /* 0x000fe20000300000 */
.L_x_1387:
[----:B------:R-:W-:Y:S01]  /*187a0*/  IMAD R0, R23, 0x8, R17 ;  /* 0x0000000817007824 */ /* 0x000fe200078e0211 */
[----:B------:R-:W-:Y:S01]  /*187b0*/  SHF.L.U32 R3, R28, 0x1f, RZ ;  /* 0x0000001f1c037819 */ /* 0x000fe200000006ff */
[----:B------:R-:W-:Y:S01]  /*187c0*/  BSSY B0, `(.L_x_1388) ;  /* 0x0000004000007945 */ /* 0x000fe20003800000 */
[----:B------:R-:W-:Y:S02]  /*187d0*/  IMAD R6, R22, -0x60, R37 ;  /* 0xffffffa016067824 */ /* 0x000fe400078e0225 */
[----:B------:R-:W0:Y:S02]  /*187e0*/  SYNCS.PHASECHK.TRANS64.TRYWAIT P0, [R0+URZ+0x30860], R3 ;  /* 0x03086003000075a7 */ /* 0x000e24000800017f */
[----:B0-----:R-:W-:Y:S05]  /*187f0*/  @!P0 BRA `(.L_x_1389) ;  /* 0x00000040008c8947 */ /* 0x001fea0003800000 */
.L_x_1487:
[----:B------:R-:W-:Y:S05]  /*18800*/  BSYNC B0 ;  /* 0x0000000000007941 */ /* 0x000fea0003800000 */
.L_x_1388:
        /* <DEDUP_REMOVED lines=65> */
.L_x_1501:
        /* <DEDUP_REMOVED lines=13> */
.L_x_1391:
        /* <DEDUP_REMOVED lines=10> */
.L_x_1392:
[----:B------:R1:W-:Y:S01]  /*18d90*/  SYNCS.ARRIVE.TRANS64.A1T0 RZ, [R0+URZ+0x30850], RZ ;  /* 0x030850ff00ff79a7 */ /* 0x0003e2000810003f */
[----:B------:R-:W-:-:S05]  /*18da0*/  VIADD R23, R23, 0x1 ;  /* 0x0000000117177836 */ /* 0x000fca0000000000 */
[----:B------:R-:W-:-:S04]  /*18db0*/  ISETP.NE.AND P0, PT, R23, 0x2, PT ;  /* 0x000000021700780c */ /* 0x000fc80003f05270 */
[----:B0-----:R-:W-:Y:S02]  /*18dc0*/  SEL R3, RZ, 0x1, P0 ;  /* 0x00000001ff037807 */ /* 0x001fe40000000000 */
[----:B------:R-:W-:Y:S02]  /*18dd0*/  SEL R23, R23, RZ, P0 ;  /* 0x000000ff17177207 */ /* 0x000fe40000000000 */
[----:B-1----:R-:W-:-:S07]  /*18de0*/  LOP3.LUT R28, R28, R3, RZ, 0x3c, !PT ;  /* 0x000000031c1c7212 */ /* 0x002fce00078e3cff */
.L_x_1349:
[----:B------:R-:W-:Y:S05]  /*18df0*/  BSYNC B7 ;  /* 0x0000000000077941 */ /* 0x000fea0003800000 */
.L_x_1347:
        /* <DEDUP_REMOVED lines=11> */
.L_x_1393:
        /* <DEDUP_REMOVED lines=22> */
[----:B--2---:R-:W-:-:S02]  /*19010*/  @!P1 IMAD.MOV.U32 R25, RZ, RZ, R4 ;  /* 0x000000ffff199224 */ /* 0x004fc400078e0004 */
        /* <DEDUP_REMOVED lines=20> */
.L_x_1511:
[----:B------:R-:W-:Y:S02]  /*19160*/  ULDC UR4, c[0x0][0xc38] ;  /* 0x00030e0000047ab9 */ /* 0x000fe40000000800 */
[----:B------:R-:W-:-:S04]  /*19170*/  IMAD.U32 R5, RZ, RZ, UR4 ;  /* 0x00000004ff057e24 */ /* 0x000fc8000f8e00ff */
[----:B-1----:R-:W-:-:S04]  /*19180*/  IMAD R14, R14, R5, RZ ;  /* 0x000000050e0e7224 */ /* 0x002fc800078e02ff */
[----:B------:R-:W-:-:S05]  /*19190*/  IMAD.IADD R7, R7, 0x1, R14 ;  /* 0x0000000107077824 */ /* 0x000fca00078e020e */
[----:B------:R-:W-:-:S13]  /*191a0*/  ISETP.GT.AND P6, PT, R7, R0, PT ;  /* 0x000000000700720c */ /* 0x000fda0003fc4270 */
[----:B------:R-:W-:Y:S05]  /*191b0*/  @P6 BRA `(.L_x_1396) ;  /* 0x0000000000a46947 */ /* 0x000fea0003800000 */
.L_x_1399:
[----:B0-----:R-:W0:Y:S01]  /*191c0*/  LDC R2, c[0x0][0xc3c] ;  /* 0x00030f00ff027b82 */ /* 0x001e220000000800 */
[----:B------:R-:W-:-:S05]  /*191d0*/  VIADD R27, R27, 0x1f ;  /* 0x0000001f1b1b7836 */ /* 0x000fca0000000000 */
        /* <DEDUP_REMOVED lines=33> */
.L_x_1519:
[----:B------:R-:W-:Y:S02]  /*193f0*/  ULDC UR4, c[0x0][0xc38] ;  /* 0x00030e0000047ab9 */ /* 0x000fe40000000800 */
[----:B------:R-:W-:-:S04]  /*19400*/  IMAD.U32 R5, RZ, RZ, UR4 ;  /* 0x00000004ff057e24 */ /* 0x000fc8000f8e00ff */
[----:B-1----:R-:W-:-:S04]  /*19410*/  IMAD R14, R14, R5, RZ ;  /* 0x000000050e0e7224 */ /* 0x002fc800078e02ff */
[----:B------:R-:W-:-:S05]  /*19420*/  IMAD.IADD R7, R14, 0x1, R7 ;  /* 0x000000010e077824 */ /* 0x000fca00078e0207 */
[----:B------:R-:W-:-:S13]  /*19430*/  ISETP.GT.AND P6, PT, R7, R0, PT ;  /* 0x000000000700720c */ /* 0x000fda0003fc4270 */
[----:B------:R-:W-:Y:S05]  /*19440*/  @!P6 BRA `(.L_x_1399) ;  /* 0xfffffffc005ce947 */ /* 0x000fea000383ffff */
.L_x_1396:
[----:B------:R-:W-:Y:S01]  /*19450*/  IMAD.IADD R7, R7, 0x1, -R14 ;  /* 0x0000000107077824 */ /* 0x000fe200078e0a0e */
[----:B------:R-:W-:-:S03]  /*19460*/  UMOV UR4, 0xffffffff ;  /* 0xffffffff00047882 */ /* 0x000fc60000000000 */
[----:B------:R-:W-:-:S05]  /*19470*/  IMAD R3, R2, R5, R7 ;  /* 0x0000000502037224 */ /* 0x000fca00078e0207 */
[----:B------:R-:W-:Y:S01]  /*19480*/  ISETP.GT.AND P6, PT, R3, R0, PT ;  /* 0x000000000300720c */ /* 0x000fe20003fc4270 */
[----:B------:R-:W-:-:S12]  /*19490*/  BRA.DIV UR4, `(.L_x_1400) ;  /* 0x0000004604707947 */ /* 0x000fd8000b800000 */
[----:B------:R-:W-:-:S04]  /*194a0*/  VOTE.ANY R3, PT, !P6 ;  /* 0x0000000000037806 */ /* 0x000fc800070e0100 */
[----:B------:R-:W1:Y:S02]  /*194b0*/  POPC R12, R3 ;  /* 0x00000003000c7309 */ /* 0x000e640000000000 */
[----:B-1----:R1:W2:Y:S01]  /*194c0*/  SHFL.IDX PT, R25, R25, R12, 0x1f ;  /* 0x00001f0c19197589 */ /* 0x0022a200000e0000 */
[----:B------:R-:W-:-:S03]  /*194d0*/  IMAD.IADD R27, R12, 0x1, R27 ;  /* 0x000000010c1b7824 */ /* 0x000fc600078e021b */
[----:B------:R1:W3:Y:S04]  /*194e0*/  SHFL.IDX PT, R8, R8, R12, 0x1f ;  /* 0x00001f0c08087589 */ /* 0x0002e800000e0000 */
.L_x_1524:
[----:B------:R-:W-:-:S13]  /*194f0*/  ISETP.NE.AND P0, PT, R3, RZ, PT ;  /* 0x000000ff0300720c */ /* 0x000fda0003f05270 */
[----:B------:R-:W-:Y:S05]  /*19500*/  @!P0 BRA `(.L_x_1401) ;  /* 0x0000000000108947 */ /* 0x000fea0003800000 */
[----:B------:R-:W-:Y:S01]  /*19510*/  UMOV UR4, 0xffffffff ;  /* 0xffffffff00047882 */ /* 0x000fe20000000000 */
[----:B-1----:R-:W-:Y:S02]  /*19520*/  VIADD R12, R12, 0xffffffff ;  /* 0xffffffff0c0c7836 */ /* 0x002fe40000000000 */
[----:B------:R-:W-:Y:S05]  /*19530*/  BRA.DIV UR4, `(.L_x_1402) ;  /* 0x0000004604a47947 */ /* 0x000fea000b800000 */
[----:B------:R4:W1:Y:S02]  /*19540*/  SHFL.IDX PT, R6, R2, R12, 0x1f ;  /* 0x00001f0c02067589 */ /* 0x00086400000e0000 */
.L_x_1401:
[----:B---3--:R-:W-:Y:S01]  /*19550*/  ISETP.NE.AND P0, PT, R8, 0x1, PT ;  /* 0x000000010800780c */ /* 0x008fe20003f05270 */
[----:B-1----:R-:W-:-:S04]  /*19560*/  IMAD R24, R6, R5, R7 ;  /* 0x0000000506187224 */ /* 0x002fc800078e0207 */
[----:B------:R-:W-:-:S08]  /*19570*/  IMAD.IADD R0, R0, 0x1, -R24 ;  /* 0x0000000100007824 */ /* 0x000fd000078e0a18 */
[----:B------:R-:W-:Y:S05]  /*19580*/  @!P0 BRA `(.L_x_1403) ;  /* 0x0000000000dc8947 */ /* 0x000fea0003800000 */
[-C--:B--2---:R-:W-:Y:S02]  /*19590*/  IABS R5, R25.reuse ;  /* 0x0000001900057213 */ /* 0x084fe40000000000 */
[----:B------:R-:W-:Y:S02]  /*195a0*/  IABS R4, R8 ;  /* 0x0000000800047213 */ /* 0x000fe40000000000 */
[----:B------:R-:W1:Y:S08]  /*195b0*/  I2F.RP R6, R5 ;  /* 0x0000000500067306 */ /* 0x000e700000209400 */
[----:B------:R-:W2:Y:S08]  /*195c0*/  I2F.RP R7, R4 ;  /* 0x0000000400077306 */ /* 0x000eb00000209400 */
[----:B-1----:R-:W0:Y:S08]  /*195d0*/  MUFU.RCP R6, R6 ;  /* 0x0000000600067308 */ /* 0x002e300000001000 */
[----:B--2---:R-:W-:Y:S01]  /*195e0*/  MUFU.RCP R7, R7 ;  /* 0x0000000700077308 */ /* 0x004fe20000001000 */
[----:B0---4-:R-:W-:Y:S01]  /*195f0*/  VIADD R2, R6, 0xffffffe ;  /* 0x0ffffffe06027836 */ /* 0x011fe20000000000 */
[----:B------:R-:W-:-:S06]  /*19600*/  IABS R6, R25 ;  /* 0x0000001900067213 */ /* 0x000fcc0000000000 */
[----:B------:R0:W1:Y:S02]  /*19610*/  F2I.FTZ.U32.TRUNC.NTZ R3, R2 ;  /* 0x0000000200037305 */ /* 0x000064000021f000 */
[----:B0-----:R-:W-:Y:S02]  /*19620*/  IMAD.MOV.U32 R2, RZ, RZ, RZ ;  /* 0x000000ffff027224 */ /* 0x001fe400078e00ff */
[----:B-1----:R-:W-:-:S04]  /*19630*/  IMAD.MOV R10, RZ, RZ, -R3 ;  /* 0x000000ffff0a7224 */ /* 0x002fc800078e0a03 */
[----:B------:R-:W-:-:S04]  /*19640*/  IMAD R9, R10, R5, RZ ;  /* 0x000000050a097224 */ /* 0x000fc800078e02ff */
[----:B------:R-:W-:Y:S01]  /*19650*/  IMAD.HI.U32 R3, R3, R9, R2 ;  /* 0x0000000903037227 */ /* 0x000fe200078e0002 */
[----:B------:R-:W-:-:S03]  /*19660*/  IABS R2, R0 ;  /* 0x0000000000027213 */ /* 0x000fc60000000000 */
[----:B------:R-:W-:Y:S02]  /*19670*/  IMAD.MOV R9, RZ, RZ, -R6 ;  /* 0x000000ffff097224 */ /* 0x000fe400078e0a06 */
[----:B------:R-:W-:-:S04]  /*19680*/  IMAD.HI.U32 R6, R3, R2, RZ ;  /* 0x0000000203067227 */ /* 0x000fc800078e00ff */
[----:B------:R-:W-:Y:S02]  /*19690*/  IMAD R2, R6, R9, R2 ;  /* 0x0000000906027224 */ /* 0x000fe400078e0202 */
[----:B------:R-:W-:-:S03]  /*196a0*/  VIADD R3, R7, 0xffffffe ;  /* 0x0ffffffe07037836 */ /* 0x000fc60000000000 */
[----:B------:R-:W-:-:S03]  /*196b0*/  ISETP.GT.U32.AND P1, PT, R5, R2, PT ;  /* 0x000000020500720c */ /* 0x000fc60003f24070 */
[----:B------:R-:W0:Y:S10]  /*196c0*/  F2I.FTZ.U32.TRUNC.NTZ R3, R3 ;  /* 0x0000000300037305 */ /* 0x000e34000021f000 */
[----:B------:R-:W-:-:S02]  /*196d0*/  @!P1 IMAD.IADD R2, R2, 0x1, -R5 ;  /* 0x0000000102029824 */ /* 0x000fc400078e0a05 */
[----:B------:R-:W-:Y:S01]  /*196e0*/  @!P1 VIADD R6, R6, 0x1 ;  /* 0x0000000106069836 */ /* 0x000fe20000000000 */
[----:B------:R-:W-:Y:S02]  /*196f0*/  ISETP.NE.AND P1, PT, R25, RZ, PT ;  /* 0x000000ff1900720c */ /* 0x000fe40003f25270 */
[----:B------:R-:W-:Y:S01]  /*19700*/  ISETP.GE.U32.AND P0, PT, R2, R5, PT ;  /* 0x000000050200720c */ /* 0x000fe20003f06070 */
[----:B0-----:R-:W-:Y:S02]  /*19710*/  IMAD.MOV R5, RZ, RZ, -R3 ;  /* 0x000000ffff057224 */ /* 0x001fe400078e0a03 */
[----:B------:R-:W-:Y:S02]  /*19720*/  IMAD.MOV.U32 R2, RZ, RZ, RZ ;  /* 0x000000ffff027224 */ /* 0x000fe400078e00ff */
[----:B------:R-:W-:-:S04]  /*19730*/  IMAD R5, R5, R4, RZ ;  /* 0x0000000405057224 */ /* 0x000fc800078e02ff */
[----:B------:R-:W-:Y:S01]  /*19740*/  IMAD.HI.U32 R5, R3, R5, R2 ;  /* 0x0000000503057227 */ /* 0x000fe200078e0002 */
[----:B------:R-:W-:Y:S02]  /*19750*/  LOP3.LUT R2, R0, R25, RZ, 0x3c, !PT ;  /* 0x0000001900027212 */ /* 0x000fe400078e3cff */
[----:B------:R-:W-:Y:S01]  /*19760*/  IABS R3, R8 ;  /* 0x0000000800037213 */ /* 0x000fe20000000000 */
[----:B------:R-:W-:Y:S01]  /*19770*/  @P0 VIADD R6, R6, 0x1 ;  /* 0x0000000106060836 */ /* 0x000fe20000000000 */
[----:B------:R-:W-:-:S03]  /*19780*/  ISETP.GE.AND P2, PT, R2, RZ, PT ;  /* 0x000000ff0200720c */ /* 0x000fc60003f46270 */
[----:B------:R-:W-:-:S10]  /*19790*/  IMAD.MOV R3, RZ, RZ, -R3 ;  /* 0x000000ffff037224 */ /* 0x000fd400078e0a03 */
[----:B------:R-:W-:Y:S01]  /*197a0*/  @!P2 IMAD.MOV R6, RZ, RZ, -R6 ;  /* 0x000000ffff06a224 */ /* 0x000fe200078e0a06 */
[----:B------:R-:W-:-:S04]  /*197b0*/  @!P1 LOP3.LUT R6, RZ, R25, RZ, 0x33, !PT ;  /* 0x00000019ff069212 */ /* 0x000fc800078e33ff */
[----:B------:R-:W-:-:S05]  /*197c0*/  IABS R2, R6 ;  /* 0x0000000600027213 */ /* 0x000fca0000000000 */
[----:B------:R-:W-:-:S04]  /*197d0*/  IMAD.HI.U32 R5, R5, R2, RZ ;  /* 0x0000000205057227 */ /* 0x000fc800078e00ff */
[----:B------:R-:W-:Y:S01]  /*197e0*/  IMAD R3, R5, R3, R2 ;  /* 0x0000000305037224 */ /* 0x000fe200078e0202 */
[----:B------:R-:W-:-:S04]  /*197f0*/  LOP3.LUT R2, R6, R8, RZ, 0x3c, !PT ;  /* 0x0000000806027212 */ /* 0x000fc800078e3cff */
[----:B------:R-:W-:Y:S02]  /*19800*/  ISETP.GT.U32.AND P1, PT, R4, R3, PT ;  /* 0x000000030400720c */ /* 0x000fe40003f24070 */
[----:B------:R-:W-:Y:S01]  /*19810*/  ISETP.GE.AND P2, PT, R2, RZ, PT ;  /* 0x000000ff0200720c */ /* 0x000fe20003f46270 */
[----:B------:R-:W-:-:S04]  /*19820*/  IMAD.MOV R2, RZ, RZ, -R6 ;  /* 0x000000ffff027224 */ /* 0x000fc800078e0a06 */
[----:B------:R-:W-:-:S06]  /*19830*/  IMAD R2, R25, R2, R0 ;  /* 0x0000000219027224 */ /* 0x000fcc00078e0200 */
[----:B------:R-:W-:Y:S02]  /*19840*/  @!P1 IMAD.IADD R3, R3, 0x1, -R4 ;  /* 0x0000000103039824 */ /* 0x000fe400078e0a04 */
[----:B------:R-:W-:Y:S01]  /*19850*/  @!P1 VIADD R5, R5, 0x1 ;  /* 0x0000000105059836 */ /* 0x000fe20000000000 */
[----:B------:R-:W-:Y:S02]  /*19860*/  ISETP.NE.AND P1, PT, R8, RZ, PT ;  /* 0x000000ff0800720c */ /* 0x000fe40003f25270 */
[----:B------:R-:W-:-:S13]  /*19870*/  ISETP.GE.U32.AND P0, PT, R3, R4, PT ;  /* 0x000000040300720c */ /* 0x000fda0003f06070 */
[----:B------:R-:W-:-:S04]  /*19880*/  @P0 VIADD R5, R5, 0x1 ;  /* 0x0000000105050836 */ /* 0x000fc80000000000 */
[----:B------:R-:W-:Y:S01]  /*19890*/  @!P2 IMAD.MOV R5, RZ, RZ, -R5 ;  /* 0x000000ffff05a224 */ /* 0x000fe200078e0a05 */
[----:B------:R-:W-:-:S05]  /*198a0*/  @!P1 LOP3.LUT R5, RZ, R8, RZ, 0x33, !PT ;  /* 0x00000008ff059212 */ /* 0x000fca00078e33ff */
[--C-:B------:R-:W-:Y:S02]  /*198b0*/  IMAD.MOV R3, RZ, RZ, -R5.reuse ;  /* 0x000000ffff037224 */ /* 0x100fe400078e0a05 */
[C---:B------:R-:W-:Y:S02]  /*198c0*/  IMAD R5, R8.reuse, 0x1000000, R5 ;  /* 0x0100000008057824 */ /* 0x040fe400078e0205 */
[----:B------:R-:W-:-:S04]  /*198d0*/  IMAD R8, R8, R3, R6 ;  /* 0x0000000308087224 */ /* 0x000fc800078e0206 */
[----:B------:R-:W-:Y:S01]  /*198e0*/  IMAD R26, R8, 0x10000, R5 ;  /* 0x00010000081a7824 */ /* 0x000fe200078e0205 */
[----:B------:R-:W-:Y:S06]  /*198f0*/  BRA `(.L_x_1404) ;  /* 0x0000000000f07947 */ /* 0x000fec0003800000 */
.L_x_1403:
[----:B0---4-:R-:W0:Y:S02]  /*19900*/  LDC.64 R2, c[0x0][0xc90] ;  /* 0x00032400ff027b82 */ /* 0x011e240000000a00 */
[----:B0-----:R-:W-:-:S05]  /*19910*/  IMAD.WIDE R2, R27, 0x4, R2 ;  /* 0x000000041b027825 */ /* 0x001fca00078e0202 */
[----:B------:R0:W2:Y:S02]  /*19920*/  LDG.E R6, desc[UR36][R2.64] ;  /* 0x0000002402067981 */ /* 0x0000a4000c1e1900 */
[----:B0-----:R-:W-:Y:S02]  /*19930*/  IMAD.MOV.U32 R2, RZ, RZ, RZ ;  /* 0x000000ffff027224 */ /* 0x001fe400078e00ff */
[----:B--2---:R-:W-:-:S05]  /*19940*/  IMAD R7, R25, R6, RZ ;  /* 0x0000000619077224 */ /* 0x004fca00078e02ff */
[----:B------:R-:W-:-:S04]  /*19950*/  IABS R4, R7 ;  /* 0x0000000700047213 */ /* 0x000fc80000000000 */
[----:B------:R-:W0:Y:S08]  /*19960*/  I2F.RP R8, R4 ;  /* 0x0000000400087306 */ /* 0x000e300000209400 */
[----:B0-----:R-:W0:Y:S02]  /*19970*/  MUFU.RCP R8, R8 ;  /* 0x0000000800087308 */ /* 0x001e240000001000 */
[----:B0-----:R-:W-:-:S06]  /*19980*/  VIADD R9, R8, 0xffffffe ;  /* 0x0ffffffe08097836 */ /* 0x001fcc0000000000 */
[----:B------:R-:W0:Y:S02]  /*19990*/  F2I.FTZ.U32.TRUNC.NTZ R3, R9 ;  /* 0x0000000900037305 */ /* 0x000e24000021f000 */
[----:B0-----:R-:W-:-:S04]  /*199a0*/  IMAD.MOV R11, RZ, RZ, -R3 ;  /* 0x000000ffff0b7224 */ /* 0x001fc800078e0a03 */
[----:B------:R-:W-:-:S04]  /*199b0*/  IMAD R11, R11, R4, RZ ;  /* 0x000000040b0b7224 */ /* 0x000fc800078e02ff */
[----:B------:R-:W-:Y:S01]  /*199c0*/  IMAD.HI.U32 R2, R3, R11, R2 ;  /* 0x0000000b03027227 */ /* 0x000fe200078e0002 */
[----:B------:R-:W-:Y:S02]  /*199d0*/  IABS R11, R0 ;  /* 0x00000000000b7213 */ /* 0x000fe40000000000 */
[----:B------:R-:W-:-:S03]  /*199e0*/  IABS R3, R7 ;  /* 0x0000000700037213 */ /* 0x000fc60000000000 */
[----:B------:R-:W-:-:S04]  /*199f0*/  IMAD.HI.U32 R2, R2, R11, RZ ;  /* 0x0000000b02027227 */ /* 0x000fc800078e00ff */
[----:B------:R-:W-:-:S04]  /*19a00*/  IMAD.MOV R3, RZ, RZ, -R3 ;  /* 0x000000ffff037224 */ /* 0x000fc800078e0a03 */
        /* <DEDUP_REMOVED lines=16> */
[----:B------:R-:W-:-:S04]  /*19b10*/  VIADDMNMX R5, R3, R5, R6, PT ;  /* 0x0000000503057246 */ /* 0x000fc80003800106 */
[----:B------:R-:W-:-:S04]  /*19b20*/  IABS R6, R5 ;  /* 0x0000000500067213 */ /* 0x000fc80000000000 */
[----:B------:R-:W0:Y:S08]  /*19b30*/  I2F.RP R8, R6 ;  /* 0x0000000600087306 */ /* 0x000e300000209400 */
[----:B0-----:R-:W0:Y:S02]  /*19b40*/  MUFU.RCP R8, R8 ;  /* 0x0000000800087308 */ /* 0x001e240000001000 */
[----:B0-----:R-:W-:Y:S01]  /*19b50*/  VIADD R3, R8, 0xffffffe ;  /* 0x0ffffffe08037836 */ /* 0x001fe20000000000 */
[----:B------:R-:W-:-:S05]  /*19b60*/  IABS R8, R5 ;  /* 0x0000000500087213 */ /* 0x000fca0000000000 */
[----:B------:R-:W0:Y:S02]  /*19b70*/  F2I.FTZ.U32.TRUNC.NTZ R3, R3 ;  /* 0x0000000300037305 */ /* 0x000e24000021f000 */
[----:B0-----:R-:W-:-:S04]  /*19b80*/  IMAD.MOV R7, RZ, RZ, -R3 ;  /* 0x000000ffff077224 */ /* 0x001fc800078e0a03 */
[----:B------:R-:W-:-:S04]  /*19b90*/  IMAD R7, R7, R6, RZ ;  /* 0x0000000607077224 */ /* 0x000fc800078e02ff */
[----:B------:R-:W-:Y:S01]  /*19ba0*/  IMAD.HI.U32 R2, R3, R7, R2 ;  /* 0x0000000703027227 */ /* 0x000fe200078e0002 */
[----:B------:R-:W-:-:S03]  /*19bb0*/  IABS R7, R0 ;  /* 0x0000000000077213 */ /* 0x000fc60000000000 */
        /* <DEDUP_REMOVED lines=13> */
[----:B------:R-:W-:Y:S01]  /*19c90*/  @!P1 LOP3.LUT R2, RZ, R5, RZ, 0x33, !PT ;  /* 0x00000005ff029212 */ /* 0x000fe200078e33ff */
[----:B------:R-:W-:-:S04]  /*19ca0*/  IMAD.MOV R5, RZ, RZ, -R5 ;  /* 0x000000ffff057224 */ /* 0x000fc800078e0a05 */
[----:B------:R-:W-:-:S07]  /*19cb0*/  IMAD R26, R2, R5, R3 ;  /* 0x00000005021a7224 */ /* 0x000fce00078e0203 */
.L_x_1404:
[----:B------:R-:W-:-:S05]  /*19cc0*/  LOP3.LUT R2, RZ, R2, RZ, 0x33, !PT ;  /* 0x00000002ff027212 */ /* 0x000fca00078e33ff */
[----:B------:R-:W-:Y:S01]  /*19cd0*/  IMAD.IADD R25, R25, 0x1, R2 ;  /* 0x0000000119197824 */ /* 0x000fe200078e0202 */
[----:B------:R-:W-:Y:S06]  /*19ce0*/  BRA `(.L_x_1405) ;  /* 0x00000000001c7947 */ /* 0x000fec0003800000 */
.L_x_1397:
[----:B------:R-:W-:Y:S01]  /*19cf0*/  UMOV UR4, URZ ;  /* 0x0000003f00047c82 */ /* 0x000fe20008000000 */
[----:B------:R-:W-:Y:S01]  /*19d00*/  UMOV UR5, URZ ;  /* 0x0000003f00057c82 */ /* 0x000fe20008000000 */
[----:B------:R-:W-:Y:S01]  /*19d10*/  ULDC UR6, c[0x0][0xc3c] ;  /* 0x00030f0000067ab9 */ /* 0x000fe20000000800 */
[----:B------:R-:W-:Y:S02]  /*19d20*/  IMAD.MOV.U32 R24, RZ, RZ, R0 ;  /* 0x000000ffff187224 */ /* 0x000fe400078e0000 */
[----:B------:R-:W-:Y:S02]  /*19d30*/  IMAD.U32 R25, RZ, RZ, UR4 ;  /* 0x00000004ff197e24 */ /* 0x000fe4000f8e00ff */
[----:B------:R-:W-:Y:S02]  /*19d40*/  IMAD.U32 R26, RZ, RZ, UR5 ;  /* 0x00000005ff1a7e24 */ /* 0x000fe4000f8e00ff */
[----:B------:R-:W-:-:S07]  /*19d50*/  IMAD.U32 R27, RZ, RZ, UR6 ;  /* 0x00000006ff1b7e24 */ /* 0x000fce000f8e00ff */
.L_x_1405:
        /* <DEDUP_REMOVED lines=10> */
.L_x_1394:
[----:B------:R-:W-:Y:S02]  /*19e00*/  ULDC UR4, c[0x0][0xc3c] ;  /* 0x00030f0000047ab9 */ /* 0x000fe40000000800 */
[----:B-1----:R-:W-:-:S13]  /*19e10*/  ISETP.GE.AND P0, PT, R27, UR4, PT ;  /* 0x000000041b007c0c */ /* 0x002fda000bf06270 */
[----:B------:R-:W-:Y:S05]  /*19e20*/  @!P0 BRA `(.L_x_1406) ;  /* 0xffffffac00bc8947 */ /* 0x000fea000383ffff */
[----:B------:R-:W-:Y:S05]  /*19e30*/  BSYNC B8 ;  /* 0x0000000000087941 */ /* 0x000fea0003800000 */
.L_x_1333:
        /* <DEDUP_REMOVED lines=12> */
.L_x_1527:
[----:B------:R-:W-:Y:S05]  /*19f00*/  BSYNC B0 ;  /* 0x0000000000007941 */ /* 0x000fea0003800000 */
.L_x_1407:
[----:B------:R-:W-:-:S03]  /*19f10*/  UMOV UR4, 0xffffffff ;  /* 0xffffffff00047882 */ /* 0x000fc60000000000 */
[----:B------:R-:W-:Y:S05]  /*19f20*/  BRA.DIV UR4, `(.L_x_1409) ;  /* 0x0000003e04647947 */ /* 0x000fea000b800000 */
[----:B0-----:R-:W0:Y:S02]  /*19f30*/  S2R R0, SR_TID.X ;  /* 0x0000000000007919 */ /* 0x001e240000002100 */
[----:B0-----:R-:W-:-:S04]  /*19f40*/  SHF.R.U32.HI R0, RZ, 0x5, R0 ;  /* 0x00000005ff007819 */ /* 0x001fc80000011600 */
[----:B------:R-:W-:-:S05]  /*19f50*/  LOP3.LUT R0, R0, 0x3, RZ, 0xc0, !PT ;  /* 0x0000000300007812 */ /* 0x000fca00078ec0ff */
[----:B------:R0:W1:Y:S02]  /*19f60*/  SHFL.IDX PT, R14, R0, RZ, 0x1f ;  /* 0x00001fff000e7589 */ /* 0x00006400000e0000 */
.L_x_1530:
[----:B-1----:R-:W-:Y:S01]  /*19f70*/  ISETP.NE.AND P0, PT, R14, RZ, PT ;  /* 0x000000ff0e00720c */ /* 0x002fe20003f05270 */
[----:B------:R-:W-:-:S12]  /*19f80*/  BSSY B0, `(.L_x_1410) ;  /* 0x0000026000007945 */ /* 0x000fd80003800000 */
[----:B------:R-:W-:Y:S05]  /*19f90*/  @P0 BRA `(.L_x_1411) ;  /* 0x0000000000900947 */ /* 0x000fea0003800000 */
[----:B------:R-:W-:-:S03]  /*19fa0*/  UMOV UR4, 0xffffffff ;  /* 0xffffffff00047882 */ /* 0x000fc60000000000 */
[----:B------:R-:W-:Y:S05]  /*19fb0*/  BRA.DIV UR4, `(.L_x_1412) ;  /* 0x0000003e04747947 */ /* 0x000fea000b800000 */
[----:B------:R-:W-:-:S13]  /*19fc0*/  ELECT P6, URZ, PT ;  /* 0x00000000003f782f */ /* 0x000fda00038c0000 */
.L_x_1533:
[----:B------:R-:W-:Y:S05]  /*19fd0*/  @!P6 BRA `(.L_x_1411) ;  /* 0x000000000080e947 */ /* 0x000fea0003800000 */
[----:B0-----:R-:W3:Y:S02]  /*19fe0*/  LDL R0, [R1+0x20] ;  /* 0x0000200001007983 */ /* 0x001ee40000100800 */
[----:B---3--:R-:W-:-:S13]  /*19ff0*/  R2UR UR4, R0 ;  /* 0x00000000000472ca */ /* 0x008fda00000e0000 */
[----:B------:R-:W-:-:S06]  /*1a000*/  ULOP3.LUT UR4, UR4, 0x2, URZ, 0xfc, !UPT ;  /* 0x0000000204047892 */ /* 0x000fcc000f8efc3f */
[----:B------:R-:W-:-:S05]  /*1a010*/  IMAD.U32 R0, RZ, RZ, UR4 ;  /* 0x00000004ff007e24 */ /* 0x000fca000f8e00ff */
[----:B------:R-:W-:-:S13]  /*1a020*/  ISETP.NE.AND P0, PT, R0, 0x3, PT ;  /* 0x000000030000780c */ /* 0x000fda0003f05270 */
[----:B------:R-:W-:Y:S05]  /*1a030*/  @!P0 BRA `(.L_x_1413) ;  /* 0x0000000000048947 */ /* 0x000fea0003800000 */
[----:B------:R-:W-:Y:S01]  /*1a040*/  BPT.TRAP 0x1 ;  /* 0x000000040000795c */ /* 0x000fe20000300000 */
.L_x_1413:
[C---:B------:R-:W-:Y:S01]  /*1a050*/  IMAD R5, R23.reuse, 0x8, R4 ;  /* 0x0000000817057824 */ /* 0x040fe200078e0204 */
[----:B------:R-:W-:Y:S01]  /*1a060*/  SHF.L.U32 R0, R28, 0x1f, RZ ;  /* 0x0000001f1c007819 */ /* 0x000fe200000006ff */
[----:B------:R-:W-:-:S03]  /*1a070*/  VIADD R23, R23, 0x1 ;  /* 0x0000000117177836 */ /* 0x000fc60000000000 */
[----:B------:R-:W0:Y:S02]  /*1a080*/  SYNCS.PHASECHK.TRANS64.TRYWAIT P1, [R5+URZ+0x30840], R0 ;  /* 0x03084000050075a7 */ /* 0x000e24000802017f */
[----:B------:R-:W-:-:S04]  /*1a090*/  ISETP.NE.AND P2, PT, R23, 0x2, PT ;  /* 0x000000021700780c */ /* 0x000fc80003f45270 */
[----:B------:R-:W-:Y:S01]  /*1a0a0*/  SEL R3, RZ, 0x1, P2 ;  /* 0x00000001ff037807 */ /* 0x000fe20001000000 */
[----:B0-----:R-:W-:Y:S08]  /*1a0b0*/  @!P1 BRA `(.L_x_1414) ;  /* 0x0000003c00549947 */ /* 0x001ff00003800000 */
.L_x_1534:
[----:B------:R-:W-:Y:S02]  /*1a0c0*/  SEL R23, R23, RZ, P2 ;  /* 0x000000ff17177207 */ /* 0x000fe40001000000 */
[----:B------:R-:W-:Y:S01]  /*1a0d0*/  LOP3.LUT R2, R28, R3, RZ, 0x3c, !PT ;  /* 0x000000031c027212 */ /* 0x000fe200078e3cff */
[----:B------:R-:W-:Y:S06]  /*1a0e0*/  @!P0 BRA `(.L_x_1415) ;  /* 0x0000000000048947 */ /* 0x000fec0003800000 */
[----:B------:R-:W-:Y:S01]  /*1a0f0*/  BPT.TRAP 0x1 ;  /* 0x000000040000795c */ /* 0x000fe20000300000 */
.L_x_1415:
[----:B------:R-:W-:Y:S01]  /*1a100*/  IMAD R23, R23, 0x8, R4 ;  /* 0x0000000817177824 */ /* 0x000fe200078e0204 */
[----:B------:R-:W-:-:S04]  /*1a110*/  SHF.L.U32 R2, R2, 0x1f, RZ ;  /* 0x0000001f02027819 */ /* 0x000fc800000006ff */
[----:B------:R-:W1:Y:S02]  /*1a120*/  SYNCS.PHASECHK.TRANS64.TRYWAIT P1, [R23+URZ+0x30840], R2 ;  /* 0x03084002170075a7 */ /* 0x000e64000802017f */
[----:B-1----:R-:W-:Y:S05]  /*1a130*/  @!P1 BRA `(.L_x_1416) ;  /* 0x0000003c00489947 */ /* 0x002fea0003800000 */
.L_x_1535:
[----:B------:R-:W-:Y:S05]  /*1a140*/  @!P0 BRA `(.L_x_1417) ;  /* 0x0000000000048947 */ /* 0x000fea0003800000 */
[----:B------:R-:W-:Y:S01]  /*1a150*/  BPT.TRAP 0x1 ;  /* 0x000000040000795c */ /* 0x000fe20000300000 */
.L_x_1417:
[----:B------:R-:W3:Y:S02]  /*1a160*/  SYNCS.PHASECHK.TRANS64.TRYWAIT P1, [R5+URZ+0x30860], R0 ;  /* 0x03086000050075a7 */ /* 0x000ee4000802017f */
[----:B---3--:R-:W-:Y:S05]  /*1a170*/  @!P1 BRA `(.L_x_1418) ;  /* 0x0000003c004c9947 */ /* 0x008fea0003800000 */
.L_x_1536:
[----:B------:R-:W-:Y:S05]  /*1a180*/  @!P0 BRA `(.L_x_1419) ;  /* 0x0000000000048947 */ /* 0x000fea0003800000 */
[----:B------:R-:W-:Y:S01]  /*1a190*/  BPT.TRAP 0x1 ;  /* 0x000000040000795c */ /* 0x000fe20000300000 */
.L_x_1419:
[----:B----4-:R4:W0:Y:S02]  /*1a1a0*/  SYNCS.PHASECHK.TRANS64.TRYWAIT P0, [R23+URZ+0x30860], R2 ;  /* 0x03086002170075a7 */ /* 0x010824000800017f */
[----:B0-----:R-:W-:Y:S05]  /*1a1b0*/  @!P0 NANOSLEEP.SYNCS 0x989680 ;  /* 0x009896800000895d */ /* 0x001fea0003900000 */
[----:B------:R-:W0:Y:S02]  /*1a1c0*/  @!P0 SYNCS.PHASECHK.TRANS64 P0, [R23+URZ+0x30860], R2 ;  /* 0x03086002170085a7 */ /* 0x000e24000800007f */
[----:B0-----:R-:W-:Y:S05]  /*1a1d0*/  @!P0 BRA `(.L_x_1419) ;  /* 0xfffffffc00f08947 */ /* 0x001fea000383ffff */
.L_x_1411:
[----:B------:R-:W-:Y:S05]  /*1a1e0*/  BSYNC B0 ;  /* 0x0000000000007941 */ /* 0x000fea0003800000 */
.L_x_1410:
[----:B------:R-:W-:Y:S05]  /*1a1f0*/  EXIT ;  /* 0x000000000000794d */ /* 0x000fea0003800000 */
.L_x_1224:
[----:B0-----:R-:W-:-:S04]  /*1a200*/  IMAD.U32 R3, RZ, RZ, UR60 ;  /* 0x0000003cff037e24 */ /* 0x001fc8000f8e00ff */
[----:B------:R0:W1:Y:S03]  /*1a210*/  SYNCS.PHASECHK.TRANS64.TRYWAIT P1, [R3+URZ+0x30800], R0 ;  /* 0x03080000030075a7 */ /* 0x000066000802017f */
[----:B-1----:R-:W-:Y:S05]  /*1a220*/  @!P1 NANOSLEEP.SYNCS 0x989680 ;  /* 0x009896800000995d */ /* 0x002fea0003900000 */
[----:B------:R-:W1:Y:S02]  /*1a230*/  @!P1 SYNCS.PHASECHK.TRANS64 P1, [R3+URZ+0x30800], R0 ;  /* 0x03080000030095a7 */ /* 0x000e64000802007f */
[----:B-1----:R-:W-:Y:S05]  /*1a240*/  @!P1 BRA `(.L_x_1224) ;  /* 0xfffffffc00ec9947 */ /* 0x002fea000383ffff */
[----:B------:R-:W-:Y:S05]  /*1a250*/  BRA `(.L_x_1420) ;  /* 0xfffffe7c00f47947 */ /* 0x000fea000383ffff */
.L_x_1228:
[----:B-1----:R1:W2:Y:S02]  /*1a260*/  SYNCS.PHASECHK.TRANS64.TRYWAIT P1, [R3+URZ+0x30830], R0 ;  /* 0x03083000030075a7 */ /* 0x0022a4000802017f */
[----:B--2---:R-:W-:Y:S05]  /*1a270*/  @!P1 NANOSLEEP.SYNCS 0x989680 ;  /* 0x009896800000995d */ /* 0x004fea0003900000 */
[----:B------:R-:W2:Y:S02]  /*1a280*/  @!P1 SYNCS.PHASECHK.TRANS64 P1, [R3+URZ+0x30830], R0 ;  /* 0x03083000030095a7 */ /* 0x000ea4000802007f */
[----:B--2---:R-:W-:Y:S05]  /*1a290*/  @!P1 BRA `(.L_x_1228) ;  /* 0xfffffffc00f09947 */ /* 0x004fea000383ffff */
[----:B------:R-:W-:Y:S05]  /*1a2a0*/  BRA `(.L_x_1227) ;  /* 0xfffffe8000107947 */ /* 0x000fea000383ffff */
.L_x_1245:
[----:B-1----:R-:W-:-:S04]  /*1a2b0*/  IMAD.U32 R9, RZ, RZ, UR6 ;  /* 0x00000006ff097e24 */ /* 0x002fc8000f8e00ff */
[----:B------:R1:W2:Y:S03]  /*1a2c0*/  SYNCS.PHASECHK.TRANS64.TRYWAIT P1, [R9+URZ+0x30830], R8 ;  /* 0x03083008090075a7 */ /* 0x0002a6000802017f */
[----:B--2---:R-:W-:Y:S05]  /*1a2d0*/  @!P1 NANOSLEEP.SYNCS 0x989680 ;  /* 0x009896800000995d */ /* 0x004fea0003900000 */
[----:B------:R-:W2:Y:S02]  /*1a2e0*/  @!P1 SYNCS.PHASECHK.TRANS64 P1, [R9+URZ+0x30830], R8 ;  /* 0x03083008090095a7 */ /* 0x000ea4000802007f */
[----:B--2---:R-:W-:Y:S05]  /*1a2f0*/  @!P1 BRA `(.L_x_1245) ;  /* 0xfffffffc00ec9947 */ /* 0x004fea000383ffff */
[----:B------:R-:W-:Y:S05]  /*1a300*/  BRA `(.L_x_1244) ;  /* 0xfffffeb000f87947 */ /* 0x000fea000383ffff */
.L_x_1249:
[----:B---3--:R-:W-:-:S04]  /*1a310*/  IMAD.U32 R2, RZ, RZ, UR7 ;  /* 0x00000007ff027e24 */ /* 0x008fc8000f8e00ff */
[----:B------:R3:W4:Y:S03]  /*1a320*/  SYNCS.PHASECHK.TRANS64.TRYWAIT P1, [R2+URZ+0x30850], R0 ;  /* 0x03085000020075a7 */ /* 0x000726000802017f */
[----:B----4-:R-:W-:Y:S05]  /*1a330*/  @!P1 NANOSLEEP.SYNCS 0x989680 ;  /* 0x009896800000995d */ /* 0x010fea0003900000 */
[----:B------:R-:W4:Y:S02]  /*1a340*/  @!P1 SYNCS.PHASECHK.TRANS64 P1, [R2+URZ+0x30850], R0 ;  /* 0x03085000020095a7 */ /* 0x000f24000802007f */
[----:B----4-:R-:W-:Y:S05]  /*1a350*/  @!P1 BRA `(.L_x_1249) ;  /* 0xfffffffc00ec9947 */ /* 0x010fea000383ffff */
[----:B------:R-:W-:Y:S05]  /*1a360*/  BRA `(.L_x_1248) ;  /* 0xfffffebc00ac7947 */ /* 0x000fea000383ffff */
.L_x_1268:
[----:B-1----:R-:W-:-:S04]  /*1a370*/  IMAD.U32 R9, RZ, RZ, UR6 ;  /* 0x00000006ff097e24 */ /* 0x002fc8000f8e00ff */
[----:B------:R1:W2:Y:S03]  /*1a380*/  SYNCS.PHASECHK.TRANS64.TRYWAIT P1, [R9+URZ+0x30830], R8 ;  /* 0x03083008090075a7 */ /* 0x0002a6000802017f */
[----:B--2---:R-:W-:Y:S05]  /*1a390*/  @!P1 NANOSLEEP.SYNCS 0x989680 ;  /* 0x009896800000995d */ /* 0x004fea0003900000 */
[----:B------:R-:W2:Y:S02]  /*1a3a0*/  @!P1 SYNCS.PHASECHK.TRANS64 P1, [R9+URZ+0x30830], R8 ;  /* 0x03083008090095a7 */ /* 0x000ea4000802007f */
[----:B--2---:R-:W-:Y:S05]  /*1a3b0*/  @!P1 BRA `(.L_x_1268) ;  /* 0xfffffffc00ec9947 */ /* 0x004fea000383ffff */
[----:B------:R-:W-:Y:S05]  /*1a3c0*/  BRA `(.L_x_1267) ;  /* 0xfffffeec00587947 */ /* 0x000fea000383ffff */
.L_x_1272:
[----:B---3--:R-:W-:-:S04]  /*1a3d0*/  IMAD.U32 R2, RZ, RZ, UR7 ;  /* 0x00000007ff027e24 */ /* 0x008fc8000f8e00ff */
[----:B------:R3:W4:Y:S03]  /*1a3e0*/  SYNCS.PHASECHK.TRANS64.TRYWAIT P1, [R2+URZ+0x30850], R0 ;  /* 0x03085000020075a7 */ /* 0x000726000802017f */
[----:B----4-:R-:W-:Y:S05]  /*1a3f0*/  @!P1 NANOSLEEP.SYNCS 0x989680 ;  /* 0x009896800000995d */ /* 0x010fea0003900000 */
[----:B------:R-:W4:Y:S02]  /*1a400*/  @!P1 SYNCS.PHASECHK.TRANS64 P1, [R2+URZ+0x30850], R0 ;  /* 0x03085000020095a7 */ /* 0x000f24000802007f */
[----:B----4-:R-:W-:Y:S05]  /*1a410*/  @!P1 BRA `(.L_x_1272) ;  /* 0xfffffffc00ec9947 */ /* 0x010fea000383ffff */
[----:B------:R-:W-:Y:S05]  /*1a420*/  BRA `(.L_x_1271) ;  /* 0xfffffef8000c7947 */ /* 0x000fea000383ffff */
.L_x_1280:
[----:B-1----:R-:W-:-:S04]  /*1a430*/  IMAD.U32 R9, RZ, RZ, UR6 ;  /* 0x00000006ff097e24 */ /* 0x002fc8000f8e00ff */
[----:B------:R1:W2:Y:S03]  /*1a440*/  SYNCS.PHASECHK.TRANS64.TRYWAIT P1, [R9+URZ+0x30830], R8 ;  /* 0x03083008090075a7 */ /* 0x0002a6000802017f */
[----:B--2---:R-:W-:Y:S05]  /*1a450*/  @!P1 NANOSLEEP.SYNCS 0x989680 ;  /* 0x009896800000995d */ /* 0x004fea0003900000 */
[----:B------:R-:W2:Y:S02]  /*1a460*/  @!P1 SYNCS.PHASECHK.TRANS64 P1, [R9+URZ+0x30830], R8 ;  /* 0x03083008090095a7 */ /* 0x000ea4000802007f */
[----:B--2---:R-:W-:Y:S05]  /*1a470*/  @!P1 BRA `(.L_x_1280) ;  /* 0xfffffffc00ec9947 */ /* 0x004fea000383ffff */
[----:B------:R-:W-:Y:S05]  /*1a480*/  BRA `(.L_x_1279) ;  /* 0xffffff1000647947 */ /* 0x000fea000383ffff */
.L_x_1284:
[----:B---3--:R-:W-:-:S04]  /*1a490*/  IMAD.U32 R2, RZ, RZ, UR7 ;  /* 0x00000007ff027e24 */ /* 0x008fc8000f8e00ff */
[----:B------:R3:W4:Y:S03]  /*1a4a0*/  SYNCS.PHASECHK.TRANS64.TRYWAIT P1, [R2+URZ+0x30850], R0 ;  /* 0x03085000020075a7 */ /* 0x000726000802017f */
[----:B----4-:R-:W-:Y:S05]  /*1a4b0*/  @!P1 NANOSLEEP.SYNCS 0x989680 ;  /* 0x009896800000995d */ /* 0x010fea0003900000 */
[----:B------:R-:W4:Y:S02]  /*1a4c0*/  @!P1 SYNCS.PHASECHK.TRANS64 P1, [R2+URZ+0x30850], R0 ;  /* 0x03085000020095a7 */ /* 0x000f24000802007f */
[----:B----4-:R-:W-:Y:S05]  /*1a4d0*/  @!P1 BRA `(.L_x_1284) ;  /* 0xfffffffc00ec9947 */ /* 0x010fea000383ffff */
[----:B------:R-:W-:Y:S05]  /*1a4e0*/  BRA `(.L_x_1283) ;  /* 0xffffff1c00187947 */ /* 0x000fea000383ffff */
.L_x_1299:
[----:B-1----:R-:W-:-:S04]  /*1a4f0*/  IMAD.U32 R5, RZ, RZ, UR5 ;  /* 0x00000005ff057e24 */ /* 0x002fc8000f8e00ff */
[----:B------:R1:W2:Y:S03]  /*1a500*/  SYNCS.PHASECHK.TRANS64.TRYWAIT P1, [R5+URZ+0x30850], R0 ;  /* 0x03085000050075a7 */ /* 0x0002a6000802017f */
[----:B--2---:R-:W-:Y:S05]  /*1a510*/  @!P1 NANOSLEEP.SYNCS 0x989680 ;  /* 0x009896800000995d */ /* 0x004fea0003900000 */
[----:B------:R-:W2:Y:S02]  /*1a520*/  @!P1 SYNCS.PHASECHK.TRANS64 P1, [R5+URZ+0x30850], R0 ;  /* 0x03085000050095a7 */ /* 0x000ea4000802007f */
[----:B--2---:R-:W-:Y:S05]  /*1a530*/  @!P1 BRA `(.L_x_1299) ;  /* 0xfffffffc00ec9947 */ /* 0x004fea000383ffff */
[----:B------:R-:W-:Y:S05]  /*1a540*/  BRA `(.L_x_1298) ;  /* 0xffffff4c00687947 */ /* 0x000fea000383ffff */
.L_x_1355:
        /* <DEDUP_REMOVED lines=11> */
.L_x_1422:
[----:B------:R-:W-:Y:S05]  /*1a600*/  BSYNC B0 ;  /* 0x0000000000007941 */ /* 0x000fea0003800000 */
.L_x_1421:
[----:B------:R-:W-:Y:S05]  /*1a610*/  BRA `(.L_x_1423) ;  /* 0xffffffb8008c7947 */ /* 0x000fea000383ffff */
.L_x_1358:
[----:B0-----:R0:W1:Y:S02]  /*1a620*/  SYNCS.PHASECHK.TRANS64.TRYWAIT P0, [R7+URZ+0x30840], R2 ;  /* 0x03084002070075a7 */ /* 0x001064000800017f */
[----:B-1----:R-:W-:Y:S05]  /*1a630*/  @!P0 NANOSLEEP.SYNCS 0x989680 ;  /* 0x009896800000895d */ /* 0x002fea0003900000 */
[----:B------:R-:W1:Y:S02]  /*1a640*/  @!P0 SYNCS.PHASECHK.TRANS64 P0, [R7+URZ+0x30840], R2 ;  /* 0x03084002070085a7 */ /* 0x000e64000800007f */
[----:B-1----:R-:W-:Y:S05]  /*1a650*/  @!P0 BRA `(.L_x_1358) ;  /* 0xfffffffc00f08947 */ /* 0x002fea000383ffff */
[----:B------:R-:W-:Y:S05]  /*1a660*/  BRA `(.L_x_1424) ;  /* 0xffffffb800f47947 */ /* 0x000fea000383ffff */
.L_x_1359:
        /* <DEDUP_REMOVED lines=8> */
.L_x_1426:
[----:B------:R-:W-:Y:S05]  /*1a6f0*/  BSYNC B0 ;  /* 0x0000000000007941 */ /* 0x000fea0003800000 */
.L_x_1425:
        /* <DEDUP_REMOVED lines=9> */
.L_x_1427:
[----:B------:R-:W-:Y:S02]  /*1a790*/  IMAD.MOV.U32 R13, RZ, RZ, R0 ;  /* 0x000000ffff0d7224 */ /* 0x000fe400078e0000 */
[----:B------:R-:W-:Y:S02]  /*1a7a0*/  IMAD.MOV.U32 R12, RZ, RZ, 0x1 ;  /* 0x00000001ff0c7424 */ /* 0x000fe400078e00ff */
[----:B------:R-:W-:-:S07]  /*1a7b0*/  IMAD.MOV.U32 R3, RZ, RZ, R14 ;  /* 0x000000ffff037224 */ /* 0x000fce00078e000e */
[----:B------:R-:W-:Y:S05]  /*1a7c0*/  WARPSYNC.COLLECTIVE R15, `(.L_x_1428) ;  /* 0x000000000f087348 */ /* 0x000fea0003c00000 */
[----:B------:R0:W1:Y:S02]  /*1a7d0*/  SHFL.IDX P6, R14, R13, R12, R11 ;  /* 0x0000000c0d0e7389 */ /* 0x00006400000c000b */
[----:B01----:R-:W-:Y:S01]  /*1a7e0*/  ENDCOLLECTIVE ;  /* 0x000000000000791b */ /* 0x003fe20003800000 */
.L_x_1428:
        /* <DEDUP_REMOVED lines=17> */
.L_x_1429:
[----:B------:R-:W-:Y:S02]  /*1a900*/  @P1 IMAD R8, R5, 0x2, R17 ;  /* 0x0000000205081824 */ /* 0x000fe400078e0211 */
[----:B------:R-:W-:Y:S02]  /*1a910*/  IMAD.MOV.U32 R13, RZ, RZ, R0 ;  /* 0x000000ffff0d7224 */ /* 0x000fe400078e0000 */
[----:B------:R-:W-:Y:S02]  /*1a920*/  IMAD.MOV.U32 R12, RZ, RZ, 0x2 ;  /* 0x00000002ff0c7424 */ /* 0x000fe400078e00ff */
[----:B------:R-:W-:-:S07]  /*1a930*/  IMAD.MOV.U32 R3, RZ, RZ, R14 ;  /* 0x000000ffff037224 */ /* 0x000fce00078e000e */
[----:B------:R-:W-:Y:S05]  /*1a940*/  WARPSYNC.COLLECTIVE R15, `(.L_x_1430) ;  /* 0x000000000f087348 */ /* 0x000fea0003c00000 */
[----:B------:R0:W1:Y:S02]  /*1a950*/  SHFL.IDX P6, R14, R13, R12, R11 ;  /* 0x0000000c0d0e7389 */ /* 0x00006400000c000b */
[----:B01----:R-:W-:Y:S01]  /*1a960*/  ENDCOLLECTIVE ;  /* 0x000000000000791b */ /* 0x003fe20003800000 */
.L_x_1430:
        /* <DEDUP_REMOVED lines=17> */
.L_x_1431:
[----:B------:R-:W-:Y:S02]  /*1aa80*/  @P1 IMAD R8, R5, 0x2, R17 ;  /* 0x0000000205081824 */ /* 0x000fe400078e0211 */
[----:B------:R-:W-:Y:S02]  /*1aa90*/  IMAD.MOV.U32 R13, RZ, RZ, R0 ;  /* 0x000000ffff0d7224 */ /* 0x000fe400078e0000 */
[----:B------:R-:W-:Y:S02]  /*1aaa0*/  IMAD.MOV.U32 R12, RZ, RZ, 0x3 ;  /* 0x00000003ff0c7424 */ /* 0x000fe400078e00ff */
[----:B------:R-:W-:-:S07]  /*1aab0*/  IMAD.MOV.U32 R3, RZ, RZ, R14 ;  /* 0x000000ffff037224 */ /* 0x000fce00078e000e */
[----:B------:R-:W-:Y:S05]  /*1aac0*/  WARPSYNC.COLLECTIVE R15, `(.L_x_1432) ;  /* 0x000000000f087348 */ /* 0x000fea0003c00000 */
[----:B------:R0:W1:Y:S02]  /*1aad0*/  SHFL.IDX P6, R14, R13, R12, R11 ;  /* 0x0000000c0d0e7389 */ /* 0x00006400000c000b */
[----:B01----:R-:W-:Y:S01]  /*1aae0*/  ENDCOLLECTIVE ;  /* 0x000000000000791b */ /* 0x003fe20003800000 */
.L_x_1432:
        /* <DEDUP_REMOVED lines=17> */
.L_x_1433:
[----:B------:R-:W-:Y:S02]  /*1ac00*/  @P1 IMAD R8, R5, 0x2, R17 ;  /* 0x0000000205081824 */ /* 0x000fe400078e0211 */
[----:B------:R-:W-:Y:S02]  /*1ac10*/  IMAD.MOV.U32 R13, RZ, RZ, R0 ;  /* 0x000000ffff0d7224 */ /* 0x000fe400078e0000 */
[----:B------:R-:W-:Y:S02]  /*1ac20*/  IMAD.MOV.U32 R12, RZ, RZ, 0x4 ;  /* 0x00000004ff0c7424 */ /* 0x000fe400078e00ff */
[----:B------:R-:W-:-:S07]  /*1ac30*/  IMAD.MOV.U32 R3, RZ, RZ, R14 ;  /* 0x000000ffff037224 */ /* 0x000fce00078e000e */
[----:B------:R-:W-:Y:S05]  /*1ac40*/  WARPSYNC.COLLECTIVE R15, `(.L_x_1434) ;  /* 0x000000000f087348 */ /* 0x000fea0003c00000 */
[----:B------:R0:W1:Y:S02]  /*1ac50*/  SHFL.IDX P6, R14, R13, R12, R11 ;  /* 0x0000000c0d0e7389 */ /* 0x00006400000c000b */
[----:B01----:R-:W-:Y:S01]  /*1ac60*/  ENDCOLLECTIVE ;  /* 0x000000000000791b */ /* 0x003fe20003800000 */
.L_x_1434:
        /* <DEDUP_REMOVED lines=17> */
.L_x_1435:
[----:B------:R-:W-:Y:S02]  /*1ad80*/  @P1 IMAD R8, R5, 0x2, R17 ;  /* 0x0000000205081824 */ /* 0x000fe400078e0211 */
[----:B------:R-:W-:Y:S02]  /*1ad90*/  IMAD.MOV.U32 R13, RZ, RZ, R0 ;  /* 0x000000ffff0d7224 */ /* 0x000fe400078e0000 */
[----:B------:R-:W-:Y:S02]  /*1ada0*/  IMAD.MOV.U32 R12, RZ, RZ, 0x5 ;  /* 0x00000005ff0c7424 */ /* 0x000fe400078e00ff */
[----:B------:R-:W-:-:S07]  /*1adb0*/  IMAD.MOV.U32 R3, RZ, RZ, R14 ;  /* 0x000000ffff037224 */ /* 0x000fce00078e000e */
[----:B------:R-:W-:Y:S05]  /*1adc0*/  WARPSYNC.COLLECTIVE R15, `(.L_x_1436) ;  /* 0x000000000f087348 */ /* 0x000fea0003c00000 */
[----:B------:R0:W1:Y:S02]  /*1add0*/  SHFL.IDX P6, R14, R13, R12, R11 ;  /* 0x0000000c0d0e7389 */ /* 0x00006400000c000b */
[----:B01----:R-:W-:Y:S01]  /*1ade0*/  ENDCOLLECTIVE ;  /* 0x000000000000791b */ /* 0x003fe20003800000 */
.L_x_1436:
        /* <DEDUP_REMOVED lines=10> */
.L_x_1437:
        /* <DEDUP_REMOVED lines=8> */
.L_x_1364:
[----:B------:R-:W-:Y:S02]  /*1af10*/  IMAD.MOV.U32 R13, RZ, RZ, R4 ;  /* 0x000000ffff0d7224 */ /* 0x000fe400078e0004 */
[----:B------:R-:W-:Y:S02]  /*1af20*/  IMAD.MOV.U32 R12, RZ, RZ, RZ ;  /* 0x000000ffff0c7224 */ /* 0x000fe400078e00ff */
[----:B------:R-:W-:Y:S02]  /*1af30*/  IMAD.MOV.U32 R11, RZ, RZ, 0x181f ;  /* 0x0000181fff0b7424 */ /* 0x000fe400078e00ff */
[----:B------:R-:W-:Y:S02]  /*1af40*/  IMAD.MOV.U32 R15, RZ, RZ, -0x1 ;  /* 0xffffffffff0f7424 */ /* 0x000fe400078e00ff */
[----:B------:R-:W-:Y:S02]  /*1af50*/  IMAD R29, R29, R5, RZ ;  /* 0x000000051d1d7224 */ /* 0x000fe400078e02ff */
[----:B------:R-:W-:-:S07]  /*1af60*/  IMAD.IADD R25, R8, 0x1, R25 ;  /* 0x0000000108197824 */ /* 0x000fce00078e0219 */
[----:B------:R-:W-:Y:S05]  /*1af70*/  WARPSYNC.COLLECTIVE R15, `(.L_x_1439) ;  /* 0x000000000f087348 */ /* 0x000fea0003c00000 */
[----:B------:R0:W1:Y:S02]  /*1af80*/  SHFL.IDX P6, R14, R13, R12, R11 ;  /* 0x0000000c0d0e7389 */ /* 0x00006400000c000b */
[----:B01----:R-:W-:Y:S01]  /*1af90*/  ENDCOLLECTIVE ;  /* 0x000000000000791b */ /* 0x003fe20003800000 */
.L_x_1439:
[C---:B------:R-:W-:Y:S01]  /*1afa0*/  VIADD R6, R25.reuse, 0x10 ;  /* 0x0000001019067836 */ /* 0x040fe20000000000 */
[----:B------:R-:W-:Y:S01]  /*1afb0*/  ISETP.GE.AND P1, PT, R25, R29, PT ;  /* 0x0000001d1900720c */ /* 0x000fe20003f26270 */
[----:B------:R-:W-:Y:S02]  /*1afc0*/  IMAD.MOV.U32 R13, RZ, RZ, R0 ;  /* 0x000000ffff0d7224 */ /* 0x000fe400078e0000 */
[----:B------:R-:W-:-:S10]  /*1afd0*/  IMAD.MOV.U32 R2, RZ, RZ, R14 ;  /* 0x000000ffff027224 */ /* 0x000fd400078e000e */
[----:B------:R-:W-:Y:S05]  /*1afe0*/  WARPSYNC.COLLECTIVE R15, `(.L_x_1440) ;  /* 0x000000000f087348 */ /* 0x000fea0003c00000 */
[----:B------:R0:W1:Y:S02]  /*1aff0*/  SHFL.IDX P6, R14, R13, R12, R11 ;  /* 0x0000000c0d0e7389 */ /* 0x00006400000c000b */
[----:B01----:R-:W-:Y:S01]  /*1b000*/  ENDCOLLECTIVE ;  /* 0x000000000000791b */ /* 0x003fe20003800000 */
.L_x_1440:
        /* <DEDUP_REMOVED lines=8> */
.L_x_1441:
[----:B------:R-:W-:Y:S01]  /*1b090*/  @!PT LDS RZ, [RZ] ;  /* 0x00000000fffff984 */ /* 0x000fe20000000800 */
[----:B------:R-:W-:Y:S01]  /*1b0a0*/  @!PT LDS RZ, [RZ] ;  /* 0x00000000fffff984 */ /* 0x000fe20000000800 */
[----:B------:R-:W-:Y:S01]  /*1b0b0*/  @!PT LDS RZ, [RZ] ;  /* 0x00000000fffff984 */ /* 0x000fe20000000800 */
[----:B------:R-:W-:Y:S04]  /*1b0c0*/  @!P1 LDGSTS.E.BYPASS.LTC128B.128 [R36+0x12400], desc[UR36][R2.64], !P3 ;  /* 0x1240000002249fae */ /* 0x000fe8000d901d64 */
[----:B------:R-:W-:Y:S04]  /*1b0d0*/  @!P1 LDGSTS.E.BYPASS.LTC128B.128 [R36+0x16400], desc[UR36][R2.64+0x80], !P2 ;  /* 0x1640008002249fae */ /* 0x000fe8000d101d64 */
[----:B------:R0:W-:Y:S01]  /*1b0e0*/  @!P1 LDGSTS.E.BYPASS.LTC128B.128 [R36+0x1a400], desc[UR36][R2.64+0x100], !P0 ;  /* 0x1a40010002249fae */ /* 0x0001e2000c101d64 */
[----:B------:R-:W-:Y:S01]  /*1b0f0*/  ISETP.GE.AND P1, PT, R6, R29, PT ;  /* 0x0000001d0600720c */ /* 0x000fe20003f26270 */
[----:B------:R-:W-:-:S02]  /*1b100*/  IMAD.MOV.U32 R13, RZ, RZ, R0 ;  /* 0x000000ffff0d7224 */ /* 0x000fc400078e0000 */
[----:B------:R-:W-:Y:S02]  /*1b110*/  VIADD R6, R25, 0x20 ;  /* 0x0000002019067836 */ /* 0x000fe40000000000 */
[----:B0-----:R-:W-:-:S08]  /*1b120*/  IMAD.MOV.U32 R2, RZ, RZ, R14 ;  /* 0x000000ffff027224 */ /* 0x001fd000078e000e */
[----:B------:R-:W-:Y:S05]  /*1b130*/  WARPSYNC.COLLECTIVE R15, `(.L_x_1442) ;  /* 0x000000000f087348 */ /* 0x000fea0003c00000 */
[----:B------:R0:W1:Y:S02]  /*1b140*/  SHFL.IDX P6, R14, R13, R12, R11 ;  /* 0x0000000c0d0e7389 */ /* 0x00006400000c000b */
[----:B01----:R-:W-:Y:S01]  /*1b150*/  ENDCOLLECTIVE ;  /* 0x000000000000791b */ /* 0x003fe20003800000 */
.L_x_1442:
        /* <DEDUP_REMOVED lines=8> */
.L_x_1443:
[----:B------:R-:W-:-:S05]  /*1b1e0*/  @!P1 IMAD.MOV.U32 R3, RZ, RZ, R5 ;  /* 0x000000ffff039224 */ /* 0x000fca00078e0005 */
        /* <DEDUP_REMOVED lines=8> */
[----:B------:R-:W-:Y:S02]  /*1b270*/  VIADD R6, R25, 0x30 ;  /* 0x0000003019067836 */ /* 0x000fe40000000000 */
[----:B0-----:R-:W-:-:S10]  /*1b280*/  IMAD.MOV.U32 R2, RZ, RZ, R14 ;  /* 0x000000ffff027224 */ /* 0x001fd400078e000e */
[----:B------:R-:W-:Y:S05]  /*1b290*/  WARPSYNC.COLLECTIVE R15, `(.L_x_1444) ;  /* 0x000000000f087348 */ /* 0x000fea0003c00000 */
[----:B------:R0:W1:Y:S02]  /*1b2a0*/  SHFL.IDX P6, R14, R13, R12, R11 ;  /* 0x0000000c0d0e7389 */ /* 0x00006400000c000b */
[----:B01----:R-:W-:Y:S01]  /*1b2b0*/  ENDCOLLECTIVE ;  /* 0x000000000000791b */ /* 0x003fe20003800000 */
.L_x_1444:
        /* <DEDUP_REMOVED lines=8> */
.L_x_1445:
        /* <DEDUP_REMOVED lines=14> */
.L_x_1446:
        /* <DEDUP_REMOVED lines=8> */
.L_x_1447:
        /* <DEDUP_REMOVED lines=14> */
.L_x_1448:
        /* <DEDUP_REMOVED lines=8> */
.L_x_1449:
        /* <DEDUP_REMOVED lines=14> */
.L_x_1450:
        /* <DEDUP_REMOVED lines=8> */
.L_x_1451:
        /* <DEDUP_REMOVED lines=13> */
.L_x_1452:
        /* <DEDUP_REMOVED lines=8> */
.L_x_1453:
        /* <DEDUP_REMOVED lines=12> */
.L_x_1454:
[----:B------:R-:W-:Y:S05]  /*1b970*/  BRA `(.L_x_1455) ;  /* 0xffffffb8008c7947 */ /* 0x000fea000383ffff */
.L_x_1369:
[----:B0-----:R0:W1:Y:S02]  /*1b980*/  SYNCS.PHASECHK.TRANS64.TRYWAIT P0, [R17+URZ+0x30820], R0 ;  /* 0x03082000110075a7 */ /* 0x001064000800017f */
[----:B-1----:R-:W-:Y:S05]  /*1b990*/  @!P0 NANOSLEEP.SYNCS 0x989680 ;  /* 0x009896800000895d */ /* 0x002fea0003900000 */
[----:B------:R-:W1:Y:S02]  /*1b9a0*/  @!P0 SYNCS.PHASECHK.TRANS64 P0, [R17+URZ+0x30820], R0 ;  /* 0x03082000110085a7 */ /* 0x000e64000800007f */
[----:B-1----:R-:W-:Y:S05]  /*1b9b0*/  @!P0 BRA `(.L_x_1369) ;  /* 0xfffffffc00f08947 */ /* 0x002fea000383ffff */
[----:B------:R-:W-:Y:S05]  /*1b9c0*/  BRA `(.L_x_1456) ;  /* 0xffffffbc00047947 */ /* 0x000fea000383ffff */
.L_x_1374:
[----:B0-----:R0:W1:Y:S02]  /*1b9d0*/  SYNCS.PHASECHK.TRANS64.TRYWAIT P0, [R6+URZ+0x30840], R3 ;  /* 0x03084003060075a7 */ /* 0x001064000800017f */
[----:B-1----:R-:W-:Y:S05]  /*1b9e0*/  @!P0 NANOSLEEP.SYNCS 0x989680 ;  /* 0x009896800000895d */ /* 0x002fea0003900000 */
[----:B------:R-:W1:Y:S02]  /*1b9f0*/  @!P0 SYNCS.PHASECHK.TRANS64 P0, [R6+URZ+0x30840], R3 ;  /* 0x03084003060085a7 */ /* 0x000e64000800007f */
[----:B-1----:R-:W-:Y:S05]  /*1ba00*/  @!P0 BRA `(.L_x_1374) ;  /* 0xfffffffc00f08947 */ /* 0x002fea000383ffff */
[----:B------:R-:W-:Y:S05]  /*1ba10*/  BRA `(.L_x_1457) ;  /* 0xffffffbc00e07947 */ /* 0x000fea000383ffff */
.L_x_1375:
[----:B------:R-:W-:Y:S01]  /*1ba20*/  BSSY B1, `(.L_x_1458) ;  /* 0x0000008000017945 */ /* 0x000fe20003800000 */
[----:B------:R-:W-:Y:S02]  /*1ba30*/  IMAD.MOV.U32 R13, RZ, RZ, R8 ;  /* 0x000000ffff0d7224 */ /* 0x000fe400078e0008 */
[----:B------:R-:W-:Y:S02]  /*1ba40*/  IMAD.MOV.U32 R12, RZ, RZ, RZ ;  /* 0x000000ffff0c7224 */ /* 0x000fe400078e00ff */
[----:B------:R-:W-:Y:S02]  /*1ba50*/  IMAD.MOV.U32 R11, RZ, RZ, 0x181f ;  /* 0x0000181fff0b7424 */ /* 0x000fe400078e00ff */
[----:B------:R-:W-:-:S07]  /*1ba60*/  IMAD.MOV.U32 R15, RZ, RZ, -0x1 ;  /* 0xffffffffff0f7424 */ /* 0x000fce00078e00ff */
[----:B--2---:R-:W-:Y:S05]  /*1ba70*/  WARPSYNC.COLLECTIVE R15, `(.L_x_1459) ;  /* 0x000000000f087348 */ /* 0x004fea0003c00000 */
[----:B--2---:R0:W1:Y:S02]  /*1ba80*/  SHFL.IDX P6, R14, R13, R12, R11 ;  /* 0x0000000c0d0e7389 */ /* 0x00406400000c000b */
[----:B01----:R-:W-:Y:S01]  /*1ba90*/  ENDCOLLECTIVE ;  /* 0x000000000000791b */ /* 0x003fe20003800000 */
.L_x_1459:
[----:B------:R-:W-:Y:S05]  /*1baa0*/  BSYNC B1 ;  /* 0x0000000000017941 */ /* 0x000fea0003800000 */
.L_x_1458:
[----:B------:R-:W-:Y:S01]  /*1bab0*/  IMAD.MOV.U32 R13, RZ, RZ, R7 ;  /* 0x000000ffff0d7224 */ /* 0x000fe200078e0007 */
[----:B------:R-:W-:Y:S01]  /*1bac0*/  LOP3.LUT R16, R16, 0xfff7ffff, RZ, 0xc0, !PT ;  /* 0xfff7ffff10107812 */ /* 0x000fe200078ec0ff */
[----:B------:R-:W-:Y:S02]  /*1bad0*/  IMAD.MOV.U32 R12, RZ, RZ, RZ ;  /* 0x000000ffff0c7224 */ /* 0x000fe400078e00ff */
[----:B------:R-:W-:Y:S01]  /*1bae0*/  IMAD.MOV.U32 R11, RZ, RZ, 0x181f ;  /* 0x0000181fff0b7424 */ /* 0x000fe200078e00ff */
[----:B------:R-:W-:Y:S01]  /*1baf0*/  @P1 LOP3.LUT R16, R16, 0x80000, RZ, 0xfc, !PT ;  /* 0x0008000010101812 */ /* 0x000fe200078efcff */
[----:B------:R-:W-:Y:S02]  /*1bb00*/  IMAD.MOV.U32 R15, RZ, RZ, -0x1 ;  /* 0xffffffffff0f7424 */ /* 0x000fe400078e00ff */
[----:B------:R-:W-:Y:S01]  /*1bb10*/  IMAD.MOV.U32 R3, RZ, RZ, R14 ;  /* 0x000000ffff037224 */ /* 0x000fe200078e000e */
[----:B------:R-:W-:Y:S01]  /*1bb20*/  LOP3.LUT P1, RZ, R16, 0x4, RZ, 0xc0, !PT ;  /* 0x0000000410ff7812 */ /* 0x000fe2000782c0ff */
[----:B------:R-:W-:-:S12]  /*1bb30*/  IMAD.SHL.U32 R4, R31, 0x2, RZ ;  /* 0x000000021f047824 */ /* 0x000fd800078e00ff */
[----:B------:R-:W-:Y:S05]  /*1bb40*/  WARPSYNC.COLLECTIVE R15, `(.L_x_1460) ;  /* 0x000000000f087348 */ /* 0x000fea0003c00000 */
[----:B------:R0:W1:Y:S02]  /*1bb50*/  SHFL.IDX P6, R14, R13, R12, R11 ;  /* 0x0000000c0d0e7389 */ /* 0x00006400000c000b */
[----:B01----:R-:W-:Y:S01]  /*1bb60*/  ENDCOLLECTIVE ;  /* 0x000000000000791b */ /* 0x003fe20003800000 */
.L_x_1460:
[----:B------:R-:W-:Y:S02]  /*1bb70*/  IMAD R5, R5, 0x2, R17 ;  /* 0x0000000205057824 */ /* 0x000fe400078e0211 */
[----:B------:R-:W-:Y:S02]  /*1bb80*/  IMAD.MOV.U32 R13, RZ, RZ, R8 ;  /* 0x000000ffff0d7224 */ /* 0x000fe400078e0008 */
[----:B------:R-:W-:Y:S02]  /*1bb90*/  IMAD.MOV.U32 R12, RZ, RZ, 0x1 ;  /* 0x00000001ff0c7424 */ /* 0x000fe400078e00ff */
[----:B------:R-:W-:-:S07]  /*1bba0*/  IMAD.MOV.U32 R2, RZ, RZ, R14 ;  /* 0x000000ffff027224 */ /* 0x000fce00078e000e */
[----:B------:R-:W-:Y:S05]  /*1bbb0*/  WARPSYNC.COLLECTIVE R15, `(.L_x_1461) ;  /* 0x000000000f087348 */ /* 0x000fea0003c00000 */
[----:B------:R0:W1:Y:S02]  /*1bbc0*/  SHFL.IDX P6, R14, R13, R12, R11 ;  /* 0x0000000c0d0e7389 */ /* 0x00006400000c000b */
[----:B01----:R-:W-:Y:S01]  /*1bbd0*/  ENDCOLLECTIVE ;  /* 0x000000000000791b */ /* 0x003fe20003800000 */
.L_x_1461:
        /* <DEDUP_REMOVED lines=13> */
.L_x_1462:
[----:B------:R-:W-:Y:S02]  /*1bcb0*/  IMAD.MOV.U32 R13, RZ, RZ, R8 ;  /* 0x000000ffff0d7224 */ /* 0x000fe400078e0008 */
[----:B------:R-:W-:Y:S02]  /*1bcc0*/  IMAD.MOV.U32 R12, RZ, RZ, 0x2 ;  /* 0x00000002ff0c7424 */ /* 0x000fe400078e00ff */
[----:B------:R-:W-:-:S07]  /*1bcd0*/  IMAD.MOV.U32 R2, RZ, RZ, R14 ;  /* 0x000000ffff027224 */ /* 0x000fce00078e000e */
[----:B------:R-:W-:Y:S05]  /*1bce0*/  WARPSYNC.COLLECTIVE R15, `(.L_x_1463) ;  /* 0x000000000f087348 */ /* 0x000fea0003c00000 */
[----:B------:R0:W1:Y:S02]  /*1bcf0*/  SHFL.IDX P6, R14, R13, R12, R11 ;  /* 0x0000000c0d0e7389 */ /* 0x00006400000c000b */
[----:B01----:R-:W-:Y:S01]  /*1bd00*/  ENDCOLLECTIVE ;  /* 0x000000000000791b */ /* 0x003fe20003800000 */
.L_x_1463:
        /* <DEDUP_REMOVED lines=13> */
.L_x_1464:
[----:B------:R-:W-:Y:S02]  /*1bde0*/  IMAD.MOV.U32 R13, RZ, RZ, R8 ;  /* 0x000000ffff0d7224 */ /* 0x000fe400078e0008 */
[----:B------:R-:W-:Y:S02]  /*1bdf0*/  IMAD.MOV.U32 R12, RZ, RZ, 0x3 ;  /* 0x00000003ff0c7424 */ /* 0x000fe400078e00ff */
[----:B------:R-:W-:-:S07]  /*1be00*/  IMAD.MOV.U32 R2, RZ, RZ, R14 ;  /* 0x000000ffff027224 */ /* 0x000fce00078e000e */
[----:B------:R-:W-:Y:S05]  /*1be10*/  WARPSYNC.COLLECTIVE R15, `(.L_x_1465) ;  /* 0x000000000f087348 */ /* 0x000fea0003c00000 */
[----:B------:R0:W1:Y:S02]  /*1be20*/  SHFL.IDX P6, R14, R13, R12, R11 ;  /* 0x0000000c0d0e7389 */ /* 0x00006400000c000b */
[----:B01----:R-:W-:Y:S01]  /*1be30*/  ENDCOLLECTIVE ;  /* 0x000000000000791b */ /* 0x003fe20003800000 */
.L_x_1465:
        /* <DEDUP_REMOVED lines=13> */
.L_x_1466:
[----:B------:R-:W-:Y:S02]  /*1bf10*/  IMAD.MOV.U32 R13, RZ, RZ, R8 ;  /* 0x000000ffff0d7224 */ /* 0x000fe400078e0008 */
[----:B------:R-:W-:Y:S02]  /*1bf20*/  IMAD.MOV.U32 R12, RZ, RZ, 0x4 ;  /* 0x00000004ff0c7424 */ /* 0x000fe400078e00ff */
[----:B------:R-:W-:-:S07]  /*1bf30*/  IMAD.MOV.U32 R2, RZ, RZ, R14 ;  /* 0x000000ffff027224 */ /* 0x000fce00078e000e */
[----:B------:R-:W-:Y:S05]  /*1bf40*/  WARPSYNC.COLLECTIVE R15, `(.L_x_1467) ;  /* 0x000000000f087348 */ /* 0x000fea0003c00000 */
[----:B------:R0:W1:Y:S02]  /*1bf50*/  SHFL.IDX P6, R14, R13, R12, R11 ;  /* 0x0000000c0d0e7389 */ /* 0x00006400000c000b */
[----:B01----:R-:W-:Y:S01]  /*1bf60*/  ENDCOLLECTIVE ;  /* 0x000000000000791b */ /* 0x003fe20003800000 */
.L_x_1467:
        /* <DEDUP_REMOVED lines=13> */
.L_x_1468:
[----:B------:R-:W-:Y:S02]  /*1c040*/  IMAD.MOV.U32 R13, RZ, RZ, R8 ;  /* 0x000000ffff0d7224 */ /* 0x000fe400078e0008 */
[----:B------:R-:W-:Y:S02]  /*1c050*/  IMAD.MOV.U32 R12, RZ, RZ, 0x5 ;  /* 0x00000005ff0c7424 */ /* 0x000fe400078e00ff */
[----:B------:R-:W-:-:S07]  /*1c060*/  IMAD.MOV.U32 R2, RZ, RZ, R14 ;  /* 0x000000ffff027224 */ /* 0x000fce00078e000e */
[----:B------:R-:W-:Y:S05]  /*1c070*/  WARPSYNC.COLLECTIVE R15, `(.L_x_1469) ;  /* 0x000000000f087348 */ /* 0x000fea0003c00000 */
[----:B------:R0:W1:Y:S02]  /*1c080*/  SHFL.IDX P6, R14, R13, R12, R11 ;  /* 0x0000000c0d0e7389 */ /* 0x00006400000c000b */
[----:B01----:R-:W-:Y:S01]  /*1c090*/  ENDCOLLECTIVE ;  /* 0x000000000000791b */ /* 0x003fe20003800000 */
.L_x_1469:
        /* <DEDUP_REMOVED lines=14> */
.L_x_1470:
[----:B------:R-:W-:Y:S01]  /*1c180*/  IMAD.MOV.U32 R2, RZ, RZ, R14 ;  /* 0x000000ffff027224 */ /* 0x000fe200078e000e */
[----:B------:R-:W-:Y:S06]  /*1c190*/  BRA `(.L_x_1471) ;  /* 0xffffffbc00007947 */ /* 0x000fec000383ffff */
.L_x_1380:
[----:B0-----:R0:W1:Y:S02]  /*1c1a0*/  SYNCS.PHASECHK.TRANS64.TRYWAIT P0, [R6+URZ+0x30860], R2 ;  /* 0x03086002060075a7 */ /* 0x001064000800017f */
[----:B-1----:R-:W-:Y:S05]  /*1c1b0*/  @!P0 NANOSLEEP.SYNCS 0x989680 ;  /* 0x009896800000895d */ /* 0x002fea0003900000 */
[----:B------:R-:W1:Y:S02]  /*1c1c0*/  @!P0 SYNCS.PHASECHK.TRANS64 P0, [R6+URZ+0x30860], R2 ;  /* 0x03086002060085a7 */ /* 0x000e64000800007f */
[----:B-1----:R-:W-:Y:S05]  /*1c1d0*/  @!P0 BRA `(.L_x_1380) ;  /* 0xfffffffc00f08947 */ /* 0x002fea000383ffff */
[----:B------:R-:W-:Y:S05]  /*1c1e0*/  BRA `(.L_x_1472) ;  /* 0xffffffbc00647947 */ /* 0x000fea000383ffff */
.L_x_1381:
[----:B------:R-:W-:Y:S01]  /*1c1f0*/  BSSY B1, `(.L_x_1473) ;  /* 0x0000008000017945 */ /* 0x000fe20003800000 */
[----:B------:R-:W-:Y:S02]  /*1c200*/  IMAD.MOV.U32 R13, RZ, RZ, R19 ;  /* 0x000000ffff0d7224 */ /* 0x000fe400078e0013 */
[----:B------:R-:W-:Y:S02]  /*1c210*/  IMAD.MOV.U32 R12, RZ, RZ, RZ ;  /* 0x000000ffff0c7224 */ /* 0x000fe400078e00ff */
[----:B------:R-:W-:Y:S02]  /*1c220*/  IMAD.MOV.U32 R11, RZ, RZ, 0x181f ;  /* 0x0000181fff0b7424 */ /* 0x000fe400078e00ff */
[----:B------:R-:W-:-:S07]  /*1c230*/  IMAD.MOV.U32 R15, RZ, RZ, -0x1 ;  /* 0xffffffffff0f7424 */ /* 0x000fce00078e00ff */
[----:B0-2---:R-:W-:Y:S05]  /*1c240*/  WARPSYNC.COLLECTIVE R15, `(.L_x_1474) ;  /* 0x000000000f087348 */ /* 0x005fea0003c00000 */
[----:B--2---:R1:W2:Y:S02]  /*1c250*/  SHFL.IDX P6, R14, R13, R12, R11 ;  /* 0x0000000c0d0e7389 */ /* 0x0042a400000c000b */
[----:B012---:R-:W-:Y:S01]  /*1c260*/  ENDCOLLECTIVE ;  /* 0x000000000000791b */ /* 0x007fe20003800000 */
.L_x_1474:
[----:B------:R-:W-:Y:S05]  /*1c270*/  BSYNC B1 ;  /* 0x0000000000017941 */ /* 0x000fea0003800000 */
.L_x_1473:
[----:B------:R-:W-:Y:S02]  /*1c280*/  IMAD.MOV.U32 R13, RZ, RZ, R18 ;  /* 0x000000ffff0d7224 */ /* 0x000fe400078e0012 */
[----:B------:R-:W-:Y:S02]  /*1c290*/  IMAD.MOV.U32 R12, RZ, RZ, RZ ;  /* 0x000000ffff0c7224 */ /* 0x000fe400078e00ff */
[----:B------:R-:W-:Y:S02]  /*1c2a0*/  IMAD.MOV.U32 R11, RZ, RZ, 0x181f ;  /* 0x0000181fff0b7424 */ /* 0x000fe400078e00ff */
[----:B------:R-:W-:Y:S02]  /*1c2b0*/  IMAD.MOV.U32 R15, RZ, RZ, -0x1 ;  /* 0xffffffffff0f7424 */ /* 0x000fe400078e00ff */
[----:B------:R-:W-:Y:S02]  /*1c2c0*/  IMAD.MOV.U32 R3, RZ, RZ, R14 ;  /* 0x000000ffff037224 */ /* 0x000fe400078e000e */
[----:B------:R-:W-:-:S07]  /*1c2d0*/  IMAD R5, R5, 0x2, R17 ;  /* 0x0000000205057824 */ /* 0x000fce00078e0211 */
[----:B------:R-:W-:Y:S05]  /*1c2e0*/  WARPSYNC.COLLECTIVE R15, `(.L_x_1475) ;  /* 0x000000000f087348 */ /* 0x000fea0003c00000 */
[----:B------:R0:W1:Y:S02]  /*1c2f0*/  SHFL.IDX P6, R14, R13, R12, R11 ;  /* 0x0000000c0d0e7389 */ /* 0x00006400000c000b */
[----:B01----:R-:W-:Y:S01]  /*1c300*/  ENDCOLLECTIVE ;  /* 0x000000000000791b */ /* 0x003fe20003800000 */
.L_x_1475:
[----:B------:R-:W-:Y:S02]  /*1c310*/  IMAD.MOV.U32 R13, RZ, RZ, R19 ;  /* 0x000000ffff0d7224 */ /* 0x000fe400078e0013 */
[----:B------:R-:W-:Y:S02]  /*1c320*/  IMAD.MOV.U32 R12, RZ, RZ, 0x1 ;  /* 0x00000001ff0c7424 */ /* 0x000fe400078e00ff */
[----:B------:R-:W-:-:S07]  /*1c330*/  IMAD.MOV.U32 R2, RZ, RZ, R14 ;  /* 0x000000ffff027224 */ /* 0x000fce00078e000e */
[----:B------:R-:W-:Y:S05]  /*1c340*/  WARPSYNC.COLLECTIVE R15, `(.L_x_1476) ;  /* 0x000000000f087348 */ /* 0x000fea0003c00000 */
[----:B------:R0:W1:Y:S02]  /*1c350*/  SHFL.IDX P6, R14, R13, R12, R11 ;  /* 0x0000000c0d0e7389 */ /* 0x00006400000c000b */
[----:B01----:R-:W-:Y:S01]  /*1c360*/  ENDCOLLECTIVE ;  /* 0x000000000000791b */ /* 0x003fe20003800000 */
.L_x_1476:
        /* <DEDUP_REMOVED lines=16> */
.L_x_1477:
[----:B------:R-:W-:Y:S02]  /*1c470*/  IMAD.MOV.U32 R13, RZ, RZ, R19 ;  /* 0x000000ffff0d7224 */ /* 0x000fe400078e0013 */
[----:B------:R-:W-:Y:S02]  /*1c480*/  IMAD.MOV.U32 R12, RZ, RZ, 0x2 ;  /* 0x00000002ff0c7424 */ /* 0x000fe400078e00ff */
[----:B------:R-:W-:-:S07]  /*1c490*/  IMAD.MOV.U32 R2, RZ, RZ, R14 ;  /* 0x000000ffff027224 */ /* 0x000fce00078e000e */
[----:B------:R-:W-:Y:S05]  /*1c4a0*/  WARPSYNC.COLLECTIVE R15, `(.L_x_1478) ;  /* 0x000000000f087348 */ /* 0x000fea0003c00000 */
[----:B------:R0:W1:Y:S02]  /*1c4b0*/  SHFL.IDX P6, R14, R13, R12, R11 ;  /* 0x0000000c0d0e7389 */ /* 0x00006400000c000b */
[----:B01----:R-:W-:Y:S01]  /*1c4c0*/  ENDCOLLECTIVE ;  /* 0x000000000000791b */ /* 0x003fe20003800000 */
.L_x_1478:
        /* <DEDUP_REMOVED lines=16> */
.L_x_1479:
[----:B------:R-:W-:Y:S02]  /*1c5d0*/  IMAD.MOV.U32 R13, RZ, RZ, R19 ;  /* 0x000000ffff0d7224 */ /* 0x000fe400078e0013 */
[----:B------:R-:W-:Y:S02]  /*1c5e0*/  IMAD.MOV.U32 R12, RZ, RZ, 0x3 ;  /* 0x00000003ff0c7424 */ /* 0x000fe400078e00ff */
[----:B------:R-:W-:-:S07]  /*1c5f0*/  IMAD.MOV.U32 R2, RZ, RZ, R14 ;  /* 0x000000ffff027224 */ /* 0x000fce00078e000e */
[----:B------:R-:W-:Y:S05]  /*1c600*/  WARPSYNC.COLLECTIVE R15, `(.L_x_1480) ;  /* 0x000000000f087348 */ /* 0x000fea0003c00000 */
[----:B------:R0:W1:Y:S02]  /*1c610*/  SHFL.IDX P6, R14, R13, R12, R11 ;  /* 0x0000000c0d0e7389 */ /* 0x00006400000c000b */
[----:B01----:R-:W-:Y:S01]  /*1c620*/  ENDCOLLECTIVE ;  /* 0x000000000000791b */ /* 0x003fe20003800000 */
.L_x_1480:
        /* <DEDUP_REMOVED lines=16> */
.L_x_1481:
[----:B------:R-:W-:Y:S02]  /*1c730*/  IMAD.MOV.U32 R13, RZ, RZ, R19 ;  /* 0x000000ffff0d7224 */ /* 0x000fe400078e0013 */
[----:B------:R-:W-:Y:S02]  /*1c740*/  IMAD.MOV.U32 R12, RZ, RZ, 0x4 ;  /* 0x00000004ff0c7424 */ /* 0x000fe400078e00ff */
[----:B------:R-:W-:-:S07]  /*1c750*/  IMAD.MOV.U32 R2, RZ, RZ, R14 ;  /* 0x000000ffff027224 */ /* 0x000fce00078e000e */
[----:B------:R-:W-:Y:S05]  /*1c760*/  WARPSYNC.COLLECTIVE R15, `(.L_x_1482) ;  /* 0x000000000f087348 */ /* 0x000fea0003c00000 */
[----:B------:R0:W1:Y:S02]  /*1c770*/  SHFL.IDX P6, R14, R13, R12, R11 ;  /* 0x0000000c0d0e7389 */ /* 0x00006400000c000b */
[----:B01----:R-:W-:Y:S01]  /*1c780*/  ENDCOLLECTIVE ;  /* 0x000000000000791b */ /* 0x003fe20003800000 */
.L_x_1482:
        /* <DEDUP_REMOVED lines=16> */
.L_x_1483:
[----:B------:R-:W-:Y:S02]  /*1c890*/  IMAD.MOV.U32 R13, RZ, RZ, R19 ;  /* 0x000000ffff0d7224 */ /* 0x000fe400078e0013 */
[----:B------:R-:W-:Y:S02]  /*1c8a0*/  IMAD.MOV.U32 R12, RZ, RZ, 0x5 ;  /* 0x00000005ff0c7424 */ /* 0x000fe400078e00ff */
[----:B------:R-:W-:-:S07]  /*1c8b0*/  IMAD.MOV.U32 R2, RZ, RZ, R14 ;  /* 0x000000ffff027224 */ /* 0x000fce00078e000e */
[----:B------:R-:W-:Y:S05]  /*1c8c0*/  WARPSYNC.COLLECTIVE R15, `(.L_x_1484) ;  /* 0x000000000f087348 */ /* 0x000fea0003c00000 */
[----:B------:R0:W1:Y:S02]  /*1c8d0*/  SHFL.IDX P6, R14, R13, R12, R11 ;  /* 0x0000000c0d0e7389 */ /* 0x00006400000c000b */
[----:B01----:R-:W-:Y:S01]  /*1c8e0*/  ENDCOLLECTIVE ;  /* 0x000000000000791b */ /* 0x003fe20003800000 */
.L_x_1484:
        /* <DEDUP_REMOVED lines=13> */
.L_x_1485:
[----:B------:R-:W-:Y:S01]  /*1c9c0*/  @!PT LDS RZ, [RZ] ;  /* 0x00000000fffff984 */ /* 0x000fe20000000800 */
[----:B------:R-:W-:Y:S01]  /*1c9d0*/  @!PT LDS RZ, [RZ] ;  /* 0x00000000fffff984 */ /* 0x000fe20000000800 */
[----:B------:R-:W-:Y:S01]  /*1c9e0*/  @!PT LDS RZ, [RZ] ;  /* 0x00000000fffff984 */ /* 0x000fe20000000800 */
[----:B------:R1:W-:Y:S01]  /*1c9f0*/  LDGSTS.E.BYPASS.LTC128B.128 [R5+0x5400], desc[UR36][R2.64+0x80], !P0 ;  /* 0x0540008002057fae */ /* 0x0003e2000c101d64 */
[----:B------:R-:W-:-:S13]  /*1ca00*/  ISETP.LT.OR P0, PT, R7, 0x41, P1 ;  /* 0x000000410700780c */ /* 0x000fda0000f01670 */
[----:B------:R1:W-:Y:S01]  /*1ca10*/  LDGSTS.E.BYPASS.LTC128B.128 [R5+0x8400], desc[UR36][R2.64+0x100], !P0 ;  /* 0x0840010002057fae */ /* 0x0003e2000c101d64 */
[----:B------:R-:W-:Y:S05]  /*1ca20*/  BRA `(.L_x_1486) ;  /* 0xffffffb800487947 */ /* 0x000fea000383ffff */
.L_x_1389:
[----:B0-----:R0:W1:Y:S02]  /*1ca30*/  SYNCS.PHASECHK.TRANS64.TRYWAIT P0, [R0+URZ+0x30860], R3 ;  /* 0x03086003000075a7 */ /* 0x001064000800017f */
[----:B-1----:R-:W-:Y:S05]  /*1ca40*/  @!P0 NANOSLEEP.SYNCS 0x989680 ;  /* 0x009896800000895d */ /* 0x002fea0003900000 */
[----:B------:R-:W1:Y:S02]  /*1ca50*/  @!P0 SYNCS.PHASECHK.TRANS64 P0, [R0+URZ+0x30860], R3 ;  /* 0x03086003000085a7 */ /* 0x000e64000800007f */
[----:B-1----:R-:W-:Y:S05]  /*1ca60*/  @!P0 BRA `(.L_x_1389) ;  /* 0xfffffffc00f08947 */ /* 0x002fea000383ffff */
[----:B------:R-:W-:Y:S05]  /*1ca70*/  BRA `(.L_x_1487) ;  /* 0xffffffbc00607947 */ /* 0x000fea000383ffff */
.L_x_1390:
        /* <DEDUP_REMOVED lines=8> */
.L_x_1489:
[----:B------:R-:W-:Y:S05]  /*1cb00*/  BSYNC B0 ;  /* 0x0000000000007941 */ /* 0x000fea0003800000 */
.L_x_1488:
        /* <DEDUP_REMOVED lines=9> */
.L_x_1490:
        /* <DEDUP_REMOVED lines=8> */
[----:B------:R-:W-:-:S05]  /*1cc20*/  IADD3 R2, P0, R14, R5, RZ ;  /* 0x000000050e027210 */ /* 0x000fca0007f1e0ff */
[----:B------:R-:W-:Y:S01]  /*1cc30*/  IMAD.X R3, RZ, RZ, R3, P0 ;  /* 0x000000ffff037224 */ /* 0x000fe200000e0603 */
[----:B------:R-:W-:-:S13]  /*1cc40*/  ISETP.GE.AND P0, PT, R32, UR4, PT ;  /* 0x0000000420007c0c */ /* 0x000fda000bf06270 */
[----:B------:R-:W-:Y:S05]  /*1cc50*/  WARPSYNC.COLLECTIVE R15, `(.L_x_1491) ;  /* 0x000000000f087348 */ /* 0x000fea0003c00000 */
[----:B------:R0:W1:Y:S02]  /*1cc60*/  SHFL.IDX P6, R14, R13, R12, R11 ;  /* 0x0000000c0d0e7389 */ /* 0x00006400000c000b */
[----:B01----:R-:W-:Y:S01]  /*1cc70*/  ENDCOLLECTIVE ;  /* 0x000000000000791b */ /* 0x003fe20003800000 */
.L_x_1491:
        /* <DEDUP_REMOVED lines=13> */
.L_x_1492:
[----:B------:R-:W-:Y:S02]  /*1cd50*/  IMAD.MOV.U32 R13, RZ, RZ, R19 ;  /* 0x000000ffff0d7224 */ /* 0x000fe400078e0013 */
[----:B------:R-:W-:Y:S01]  /*1cd60*/  IMAD.MOV.U32 R12, RZ, RZ, 0x2 ;  /* 0x00000002ff0c7424 */ /* 0x000fe200078e00ff */
[----:B------:R-:W-:-:S13]  /*1cd70*/  IADD3 R2, P4, R14, R5, RZ ;  /* 0x000000050e027210 */ /* 0x000fda0007f9e0ff */
[----:B------:R-:W-:Y:S05]  /*1cd80*/  WARPSYNC.COLLECTIVE R15, `(.L_x_1493) ;  /* 0x000000000f087348 */ /* 0x000fea0003c00000 */
[----:B------:R0:W1:Y:S02]  /*1cd90*/  SHFL.IDX P6, R14, R13, R12, R11 ;  /* 0x0000000c0d0e7389 */ /* 0x00006400000c000b */
[----:B01----:R-:W-:Y:S01]  /*1cda0*/  ENDCOLLECTIVE ;  /* 0x000000000000791b */ /* 0x003fe20003800000 */
.L_x_1493:
        /* <DEDUP_REMOVED lines=15> */
.L_x_1494:
[----:B------:R-:W-:Y:S02]  /*1cea0*/  IMAD.MOV.U32 R13, RZ, RZ, R19 ;  /* 0x000000ffff0d7224 */ /* 0x000fe400078e0013 */
[----:B------:R-:W-:Y:S01]  /*1ceb0*/  IMAD.MOV.U32 R12, RZ, RZ, 0x3 ;  /* 0x00000003ff0c7424 */ /* 0x000fe200078e00ff */
[----:B------:R-:W-:-:S13]  /*1cec0*/  IADD3 R2, P4, R14, R5, RZ ;  /* 0x000000050e027210 */ /* 0x000fda0007f9e0ff */
[----:B------:R-:W-:Y:S05]  /*1ced0*/  WARPSYNC.COLLECTIVE R15, `(.L_x_1495) ;  /* 0x000000000f087348 */ /* 0x000fea0003c00000 */
[----:B------:R0:W1:Y:S02]  /*1cee0*/  SHFL.IDX P6, R14, R13, R12, R11 ;  /* 0x0000000c0d0e7389 */ /* 0x00006400000c000b */
[----:B01----:R-:W-:Y:S01]  /*1cef0*/  ENDCOLLECTIVE ;  /* 0x000000000000791b */ /* 0x003fe20003800000 */
.L_x_1495:
        /* <DEDUP_REMOVED lines=15> */
.L_x_1496:
[----:B------:R-:W-:Y:S02]  /*1cff0*/  IMAD.MOV.U32 R13, RZ, RZ, R19 ;  /* 0x000000ffff0d7224 */ /* 0x000fe400078e0013 */
[----:B------:R-:W-:Y:S01]  /*1d000*/  IMAD.MOV.U32 R12, RZ, RZ, 0x4 ;  /* 0x00000004ff0c7424 */ /* 0x000fe200078e00ff */
[----:B------:R-:W-:-:S13]  /*1d010*/  IADD3 R2, P4, R14, R5, RZ ;  /* 0x000000050e027210 */ /* 0x000fda0007f9e0ff */
[----:B------:R-:W-:Y:S05]  /*1d020*/  WARPSYNC.COLLECTIVE R15, `(.L_x_1497) ;  /* 0x000000000f087348 */ /* 0x000fea0003c00000 */
[----:B------:R0:W1:Y:S02]  /*1d030*/  SHFL.IDX P6, R14, R13, R12, R11 ;  /* 0x0000000c0d0e7389 */ /* 0x00006400000c000b */
[----:B01----:R-:W-:Y:S01]  /*1d040*/  ENDCOLLECTIVE ;  /* 0x000000000000791b */ /* 0x003fe20003800000 */
.L_x_1497:
        /* <DEDUP_REMOVED lines=15> */
.L_x_1498:
[----:B------:R-:W-:Y:S02]  /*1d140*/  IMAD.MOV.U32 R13, RZ, RZ, R19 ;  /* 0x000000ffff0d7224 */ /* 0x000fe400078e0013 */
[----:B------:R-:W-:Y:S01]  /*1d150*/  IMAD.MOV.U32 R12, RZ, RZ, 0x5 ;  /* 0x00000005ff0c7424 */ /* 0x000fe200078e00ff */
[----:B------:R-:W-:-:S13]  /*1d160*/  IADD3 R2, P4, R14, R5, RZ ;  /* 0x000000050e027210 */ /* 0x000fda0007f9e0ff */
[----:B------:R-:W-:Y:S05]  /*1d170*/  WARPSYNC.COLLECTIVE R15, `(.L_x_1499) ;  /* 0x000000000f087348 */ /* 0x000fea0003c00000 */
[----:B------:R0:W1:Y:S02]  /*1d180*/  SHFL.IDX P6, R14, R13, R12, R11 ;  /* 0x0000000c0d0e7389 */ /* 0x00006400000c000b */
[----:B01----:R-:W-:Y:S01]  /*1d190*/  ENDCOLLECTIVE ;  /* 0x000000000000791b */ /* 0x003fe20003800000 */
.L_x_1499:
        /* <DEDUP_REMOVED lines=10> */
[----:B------:R-:W-:-:S07]  /*1d240*/  IMAD.MOV.U32 R19, RZ, RZ, R14 ;  /* 0x000000ffff137224 */ /* 0x000fce00078e000e */
[----:B0-----:R-:W-:Y:S05]  /*1d250*/  WARPSYNC.COLLECTIVE R15, `(.L_x_1500) ;  /* 0x000000000f087348 */ /* 0x001fea0003c00000 */
[----:B------:R1:W2:Y:S02]  /*1d260*/  SHFL.IDX P6, R14, R13, R12, R11 ;  /* 0x0000000c0d0e7389 */ /* 0x0002a400000c000b */
[----:B012---:R-:W-:Y:S01]  /*1d270*/  ENDCOLLECTIVE ;  /* 0x000000000000791b */ /* 0x007fe20003800000 */
.L_x_1500:
[----:B------:R-:W-:Y:S05]  /*1d280*/  BRA `(.L_x_1501) ;  /* 0xffffffb800647947 */ /* 0x000fea000383ffff */
.L_x_1395:
        /* <DEDUP_REMOVED lines=8> */
.L_x_1503:
[----:B------:R-:W-:Y:S05]  /*1d310*/  BSYNC B0 ;  /* 0x0000000000007941 */ /* 0x000fea0003800000 */
.L_x_1502:
[----:B------:R-:W-:Y:S02]  /*1d320*/  IMAD.MOV.U32 R13, RZ, RZ, R24 ;  /* 0x000000ffff0d7224 */ /* 0x000fe400078e0018 */
[----:B------:R-:W-:Y:S02]  /*1d330*/  IMAD.MOV.U32 R12, RZ, RZ, 0x1 ;  /* 0x00000001ff0c7424 */ /* 0x000fe400078e00ff */
[----:B------:R-:W-:Y:S02]  /*1d340*/  IMAD.MOV.U32 R11, RZ, RZ, 0x1f ;  /* 0x0000001fff0b7424 */ /* 0x000fe400078e00ff */
[----:B------:R-:W-:Y:S02]  /*1d350*/  IMAD.MOV.U32 R15, RZ, RZ, -0x1 ;  /* 0xffffffffff0f7424 */ /* 0x000fe400078e00ff */
[----:B------:R-:W-:Y:S02]  /*1d360*/  IMAD.IADD R9, R27, 0x1, R10 ;  /* 0x000000011b097824 */ /* 0x000fe400078e020a */
[----:B------:R-:W-:-:S07]  /*1d370*/  IMAD.MOV.U32 R0, RZ, RZ, R14 ;  /* 0x000000ffff007224 */ /* 0x000fce00078e000e */
[----:B------:R-:W-:Y:S05]  /*1d380*/  WARPSYNC.COLLECTIVE R15, `(.L_x_1504) ;  /* 0x000000000f087348 */ /* 0x000fea0003c00000 */
[----:B------:R0:W1:Y:S02]  /*1d390*/  SHFL.IDX P6, R14, R13, R12, R11 ;  /* 0x0000000c0d0e7389 */ /* 0x00006400000c000b */
[----:B01----:R-:W-:Y:S01]  /*1d3a0*/  ENDCOLLECTIVE ;  /* 0x000000000000791b */ /* 0x003fe20003800000 */
.L_x_1504:
[----:B------:R-:W-:Y:S02]  /*1d3b0*/  ULDC UR4, c[0x0][0xc3c] ;  /* 0x00030f0000047ab9 */ /* 0x000fe40000000800 */
[----:B------:R-:W-:-:S13]  /*1d3c0*/  ISETP.GE.OR P1, PT, R9, UR4, !P0 ;  /* 0x0000000409007c0c */ /* 0x000fda000c726670 */
[----:B------:R-:W0:Y:S08]  /*1d3d0*/  @!P1 LDC.64 R4, c[0x0][0xc80] ;  /* 0x00032000ff049b82 */ /* 0x000e300000000a00 */
[----:B------:R-:W1:Y:S01]  /*1d3e0*/  @!P1 LDC.64 R2, c[0x0][0xc78] ;  /* 0x00031e00ff029b82 */ /* 0x000e620000000a00 */
[----:B------:R-:W-:Y:S02]  /*1d3f0*/  IMAD.MOV.U32 R25, RZ, RZ, RZ ;  /* 0x000000ffff197224 */ /* 0x000fe400078e00ff */
[----:B------:R-:W-:-:S02]  /*1d400*/  IMAD.MOV.U32 R8, RZ, RZ, RZ ;  /* 0x000000ffff087224 */ /* 0x000fc400078e00ff */
[----:B------:R-:W-:Y:S02]  /*1d410*/  IMAD.MOV.U32 R11, RZ, RZ, RZ ;  /* 0x000000ffff0b7224 */ /* 0x000fe400078e00ff */
[----:B------:R-:W-:Y:S02]  /*1d420*/  IMAD.MOV.U32 R7, RZ, RZ, R14 ;  /* 0x000000ffff077224 */ /* 0x000fe400078e000e */
[----:B0-----:R-:W-:-:S06]  /*1d430*/  @!P1 IMAD.WIDE R4, R9, 0x4, R4 ;  /* 0x0000000409049825 */ /* 0x001fcc00078e0204 */
[----:B------:R-:W2:Y:S01]  /*1d440*/  @!P1 LDG.E R4, desc[UR36][R4.64] ;  /* 0x0000002404049981 */ /* 0x000ea2000c1e1900 */
[----:B-1----:R-:W-:-:S06]  /*1d450*/  @!P1 IMAD.WIDE R2, R9, 0x4, R2 ;  /* 0x0000000409029825 */ /* 0x002fcc00078e0202 */
[----:B------:R-:W3:Y:S01]  /*1d460*/  @!P1 LDG.E R2, desc[UR36][R2.64] ;  /* 0x0000002402029981 */ /* 0x000ee2000c1e1900 */
        /* <DEDUP_REMOVED lines=11> */
.L_x_1505:
[----:B------:R-:W-:Y:S01]  /*1d520*/  IMAD.MOV.U32 R12, RZ, RZ, 0x2 ;  /* 0x00000002ff0c7424 */ /* 0x000fe200078e00ff */
[----:B------:R-:W-:-:S05]  /*1d530*/  SEL R6, R14, RZ, P1 ;  /* 0x000000ff0e067207 */ /* 0x000fca0000800000 */
[----:B------:R-:W-:-:S04]  /*1d540*/  IMAD.IADD R6, R13, 0x1, R6 ;  /* 0x000000010d067824 */ /* 0x000fc800078e0206 */
[----:B------:R-:W-:-:S07]  /*1d550*/  IMAD.MOV.U32 R13, RZ, RZ, R6 ;  /* 0x000000ffff0d7224 */ /* 0x000fce00078e0006 */
[----:B------:R-:W-:Y:S05]  /*1d560*/  WARPSYNC.COLLECTIVE R15, `(.L_x_1506) ;  /* 0x000000000f087348 */ /* 0x000fea0003c00000 */
[----:B------:R0:W1:Y:S02]  /*1d570*/  SHFL.UP P6, R14, R13, R12, R11 ;  /* 0x0400000c0d0e7389 */ /* 0x00006400000c000b */
[----:B01----:R-:W-:Y:S01]  /*1d580*/  ENDCOLLECTIVE ;  /* 0x000000000000791b */ /* 0x003fe20003800000 */
.L_x_1506:
[----:B------:R-:W-:Y:S01]  /*1d590*/  IMAD.MOV.U32 R12, RZ, RZ, 0x4 ;  /* 0x00000004ff0c7424 */ /* 0x000fe200078e00ff */
[----:B------:R-:W-:-:S05]  /*1d5a0*/  SEL R3, R14, RZ, P2 ;  /* 0x000000ff0e037207 */ /* 0x000fca0001000000 */
[----:B------:R-:W-:Y:S02]  /*1d5b0*/  IMAD.IADD R2, R6, 0x1, R3 ;  /* 0x0000000106027824 */ /* 0x000fe400078e0203 */
[----:B------:R-:W-:Y:S02]  /*1d5c0*/  IMAD.MOV.U32 R6, RZ, RZ, RZ ;  /* 0x000000ffff067224 */ /* 0x000fe400078e00ff */
[----:B------:R-:W-:-:S07]  /*1d5d0*/  IMAD.MOV.U32 R13, RZ, RZ, R2 ;  /* 0x000000ffff0d7224 */ /* 0x000fce00078e0002 */
[----:B------:R-:W-:Y:S05]  /*1d5e0*/  WARPSYNC.COLLECTIVE R15, `(.L_x_1507) ;  /* 0x000000000f087348 */ /* 0x000fea0003c00000 */
[----:B------:R0:W1:Y:S02]  /*1d5f0*/  SHFL.UP P6, R14, R13, R12, R11 ;  /* 0x0400000c0d0e7389 */ /* 0x00006400000c000b */
[----:B01----:R-:W-:Y:S01]  /*1d600*/  ENDCOLLECTIVE ;  /* 0x000000000000791b */ /* 0x003fe20003800000 */
.L_x_1507:
[----:B------:R-:W-:Y:S01]  /*1d610*/  IMAD.MOV.U32 R12, RZ, RZ, 0x8 ;  /* 0x00000008ff0c7424 */ /* 0x000fe200078e00ff */
[----:B------:R-:W-:-:S05]  /*1d620*/  SEL R3, R14, RZ, P3 ;  /* 0x000000ff0e037207 */ /* 0x000fca0001800000 */
[----:B------:R-:W-:-:S04]  /*1d630*/  IMAD.IADD R3, R2, 0x1, R3 ;  /* 0x0000000102037824 */ /* 0x000fc800078e0203 */
[----:B------:R-:W-:-:S07]  /*1d640*/  IMAD.MOV.U32 R13, RZ, RZ, R3 ;  /* 0x000000ffff0d7224 */ /* 0x000fce00078e0003 */
[----:B------:R-:W-:Y:S05]  /*1d650*/  WARPSYNC.COLLECTIVE R15, `(.L_x_1508) ;  /* 0x000000000f087348 */ /* 0x000fea0003c00000 */
[----:B------:R0:W1:Y:S02]  /*1d660*/  SHFL.UP P6, R14, R13, R12, R11 ;  /* 0x0400000c0d0e7389 */ /* 0x00006400000c000b */
[----:B01----:R-:W-:Y:S01]  /*1d670*/  ENDCOLLECTIVE ;  /* 0x000000000000791b */ /* 0x003fe20003800000 */
.L_x_1508:
[----:B------:R-:W-:Y:S01]  /*1d680*/  IMAD.MOV.U32 R12, RZ, RZ, 0x10 ;  /* 0x00000010ff0c7424 */ /* 0x000fe200078e00ff */
[----:B------:R-:W-:-:S05]  /*1d690*/  SEL R4, R14, RZ, P4 ;  /* 0x000000ff0e047207 */ /* 0x000fca0002000000 */
[----:B------:R-:W-:-:S04]  /*1d6a0*/  IMAD.IADD R4, R3, 0x1, R4 ;  /* 0x0000000103047824 */ /* 0x000fc800078e0204 */
[----:B------:R-:W-:-:S07]  /*1d6b0*/  IMAD.MOV.U32 R13, RZ, RZ, R4 ;  /* 0x000000ffff0d7224 */ /* 0x000fce00078e0004 */
[----:B------:R-:W-:Y:S05]  /*1d6c0*/  WARPSYNC.COLLECTIVE R15, `(.L_x_1509) ;  /* 0x000000000f087348 */ /* 0x000fea0003c00000 */
[----:B------:R0:W1:Y:S02]  /*1d6d0*/  SHFL.UP P6, R14, R13, R12, R11 ;  /* 0x0400000c0d0e7389 */ /* 0x00006400000c000b */
[----:B01----:R-:W-:Y:S01]  /*1d6e0*/  ENDCOLLECTIVE ;  /* 0x000000000000791b */ /* 0x003fe20003800000 */
.L_x_1509:
        /* <DEDUP_REMOVED lines=8> */
.L_x_1510:
[----:B------:R-:W-:Y:S05]  /*1d770*/  BRA `(.L_x_1511) ;  /* 0xffffffb800787947 */ /* 0x000fea000383ffff */
.L_x_1398:
[----:B------:R-:W-:Y:S01]  /*1d780*/  BSSY B0, `(.L_x_1512) ;  /* 0x0000007000007945 */ /* 0x000fe20003800000 */
[----:B------:R-:W-:Y:S02]  /*1d790*/  IMAD.MOV.U32 R12, RZ, RZ, 0x1 ;  /* 0x00000001ff0c7424 */ /* 0x000fe400078e00ff */
[----:B------:R-:W-:Y:S02]  /*1d7a0*/  IMAD.MOV.U32 R11, RZ, RZ, RZ ;  /* 0x000000ffff0b7224 */ /* 0x000fe400078e00ff */
[----:B------:R-:W-:-:S07]  /*1d7b0*/  IMAD.MOV.U32 R15, RZ, RZ, -0x1 ;  /* 0xffffffffff0f7424 */ /* 0x000fce00078e00ff */
[----:B------:R-:W-:Y:S05]  /*1d7c0*/  WARPSYNC.COLLECTIVE R15, `(.L_x_1513) ;  /* 0x000000000f087348 */ /* 0x000fea0003c00000 */
[----:B------:R0:W1:Y:S02]  /*1d7d0*/  SHFL.UP P6, R14, R13, R12, R11 ;  /* 0x0400000c0d0e7389 */ /* 0x00006400000c000b */
[----:B01----:R-:W-:Y:S01]  /*1d7e0*/  ENDCOLLECTIVE ;  /* 0x000000000000791b */ /* 0x003fe20003800000 */
.L_x_1513:
[----:B------:R-:W-:Y:S05]  /*1d7f0*/  BSYNC B0 ;  /* 0x0000000000007941 */ /* 0x000fea0003800000 */
.L_x_1512:
        /* <DEDUP_REMOVED lines=8> */
.L_x_1514:
[----:B------:R-:W-:Y:S01]  /*1d880*/  IMAD.MOV.U32 R12, RZ, RZ, 0x4 ;  /* 0x00000004ff0c7424 */ /* 0x000fe200078e00ff */
[----:B------:R-:W-:-:S05]  /*1d890*/  SEL R2, R14, RZ, P2 ;  /* 0x000000ff0e027207 */ /* 0x000fca0001000000 */
[----:B------:R-:W-:-:S04]  /*1d8a0*/  IMAD.IADD R2, R13, 0x1, R2 ;  /* 0x000000010d027824 */ /* 0x000fc800078e0202 */
[----:B------:R-:W-:-:S07]  /*1d8b0*/  IMAD.MOV.U32 R13, RZ, RZ, R2 ;  /* 0x000000ffff0d7224 */ /* 0x000fce00078e0002 */
[----:B------:R-:W-:Y:S05]  /*1d8c0*/  WARPSYNC.COLLECTIVE R15, `(.L_x_1515) ;  /* 0x000000000f087348 */ /* 0x000fea0003c00000 */
[----:B------:R0:W1:Y:S02]  /*1d8d0*/  SHFL.UP P6, R14, R13, R12, R11 ;  /* 0x0400000c0d0e7389 */ /* 0x00006400000c000b */
[----:B01----:R-:W-:Y:S01]  /*1d8e0*/  ENDCOLLECTIVE ;  /* 0x000000000000791b */ /* 0x003fe20003800000 */
.L_x_1515:
[----:B------:R-:W-:Y:S01]  /*1d8f0*/  IMAD.MOV.U32 R12, RZ, RZ, 0x8 ;  /* 0x00000008ff0c7424 */ /* 0x000fe200078e00ff */
[----:B------:R-:W-:-:S05]  /*1d900*/  SEL R3, R14, RZ, P3 ;  /* 0x000000ff0e037207 */ /* 0x000fca0001800000 */
[----:B------:R-:W-:-:S04]  /*1d910*/  IMAD.IADD R3, R2, 0x1, R3 ;  /* 0x0000000102037824 */ /* 0x000fc800078e0203 */
[----:B------:R-:W-:-:S07]  /*1d920*/  IMAD.MOV.U32 R13, RZ, RZ, R3 ;  /* 0x000000ffff0d7224 */ /* 0x000fce00078e0003 */
[----:B------:R-:W-:Y:S05]  /*1d930*/  WARPSYNC.COLLECTIVE R15, `(.L_x_1516) ;  /* 0x000000000f087348 */ /* 0x000fea0003c00000 */
[----:B------:R0:W1:Y:S02]  /*1d940*/  SHFL.UP P6, R14, R13, R12, R11 ;  /* 0x0400000c0d0e7389 */ /* 0x00006400000c000b */
[----:B01----:R-:W-:Y:S01]  /*1d950*/  ENDCOLLECTIVE ;  /* 0x000000000000791b */ /* 0x003fe20003800000 */
.L_x_1516:
[----:B------:R-:W-:Y:S01]  /*1d960*/  IMAD.MOV.U32 R12, RZ, RZ, 0x10 ;  /* 0x00000010ff0c7424 */ /* 0x000fe200078e00ff */
[----:B------:R-:W-:-:S05]  /*1d970*/  SEL R4, R14, RZ, P4 ;  /* 0x000000ff0e047207 */ /* 0x000fca0002000000 */
[----:B------:R-:W-:-:S04]  /*1d980*/  IMAD.IADD R4, R3, 0x1, R4 ;  /* 0x0000000103047824 */ /* 0x000fc800078e0204 */
[----:B------:R-:W-:-:S07]  /*1d990*/  IMAD.MOV.U32 R13, RZ, RZ, R4 ;  /* 0x000000ffff0d7224 */ /* 0x000fce00078e0004 */
[----:B------:R-:W-:Y:S05]  /*1d9a0*/  WARPSYNC.COLLECTIVE R15, `(.L_x_1517) ;  /* 0x000000000f087348 */ /* 0x000fea0003c00000 */
[----:B------:R0:W1:Y:S02]  /*1d9b0*/  SHFL.UP P6, R14, R13, R12, R11 ;  /* 0x0400000c0d0e7389 */ /* 0x00006400000c000b */
[----:B01----:R-:W-:Y:S01]  /*1d9c0*/  ENDCOLLECTIVE ;  /* 0x000000000000791b */ /* 0x003fe20003800000 */
.L_x_1517:
        /* <DEDUP_REMOVED lines=8> */
.L_x_1518:
[----:B------:R-:W-:Y:S05]  /*1da50*/  BRA `(.L_x_1519) ;  /* 0xffffffb800647947 */ /* 0x000fea000383ffff */
.L_x_1400:
[----:B------:R-:W-:Y:S01]  /*1da60*/  BSSY B0, `(.L_x_1520) ;  /* 0x0000006000007945 */ /* 0x000fe20003800000 */
[----:B------:R-:W-:Y:S01]  /*1da70*/  PLOP3.LUT P6, PT, P6, PT, PT, 0x8, 0x0 ;  /* 0x000000000000781c */ /* 0x000fe200037ce170 */
[----:B------:R-:W-:-:S12]  /*1da80*/  IMAD.MOV.U32 R15, RZ, RZ, -0x1 ;  /* 0xffffffffff0f7424 */ /* 0x000fd800078e00ff */
[----:B0-----:R-:W-:Y:S05]  /*1da90*/  WARPSYNC.COLLECTIVE R15, `(.L_x_1521) ;  /* 0x000000000f087348 */ /* 0x001fea0003c00000 */
[----:B------:R-:W-:Y:S01]  /*1daa0*/  VOTE.ANY R14, PT, P6 ;  /* 0x00000000000e7806 */ /* 0x000fe200030e0100 */
[----:B0-----:R-:W-:Y:S06]  /*1dab0*/  ENDCOLLECTIVE ;  /* 0x000000000000791b */ /* 0x001fec0003800000 */
.L_x_1521:
[----:B------:R-:W-:Y:S05]  /*1dac0*/  BSYNC B0 ;  /* 0x0000000000007941 */ /* 0x000fea0003800000 */
.L_x_1520:
[----:B------:R-:W-:Y:S02]  /*1dad0*/  IMAD.MOV.U32 R3, RZ, RZ, R14 ;  /* 0x000000ffff037224 */ /* 0x000fe400078e000e */
[----:B------:R-:W-:Y:S02]  /*1dae0*/  IMAD.MOV.U32 R13, RZ, RZ, R25 ;  /* 0x000000ffff0d7224 */ /* 0x000fe400078e0019 */
[----:B------:R0:W1:Y:S01]  /*1daf0*/  POPC R12, R3 ;  /* 0x00000003000c7309 */ /* 0x0000620000000000 */
[----:B------:R-:W-:Y:S02]  /*1db00*/  IMAD.MOV.U32 R11, RZ, RZ, 0x1f ;  /* 0x0000001fff0b7424 */ /* 0x000fe400078e00ff */
[----:B------:R-:W-:-:S07]  /*1db10*/  IMAD.MOV.U32 R15, RZ, RZ, -0x1 ;  /* 0xffffffffff0f7424 */ /* 0x000fce00078e00ff */
[----:B01----:R-:W-:Y:S05]  /*1db20*/  WARPSYNC.COLLECTIVE R15, `(.L_x_1522) ;  /* 0x000000000f087348 */ /* 0x003fea0003c00000 */
[----:B-1----:R1:W2:Y:S02]  /*1db30*/  SHFL.IDX P6, R14, R13, R12, R11 ;  /* 0x0000000c0d0e7389 */ /* 0x0022a400000c000b */
[----:B012---:R-:W-:Y:S01]  /*1db40*/  ENDCOLLECTIVE ;  /* 0x000000000000791b */ /* 0x007fe20003800000 */
.L_x_1522:
[----:B------:R-:W-:Y:S02]  /*1db50*/  IMAD.IADD R27, R12, 0x1, R27 ;  /* 0x000000010c1b7824 */ /* 0x000fe400078e021b */
[----:B------:R-:W-:Y:S02]  /*1db60*/  IMAD.MOV.U32 R13, RZ, RZ, R8 ;  /* 0x000000ffff0d7224 */ /* 0x000fe400078e0008 */
[----:B------:R-:W-:-:S07]  /*1db70*/  IMAD.MOV.U32 R25, RZ, RZ, R14 ;  /* 0x000000ffff197224 */ /* 0x000fce00078e000e */
[----:B------:R-:W-:Y:S05]  /*1db80*/  WARPSYNC.COLLECTIVE R15, `(.L_x_1523) ;  /* 0x000000000f087348 */ /* 0x000fea0003c00000 */
[----:B------:R0:W1:Y:S02]  /*1db90*/  SHFL.IDX P6, R14, R13, R12, R11 ;  /* 0x0000000c0d0e7389 */ /* 0x00006400000c000b */
[----:B01----:R-:W-:Y:S01]  /*1dba0*/  ENDCOLLECTIVE ;  /* 0x000000000000791b */ /* 0x003fe20003800000 */
.L_x_1523:
[----:B------:R-:W-:Y:S01]  /*1dbb0*/  IMAD.MOV.U32 R8, RZ, RZ, R14 ;  /* 0x000000ffff087224 */ /* 0x000fe200078e000e */
[----:B------:R-:W-:Y:S06]  /*1dbc0*/  BRA `(.L_x_1524) ;  /* 0xffffffb800487947 */ /* 0x000fec000383ffff */
.L_x_1402:
[----:B------:R-:W-:Y:S01]  /*1dbd0*/  BSSY B0, `(.L_x_1525) ;  /* 0x0000007000007945 */ /* 0x000fe20003800000 */
[----:B------:R-:W-:Y:S02]  /*1dbe0*/  IMAD.MOV.U32 R13, RZ, RZ, R2 ;  /* 0x000000ffff0d7224 */ /* 0x000fe400078e0002 */
[----:B------:R-:W-:Y:S02]  /*1dbf0*/  IMAD.MOV.U32 R11, RZ, RZ, 0x1f ;  /* 0x0000001fff0b7424 */ /* 0x000fe400078e00ff */
[----:B------:R-:W-:-:S07]  /*1dc00*/  IMAD.MOV.U32 R15, RZ, RZ, -0x1 ;  /* 0xffffffffff0f7424 */ /* 0x000fce00078e00ff */
[----:B0-23--:R-:W-:Y:S05]  /*1dc10*/  WARPSYNC.COLLECTIVE R15, `(.L_x_1526) ;  /* 0x000000000f087348 */ /* 0x00dfea0003c00000 */
[----:B------:R1:W4:Y:S02]  /*1dc20*/  SHFL.IDX P6, R14, R13, R12, R11 ;  /* 0x0000000c0d0e7389 */ /* 0x00032400000c000b */
[----:B01234-:R-:W-:Y:S01]  /*1dc30*/  ENDCOLLECTIVE ;  /* 0x000000000000791b */ /* 0x01ffe20003800000 */
.L_x_1526:
[----:B------:R-:W-:Y:S05]  /*1dc40*/  BSYNC B0 ;  /* 0x0000000000007941 */ /* 0x000fea0003800000 */
.L_x_1525:
[----:B------:R-:W-:Y:S01]  /*1dc50*/  IMAD.MOV.U32 R6, RZ, RZ, R14 ;  /* 0x000000ffff067224 */ /* 0x000fe200078e000e */
[----:B------:R-:W-:Y:S06]  /*1dc60*/  BRA `(.L_x_1401) ;  /* 0xffffffb800387947 */ /* 0x000fec000383ffff */
.L_x_1408:
[----:B0-----:R0:W1:Y:S02]  /*1dc70*/  SYNCS.PHASECHK.TRANS64.TRYWAIT P0, [R4+URZ+0x30820], R0 ;  /* 0x03082000040075a7 */ /* 0x001064000800017f */
[----:B-1----:R-:W-:Y:S05]  /*1dc80*/  @!P0 NANOSLEEP.SYNCS 0x989680 ;  /* 0x009896800000895d */ /* 0x002fea0003900000 */
[----:B------:R-:W1:Y:S02]  /*1dc90*/  @!P0 SYNCS.PHASECHK.TRANS64 P0, [R4+URZ+0x30820], R0 ;  /* 0x03082000040085a7 */ /* 0x000e64000800007f */
[----:B-1----:R-:W-:Y:S05]  /*1dca0*/  @!P0 BRA `(.L_x_1408) ;  /* 0xfffffffc00f08947 */ /* 0x002fea000383ffff */
[----:B------:R-:W-:Y:S05]  /*1dcb0*/  BRA `(.L_x_1527) ;  /* 0xffffffc000907947 */ /* 0x000fea000383ffff */
.L_x_1409:
        /* <DEDUP_REMOVED lines=8> */
[----:B0-2---:R-:W-:Y:S05]  /*1dd40*/  WARPSYNC.COLLECTIVE R15, `(.L_x_1529) ;  /* 0x000000000f087348 */ /* 0x005fea0003c00000 */
[----:B------:R1:W3:Y:S02]  /*1dd50*/  SHFL.IDX P6, R14, R13, R12, R11 ;  /* 0x0000000c0d0e7389 */ /* 0x0002e400000c000b */
[----:B0123--:R-:W-:Y:S01]  /*1dd60*/  ENDCOLLECTIVE ;  /* 0x000000000000791b */ /* 0x00ffe20003800000 */
.L_x_1529:
[----:B------:R-:W-:Y:S05]  /*1dd70*/  BSYNC B0 ;  /* 0x0000000000007941 */ /* 0x000fea0003800000 */
.L_x_1528:
[----:B------:R-:W-:Y:S05]  /*1dd80*/  BRA `(.L_x_1530) ;  /* 0xffffffc000787947 */ /* 0x000fea000383ffff */
.L_x_1412:
[----:B------:R-:W-:Y:S01]  /*1dd90*/  BSSY B1, `(.L_x_1531) ;  /* 0x0000006000017945 */ /* 0x000fe20003800000 */
[----:B------:R-:W-:-:S07]  /*1dda0*/  IMAD.MOV.U32 R15, RZ, RZ, -0x1 ;  /* 0xffffffffff0f7424 */ /* 0x000fce00078e00ff */
[----:B0-2---:R-:W-:Y:S05]  /*1ddb0*/  WARPSYNC.COLLECTIVE R15, `(.L_x_1532) ;  /* 0x000000000f0c7348 */ /* 0x005fea0003c00000 */
[----:B------:R-:W-:Y:S02]  /*1ddc0*/  ELECT P6, UR62, PT ;  /* 0x00000000003e782f */ /* 0x000fe400038c0000 */
[----:B------:R-:W-:Y:S01]  /*1ddd0*/  MOV R14, UR62 ;  /* 0x0000003e000e7c02 */ /* 0x000fe20008000f00 */
[----:B0-2---:R-:W-:Y:S10]  /*1dde0*/  ENDCOLLECTIVE ;  /* 0x000000000000791b */ /* 0x005ff40003800000 */
.L_x_1532:
[----:B------:R-:W-:Y:S05]  /*1ddf0*/  BSYNC B1 ;  /* 0x0000000000017941 */ /* 0x000fea0003800000 */
.L_x_1531:
[----:B------:R-:W-:Y:S05]  /*1de00*/  BRA `(.L_x_1533) ;  /* 0xffffffc000707947 */ /* 0x000fea000383ffff */
.L_x_1414:
[----:B0-----:R0:W1:Y:S02]  /*1de10*/  SYNCS.PHASECHK.TRANS64.TRYWAIT P1, [R5+URZ+0x30840], R0 ;  /* 0x03084000050075a7 */ /* 0x001064000802017f */
[----:B-1----:R-:W-:Y:S05]  /*1de20*/  @!P1 NANOSLEEP.SYNCS 0x989680 ;  /* 0x009896800000995d */ /* 0x002fea0003900000 */
[----:B------:R-:W1:Y:S02]  /*1de30*/  @!P1 SYNCS.PHASECHK.TRANS64 P1, [R5+URZ+0x30840], R0 ;  /* 0x03084000050095a7 */ /* 0x000e64000802007f */
[----:B-1----:R-:W-:Y:S05]  /*1de40*/  @!P1 BRA `(.L_x_1414) ;  /* 0xfffffffc00f09947 */ /* 0x002fea000383ffff */
[----:B------:R-:W-:Y:S05]  /*1de50*/  BRA `(.L_x_1534) ;  /* 0xffffffc000987947 */ /* 0x000fea000383ffff */
.L_x_1416:
[----:B-1----:R1:W3:Y:S02]  /*1de60*/  SYNCS.PHASECHK.TRANS64.TRYWAIT P1, [R23+URZ+0x30840], R2 ;  /* 0x03084002170075a7 */ /* 0x0022e4000802017f */
[----:B---3--:R-:W-:Y:S05]  /*1de70*/  @!P1 NANOSLEEP.SYNCS 0x989680 ;  /* 0x009896800000995d */ /* 0x008fea0003900000 */
[----:B------:R-:W3:Y:S02]  /*1de80*/  @!P1 SYNCS.PHASECHK.TRANS64 P1, [R23+URZ+0x30840], R2 ;  /* 0x03084002170095a7 */ /* 0x000ee4000802007f */
[----:B---3--:R-:W-:Y:S05]  /*1de90*/  @!P1 BRA `(.L_x_1416) ;  /* 0xfffffffc00f09947 */ /* 0x008fea000383ffff */
[----:B------:R-:W-:Y:S05]  /*1dea0*/  BRA `(.L_x_1535) ;  /* 0xffffffc000a47947 */ /* 0x000fea000383ffff */
.L_x_1418:
[----:B---3--:R3:W4:Y:S02]  /*1deb0*/  SYNCS.PHASECHK.TRANS64.TRYWAIT P1, [R5+URZ+0x30860], R0 ;  /* 0x03086000050075a7 */ /* 0x008724000802017f */
[----:B----4-:R-:W-:Y:S05]  /*1dec0*/  @!P1 NANOSLEEP.SYNCS 0x989680 ;  /* 0x009896800000995d */ /* 0x010fea0003900000 */
[----:B------:R-:W4:Y:S02]  /*1ded0*/  @!P1 SYNCS.PHASECHK.TRANS64 P1, [R5+URZ+0x30860], R0 ;  /* 0x03086000050095a7 */ /* 0x000f24000802007f */
[----:B----4-:R-:W-:Y:S05]  /*1dee0*/  @!P1 BRA `(.L_x_1418) ;  /* 0xfffffffc00f09947 */ /* 0x010fea000383ffff */
[----:B------:R-:W-:Y:S05]  /*1def0*/  BRA `(.L_x_1536) ;  /* 0xffffffc000a07947 */ /* 0x000fea000383ffff */
.L_x_1537:
        /* <DEDUP_REMOVED lines=16> */
.L_x_3215:


//--------------------- .text._ZN7cutlass13device_kernelIN5flash11enable_sm90INS1_16FlashAttnFwdSm90INS1_25CollectiveMainloopFwdSm90ILi2EN4cute5tupleIJNS5_1CILi1EEES8_S8_EEENS6_IJNS7_ILi128EEENS7_ILi96EEENS7_ILi192EEEEEELi192ENS_6half_tEfNS_4arch4Sm90ELb0ELb1ELb1ELb1ELb1ELb1ELb0ELb1ELb1ELb1ELb1ELb0EEENS1_21CollectiveEpilogueFwdINS6_IJSA_SC_SB_EEES9_SE_SG_Li256ELb1ELb1ELb1ELb0EEENS1_36VarlenDynamicPersistentTileSchedulerILi128ELi96ELi256ELi128ELb1ELb1ELb1ELb1ELb0ELb1EEEEEEEEEvNT_6ParamsE --------------------------
	.section	.text._ZN7cutlass13device_kernelIN5flash11enable_sm90INS1_16FlashAttnFwdSm90INS1_25CollectiveMainloopFwdSm90ILi2EN4cute5tupleIJNS5_1CILi1EEES8_S8_EEENS6_IJNS7_ILi128EEENS7_ILi96EEENS7_ILi192EEEEEELi192ENS_6half_tEfNS_4arch4Sm90ELb0ELb1ELb1ELb1ELb1ELb1ELb0ELb1ELb1ELb1ELb1ELb0EEENS1_21CollectiveEpilogueFwdINS6_IJSA_SC_SB_EEES9_SE_SG_Li256ELb1ELb1ELb1ELb0EEENS1_36VarlenDynamicPersistentTileSchedulerILi128ELi96ELi256ELi128ELb1ELb1ELb1ELb1ELb0ELb1EEEEEEEEEvNT_6ParamsE,"ax",@progbits
	.align	128
.text._ZN7cutlass13device_kernelIN5flash11enable_sm90INS1_16FlashAttnFwdSm90INS1_25CollectiveMainloopFwdSm90ILi2EN4cute5tupleIJNS5_1CILi1EEES8_S8_EEENS6_IJNS7_ILi128EEENS7_ILi96EEENS7_ILi192EEEEEELi192ENS_6half_tEfNS_4arch4Sm90ELb0ELb1ELb1ELb1ELb1ELb1ELb0ELb1ELb1ELb1ELb1ELb0EEENS1_21CollectiveEpilogueFwdINS6_IJSA_SC_SB_EEES9_SE_SG_Li256ELb1ELb1ELb1ELb0EEENS1_36VarlenDynamicPersistentTileSchedulerILi128ELi96ELi256ELi128ELb1ELb1ELb1ELb1ELb0ELb1EEEEEEEEEvNT_6ParamsE:
        .type           _ZN7cutlass13device_kernelIN5flash11enable_sm90INS1_16FlashAttnFwdSm90INS1_25CollectiveMainloopFwdSm90ILi2EN4cute5tupleIJNS5_1CILi1EEES8_S8_EEENS6_IJNS7_ILi128EEENS7_ILi96EEENS7_ILi192EEEEEELi192ENS_6half_tEfNS_4arch4Sm90ELb0ELb1ELb1ELb1ELb1ELb1ELb0ELb1ELb1ELb1ELb1ELb0EEENS1_21CollectiveEpilogueFwdINS6_IJSA_SC_SB_EEES9_SE_SG_Li256ELb1ELb1ELb1ELb0EEENS1_36VarlenDynamicPersistentTileSchedulerILi128ELi96ELi256ELi128ELb1ELb1ELb1ELb1ELb0ELb1EEEEEEEEEvNT_6ParamsE,@function
        .size           _ZN7cutlass13device_kernelIN5flash11enable_sm90INS1_16FlashAttnFwdSm90INS1_25CollectiveMainloopFwdSm90ILi2EN4cute5tupleIJNS5_1CILi1EEES8_S8_EEENS6_IJNS7_ILi128EEENS7_ILi96EEENS7_ILi192EEEEEELi192ENS_6half_tEfNS_4arch4Sm90ELb0ELb1ELb1ELb1ELb1ELb1ELb0ELb1ELb1ELb1ELb1ELb0EEENS1_21CollectiveEpilogueFwdINS6_IJSA_SC_SB_EEES9_SE_SG_Li256ELb1ELb1ELb1ELb0EEENS1_36VarlenDynamicPersistentTileSchedulerILi128ELi96ELi256ELi128ELb1ELb1ELb1ELb1ELb0ELb1EEEEEEEEEvNT_6ParamsE,(.L_x_3216 - _ZN7cutlass13device_kernelIN5flash11enable_sm90INS1_16FlashAttnFwdSm90INS1_25CollectiveMainloopFwdSm90ILi2EN4cute5tupleIJNS5_1CILi1EEES8_S8_EEENS6_IJNS7_ILi128EEENS7_ILi96EEENS7_ILi192EEEEEELi192ENS_6half_tEfNS_4arch4Sm90ELb0ELb1ELb1ELb1ELb1ELb1ELb0ELb1ELb1ELb1ELb1ELb0EEENS1_21CollectiveEpilogueFwdINS6_IJSA_SC_SB_EEES9_SE_SG_Li256ELb1ELb1ELb1ELb0EEENS1_36VarlenDynamicPersistentTileSchedulerILi128ELi96ELi256ELi128ELb1ELb1ELb1ELb1ELb0ELb1EEEEEEEEEvNT_6ParamsE)
        .other          _ZN7cutlass13device_kernelIN5flash11enable_sm90INS1_16FlashAttnFwdSm90INS1_25CollectiveMainloopFwdSm90ILi2EN4cute5tupleIJNS5_1CILi1EEES8_S8_EEENS6_IJNS7_ILi128EEENS7_ILi96EEENS7_ILi192EEEEEELi192ENS_6half_tEfNS_4arch4Sm90ELb0ELb1ELb1ELb1ELb1ELb1ELb0ELb1ELb1ELb1ELb1ELb0EEENS1_21CollectiveEpilogueFwdINS6_IJSA_SC_SB_EEES9_SE_SG_Li256ELb1ELb1ELb1ELb0EEENS1_36VarlenDynamicPersistentTileSchedulerILi128ELi96ELi256ELi128ELb1ELb1ELb1ELb1ELb0ELb1EEEEEEEEEvNT_6ParamsE,@"STO_CUDA_ENTRY STV_DEFAULT"
_ZN7cutlass13device_kernelIN5flash11enable_sm90INS1_16FlashAttnFwdSm90INS1_25CollectiveMainloopFwdSm90ILi2EN4cute5tupleIJNS5_1CILi1EEES8_S8_EEENS6_IJNS7_ILi128EEENS7_ILi96EEENS7_ILi192EEEEEELi192ENS_6half_tEfNS_4arch4Sm90ELb0ELb1ELb1ELb1ELb1ELb1ELb0ELb1ELb1ELb1ELb1ELb0EEENS1_21CollectiveEpilogueFwdINS6_IJSA_SC_SB_EEES9_SE_SG_Li256ELb1ELb1ELb1ELb0EEENS1_36VarlenDynamicPersistentTileSchedulerILi128ELi96ELi256ELi128ELb1ELb1ELb1ELb1ELb0ELb1EEEEEEEEEvNT_6ParamsE:
        /* <DEDUP_REMOVED lines=18> */
.L_x_1539:
[----:B------:R-:W-:Y:S05]  /*0120*/  BSYNC B0 ;  /* 0x0000000000007941 */ /* 0x000fea0003800000 */
.L_x_1538:
        /* <DEDUP_REMOVED lines=41> */
.L_x_1540:
        /* <DEDUP_REMOVED lines=22> */
.L_x_1541:
        /* <DEDUP_REMOVED lines=18> */
.L_x_1542:
        /* <DEDUP_REMOVED lines=22> */
.L_x_1543:
        /* <DEDUP_REMOVED lines=22> */
.L_x_1544:
[----:B0-----:R-:W-:Y:S01]  /*0900*/  UMOV UR4, 0x1 ;  /* 0x0000000100047882 */ /* 0x001fe20000000000 */
[----:B------:R-:W-:Y:S01]  /*0910*/  PLOP3.LUT P0, PT, PT, PT, UP0, 0x80, 0x0 ;  /* 0x000000000000781c */ /* 0x000fe20003f0f008 */
[----:B------:R-:W-:Y:S01]  /*0920*/  USEL UR4, UR4, 0x2, !UP0 ;  /* 0x0000000204047887 */ /* 0x000fe2000c000000 */
[----:B------:R-:W-:Y:S01]  /*0930*/  NOP ;  /* 0x0000000000007918 */ /* 0x000fe20000000000 */
[----:B------:R-:W-:Y:S01]  /*0940*/  ULDC.64 UR60, c[0x0][0x208] ;  /* 0x00008200003c7ab9 */ /* 0x000fe20000000a00 */
[----:B------:R-:W-:Y:S03]  /*0950*/  BSSY B9, `(.L_x_1545) ;  /* 0x0002d7c000097945 */ /* 0x000fe60003800000 */
[----:B------:R-:W-:-:S05]  /*0960*/  IMAD.U32 R3, RZ, RZ, UR4 ;  /* 0x00000004ff037e24 */ /* 0x000fca000f8e00ff */
[----:B------:R0:W-:Y:S01]  /*0970*/  STL [R1+0x68], R3 ;  /* 0x0000680301007387 */ /* 0x0001e20000100800 */
[----:B-12-4-:R-:W-:Y:S06]  /*0980*/  BAR.SYNC.DEFER_BLOCKING 0x0 ;  /* 0x0000000000007b1d */ /* 0x016fec0000010000 */
[----:B------:R-:W-:Y:S05]  /*0990*/  @!P0 BRA `(.L_x_1546) ;  /* 0x00000254002c8947 */ /* 0x000fea0003800000 */
.L_x_1547:
[----:B------:R-:W-:-:S08]  /*09a0*/  NOP ;  /* 0x0000000000007918 */ /* 0x000fd00000000000 */
[----:B------:R-:W1:Y:S02]  /*09b0*/  USETMAXREG.TRY_ALLOC.CTAPOOL UP0, 0xe8 ;  /* 0x000000e8000079c8 */ /* 0x000e640008000600 */
[----:B-1----:R-:W-:-:S13]  /*09c0*/  PLOP3.LUT P0, PT, PT, PT, UP0, 0x80, 0x0 ;  /* 0x000000000000781c */ /* 0x002fda0003f0f008 */
[----:B------:R-:W-:Y:S05]  /*09d0*/  @!P0 BRA `(.L_x_1547) ;  /* 0xfffffffc00f08947 */ /* 0x000fea000383ffff */
[----:B------:R-:W1:Y:S08]  /*09e0*/  S2UR UR4, SR_CgaCtaId ;  /* 0x00000000000479c3 */ /* 0x000e700000008800 */
[----:B------:R-:W-:Y:S06]  /*09f0*/  BAR.ARV 0x8, 0x180 ;  /* 0x0206000000007b1d */ /* 0x000fec0000002000 */
[----:B0-----:R-:W-:-:S02]  /*0a00*/  MOV R3, 0x400 ;  /* 0x0000040000037802 */ /* 0x001fc40000000f00 */
[----:B------:R-:W-:Y:S01]  /*0a10*/  BAR.SYNC.DEFER_BLOCKING 0x5, 0x180 ;  /* 0x0146000000007b1d */ /* 0x000fe20000010000 */
[----:B-1----:R-:W-:-:S05]  /*0a20*/  IMAD.U32 R204, RZ, RZ, UR4 ;  /* 0x00000004ffcc7e24 */ /* 0x002fca000f8e00ff */
[----:B------:R-:W-:Y:S01]  /*0a30*/  ULDC UR4, c[0x0][0xc3c] ;  /* 0x00030f0000047ab9 */ /* 0x000fe20000000800 */
[----:B------:R-:W-:-:S05]  /*0a40*/  LEA R2, R204, R3, 0x18 ;  /* 0x00000003cc027211 */ /* 0x000fca00078ec0ff */
[----:B------:R-:W0:Y:S01]  /*0a50*/  LDS.128 R28, [R2+0x308d0] ;  /* 0x0308d000021c7984 */ /* 0x000e220000000c00 */
[----:B------:R-:W-:Y:S06]  /*0a60*/  BAR.ARV 0x4, 0x180 ;  /* 0x0106000000007b1d */ /* 0x000fec0000002000 */
[----:B0-----:R-:W-:-:S13]  /*0a70*/  ISETP.GE.AND P0, PT, R31, UR4, PT ;  /* 0x000000041f007c0c */ /* 0x001fda000bf06270 */
[----:B------:R-:W-:Y:S05]  /*0a80*/  @P0 BRA `(.L_x_1548) ;  /* 0x000002d400a00947 */ /* 0x000fea0003800000 */
[----:B------:R-:W2:Y:S01]  /*0a90*/  LDL R4, [R1+0x68] ;  /* 0x0000680001047983 */ /* 0x000ea20000100800 */
[----:B------:R-:W-:Y:S01]  /*0aa0*/  VIADD R0, R0, 0xffffff80 ;  /* 0xffffff8000007836 */ /* 0x000fe20000000000 */
[----:B------:R-:W-:Y:S01]  /*0ab0*/  R2UR UR4, R2 ;  /* 0x00000000020472ca */ /* 0x000fe200000e0000 */
[----:B------:R-:W-:Y:S02]  /*0ac0*/  IMAD.MOV.U32 R17, RZ, RZ, RZ ;  /* 0x000000ffff117224 */ /* 0x000fe400078e00ff */
[----:B------:R-:W-:Y:S01]  /*0ad0*/  IMAD.MOV.U32 R220, RZ, RZ, RZ ;  /* 0x000000ffffdc7224 */ /* 0x000fe200078e00ff */
[----:B------:R-:W-:Y:S01]  /*0ae0*/  SHF.R.S32.HI R3, RZ, 0x1f, R0 ;  /* 0x0000001fff037819 */ /* 0x000fe20000011400 */
[----:B------:R-:W-:Y:S02]  /*0af0*/  IMAD.MOV.U32 R198, RZ, RZ, RZ ;  /* 0x000000ffffc67224 */ /* 0x000fe400078e00ff */
[----:B------:R-:W-:Y:S01]  /*0b00*/  IMAD.MOV.U32 R193, RZ, RZ, RZ ;  /* 0x000000ffffc17224 */ /* 0x000fe200078e00ff */
[----:B------:R-:W-:-:S04]  /*0b10*/  LEA.HI R6, R3, R0, RZ, 0x4 ;  /* 0x0000000003067211 */ /* 0x000fc800078f20ff */
[----:B------:R-:W-:Y:S01]  /*0b20*/  SHF.R.S32.HI R7, RZ, 0x4, R6 ;  /* 0x00000004ff077819 */ /* 0x000fe20000011406 */
[----:B------:R-:W-:Y:S01]  /*0b30*/  UIADD3 UR4, UR4, 0x12400, URZ ;  /* 0x0001240004047890 */ /* 0x000fe2000fffe03f */
[----:B--2---:R-:W-:Y:S02]  /*0b40*/  R2UR UR5, R4 ;  /* 0x00000000040572ca */ /* 0x004fe400000e0000 */
[----:B------:R-:W-:-:S04]  /*0b50*/  LEA.HI R4, R3, R0, RZ, 0x7 ;  /* 0x0000000003047211 */ /* 0x000fc800078f38ff */
[----:B------:R-:W-:-:S05]  /*0b60*/  LOP3.LUT R5, R4, 0xffffff80, RZ, 0xc0, !PT ;  /* 0xffffff8004057812 */ /* 0x000fca00078ec0ff */
[----:B------:R-:W-:Y:S01]  /*0b70*/  IMAD.IADD R15, R0, 0x1, -R5 ;  /* 0x00000001000f7824 */ /* 0x000fe200078e0a05 */
[----:B------:R-:W-:Y:S01]  /*0b80*/  LEA.HI R5, R6, R7, RZ, 0x1 ;  /* 0x0000000706057211 */ /* 0x000fe200078f08ff */
[----:B------:R-:W-:-:S03]  /*0b90*/  ULOP3.LUT UR5, UR5, 0x1, URZ, 0xfc, !UPT ;  /* 0x0000000105057892 */ /* 0x000fc6000f8efc3f */
[----:B------:R-:W-:Y:S01]  /*0ba0*/  SHF.R.S32.HI R10, RZ, 0x1f, R15 ;  /* 0x0000001fff0a7819 */ /* 0x000fe2000001140f */
[----:B------:R-:W-:Y:S03]  /*0bb0*/  STL [R1+0x5c], R15 ;  /* 0x00005c0f01007387 */ /* 0x000fe60000100800 */
[CC--:B------:R-:W-:Y:S02]  /*0bc0*/  LEA.HI R11, R10.reuse, R15.reuse, RZ, 0x2 ;  /* 0x0000000f0a0b7211 */ /* 0x0c0fe400078f10ff */
[----:B------:R-:W-:Y:S02]  /*0bd0*/  LEA.HI R10, R10, R15, RZ, 0x5 ;  /* 0x0000000f0a0a7211 */ /* 0x000fe400078f28ff */
[--C-:B------:R-:W-:Y:S02]  /*0be0*/  SHF.R.S32.HI R9, RZ, 0x2, R11.reuse ;  /* 0x00000002ff097819 */ /* 0x100fe4000001140b */
[----:B------:R-:W-:-:S02]  /*0bf0*/  SHF.R.S32.HI R8, RZ, 0x1f, R11 ;  /* 0x0000001fff087819 */ /* 0x000fc4000001140b */
[----:B------:R-:W-:Y:S02]  /*0c00*/  SHF.R.S32.HI R10, RZ, 0x5, R10 ;  /* 0x00000005ff0a7819 */ /* 0x000fe4000001140a */
[----:B------:R-:W-:Y:S02]  /*0c10*/  LEA.HI R12, R8, R9, RZ, 0x3 ;  /* 0x00000009080c7211 */ /* 0x000fe400078f18ff */
[----:B------:R-:W-:Y:S02]  /*0c20*/  LOP3.LUT R8, R5, 0x1ffffffe, RZ, 0xc0, !PT ;  /* 0x1ffffffe05087812 */ /* 0x000fe400078ec0ff */
[----:B------:R-:W-:Y:S02]  /*0c30*/  LOP3.LUT R12, R12, 0xfffffff8, RZ, 0xc0, !PT ;  /* 0xfffffff80c0c7812 */ /* 0x000fe400078ec0ff */
[----:B------:R-:W-:Y:S01]  /*0c40*/  SHF.R.S32.HI R5, RZ, 0x7, R4 ;  /* 0x00000007ff057819 */ /* 0x000fe20000011404 */
[----:B------:R-:W-:Y:S01]  /*0c50*/  IMAD.IADD R8, R7, 0x1, -R8 ;  /* 0x0000000107087824 */ /* 0x000fe200078e0a08 */
[----:B------:R-:W-:-:S02]  /*0c60*/  IADD3 R13, R9, -R12, RZ ;  /* 0x8000000c090d7210 */ /* 0x000fc40007ffe0ff */
[CC--:B------:R-:W-:Y:S02]  /*0c70*/  LEA.HI R7, R3.reuse, R0.reuse, RZ, 0x5 ;  /* 0x0000000003077211 */ /* 0x0c0fe400078f28ff */
[----:B------:R-:W-:Y:S01]  /*0c80*/  LEA.HI R9, R3, R0, RZ, 0x2 ;  /* 0x0000000003097211 */ /* 0x000fe200078f10ff */
[----:B------:R-:W-:Y:S01]  /*0c90*/  IMAD R13, R10, 0x10, R13 ;  /* 0x000000100a0d7824 */ /* 0x000fe200078e020d */
[----:B------:R-:W-:Y:S02]  /*0ca0*/  LOP3.LUT R3, R6, 0x3fffff0, RZ, 0xc0, !PT ;  /* 0x03fffff006037812 */ /* 0x000fe400078ec0ff */
[----:B------:R-:W-:Y:S02]  /*0cb0*/  LEA.HI R6, R4, R5, RZ, 0x1 ;  /* 0x0000000504067211 */ /* 0x000fe400078f08ff */
[----:B------:R-:W-:Y:S01]  /*0cc0*/  SHF.R.S32.HI R4, RZ, 0x5, R7 ;  /* 0x00000005ff047819 */ /* 0x000fe20000011407 */
[----:B------:R-:W-:Y:S01]  /*0cd0*/  IMAD.IADD R3, R0, 0x1, -R3 ;  /* 0x0000000100037824 */ /* 0x000fe200078e0a03 */
[----:B------:R-:W-:-:S02]  /*0ce0*/  LOP3.LUT R6, R6, 0x3fffffe, RZ, 0xc0, !PT ;  /* 0x03fffffe06067812 */ /* 0x000fc400078ec0ff */
[----:B------:R-:W-:Y:S01]  /*0cf0*/  LOP3.LUT R7, R9, 0xfffffffc, RZ, 0xc0, !PT ;  /* 0xfffffffc09077812 */ /* 0x000fe200078ec0ff */
[C---:B------:R-:W-:Y:S01]  /*0d00*/  IMAD R3, R4.reuse, 0x10, R3 ;  /* 0x0000001004037824 */ /* 0x040fe200078e0203 */
[----:B------:R-:W-:Y:S01]  /*0d10*/  SHF.R.S32.HI R219, RZ, 0x2, R9 ;  /* 0x00000002ffdb7819 */ /* 0x000fe20000011409 */
[----:B------:R-:W-:Y:S01]  /*0d20*/  IMAD.IADD R6, R5, 0x1, -R6 ;  /* 0x0000000105067824 */ /* 0x000fe200078e0a06 */
[----:B------:R-:W-:Y:S01]  /*0d30*/  SHF.L.U32 R4, R4, 0x9, RZ ;  /* 0x0000000904047819 */ /* 0x000fe200000006ff */
[----:B------:R-:W-:Y:S01]  /*0d40*/  IMAD.IADD R7, R0, 0x1, -R7 ;  /* 0x0000000100077824 */ /* 0x000fe200078e0a07 */
[----:B------:R-:W-:Y:S01]  /*0d50*/  LOP3.LUT R11, R11, 0x7ffffffc, RZ, 0xc0, !PT ;  /* 0x7ffffffc0b0b7812 */ /* 0x000fe200078ec0ff */
[----:B------:R-:W-:Y:S01]  /*0d60*/  IMAD.U32 R0, RZ, RZ, UR5 ;  /* 0x00000005ff007e24 */ /* 0x000fe2000f8e00ff */
[----:B------:R-:W-:Y:S01]  /*0d70*/  LEA R14, R6, R13, 0x6 ;  /* 0x0000000d060e7211 */ /* 0x000fe200078e30ff */
[----:B------:R-:W-:Y:S02]  /*0d80*/  IMAD.U32 R6, RZ, RZ, UR4 ;  /* 0x00000004ff067e24 */ /* 0x000fe4000f8e00ff */
[----:B------:R-:W-:Y:S01]  /*0d90*/  IMAD R8, R3, 0x8, R8 ;  /* 0x0000000803087824 */ /* 0x000fe200078e0208 */
[----:B------:R-:W-:Y:S01]  /*0da0*/  LEA.HI R3, R7, R7, RZ, 0x1 ;  /* 0x0000000707037211 */ /* 0x000fe200078f08ff */
[----:B------:R-:W-:Y:S01]  /*0db0*/  STL [R1+0x60], R14 ;  /* 0x0000600e01007387 */ /* 0x000fe20000100800 */
[----:B------:R-:W-:-:S02]  /*0dc0*/  VIADD R5, R219, 0x40 ;  /* 0x00000040db057836 */ /* 0x000fc40000000000 */
[----:B------:R-:W-:Y:S01]  /*0dd0*/  IMAD.SHL.U32 R196, R7, 0x4, RZ ;  /* 0x0000000407c47824 */ /* 0x000fe200078e00ff */
[----:B------:R-:W-:Y:S01]  /*0de0*/  STL [R1+0x50], RZ ;  /* 0x000050ff01007387 */ /* 0x000fe20000100800 */
[----:B------:R-:W-:Y:S02]  /*0df0*/  IMAD.SHL.U32 R226, R5, 0x40, RZ ;  /* 0x0000004005e27824 */ /* 0x000fe400078e00ff */
[C---:B------:R-:W-:Y:S01]  /*0e00*/  VIADD R221, R196.reuse, 0x40 ;  /* 0x00000040c4dd7836 */ /* 0x040fe20000000000 */
[----:B------:R0:W-:Y:S01]  /*0e10*/  STL [R1+0x3c], R0 ;  /* 0x00003c0001007387 */ /* 0x0001e20000100800 */
[----:B------:R-:W-:Y:S01]  /*0e20*/  IMAD.IADD R11, R15, 0x1, -R11 ;  /* 0x000000010f0b7824 */ /* 0x000fe200078e0a0b */
[C---:B------:R-:W-:Y:S01]  /*0e30*/  IADD3 R222, R196.reuse, 0x20, RZ ;  /* 0x00000020c4de7810 */ /* 0x040fe20007ffe0ff */
[----:B------:R-:W-:Y:S01]  /*0e40*/  IMAD.IADD R194, R196, 0x1, R221 ;  /* 0x00000001c4c27824 */ /* 0x000fe200078e02dd */
[----:B------:R1:W-:Y:S01]  /*0e50*/  STL [R1+0x58], R6 ;  /* 0x0000580601007387 */ /* 0x0003e20000100800 */
[----:B------:R-:W-:Y:S01]  /*0e60*/  LOP3.LUT R226, R226, 0x1c0, RZ, 0xc0, !PT ;  /* 0x000001c0e2e27812 */ /* 0x000fe200078ec0ff */
[----:B------:R-:W-:Y:S01]  /*0e70*/  IMAD.SHL.U32 R18, R7, 0x8, RZ ;  /* 0x0000000807127824 */ /* 0x000fe200078e00ff */
[----:B------:R-:W-:Y:S01]  /*0e80*/  SHF.L.U32 R227, R11, 0x1, RZ ;  /* 0x000000010be37819 */ /* 0x000fe200000006ff */
[----:B------:R2:W-:Y:S01]  /*0e90*/  STL [R1+0x30], R4 ;  /* 0x0000300401007387 */ /* 0x0005e20000100800 */
[----:B------:R-:W-:Y:S01]  /*0ea0*/  IMAD.IADD R195, R196, 0x1, R222 ;  /* 0x00000001c4c37824 */ /* 0x000fe200078e02de */
[----:B0-----:R-:W-:Y:S01]  /*0eb0*/  SHF.R.S32.HI R0, RZ, 0x1f, R9 ;  /* 0x0000001fff007819 */ /* 0x001fe20000011409 */
[----:B------:R-:W-:Y:S01]  /*0ec0*/  VIADD R23, R18, 0x60 ;  /* 0x0000006012177836 */ /* 0x000fe20000000000 */
[C---:B------:R-:W-:Y:S01]  /*0ed0*/  IADD3 R25, R227.reuse, 0x38, RZ ;  /* 0x00000038e3197810 */ /* 0x040fe20007ffe0ff */
[C---:B------:R-:W-:Y:S01]  /*0ee0*/  VIADD R34, R227.reuse, 0x8 ;  /* 0x00000008e3227836 */ /* 0x040fe20000000000 */
[----:B------:R-:W-:Y:S01]  /*0ef0*/  LEA.HI R0, R0, R219, RZ, 0x3 ;  /* 0x000000db00007211 */ /* 0x000fe200078f18ff */
[C---:B------:R-:W-:Y:S01]  /*0f00*/  VIADD R32, R227.reuse, 0x18 ;  /* 0x00000018e3207836 */ /* 0x040fe20000000000 */
[----:B-1----:R-:W-:Y:S01]  /*0f10*/  SHF.R.U32.HI R6, RZ, 0x3, R226 ;  /* 0x00000003ff067819 */ /* 0x002fe200000116e2 */
[----:B------:R-:W-:Y:S01]  /*0f20*/  VIADD R26, R227, 0x30 ;  /* 0x00000030e31a7836 */ /* 0x000fe20000000000 */
[----:B--2---:R-:W-:Y:S01]  /*0f30*/  LOP3.LUT R4, R3, 0x1ffffffe, RZ, 0xc0, !PT ;  /* 0x1ffffffe03047812 */ /* 0x004fe200078ec0ff */
[C---:B------:R-:W-:Y:S01]  /*0f40*/  VIADD R21, R227.reuse, 0x48 ;  /* 0x00000048e3157836 */ /* 0x040fe20000000000 */
[----:B------:R-:W-:Y:S01]  /*0f50*/  SHF.R.S32.HI R3, RZ, 0x1f, R5 ;  /* 0x0000001fff037819 */ /* 0x000fe20000011405 */
[C---:B------:R-:W-:Y:S01]  /*0f60*/  VIADD R15, R227.reuse, 0x60 ;  /* 0x00000060e30f7836 */ /* 0x040fe20000000000 */
[----:B------:R-:W-:Y:S01]  /*0f70*/  LOP3.LUT R0, R0, 0xfffffff8, RZ, 0xc0, !PT ;  /* 0xfffffff800007812 */ /* 0x000fe200078ec0ff */
[----:B------:R-:W-:Y:S01]  /*0f80*/  VIADD R11, R227, 0x78 ;  /* 0x00000078e30b7836 */ /* 0x000fe20000000000 */
[----:B------:R-:W-:Y:S01]  /*0f90*/  LEA.HI R3, R3, R5, RZ, 0x3 ;  /* 0x0000000503037211 */ /* 0x000fe200078f18ff */
[----:B------:R-:W-:Y:S01]  /*0fa0*/  IMAD.IADD R4, R7, 0x1, -R4 ;  /* 0x0000000107047824 */ /* 0x000fe200078e0a04 */
[----:B------:R-:W-:Y:S01]  /*0fb0*/  SHF.R.S32.HI R6, RZ, 0x1f, R195 ;  /* 0x0000001fff067819 */ /* 0x000fe200000114c3 */
[----:B------:R-:W-:Y:S01]  /*0fc0*/  IMAD.IADD R0, R219, 0x1, -R0 ;  /* 0x00000001db007824 */ /* 0x000fe200078e0a00 */
[----:B------:R-:W-:Y:S01]  /*0fd0*/  IADD3 R12, R227, 0x70, RZ ;  /* 0x00000070e30c7810 */ /* 0x000fe20007ffe0ff */
[----:B------:R-:W-:Y:S01]  /*0fe0*/  IMAD.SHL.U32 R5, R3, 0x40, RZ ;  /* 0x0000004003057824 */ /* 0x000fe200078e00ff */
[----:B------:R-:W-:Y:S01]  /*0ff0*/  LEA.HI R6, R6, R195, RZ, 0x3 ;  /* 0x000000c306067211 */ /* 0x000fe200078f18ff */
[----:B------:R-:W-:Y:S01]  /*1000*/  IMAD.SHL.U32 R3, R8, 0x8, RZ ;  /* 0x0000000808037824 */ /* 0x000fe200078e00ff */
[----:B------:R-:W-:Y:S01]  /*1010*/  SHF.R.S32.HI R19, RZ, 0x1f, R18 ;  /* 0x0000001fff137819 */ /* 0x000fe20000011412 */
[----:B------:R-:W-:Y:S01]  /*1020*/  IMAD.SHL.U32 R0, R0, 0x40, RZ ;  /* 0x0000004000007824 */ /* 0x000fe200078e00ff */
[----:B------:R-:W-:Y:S01]  /*1030*/  SHF.R.S32.HI R202, RZ, 0x3, R6 ;  /* 0x00000003ffca7819 */ /* 0x000fe20000011406 */
[C---:B------:R-:W-:Y:S01]  /*1040*/  VIADD R8, R227.reuse, 0x90 ;  /* 0x00000090e3087836 */ /* 0x040fe20000000000 */
[----:B------:R0:W-:Y:S01]  /*1050*/  STL [R1+0x64], R3 ;  /* 0x0000640301007387 */ /* 0x0001e20000100800 */
[C---:B------:R-:W-:Y:S01]  /*1060*/  VIADD R33, R227.reuse, 0x10 ;  /* 0x00000010e3217836 */ /* 0x040fe20000000000 */
[----:B------:R-:W-:Y:S01]  /*1070*/  LOP3.LUT R229, R0, 0x1c0, RZ, 0xc0, !PT ;  /* 0x000001c000e57812 */ /* 0x000fe200078ec0ff */
[----:B------:R-:W-:Y:S01]  /*1080*/  VIADD R28, R227, 0x20 ;  /* 0x00000020e31c7836 */ /* 0x000fe20000000000 */
[----:B------:R-:W-:Y:S01]  /*1090*/  LOP3.LUT R0, R5, 0xfffffe00, RZ, 0xc0, !PT ;  /* 0xfffffe0005007812 */ /* 0x000fe200078ec0ff */
[C---:B------:R-:W-:Y:S01]  /*10a0*/  VIADD R20, R227.reuse, 0x50 ;  /* 0x00000050e3147836 */ /* 0x040fe20000000000 */
[----:B------:R-:W-:Y:S01]  /*10b0*/  IADD3 R225, R196, 0x50, RZ ;  /* 0x00000050c4e17810 */ /* 0x000fe20007ffe0ff */
[C---:B------:R-:W-:Y:S01]  /*10c0*/  VIADD R13, R227.reuse, 0x68 ;  /* 0x00000068e30d7836 */ /* 0x040fe20000000000 */
[----:B------:R-:W-:Y:S01]  /*10d0*/  SHF.R.S32.HI R217, RZ, 0x1f, R23 ;  /* 0x0000001fffd97819 */ /* 0x000fe20000011417 */
[----:B------:R1:W-:Y:S01]  /*10e0*/  STL [R1+0x34], R0 ;  /* 0x0000340001007387 */ /* 0x0003e20000100800 */
[----:B0-----:R-:W-:Y:S01]  /*10f0*/  SHF.R.S32.HI R3, RZ, 0x1f, R194 ;  /* 0x0000001fff037819 */ /* 0x001fe200000114c2 */
[C---:B------:R-:W-:Y:S01]  /*1100*/  VIADD R6, R227.reuse, 0xb0 ;  /* 0x000000b0e3067836 */ /* 0x040fe20000000000 */
[----:B------:R-:W-:Y:S01]  /*1110*/  SHF.R.S32.HI R6, RZ, 0x1f, R33 ;  /* 0x0000001fff067819 */ /* 0x000fe20000011421 */
[----:B------:R-:W-:Y:S01]  /*1120*/  VIADD R10, R227, 0x80 ;  /* 0x00000080e30a7836 */ /* 0x000fe20000000000 */
[----:B------:R-:W-:Y:S01]  /*1130*/  LEA.HI R3, R3, R194, RZ, 0x3 ;  /* 0x000000c203037211 */ /* 0x000fe200078f18ff */
[C---:B------:R-:W-:Y:S01]  /*1140*/  VIADD R22, R18.reuse, 0x80 ;  /* 0x0000008012167836 */ /* 0x040fe20000000000 */
[----:B------:R-:W-:Y:S01]  /*1150*/  SHF.R.S32.HI R6, RZ, 0x1f, R28 ;  /* 0x0000001fff067819 */ /* 0x000fe2000001141c */
[----:B------:R-:W-:Y:S01]  /*1160*/  VIADD R192, R18, 0xa0 ;  /* 0x000000a012c07836 */ /* 0x000fe20000000000 */
[----:B------:R-:W-:Y:S01]  /*1170*/  SHF.R.S32.HI R203, RZ, 0x3, R3 ;  /* 0x00000003ffcb7819 */ /* 0x000fe20000011403 */
[C---:B------:R-:W-:Y:S01]  /*1180*/  VIADD R27, R227.reuse, 0x28 ;  /* 0x00000028e31b7836 */ /* 0x040fe20000000000 */
[----:B------:R-:W-:Y:S01]  /*1190*/  SHF.R.S32.HI R3, RZ, 0x1f, R34 ;  /* 0x0000001fff037819 */ /* 0x000fe20000011422 */
[C---:B------:R-:W-:Y:S01]  /*11a0*/  VIADD R24, R227.reuse, 0x40 ;  /* 0x00000040e3187836 */ /* 0x040fe20000000000 */
[----:B------:R-:W-:Y:S01]  /*11b0*/  SHF.R.S32.HI R3, RZ, 0x1f, R32 ;  /* 0x0000001fff037819 */ /* 0x000fe20000011420 */
[C---:B------:R-:W-:Y:S01]  /*11c0*/  VIADD R16, R227.reuse, 0x58 ;  /* 0x00000058e3107836 */ /* 0x040fe20000000000 */
[----:B-1----:R-:W-:Y:S01]  /*11d0*/  SHF.R.U32.HI R0, RZ, 0x3, R229 ;  /* 0x00000003ff007819 */ /* 0x002fe200000116e5 */
[C---:B------:R-:W-:Y:S01]  /*11e0*/  VIADD R9, R227.reuse, 0x88 ;  /* 0x00000088e3097836 */ /* 0x040fe20000000000 */
[----:B------:R-:W-:Y:S01]  /*11f0*/  SHF.R.S32.HI R3, RZ, 0x1f, R26 ;  /* 0x0000001fff037819 */ /* 0x000fe2000001141a */
[C---:B------:R-:W-:Y:S01]  /*1200*/  VIADD R7, R227.reuse, 0x98 ;  /* 0x00000098e3077836 */ /* 0x040fe20000000000 */
[C---:B------:R-:W-:Y:S01]  /*1210*/  IADD3 R0, R227.reuse, 0xa8, RZ ;  /* 0x000000a8e3007810 */ /* 0x040fe20007ffe0ff */
[----:B------:R-:W-:Y:S01]  /*1220*/  VIADD R5, R227, 0xa0 ;  /* 0x000000a0e3057836 */ /* 0x000fe20000000000 */
[----:B------:R-:W-:Y:S01]  /*1230*/  SHF.R.S32.HI R3, RZ, 0x1f, R21 ;  /* 0x0000001fff037819 */ /* 0x000fe20000011415 */
[C---:B------:R-:W-:Y:S01]  /*1240*/  VIADD R224, R196.reuse, 0x10 ;  /* 0x00000010c4e07836 */ /* 0x040fe20000000000 */
[----:B------:R-:W-:Y:S01]  /*1250*/  SHF.R.S32.HI R3, RZ, 0x1f, R15 ;  /* 0x0000001fff037819 */ /* 0x000fe2000001140f */
[----:B------:R-:W-:Y:S01]  /*1260*/  VIADD R223, R196, 0x30 ;  /* 0x00000030c4df7836 */ /* 0x000fe20000000000 */
[----:B------:R-:W-:-:S02]  /*1270*/  SHF.R.S32.HI R3, RZ, 0x1f, R11 ;  /* 0x0000001fff037819 */ /* 0x000fc4000001140b */
[----:B------:R-:W-:Y:S02]  /*1280*/  SHF.R.S32.HI R3, RZ, 0x1f, R8 ;  /* 0x0000001fff037819 */ /* 0x000fe40000011408 */
[----:B------:R-:W-:Y:S01]  /*1290*/  SHF.R.S32.HI R3, RZ, 0x1f, R0 ;  /* 0x0000001fff037819 */ /* 0x000fe20000011400 */
[----:B------:R-:W-:Y:S01]  /*12a0*/  IMAD R0, R4, 0x8, R14 ;  /* 0x0000000804007824 */ /* 0x000fe200078e020e */
[----:B------:R-:W-:Y:S02]  /*12b0*/  SHF.R.S32.HI R6, RZ, 0x1f, R25 ;  /* 0x0000001fff067819 */ /* 0x000fe40000011419 */
[----:B------:R-:W-:Y:S02]  /*12c0*/  SHF.R.S32.HI R6, RZ, 0x1f, R20 ;  /* 0x0000001fff067819 */ /* 0x000fe40000011414 */
[----:B------:R0:W-:Y:S01]  /*12d0*/  STL [R1+0x40], R0 ;  /* 0x0000400001007387 */ /* 0x0001e20000100800 */
[----:B------:R-:W-:Y:S02]  /*12e0*/  SHF.R.S32.HI R6, RZ, 0x1f, R13 ;  /* 0x0000001fff067819 */ /* 0x000fe4000001140d */
[----:B------:R-:W-:-:S02]  /*12f0*/  SHF.R.S32.HI R6, RZ, 0x1f, R10 ;  /* 0x0000001fff067819 */ /* 0x000fc4000001140a */
[----:B------:R-:W-:Y:S02]  /*1300*/  SHF.R.S32.HI R216, RZ, 0x1f, R22 ;  /* 0x0000001fffd87819 */ /* 0x000fe40000011416 */
[----:B------:R-:W-:Y:S02]  /*1310*/  SHF.R.S32.HI R205, RZ, 0x1f, R192 ;  /* 0x0000001fffcd7819 */ /* 0x000fe400000114c0 */
[----:B------:R-:W-:Y:S02]  /*1320*/  SHF.R.S32.HI R27, RZ, 0x1f, R27 ;  /* 0x0000001fff1b7819 */ /* 0x000fe4000001141b */
[----:B------:R-:W-:Y:S02]  /*1330*/  SHF.R.S32.HI R24, RZ, 0x1f, R24 ;  /* 0x0000001fff187819 */ /* 0x000fe40000011418 */
[----:B------:R-:W-:Y:S02]  /*1340*/  SHF.R.S32.HI R16, RZ, 0x1f, R16 ;  /* 0x0000001fff107819 */ /* 0x000fe40000011410 */
[----:B------:R-:W-:-:S02]  /*1350*/  SHF.R.S32.HI R12, RZ, 0x1f, R12 ;  /* 0x0000001fff0c7819 */ /* 0x000fc4000001140c */
[----:B------:R-:W-:Y:S02]  /*1360*/  SHF.R.S32.HI R9, RZ, 0x1f, R9 ;  /* 0x0000001fff097819 */ /* 0x000fe40000011409 */
[----:B------:R-:W-:Y:S02]  /*1370*/  SHF.R.S32.HI R6, RZ, 0x1f, R7 ;  /* 0x0000001fff067819 */ /* 0x000fe40000011407 */
[----:B0-----:R-:W-:-:S07]  /*1380*/  SHF.R.S32.HI R5, RZ, 0x1f, R5 ;  /* 0x0000001fff057819 */ /* 0x001fce0000011405 */
.L_x_1856:
[----:B------:R-:W-:Y:S01]  /*1390*/  ULDC.64 UR4, c[0x0][0xa28] ;  /* 0x00028a0000047ab9 */ /* 0x000fe20000000a00 */
[----:B012---:R-:W0:Y:S01]  /*13a0*/  LDC.64 R6, c[0x0][0xa08] ;  /* 0x00028200ff067b82 */ /* 0x007e220000000a00 */
[----:B------:R-:W-:Y:S01]  /*13b0*/  ISETP.NE.U32.AND P0, PT, RZ, UR4, PT ;  /* 0x00000004ff007c0c */ /* 0x000fe2000bf05070 */
[----:B------:R-:W-:Y:S01]  /*13c0*/  IMAD.MOV.U32 R13, RZ, RZ, RZ ;  /* 0x000000ffff0d7224 */ /* 0x000fe200078e00ff */
[----:B------:R-:W-:Y:S01]  /*13d0*/  ULDC.64 UR6, c[0x0][0xa20] ;  /* 0x0002880000067ab9 */ /* 0x000fe20000000a00 */
[----:B------:R-:W-:Y:S01]  /*13e0*/  IMAD.MOV.U32 R123, RZ, RZ, RZ ;  /* 0x000000ffff7b7224 */ /* 0x000fe200078e00ff */
[----:B------:R-:W-:Y:S01]  /*13f0*/  ISETP.NE.AND.EX P0, PT, RZ, UR5, PT, P0 ;  /* 0x00000005ff007c0c */ /* 0x000fe2000bf05300 */
[----:B------:R-:W-:Y:S02]  /*1400*/  ULDC.64 UR4, c[0x0][0xa18] ;  /* 0x0002860000047ab9 */ /* 0x000fe40000000a00 */
[----:B------:R-:W-:-:S04]  /*1410*/  ISETP.NE.U32.AND P1, PT, RZ, UR4, PT ;  /* 0x00000004ff007c0c */ /* 0x000fc8000bf25070 */
[----:B------:R-:W-:Y:S01]  /*1420*/  ISETP.NE.AND.EX P1, PT, RZ, UR5, PT, P1 ;  /* 0x00000005ff007c0c */ /* 0x000fe2000bf25310 */
[----:B------:R-:W-:Y:S02]  /*1430*/  ULDC.64 UR4, c[0x0][0xa08] ;  /* 0x0002820000047ab9 */ /* 0x000fe40000000a00 */
[----:B------:R-:W-:-:S03]  /*1440*/  ISETP.NE.U32.AND P3, PT, RZ, UR4, PT ;  /* 0x00000004ff007c0c */ /* 0x000fc6000bf65070 */
[----:B----4-:R-:W1:Y:S01]  /*1450*/  @P0 LDC.64 R4, c[0x0][0xa28] ;  /* 0x00028a00ff040b82 */ /* 0x010e620000000a00 */
[----:B------:R-:W-:Y:S01]  /*1460*/  ISETP.NE.AND.EX P3, PT, RZ, UR5, PT, P3 ;  /* 0x00000005ff007c0c */ /* 0x000fe2000bf65330 */
[----:B0-----:R-:W-:-:S06]  /*1470*/  IMAD.WIDE R10, R31, 0x4, R6 ;  /* 0x000000041f0a7825 */ /* 0x001fcc00078e0206 */
[----:B---3--:R-:W0:Y:S01]  /*1480*/  @P1 LDC.64 R8, c[0x0][0xa18] ;  /* 0x00028600ff081b82 */ /* 0x008e220000000a00 */
[----:B------:R-:W-:Y:S02]  /*1490*/  ULDC UR4, c[0x0][0x288] ;  /* 0x0000a20000047ab9 */ /* 0x000fe40000000800 */
[----:B------:R-:W-:Y:S01]  /*14a0*/  IMAD.U32 R199, RZ, RZ, UR4 ;  /* 0x00000004ffc77e24 */ /* 0x000fe2000f8e00ff */
[----:B------:R2:W-:Y:S01]  /*14b0*/  STL [R1+0x4c], R31 ;  /* 0x00004c1f01007387 */ /* 0x0005e20000100800 */
[----:B------:R-:W-:-:S03]  /*14c0*/  ULDC.64 UR4, c[0x0][0x418] ;  /* 0x0001060000047ab9 */ /* 0x000fc60000000a00 */
[----:B------:R2:W5:Y:S01]  /*14d0*/  @P3 LDG.E R123, desc[UR60][R10.64] ;  /* 0x0000003c0a7b3981 */ /* 0x000562000c1e1900 */
[----:B-1----:R-:W-:-:S05]  /*14e0*/  @P0 IMAD.WIDE R4, R31, 0x4, R4 ;  /* 0x000000041f040825 */ /* 0x002fca00078e0204 */
[----:B------:R2:W5:Y:S01]  /*14f0*/  @P0 LDG.E R13, desc[UR60][R4.64] ;  /* 0x0000003c040d0981 */ /* 0x000562000c1e1900 */
[----:B0-----:R-:W-:-:S05]  /*1500*/  @P1 IMAD.WIDE R6, R31, 0x4, R8 ;  /* 0x000000041f061825 */ /* 0x001fca00078e0208 */
[----:B------:R2:W5:Y:S01]  /*1510*/  @P1 LDG.E R199, desc[UR60][R6.64] ;  /* 0x0000003c06c71981 */ /* 0x000562000c1e1900 */
[----:B------:R-:W-:Y:S01]  /*1520*/  UISETP.NE.U32.AND UP0, UPT, UR4, URZ, UPT ;  /* 0x0000003f0400728c */ /* 0x000fe2000bf05070 */
[----:B------:R-:W-:Y:S01]  /*1530*/  ISETP.NE.U32.AND P2, PT, RZ, UR6, PT ;  /* 0x00000006ff007c0c */ /* 0x000fe2000bf45070 */
[----:B------:R-:W-:Y:S01]  /*1540*/  ULDC UR6, c[0x0][0x2f0] ;  /* 0x0000bc0000067ab9 */ /* 0x000fe20000000800 */
[----:B------:R-:W-:Y:S01]  /*1550*/  ULDC UR4, c[0x0][0x424] ;  /* 0x0001090000047ab9 */ /* 0x000fe20000000800 */
[----:B------:R-:W-:Y:S01]  /*1560*/  UISETP.NE.AND.EX UP0, UPT, UR5, URZ, UPT, UP0 ;  /* 0x0000003f0500728c */ /* 0x000fe2000bf05300 */
[----:B------:R-:W-:-:S03]  /*1570*/  LOP3.LUT R3, R30, 0xff000000, RZ, 0xc0, !PT ;  /* 0xff0000001e037812 */ /* 0x000fc600078ec0ff */
[----:B------:R-:W-:Y:S01]  /*1580*/  USEL UR4, UR4, 0x1, UP0 ;  /* 0x0000000104047887 */ /* 0x000fe20008000000 */
[----:B------:R-:W-:Y:S01]  /*1590*/  ISETP.NE.AND.EX P2, PT, RZ, UR7, PT, P2 ;  /* 0x00000007ff007c0c */ /* 0x000fe2000bf45320 */
[----:B------:R-:W-:Y:S01]  /*15a0*/  ULDC UR7, c[0x0][0x348] ;  /* 0x0000d20000077ab9 */ /* 0x000fe20000000800 */
[C---:B------:R-:W-:Y:S01]  /*15b0*/  LOP3.LUT R0, R30.reuse, 0xff0000, RZ, 0xc0, !PT ;  /* 0x00ff00001e007812 */ /* 0x040fe200078ec0ff */
[----:B------:R-:W-:Y:S01]  /*15c0*/  UIMAD UR6, UR4, UR6, URZ ;  /* 0x00000006040672a4 */ /* 0x000fe2000f8e023f */
[----:B------:R-:W-:Y:S02]  /*15d0*/  SHF.R.U32.HI R3, RZ, 0x8, R3 ;  /* 0x00000008ff037819 */ /* 0x000fe40000011603 */
[----:B------:R-:W-:Y:S02]  /*15e0*/  LOP3.LUT R201, R30, 0xffff, RZ, 0xc0, !PT ;  /* 0x0000ffff1ec97812 */ /* 0x000fe400078ec0ff */
[----:B------:R-:W-:Y:S01]  /*15f0*/  LEA.HI R14, R0, R3, RZ, 0x10 ;  /* 0x00000003000e7211 */ /* 0x000fe200078f80ff */
[----:B--2---:R-:W-:Y:S06]  /*1600*/  @P1 BRA `(.L_x_1549) ;  /* 0x0000000000241947 */ /* 0x004fec0003800000 */
        /* <DEDUP_REMOVED lines=9> */
.L_x_1549:
[----:B------:R-:W-:Y:S01]  /*16a0*/  MOV R25, UR7 ;  /* 0x0000000700197c02 */ /* 0x000fe20008000f00 */
[----:B------:R-:W-:Y:S01]  /*16b0*/  IMAD.U32 R26, RZ, RZ, UR6 ;  /* 0x00000006ff1a7e24 */ /* 0x000fe2000f8e00ff */
[----:B------:R-:W-:Y:S06]  /*16c0*/  @!P2 BRA `(.L_x_1550) ;  /* 0x000000000010a947 */ /* 0x000fec0003800000 */
[----:B------:R-:W0:Y:S02]  /*16d0*/  LDC.64 R26, c[0x0][0xa20] ;  /* 0x00028800ff1a7b82 */ /* 0x000e240000000a00 */
[----:B0-----:R-:W-:-:S06]  /*16e0*/  IMAD.WIDE R26, R31, 0x4, R26 ;  /* 0x000000041f1a7825 */ /* 0x001fcc00078e021a */
[----:B------:R0:W5:Y:S01]  /*16f0*/  LDG.E R26, desc[UR60][R26.64] ;  /* 0x0000003c1a1a7981 */ /* 0x000162000c1e1900 */
[----:B------:R-:W-:Y:S05]  /*1700*/  BRA `(.L_x_1551) ;  /* 0x0000000000107947 */ /* 0x000fea0003800000 */
.L_x_1550:
[----:B------:R-:W-:Y:S05]  /*1710*/  @!P3 BRA `(.L_x_1551) ;  /* 0x00000000000cb947 */ /* 0x000fea0003800000 */
[----:B------:R-:W2:Y:S04]  /*1720*/  LDG.E R3, desc[UR60][R10.64] ;  /* 0x0000003c0a037981 */ /* 0x000ea8000c1e1900 */
[----:B------:R-:W2:Y:S02]  /*1730*/  LDG.E R26, desc[UR60][R10.64+0x4] ;  /* 0x0000043c0a1a7981 */ /* 0x000ea4000c1e1900 */
[----:B--2---:R-:W-:-:S07]  /*1740*/  IMAD.IADD R26, R26, 0x1, -R3 ;  /* 0x000000011a1a7824 */ /* 0x004fce00078e0a03 */
.L_x_1551:
[----:B------:R-:W-:Y:S01]  /*1750*/  ULDC.64 UR4, c[0x0][0xa10] ;  /* 0x0002840000047ab9 */ /* 0x000fe20000000a00 */
[----:B------:R-:W1:Y:S01]  /*1760*/  LDC R4, c[0x0][0x448] ;  /* 0x00011200ff047b82 */ /* 0x000e620000000800 */
[----:B------:R-:W-:-:S04]  /*1770*/  ISETP.NE.U32.AND P0, PT, RZ, UR4, PT ;  /* 0x00000004ff007c0c */ /* 0x000fc8000bf05070 */
[----:B------:R-:W-:Y:S01]  /*1780*/  ISETP.NE.AND.EX P0, PT, RZ, UR5, PT, P0 ;  /* 0x00000005ff007c0c */ /* 0x000fe2000bf05300 */
[----:B------:R-:W-:Y:S02]  /*1790*/  ULDC.64 UR4, c[0x0][0xa30] ;  /* 0x00028c0000047ab9 */ /* 0x000fe40000000a00 */
[----:B------:R-:W-:-:S04]  /*17a0*/  ISETP.NE.U32.AND P1, PT, RZ, UR4, PT ;  /* 0x00000004ff007c0c */ /* 0x000fc8000bf25070 */
[----:B------:R-:W-:-:S06]  /*17b0*/  ISETP.NE.AND.EX P1, PT, RZ, UR5, PT, P1 ;  /* 0x00000005ff007c0c */ /* 0x000fcc000bf25310 */
[----:B------:R-:W2:Y:S08]  /*17c0*/  @P0 LDC.64 R6, c[0x0][0xa10] ;  /* 0x00028400ff060b82 */ /* 0x000eb00000000a00 */
[----:B------:R-:W3:Y:S01]  /*17d0*/  @P1 LDC.64 R8, c[0x0][0xa30] ;  /* 0x00028c00ff081b82 */ /* 0x000ee20000000a00 */
[----:B--2---:R-:W-:-:S05]  /*17e0*/  @P0 IMAD.WIDE R6, R31, 0x4, R6 ;  /* 0x000000041f060825 */ /* 0x004fca00078e0206 */
[----:B------:R-:W2:Y:S04]  /*17f0*/  @P0 LDG.E R0, desc[UR60][R6.64] ;  /* 0x0000003c06000981 */ /* 0x000ea8000c1e1900 */
[----:B------:R-:W2:Y:S01]  /*1800*/  @P0 LDG.E R3, desc[UR60][R6.64+0x4] ;  /* 0x0000043c06030981 */ /* 0x000ea2000c1e1900 */
[----:B-----5:R-:W-:Y:S02]  /*1810*/  IMAD.MOV.U32 R135, RZ, RZ, R26 ;  /* 0x000000ffff877224 */ /* 0x020fe400078e001a */
[----:B---3--:R-:W-:-:S05]  /*1820*/  @P1 IMAD.WIDE R8, R31, 0x4, R8 ;  /* 0x000000041f081825 */ /* 0x008fca00078e0208 */
[----:B------:R3:W5:Y:S01]  /*1830*/  @P1 LDG.E R135, desc[UR60][R8.64] ;  /* 0x0000003c08871981 */ /* 0x000762000c1e1900 */
[----:B-1----:R-:W-:Y:S01]  /*1840*/  ISETP.NE.AND P1, PT, R4, 0x1, PT ;  /* 0x000000010400780c */ /* 0x002fe20003f25270 */
[----:B------:R-:W-:Y:S01]  /*1850*/  IMAD.SHL.U32 R11, R29, 0x80, RZ ;  /* 0x000000801d0b7824 */ /* 0x000fe200078e00ff */
[----:B------:R-:W1:Y:S01]  /*1860*/  LDC.64 R4, c[0x0][0x9e0] ;  /* 0x00027800ff047b82 */ /* 0x000e620000000a00 */
[----:B------:R-:W-:-:S03]  /*1870*/  IMAD.IADD R20, R26, 0x1, -R13 ;  /* 0x000000011a147824 */ /* 0x000fc600078e0a0d */
[----:B------:R4:W-:Y:S07]  /*1880*/  STL [R1+0x38], R11 ;  /* 0x0000380b01007387 */ /* 0x0009ee0000100800 */
[----:B------:R-:W0:Y:S08]  /*1890*/  @P1 LDC R10, c[0x0][0x44c] ;  /* 0x00011300ff0a1b82 */ /* 0x000e300000000800 */
[----:B------:R-:W3:Y:S01]  /*18a0*/  @P1 LDC R12, c[0x0][0x450] ;  /* 0x00011400ff0c1b82 */ /* 0x000ee20000000800 */
[----:B-1----:R-:W-:Y:S01]  /*18b0*/  ISETP.GE.AND P2, PT, R5, 0x1, PT ;  /* 0x000000010500780c */ /* 0x002fe20003f46270 */
[----:B--2---:R-:W-:Y:S01]  /*18c0*/  @P0 IMAD.IADD R25, R3, 0x1, -R0 ;  /* 0x0000000103190824 */ /* 0x004fe200078e0a00 */
[----:B------:R-:W-:-:S03]  /*18d0*/  IADD3 R3, R11, 0x7f, RZ ;  /* 0x0000007f0b037810 */ /* 0x000fc60007ffe0ff */
[----:B------:R-:W-:Y:S02]  /*18e0*/  IMAD.IADD R200, R20, 0x1, R25 ;  /* 0x0000000114c87824 */ /* 0x000fe400078e0219 */
[----:B0-----:R-:W-:-:S04]  /*18f0*/  @P1 IMAD.HI.U32 R7, R3, R10, RZ ;  /* 0x0000000a03071227 */ /* 0x001fc800078e00ff */
[----:B------:R-:W-:Y:S02]  /*1900*/  VIADD R0, R200, 0x5f ;  /* 0x0000005fc8007836 */ /* 0x000fe40000000000 */
[----:B------:R-:W-:Y:S01]  /*1910*/  IMAD.MOV.U32 R6, RZ, RZ, R3 ;  /* 0x000000ffff067224 */ /* 0x000fe200078e0003 */
[----:B---3--:R-:W-:Y:S01]  /*1920*/  @P1 SHF.R.U32.HI R6, RZ, R12, R7 ;  /* 0x0000000cff061219 */ /* 0x008fe20000011607 */
[----:B------:R-:W-:Y:S01]  /*1930*/  IMAD.HI R0, R0, 0x2aaaaaab, RZ ;  /* 0x2aaaaaab00007827 */ /* 0x000fe200078e02ff */
[----:B------:R-:W-:-:S04]  /*1940*/  IADD3 R7, R200, 0x1, -R199 ;  /* 0x00000001c8077810 */ /* 0x000fc80007ffe8c7 */
[----:B------:R-:W-:Y:S01]  /*1950*/  SHF.R.U32.HI R3, RZ, 0x1f, R0 ;  /* 0x0000001fff037819 */ /* 0x000fe20000011600 */
[----:B------:R-:W-:-:S03]  /*1960*/  IMAD.IADD R9, R7, 0x1, R6 ;  /* 0x0000000107097824 */ /* 0x000fc600078e0206 */
[----:B------:R-:W-:Y:S01]  /*1970*/  LEA.HI.SX32 R136, R0, R3, 0x1c ;  /* 0x0000000300887211 */ /* 0x000fe200078fe2ff */
[----:B------:R-:W-:Y:S01]  /*1980*/  IMAD.IADD R4, R9, 0x1, R4 ;  /* 0x0000000109047824 */ /* 0x000fe200078e0204 */
[----:B----4-:R-:W-:Y:S06]  /*1990*/  @!P2 BRA `(.L_x_1552) ;  /* 0x000000000048a947 */ /* 0x010fec0003800000 */
[C---:B------:R-:W-:Y:S01]  /*19a0*/  ISETP.GT.AND P0, PT, R9.reuse, RZ, PT ;  /* 0x000000ff0900720c */ /* 0x040fe20003f04270 */
[----:B------:R-:W-:Y:S01]  /*19b0*/  BSSY B0, `(.L_x_1553) ;  /* 0x000000e000007945 */ /* 0x000fe20003800000 */
[----:B------:R-:W-:-:S11]  /*19c0*/  VIADD R0, R9, 0xffffffff ;  /* 0xffffffff09007836 */ /* 0x000fd60000000000 */
[----:B------:R-:W-:Y:S05]  /*19d0*/  @P0 BRA `(.L_x_1554) ;  /* 0x00000000001c0947 */ /* 0x000fea0003800000 */
[----:B------:R-:W-:Y:S02]  /*19e0*/  ISETP.NE.AND P0, PT, R5, 0x1, PT ;  /* 0x000000010500780c */ /* 0x000fe40003f05270 */
[----:B------:R-:W-:-:S11]  /*19f0*/  IADD3 R3, -R9, RZ, RZ ;  /* 0x000000ff09037210 */ /* 0x000fd60007ffe1ff */
[----:B------:R-:W0:Y:S02]  /*1a00*/  @P0 LDC.64 R6, c[0x0][0x9e8] ;  /* 0x00027a00ff060b82 */ /* 0x000e240000000a00 */
[----:B0-----:R-:W-:-:S05]  /*1a10*/  @P0 IMAD.HI.U32 R0, R3, R6, RZ ;  /* 0x0000000603000227 */ /* 0x001fca00078e00ff */
[----:B------:R-:W-:-:S04]  /*1a20*/  @P0 SHF.R.U32.HI R3, RZ, R7, R0 ;  /* 0x00000007ff030219 */ /* 0x000fc80000011600 */
[----:B------:R-:W-:Y:S01]  /*1a30*/  LOP3.LUT R0, RZ, R3, RZ, 0x33, !PT ;  /* 0x00000003ff007212 */ /* 0x000fe200078e33ff */
[----:B------:R-:W-:Y:S06]  /*1a40*/  BRA `(.L_x_1555) ;  /* 0x0000000000107947 */ /* 0x000fec0003800000 */
.L_x_1554:
[----:B------:R-:W-:-:S13]  /*1a50*/  ISETP.NE.AND P0, PT, R5, 0x1, PT ;  /* 0x000000010500780c */ /* 0x000fda0003f05270 */
[----:B------:R-:W0:Y:S02]  /*1a60*/  @P0 LDC.64 R6, c[0x0][0x9e8] ;  /* 0x00027a00ff060b82 */ /* 0x000e240000000a00 */
[----:B0-----:R-:W-:-:S05]  /*1a70*/  @P0 IMAD.HI.U32 R6, R0, R6, RZ ;  /* 0x0000000600060227 */ /* 0x001fca00078e00ff */
[----:B------:R-:W-:-:S07]  /*1a80*/  @P0 SHF.R.U32.HI R0, RZ, R7, R6 ;  /* 0x00000007ff000219 */ /* 0x000fce0000011606 */
.L_x_1555:
[----:B------:R-:W-:Y:S05]  /*1a90*/  BSYNC B0 ;  /* 0x0000000000007941 */ /* 0x000fea0003800000 */
.L_x_1553:
[----:B------:R-:W-:-:S05]  /*1aa0*/  IMAD R3, R0, R5, R5 ;  /* 0x0000000500037224 */ /* 0x000fca00078e0205 */
[----:B------:R-:W-:-:S07]  /*1ab0*/  VIMNMX R4, R4, R3, PT ;  /* 0x0000000304047248 */ /* 0x000fce0003fe0100 */
.L_x_1552:
[----:B------:R-:W0:Y:S01]  /*1ac0*/  @P1 LDC R6, c[0x0][0x44c] ;  /* 0x00011300ff061b82 */ /* 0x000e220000000800 */
[----:B------:R-:W-:Y:S01]  /*1ad0*/  VIADD R4, R4, 0x5f ;  /* 0x0000005f04047836 */ /* 0x000fe20000000000 */
[----:B------:R-:W-:Y:S01]  /*1ae0*/  ULDC UR4, c[0x0][0x9dc] ;  /* 0x0002770000047ab9 */ /* 0x000fe20000000800 */
[----:B------:R-:W-:Y:S02]  /*1af0*/  IMAD.MOV.U32 R0, RZ, RZ, R11 ;  /* 0x000000ffff007224 */ /* 0x000fe400078e000b */
[----:B------:R-:W-:-:S03]  /*1b00*/  IMAD.HI R4, R4, 0x2aaaaaab, RZ ;  /* 0x2aaaaaab04047827 */ /* 0x000fc600078e02ff */
[----:B------:R-:W1:Y:S01]  /*1b10*/  @P1 LDC R7, c[0x0][0x450] ;  /* 0x00011400ff071b82 */ /* 0x000e620000000800 */
[----:B------:R-:W-:Y:S01]  /*1b20*/  IMAD.IADD R137, R200, 0x1, -R199 ;  /* 0x00000001c8897824 */ /* 0x000fe200078e0ac7 */
[----:B------:R-:W-:-:S04]  /*1b30*/  SHF.R.U32.HI R3, RZ, 0x1f, R4 ;  /* 0x0000001fff037819 */ /* 0x000fc80000011604 */
[----:B------:R-:W-:-:S04]  /*1b40*/  LEA.HI.SX32 R3, R4, R3, 0x1c ;  /* 0x0000000304037211 */ /* 0x000fc800078fe2ff */
[----:B------:R-:W-:Y:S01]  /*1b50*/  VIMNMX R8, R136, R3, PT ;  /* 0x0000000388087248 */ /* 0x000fe20003fe0100 */
[----:B0-----:R-:W-:-:S05]  /*1b60*/  @P1 IMAD.HI.U32 R6, R11, R6, RZ ;  /* 0x000000060b061227 */ /* 0x001fca00078e00ff */
[----:B-1----:R-:W-:-:S05]  /*1b70*/  @P1 SHF.R.U32.HI R0, RZ, R7, R6 ;  /* 0x00000007ff001219 */ /* 0x002fca0000011606 */
[----:B------:R-:W-:-:S04]  /*1b80*/  IMAD.IADD R0, R137, 0x1, R0 ;  /* 0x0000000189007824 */ /* 0x000fc800078e0200 */
[----:B------:R-:W-:Y:S01]  /*1b90*/  VIADD R3, R0, -UR4 ;  /* 0x8000000400037c36 */ /* 0x000fe20008000000 */
[----:B------:R-:W-:Y:S06]  /*1ba0*/  @!P2 BRA `(.L_x_1556) ;  /* 0x000000000044a947 */ /* 0x000fec0003800000 */
[----:B------:R-:W-:Y:S01]  /*1bb0*/  ISETP.GT.AND P0, PT, R0, -0x1, PT ;  /* 0xffffffff0000780c */ /* 0x000fe20003f04270 */
[----:B------:R-:W-:-:S12]  /*1bc0*/  BSSY B0, `(.L_x_1557) ;  /* 0x000000d000007945 */ /* 0x000fd80003800000 */
        /* <DEDUP_REMOVED lines=8> */
.L_x_1558:
[----:B------:R-:W-:-:S13]  /*1c50*/  ISETP.NE.AND P0, PT, R5, 0x1, PT ;  /* 0x000000010500780c */ /* 0x000fda0003f05270 */
[----:B------:R-:W0:Y:S02]  /*1c60*/  @P0 LDC.64 R6, c[0x0][0x9e8] ;  /* 0x00027a00ff060b82 */ /* 0x000e240000000a00 */
[----:B0-----:R-:W-:-:S05]  /*1c70*/  @P0 IMAD.HI.U32 R4, R0, R6, RZ ;  /* 0x0000000600040227 */ /* 0x001fca00078e00ff */
[----:B------:R-:W-:-:S07]  /*1c80*/  @P0 SHF.R.U32.HI R0, RZ, R7, R4 ;  /* 0x00000007ff000219 */ /* 0x000fce0000011604 */
.L_x_1559:
[----:B------:R-:W-:Y:S05]  /*1c90*/  BSYNC B0 ;  /* 0x0000000000007941 */ /* 0x000fea0003800000 */
.L_x_1557:
[----:B------:R-:W-:-:S05]  /*1ca0*/  IMAD R0, R0, R5, RZ ;  /* 0x0000000500007224 */ /* 0x000fca00078e02ff */
[----:B------:R-:W-:-:S07]  /*1cb0*/  VIMNMX R3, R3, R0, !PT ;  /* 0x0000000003037248 */ /* 0x000fce0007fe0100 */
.L_x_1556:
[----:B------:R-:W-:Y:S01]  /*1cc0*/  IMAD.HI R3, R3, 0x2aaaaaab, RZ ;  /* 0x2aaaaaab03037827 */ /* 0x000fe200078e02ff */
[----:B------:R-:W-:Y:S01]  /*1cd0*/  LOP3.LUT R13, R14, 0xff, RZ, 0xc0, !PT ;  /* 0x000000ff0e0d7812 */ /* 0x000fe200078ec0ff */
[----:B------:R-:W-:Y:S01]  /*1ce0*/  BSSY B0, `(.L_x_1560) ;  /* 0x0000029000007945 */ /* 0x000fe20003800000 */
[----:B------:R-:W-:Y:S02]  /*1cf0*/  SHF.R.U32.HI R4, RZ, 0x10, R14 ;  /* 0x00000010ff047819 */ /* 0x000fe4000001160e */
[----:B------:R-:W-:Y:S01]  /*1d00*/  SHF.R.U32.HI R0, RZ, 0x1f, R3 ;  /* 0x0000001fff007819 */ /* 0x000fe20000011603 */
[----:B------:R0:W-:Y:S03]  /*1d10*/  STL [R1+0x54], R13 ;  /* 0x0000540d01007387 */ /* 0x0001e60000100800 */
[----:B------:R-:W-:Y:S01]  /*1d20*/  LEA.HI.SX32 R0, R3, R0, 0x1c ;  /* 0x0000000003007211 */ /* 0x000fe200078fe2ff */
[----:B------:R0:W-:Y:S03]  /*1d30*/  STL [R1+0x48], R4 ;  /* 0x0000480401007387 */ /* 0x0001e60000100800 */
[----:B------:R-:W-:Y:S01]  /*1d40*/  VIMNMX R9, RZ, R0, !PT ;  /* 0x00000000ff097248 */ /* 0x000fe20007fe0100 */
[----:B------:R-:W-:-:S03]  /*1d50*/  IMAD.MOV.U32 R0, RZ, RZ, RZ ;  /* 0x000000ffff007224 */ /* 0x000fc600078e00ff */
[----:B------:R-:W-:-:S13]  /*1d60*/  ISETP.GT.AND P0, PT, R8, R9, PT ;  /* 0x000000090800720c */ /* 0x000fda0003f04270 */
[----:B0-----:R-:W-:Y:S05]  /*1d70*/  @!P0 BRA `(.L_x_1561) ;  /* 0x00000000007c8947 */ /* 0x001fea0003800000 */
[----:B------:R-:W-:Y:S01]  /*1d80*/  ISETP.NE.AND P0, PT, R4, RZ, PT ;  /* 0x000000ff0400720c */ /* 0x000fe20003f05270 */
[----:B------:R-:W-:-:S03]  /*1d90*/  ULDC UR4, c[0x0][0x9f0] ;  /* 0x00027c0000047ab9 */ /* 0x000fc60000000800 */
[----:B------:R-:W-:-:S04]  /*1da0*/  SEL R11, R4, UR4, P0 ;  /* 0x00000004040b7c07 */ /* 0x000fc80008000000 */
[-C--:B------:R-:W-:Y:S02]  /*1db0*/  IABS R6, R11.reuse ;  /* 0x0000000b00067213 */ /* 0x080fe40000000000 */
[----:B------:R-:W-:Y:S02]  /*1dc0*/  IADD3 R0, R11, -0x1, R8 ;  /* 0xffffffff0b007810 */ /* 0x000fe40007ffe008 */
[----:B------:R-:W0:Y:S01]  /*1dd0*/  I2F.RP R3, R6 ;  /* 0x0000000600037306 */ /* 0x000e220000209400 */
[----:B------:R-:W-:Y:S02]  /*1de0*/  IABS R12, R11 ;  /* 0x0000000b000c7213 */ /* 0x000fe40000000000 */
[----:B------:R-:W-:-:S05]  /*1df0*/  IMAD.IADD R0, R0, 0x1, -R9 ;  /* 0x0000000100007824 */ /* 0x000fca00078e0a09 */
[----:B------:R-:W-:Y:S02]  /*1e00*/  IABS R10, R0 ;  /* 0x00000000000a7213 */ /* 0x000fe40000000000 */
[----:B------:R-:W-:-:S04]  /*1e10*/  LOP3.LUT R0, R0, R11, RZ, 0x3c, !PT ;  /* 0x0000000b00007212 */ /* 0x000fc800078e3cff */
[----:B------:R-:W-:Y:S01]  /*1e20*/  ISETP.GE.AND P2, PT, R0, RZ, PT ;  /* 0x000000ff0000720c */ /* 0x000fe20003f46270 */
[----:B0-----:R-:W0:Y:S02]  /*1e30*/  MUFU.RCP R3, R3 ;  /* 0x0000000300037308 */ /* 0x001e240000001000 */
[----:B0-----:R-:W-:Y:S01]  /*1e40*/  IADD3 R4, R3, 0xffffffe, RZ ;  /* 0x0ffffffe03047810 */ /* 0x001fe20007ffe0ff */
[----:B------:R-:W-:-:S05]  /*1e50*/  IMAD.MOV R3, RZ, RZ, -R12 ;  /* 0x000000ffff037224 */ /* 0x000fca00078e0a0c */
[----:B------:R0:W1:Y:S02]  /*1e60*/  F2I.FTZ.U32.TRUNC.NTZ R5, R4 ;  /* 0x0000000400057305 */ /* 0x000064000021f000 */
[----:B0-----:R-:W-:Y:S02]  /*1e70*/  IMAD.MOV.U32 R4, RZ, RZ, RZ ;  /* 0x000000ffff047224 */ /* 0x001fe400078e00ff */
[----:B-1----:R-:W-:-:S04]  /*1e80*/  IMAD.MOV R7, RZ, RZ, -R5 ;  /* 0x000000ffff077224 */ /* 0x002fc800078e0a05 */
[----:B------:R-:W-:-:S04]  /*1e90*/  IMAD R7, R7, R6, RZ ;  /* 0x0000000607077224 */ /* 0x000fc800078e02ff */
[----:B------:R-:W-:-:S04]  /*1ea0*/  IMAD.HI.U32 R5, R5, R7, R4 ;  /* 0x0000000705057227 */ /* 0x000fc800078e0004 */
[----:B------:R-:W-:-:S04]  /*1eb0*/  IMAD.MOV.U32 R4, RZ, RZ, R10 ;  /* 0x000000ffff047224 */ /* 0x000fc800078e000a */
[----:B------:R-:W-:-:S04]  /*1ec0*/  IMAD.HI.U32 R5, R5, R4, RZ ;  /* 0x0000000405057227 */ /* 0x000fc800078e00ff */
[----:B------:R-:W-:-:S05]  /*1ed0*/  IMAD R3, R5, R3, R4 ;  /* 0x0000000305037224 */ /* 0x000fca00078e0204 */
[----:B------:R-:W-:-:S13]  /*1ee0*/  ISETP.GT.U32.AND P1, PT, R6, R3, PT ;  /* 0x000000030600720c */ /* 0x000fda0003f24070 */
[----:B------:R-:W-:Y:S01]  /*1ef0*/  @!P1 IMAD.IADD R3, R3, 0x1, -R6 ;  /* 0x0000000103039824 */ /* 0x000fe200078e0a06 */
[----:B------:R-:W-:Y:S02]  /*1f00*/  @!P1 IADD3 R5, R5, 0x1, RZ ;  /* 0x0000000105059810 */ /* 0x000fe40007ffe0ff */
[----:B------:R-:W-:Y:S02]  /*1f10*/  ISETP.NE.AND P1, PT, R11, RZ, PT ;  /* 0x000000ff0b00720c */ /* 0x000fe40003f25270 */
[----:B------:R-:W-:-:S13]  /*1f20*/  ISETP.GE.U32.AND P0, PT, R3, R6, PT ;  /* 0x000000060300720c */ /* 0x000fda0003f06070 */
[----:B------:R-:W-:-:S04]  /*1f30*/  @P0 VIADD R5, R5, 0x1 ;  /* 0x0000000105050836 */ /* 0x000fc80000000000 */
[----:B------:R-:W-:-:S04]  /*1f40*/  IMAD.MOV.U32 R0, RZ, RZ, R5 ;  /* 0x000000ffff007224 */ /* 0x000fc800078e0005 */
[----:B------:R-:W-:Y:S01]  /*1f50*/  @!P2 IMAD.MOV R0, RZ, RZ, -R0 ;  /* 0x000000ffff00a224 */ /* 0x000fe200078e0a00 */
[----:B------:R-:W-:-:S07]  /*1f60*/  @!P1 LOP3.LUT R0, RZ, R11, RZ, 0x33, !PT ;  /* 0x0000000bff009212 */ /* 0x000fce00078e33ff */
.L_x_1561:
[----:B------:R-:W-:Y:S05]  /*1f70*/  BSYNC B0 ;  /* 0x0000000000007941 */ /* 0x000fea0003800000 */
.L_x_1560:
[----:B------:R-:W-:Y:S01]  /*1f80*/  IMAD R3, R13, R0, R9 ;  /* 0x000000000d037224 */ /* 0x000fe200078e0209 */
        /* <DEDUP_REMOVED lines=8> */
[----:B------:R-:W-:-:S05]  /*2010*/  SHF.R.U32.HI R120, RZ, 0x6, R121 ;  /* 0x00000006ff787819 */ /* 0x000fca0000011679 */
[----:B------:R-:W-:-:S06]  /*2020*/  IMAD.MOV.U32 R24, RZ, RZ, R120 ;  /* 0x000000ffff187224 */ /* 0x000fcc00078e0078 */
        /* <DEDUP_REMOVED lines=18> */
[----:B------:R-:W-:Y:S01]  /*2150*/  MOV R12, 0x1 ;  /* 0x00000001000c7802 */ /* 0x000fe20000000f00 */
[----:B------:R-:W-:Y:S02]  /*2160*/  IMAD.U32 R7, RZ, RZ, UR5 ;  /* 0x00000005ff077e24 */ /* 0x000fe4000f8e00ff */
[----:B------:R-:W-:-:S02]  /*2170*/  IMAD.U32 R10, RZ, RZ, UR6 ;  /* 0x00000006ff0a7e24 */ /* 0x000fc4000f8e00ff */
[----:B------:R-:W-:Y:S02]  /*2180*/  IMAD.U32 R11, RZ, RZ, UR7 ;  /* 0x00000007ff0b7e24 */ /* 0x000fe4000f8e00ff */
[----:B------:R-:W-:Y:S02]  /*2190*/  IMAD.MOV.U32 R8, RZ, RZ, 0x70 ;  /* 0x00000070ff087424 */ /* 0x000fe400078e00ff */
[----:B------:R-:W-:-:S07]  /*21a0*/  IMAD.MOV.U32 R13, RZ, RZ, RZ ;  /* 0x000000ffff0d7224 */ /* 0x000fce00078e00ff */
[----:B------:R-:W-:-:S07]  /*21b0*/  LEPC R20, `(.L_x_1564) ;  /* 0x000000001014794e */ /* 0x000fce0000000000 */
[----:B0----5:R-:W-:Y:S05]  /*21c0*/  CALL.ABS.NOINC R14 ;  /* 0x000000000e007343 */ /* 0x021fea0003c00000 */
.L_x_1564:
[----:B------:R-:W-:Y:S05]  /*21d0*/  BSYNC B6 ;  /* 0x0000000000067941 */ /* 0x000fea0003800000 */
.L_x_1563:
        /* <DEDUP_REMOVED lines=12> */
[----:B------:R-:W-:Y:S02]  /*22a0*/  IMAD.U32 R11, RZ, RZ, UR7 ;  /* 0x00000007ff0b7e24 */ /* 0x000fe4000f8e00ff */
[----:B------:R-:W-:-:S02]  /*22b0*/  IMAD.U32 R6, RZ, RZ, UR4 ;  /* 0x00000004ff067e24 */ /* 0x000fc4000f8e00ff */
[----:B------:R-:W-:Y:S02]  /*22c0*/  IMAD.U32 R7, RZ, RZ, UR5 ;  /* 0x00000005ff077e24 */ /* 0x000fe4000f8e00ff */
[----:B------:R-:W-:Y:S02]  /*22d0*/  IMAD.MOV.U32 R8, RZ, RZ, 0x70 ;  /* 0x00000070ff087424 */ /* 0x000fe400078e00ff */
[----:B------:R-:W-:Y:S02]  /*22e0*/  IMAD.MOV.U32 R12, RZ, RZ, 0x1 ;  /* 0x00000001ff0c7424 */ /* 0x000fe400078e00ff */
[----:B------:R-:W-:-:S07]  /*22f0*/  IMAD.MOV.U32 R13, RZ, RZ, RZ ;  /* 0x000000ffff0d7224 */ /* 0x000fce00078e00ff */
[----:B------:R-:W-:-:S07]  /*2300*/  LEPC R20, `(.L_x_1566) ;  /* 0x000000001014794e */ /* 0x000fce0000000000 */
[----:B0----5:R-:W-:Y:S05]  /*2310*/  CALL.ABS.NOINC R14 ;  /* 0x000000000e007343 */ /* 0x021fea0003c00000 */
.L_x_1566:
[----:B------:R-:W-:Y:S05]  /*2320*/  BSYNC B6 ;  /* 0x0000000000067941 */ /* 0x000fea0003800000 */
.L_x_1565:
[----:B------:R-:W-:Y:S01]  /*2330*/  ULDC.64 UR4, c[0x0][0x9f8] ;  /* 0x00027e0000047ab9 */ /* 0x000fe20000000a00 */
[----:B------:R-:W2:Y:S01]  /*2340*/  LDL R28, [R1+0x34] ;  /* 0x00003400011c7983 */ /* 0x000ea20000100800 */
[----:B------:R-:W-:-:S03]  /*2350*/  ISETP.NE.U32.AND P0, PT, RZ, UR4, PT ;  /* 0x00000004ff007c0c */ /* 0x000fc6000bf05070 */
[----:B------:R-:W3:Y:S01]  /*2360*/  LDL R20, [R1+0x30] ;  /* 0x0000300001147983 */ /* 0x000ee20000100800 */
[----:B------:R-:W-:Y:S01]  /*2370*/  ISETP.NE.AND.EX P0, PT, RZ, UR5, PT, P0 ;  /* 0x00000005ff007c0c */ /* 0x000fe2000bf05300 */
[----:B------:R-:W-:Y:S01]  /*2380*/  IMAD.MOV.U32 R0, RZ, RZ, R31 ;  /* 0x000000ffff007224 */ /* 0x000fe200078e001f */
[----:B------:R-:W-:Y:S01]  /*2390*/  ULDC UR4, c[0x0][0x2f4] ;  /* 0x0000bd0000047ab9 */ /* 0x000fe20000000800 */
[----:B------:R-:W0:Y:S01]  /*23a0*/  S2R R7, SR_TID.X ;  /* 0x0000000000077919 */ /* 0x000e220000002100 */
[----:B------:R-:W1:Y:S08]  /*23b0*/  LDC.64 R96, c[0x0][0x3f8] ;  /* 0x0000fe00ff607b82 */ /* 0x000e700000000a00 */
[----:B------:R-:W4:Y:S08]  /*23c0*/  LDC R119, c[0x0][0x3f4] ;  /* 0x0000fd00ff777b82 */ /* 0x000f300000000800 */
[----:B------:R-:W0:Y:S08]  /*23d0*/  @P0 LDC.64 R4, c[0x0][0x9f8] ;  /* 0x00027e00ff040b82 */ /* 0x000e300000000a00 */
[----:B------:R-:W4:Y:S01]  /*23e0*/  LDC.64 R90, c[0x0][0x408] ;  /* 0x00010200ff5a7b82 */ /* 0x000f220000000a00 */
[----:B0-----:R-:W-:-:S05]  /*23f0*/  @P0 IMAD.WIDE R4, R31, 0x4, R4 ;  /* 0x000000041f040825 */ /* 0x001fca00078e0204 */
[----:B------:R0:W3:Y:S01]  /*2400*/  @P0 LDG.E R0, desc[UR60][R4.64] ;  /* 0x0000003c04000981 */ /* 0x0000e2000c1e1900 */
[----:B------:R-:W-:Y:S01]  /*2410*/  ISETP.GE.AND P1, PT, R195, UR4, PT ;  /* 0x00000004c3007c0c */ /* 0x000fe2000bf26270 */
[C-C-:B-1----:R-:W-:Y:S01]  /*2420*/  IMAD.WIDE.U32 R98, R219.reuse, R96, R18.reuse ;  /* 0x00000060db627225 */ /* 0x142fe200078e0012 */
[----:B------:R-:W-:Y:S01]  /*2430*/  ISETP.GE.AND P0, PT, R18, UR4, PT ;  /* 0x0000000412007c0c */ /* 0x000fe2000bf06270 */
[----:B------:R-:W1:Y:S01]  /*2440*/  S2R R138, SR_TID.X ;  /* 0x00000000008a7919 */ /* 0x000e620000002100 */
[----:B------:R-:W-:Y:S01]  /*2450*/  SEL R6, RZ, 0xffffffff, P1 ;  /* 0xffffffffff067807 */ /* 0x000fe20000800000 */
[----:B----4-:R-:W-:Y:S01]  /*2460*/  IMAD.WIDE.U32 R92, R219, R90, R18 ;  /* 0x0000005adb5c7225 */ /* 0x010fe200078e0012 */
[----:B------:R-:W-:Y:S02]  /*2470*/  SEL R3, RZ, 0x1, P0 ;  /* 0x00000001ff037807 */ /* 0x000fe40000000000 */
[----:B------:R-:W-:Y:S01]  /*2480*/  ISETP.GE.AND P0, PT, R194, UR4, PT ;  /* 0x00000004c2007c0c */ /* 0x000fe2000bf06270 */
[----:B------:R-:W-:Y:S01]  /*2490*/  IMAD.SHL.U32 R6, R6, 0x2, RZ ;  /* 0x0000000206067824 */ /* 0x000fe200078e00ff */
[----:B------:R-:W-:Y:S01]  /*24a0*/  ISETP.GE.AND P1, PT, R23, UR4, PT ;  /* 0x0000000417007c0c */ /* 0x000fe2000bf26270 */
[----:B------:R-:W-:Y:S01]  /*24b0*/  IMAD.SHL.U32 R103, R96, 0x40, RZ ;  /* 0x0000004060677824 */ /* 0x000fe200078e00ff */
[----:B0-----:R-:W-:Y:S01]  /*24c0*/  SEL R4, RZ, 0x4, P0 ;  /* 0x00000004ff047807 */ /* 0x001fe20000000000 */
[----:B------:R-:W-:Y:S01]  /*24d0*/  IMAD R125, R91, 0x60, RZ ;  /* 0x000000605b7d7824 */ /* 0x000fe200078e02ff */
[----:B------:R-:W-:Y:S01]  /*24e0*/  LOP3.LUT R3, R6, 0x2, R3, 0xe2, !PT ;  /* 0x0000000206037812 */ /* 0x000fe200078ee203 */
[----:B------:R-:W-:Y:S01]  /*24f0*/  VIADD R6, R7, 0xffffff80 ;  /* 0xffffff8007067836 */ /* 0x000fe20000000000 */
[----:B------:R-:W-:Y:S01]  /*2500*/  SHF.R.S32.HI R7, RZ, 0x1f, R219 ;  /* 0x0000001fff077819 */ /* 0x000fe200000114db */
[----:B------:R-:W-:Y:S01]  /*2510*/  IMAD.SHL.U32 R105, R90, 0x40, RZ ;  /* 0x000000405a697824 */ /* 0x000fe200078e00ff */
[----:B------:R-:W-:-:S02]  /*2520*/  SEL R5, RZ, 0x8, P1 ;  /* 0x00000008ff057807 */ /* 0x000fc40000800000 */
[----:B------:R-:W-:Y:S02]  /*2530*/  SHF.R.S32.HI R9, RZ, 0x1f, R6 ;  /* 0x0000001fff097819 */ /* 0x000fe40000011406 */
[----:B------:R-:W-:Y:S01]  /*2540*/  LOP3.LUT R3, R5, R3, R4, 0xfe, !PT ;  /* 0x0000000305037212 */ /* 0x000fe200078efe04 */
[----:B------:R-:W-:Y:S01]  /*2550*/  IMAD R4, R7, R96, RZ ;  /* 0x0000006007047224 */ /* 0x000fe200078e02ff */
[----:B------:R-:W-:Y:S02]  /*2560*/  LEA.HI R9, R9, R6, RZ, 0x2 ;  /* 0x0000000609097211 */ /* 0x000fe400078f10ff */
[----:B------:R-:W-:Y:S01]  /*2570*/  ISETP.GE.AND P0, PT, R22, UR4, PT ;  /* 0x0000000416007c0c */ /* 0x000fe2000bf06270 */
[----:B------:R-:W-:Y:S01]  /*2580*/  IMAD R5, R219, R97, R4 ;  /* 0x00000061db057224 */ /* 0x000fe200078e0204 */
[----:B------:R-:W-:Y:S02]  /*2590*/  SHF.R.S32.HI R8, RZ, 0x1f, R9 ;  /* 0x0000001fff087819 */ /* 0x000fe40000011409 */
[----:B------:R-:W-:Y:S01]  /*25a0*/  SEL R4, RZ, 0x10, P0 ;  /* 0x00000010ff047807 */ /* 0x000fe20000000000 */
[----:B------:R-:W-:Y:S01]  /*25b0*/  IMAD.IADD R99, R5, 0x1, R99 ;  /* 0x0000000105637824 */ /* 0x000fe200078e0263 */
[----:B------:R-:W-:-:S02]  /*25c0*/  LEA.HI R8, R8, R219, RZ, 0x3 ;  /* 0x000000db08087211 */ /* 0x000fc400078f18ff */
[----:B------:R-:W-:Y:S01]  /*25d0*/  LOP3.LUT R16, R16, 0xfffffffb, RZ, 0xc0, !PT ;  /* 0xfffffffb10107812 */ /* 0x000fe200078ec0ff */
[----:B-----5:R-:W-:Y:S01]  /*25e0*/  IMAD.WIDE.U32 R98, R135, R96, R98 ;  /* 0x0000006087627225 */ /* 0x020fe200078e0062 */
[----:B------:R-:W-:Y:S02]  /*25f0*/  LOP3.LUT R8, R8, 0xfffffff8, RZ, 0xc0, !PT ;  /* 0xfffffff808087812 */ /* 0x000fe400078ec0ff */
[----:B------:R-:W-:Y:S02]  /*2600*/  SHF.R.S32.HI R197, RZ, 0x1f, R196 ;  /* 0x0000001fffc57819 */ /* 0x000fe400000114c4 */
[----:B------:R-:W-:Y:S01]  /*2610*/  LOP3.LUT R10, R3, R4, RZ, 0xfc, !PT ;  /* 0x00000004030a7212 */ /* 0x000fe200078efcff */
[----:B------:R-:W-:Y:S01]  /*2620*/  IMAD.IADD R121, R219, 0x1, -R8 ;  /* 0x00000001db797824 */ /* 0x000fe200078e0a08 */
[-C--:B------:R-:W-:Y:S01]  /*2630*/  ISETP.GE.AND P1, PT, R195, R119.reuse, PT ;  /* 0x00000077c300720c */ /* 0x080fe20003f26270 */
[----:B------:R-:W-:Y:S01]  /*2640*/  IMAD.WIDE.U32 R100, R219, R96, R196 ;  /* 0x00000060db647225 */ /* 0x000fe200078e00c4 */
[----:B------:R-:W-:-:S02]  /*2650*/  ISETP.GE.AND P2, PT, R194, R119, PT ;  /* 0x00000077c200720c */ /* 0x000fc40003f46270 */
[----:B------:R-:W-:Y:S01]  /*2660*/  LOP3.LUT P0, RZ, R121, 0x4, RZ, 0xc0, !PT ;  /* 0x0000000479ff7812 */ /* 0x000fe2000780c0ff */
[-C--:B------:R-:W-:Y:S01]  /*2670*/  IMAD R4, R7, R90.reuse, RZ ;  /* 0x0000005a07047224 */ /* 0x080fe200078e02ff */
[----:B------:R-:W-:Y:S01]  /*2680*/  LOP3.LUT R9, R9, 0xfffffffc, RZ, 0xc0, !PT ;  /* 0xfffffffc09097812 */ /* 0x000fe200078ec0ff */
[----:B------:R-:W-:Y:S01]  /*2690*/  IMAD.IADD R101, R101, 0x1, R5 ;  /* 0x0000000165657824 */ /* 0x000fe200078e0205 */
[----:B------:R-:W-:Y:S01]  /*26a0*/  SEL R7, R119, RZ, P2 ;  /* 0x000000ff77077207 */ /* 0x000fe20001000000 */
[----:B------:R-:W-:Y:S01]  /*26b0*/  IMAD R5, R219, R91, R4 ;  /* 0x0000005bdb057224 */ /* 0x000fe200078e0204 */
[----:B------:R-:W-:Y:S01]  /*26c0*/  SEL R4, R119, RZ, P1 ;  /* 0x000000ff77047207 */ /* 0x000fe20000800000 */
[----:B------:R-:W-:Y:S01]  /*26d0*/  IMAD.WIDE.U32 R94, R219, R90, R196 ;  /* 0x0000005adb5e7225 */ /* 0x000fe200078e00c4 */
[----:B------:R-:W-:Y:S02]  /*26e0*/  SHF.R.U32.HI R21, RZ, 0x3, R229 ;  /* 0x00000003ff157819 */ /* 0x000fe400000116e5 */
[----:B------:R-:W-:Y:S01]  /*26f0*/  IADD3 R93, R5, R93, RZ ;  /* 0x0000005d055d7210 */ /* 0x000fe20007ffe0ff */
[----:B------:R-:W-:Y:S01]  /*2700*/  IMAD.IADD R95, R95, 0x1, R5 ;  /* 0x000000015f5f7824 */ /* 0x000fe200078e0205 */
[----:B------:R-:W-:Y:S01]  /*2710*/  SHF.R.U32.HI R27, RZ, 0x3, R226 ;  /* 0x00000003ff1b7819 */ /* 0x000fe200000116e2 */
[----:B------:R-:W-:Y:S01]  /*2720*/  IMAD.IADD R5, R195, 0x1, R4 ;  /* 0x00000001c3057824 */ /* 0x000fe200078e0204 */
[----:B------:R-:W-:Y:S01]  /*2730*/  @P0 LOP3.LUT R16, R16, 0x4, RZ, 0xfc, !PT ;  /* 0x0000000410100812 */ /* 0x000fe200078efcff */
[----:B------:R-:W-:Y:S01]  /*2740*/  IMAD.IADD R14, R6, 0x1, -R9 ;  /* 0x00000001060e7824 */ /* 0x000fe200078e0a09 */
[----:B------:R-:W-:Y:S01]  /*2750*/  ISETP.GE.AND P0, PT, R18, R119, PT ;  /* 0x000000771200720c */ /* 0x000fe20003f06270 */
[----:B------:R-:W-:Y:S01]  /*2760*/  IMAD.IADD R11, R194, 0x1, R7 ;  /* 0x00000001c20b7824 */ /* 0x000fe200078e0207 */
[----:B------:R-:W-:Y:S01]  /*2770*/  SHF.R.S32.HI R8, RZ, 0x1f, R5 ;  /* 0x0000001fff087819 */ /* 0x000fe20000011405 */
[----:B------:R-:W-:Y:S01]  /*2780*/  IMAD.WIDE.U32 R100, R135, R96, R100 ;  /* 0x0000006087647225 */ /* 0x000fe200078e0064 */
[----:B------:R-:W-:-:S02]  /*2790*/  SEL R3, R119, RZ, P0 ;  /* 0x000000ff77037207 */ /* 0x000fc40000000000 */
[CC--:B------:R-:W-:Y:S01]  /*27a0*/  LEA.HI R9, R8.reuse, R5.reuse, RZ, 0x6 ;  /* 0x0000000508097211 */ /* 0x0c0fe200078f30ff */
[-C--:B------:R-:W-:Y:S01]  /*27b0*/  IMAD.WIDE.U32 R94, R135, R90.reuse, R94 ;  /* 0x0000005a875e7225 */ /* 0x080fe200078e005e */
[----:B------:R-:W-:Y:S02]  /*27c0*/  LEA.HI R7, R8, R5, RZ, 0x3 ;  /* 0x0000000508077211 */ /* 0x000fe400078f18ff */
[----:B------:R-:W-:Y:S01]  /*27d0*/  SHF.R.S32.HI R9, RZ, 0x6, R9 ;  /* 0x00000006ff097819 */ /* 0x000fe20000011409 */
[----:B------:R-:W-:Y:S01]  /*27e0*/  IMAD.IADD R3, R18, 0x1, R3 ;  /* 0x0000000112037824 */ /* 0x000fe200078e0203 */
[----:B------:R-:W-:Y:S01]  /*27f0*/  LOP3.LUT R5, R229, 0x38, R7, 0xf8, !PT ;  /* 0x00000038e5057812 */ /* 0x000fe200078ef807 */
[----:B------:R-:W-:Y:S01]  /*2800*/  IMAD.WIDE.U32 R92, R135, R90, R92 ;  /* 0x0000005a875c7225 */ /* 0x000fe200078e005c */
[----:B------:R-:W-:Y:S02]  /*2810*/  SHF.R.S32.HI R12, RZ, 0x1f, R11 ;  /* 0x0000001fff0c7819 */ /* 0x000fe4000001140b */
[----:B------:R-:W-:Y:S01]  /*2820*/  SHF.R.S32.HI R4, RZ, 0x1f, R3 ;  /* 0x0000001fff047819 */ /* 0x000fe20000011403 */
[----:B------:R-:W-:Y:S01]  /*2830*/  IMAD.SHL.U32 R119, R119, 0x2, RZ ;  /* 0x0000000277777824 */ /* 0x000fe200078e00ff */
[----:B------:R-:W-:Y:S01]  /*2840*/  LEA.HI R13, R12, R11, RZ, 0x3 ;  /* 0x0000000b0c0d7211 */ /* 0x000fe200078f18ff */
[----:B------:R-:W-:Y:S01]  /*2850*/  IMAD R109, R14, 0x40, R219 ;  /* 0x000000400e6d7824 */ /* 0x000fe200078e02db */
[----:B------:R-:W-:-:S02]  /*2860*/  LEA.HI R6, R4, R3, RZ, 0x3 ;  /* 0x0000000304067211 */ /* 0x000fc400078f18ff */
[----:B------:R-:W-:Y:S02]  /*2870*/  LEA.HI R3, R4, R3, RZ, 0x6 ;  /* 0x0000000304037211 */ /* 0x000fe400078f30ff */
[----:B------:R-:W-:Y:S02]  /*2880*/  LEA.HI R11, R12, R11, RZ, 0x6 ;  /* 0x0000000b0c0b7211 */ /* 0x000fe400078f30ff */
[----:B------:R-:W-:Y:S02]  /*2890*/  SHF.R.S32.HI R4, RZ, 0x6, R3 ;  /* 0x00000006ff047819 */ /* 0x000fe40000011403 */
[----:B------:R-:W-:Y:S02]  /*28a0*/  LOP3.LUT R3, R229, 0x38, R6, 0xf8, !PT ;  /* 0x00000038e5037812 */ /* 0x000fe400078ef806 */
[----:B------:R-:W-:Y:S02]  /*28b0*/  SHF.R.S32.HI R11, RZ, 0x6, R11 ;  /* 0x00000006ff0b7819 */ /* 0x000fe4000001140b */
[----:B------:R-:W-:-:S02]  /*28c0*/  LOP3.LUT R3, R3, R21, RZ, 0x3c, !PT ;  /* 0x0000001503037212 */ /* 0x000fc400078e3cff */
[----:B------:R-:W-:Y:S02]  /*28d0*/  LOP3.LUT R8, R226, 0x38, R6, 0xf8, !PT ;  /* 0x00000038e2087812 */ /* 0x000fe400078ef806 */
[----:B------:R-:W-:Y:S02]  /*28e0*/  SHF.R.S32.HI R15, RZ, 0x1f, R135 ;  /* 0x0000001fff0f7819 */ /* 0x000fe40000011487 */
[----:B------:R-:W-:Y:S02]  /*28f0*/  LOP3.LUT R16, R16, 0xfffffffe, RZ, 0xc0, !PT ;  /* 0xfffffffe10107812 */ /* 0x000fe400078ec0ff */
[----:B------:R-:W-:Y:S02]  /*2900*/  LOP3.LUT R8, R8, R27, RZ, 0x3c, !PT ;  /* 0x0000001b08087212 */ /* 0x000fe400078e3cff */
[----:B------:R-:W-:Y:S02]  /*2910*/  @P2 LOP3.LUT R16, R16, 0x1, RZ, 0xfc, !PT ;  /* 0x0000000110102812 */ /* 0x000fe400078efcff */
[----:B------:R-:W-:-:S02]  /*2920*/  ISETP.GE.AND P2, PT, R192, UR4, PT ;  /* 0x00000004c0007c0c */ /* 0x000fc4000bf46270 */
[----:B------:R-:W-:Y:S02]  /*2930*/  SHF.L.U64.HI R102, R96, 0x6, R97 ;  /* 0x0000000660667819 */ /* 0x000fe40000010261 */
[----:B------:R-:W-:Y:S02]  /*2940*/  SHF.L.U64.HI R104, R90, 0x6, R91 ;  /* 0x000000065a687819 */ /* 0x000fe4000001025b */
[----:B------:R-:W-:Y:S02]  /*2950*/  SHF.R.S32.HI R112, RZ, 0x3, R6 ;  /* 0x00000003ff707819 */ /* 0x000fe40000011406 */
[----:B------:R-:W-:Y:S02]  /*2960*/  SHF.R.S32.HI R111, RZ, 0x3, R7 ;  /* 0x00000003ff6f7819 */ /* 0x000fe40000011407 */
[----:B------:R-:W-:Y:S02]  /*2970*/  LOP3.LUT R6, R6, 0xfffffff8, RZ, 0xc0, !PT ;  /* 0xfffffff806067812 */ /* 0x000fe400078ec0ff */
[----:B------:R-:W-:-:S02]  /*2980*/  IADD3 R123, R123, R26, RZ ;  /* 0x0000001a7b7b7210 */ /* 0x000fc40007ffe0ff */
[----:B-1----:R-:W-:Y:S02]  /*2990*/  LEA.HI R138, R138, 0x8, RZ, 0x19 ;  /* 0x000000088a8a7811 */ /* 0x002fe400078fc8ff */
[--C-:B------:R-:W-:Y:S02]  /*29a0*/  SHF.R.S32.HI R110, RZ, 0x3, R13.reuse ;  /* 0x00000003ff6e7819 */ /* 0x100fe4000001140d */
[----:B------:R-:W-:Y:S01]  /*29b0*/  SHF.R.S32.HI R108, RZ, 0x1f, R6 ;  /* 0x0000001fff6c7819 */ /* 0x000fe20000011406 */
[C-C-:B--2---:R-:W-:Y:S02]  /*29c0*/  IMAD R131, R4.reuse, 0x1800, R28.reuse ;  /* 0x0000180004837824 */ /* 0x144fe400078e021c */
[----:B------:R-:W-:Y:S02]  /*29d0*/  IMAD R129, R9, 0x1800, R28 ;  /* 0x0000180009817824 */ /* 0x000fe400078e021c */
[--C-:B---3--:R-:W-:Y:S01]  /*29e0*/  IMAD R134, R4, 0x1800, R20.reuse ;  /* 0x0000180004867824 */ /* 0x108fe200078e0214 */
[-C--:B------:R-:W-:Y:S01]  /*29f0*/  LOP3.LUT R4, R5, R21.reuse, RZ, 0x3c, !PT ;  /* 0x0000001505047212 */ /* 0x080fe200078e3cff */
[----:B------:R-:W-:Y:S01]  /*2a00*/  IMAD R133, R9, 0x1800, R20 ;  /* 0x0000180009857824 */ /* 0x000fe200078e0214 */
[----:B------:R-:W-:Y:S01]  /*2a10*/  LOP3.LUT R5, R226, 0x38, R13, 0xf8, !PT ;  /* 0x00000038e2057812 */ /* 0x000fe200078ef80d */
[----:B------:R-:W-:Y:S01]  /*2a20*/  IMAD.IADD R134, R134, 0x1, R3 ;  /* 0x0000000186867824 */ /* 0x000fe200078e0203 */
[----:B------:R-:W-:Y:S01]  /*2a30*/  LOP3.LUT R3, R229, 0x38, R13, 0xf8, !PT ;  /* 0x00000038e5037812 */ /* 0x000fe200078ef80d */
[----:B------:R-:W-:Y:S01]  /*2a40*/  IMAD.IADD R133, R133, 0x1, R4 ;  /* 0x0000000185857824 */ /* 0x000fe200078e0204 */
[----:B------:R-:W-:Y:S01]  /*2a50*/  LOP3.LUT R4, R226, 0x38, R7, 0xf8, !PT ;  /* 0x00000038e2047812 */ /* 0x000fe200078ef807 */
[----:B------:R-:W-:Y:S01]  /*2a60*/  IMAD R130, R11, 0x1800, R20 ;  /* 0x000018000b827824 */ /* 0x000fe200078e0214 */
[----:B------:R-:W-:Y:S01]  /*2a70*/  LOP3.LUT R3, R3, R21, RZ, 0x3c, !PT ;  /* 0x0000001503037212 */ /* 0x000fe200078e3cff */
[----:B------:R-:W-:Y:S01]  /*2a80*/  IMAD.IADD R131, R131, 0x1, R8 ;  /* 0x0000000183837824 */ /* 0x000fe200078e0208 */
[-C--:B------:R-:W-:Y:S01]  /*2a90*/  LOP3.LUT R4, R4, R27.reuse, RZ, 0x3c, !PT ;  /* 0x0000001b04047212 */ /* 0x080fe200078e3cff */
[----:B------:R-:W-:Y:S01]  /*2aa0*/  IMAD R127, R11, 0x1800, R28 ;  /* 0x000018000b7f7824 */ /* 0x000fe200078e021c */
[----:B------:R-:W-:Y:S01]  /*2ab0*/  LOP3.LUT R8, R5, R27, RZ, 0x3c, !PT ;  /* 0x0000001b05087212 */ /* 0x000fe200078e3cff */
[----:B------:R-:W-:Y:S01]  /*2ac0*/  IMAD.IADD R130, R130, 0x1, R3 ;  /* 0x0000000182827824 */ /* 0x000fe200078e0203 */
[----:B------:R-:W-:Y:S01]  /*2ad0*/  IADD3 R129, R129, R4, RZ ;  /* 0x0000000481817210 */ /* 0x000fe20007ffe0ff */
[----:B------:R-:W-:Y:S01]  /*2ae0*/  IMAD R4, R15, R96, RZ ;  /* 0x000000600f047224 */ /* 0x000fe200078e02ff */
[----:B------:R-:W-:Y:S01]  /*2af0*/  LOP3.LUT R3, R229, 0x18, R18, 0xf8, !PT ;  /* 0x00000018e5037812 */ /* 0x000fe200078ef812 */
[----:B------:R-:W-:Y:S01]  /*2b00*/  IMAD R5, R97, 0x60, RZ ;  /* 0x0000006061057824 */ /* 0x000fe200078e02ff */
[----:B------:R-:W-:Y:S01]  /*2b10*/  SEL R9, RZ, 0x20, P2 ;  /* 0x00000020ff097807 */ /* 0x000fe20001000000 */
[----:B------:R-:W-:Y:S01]  /*2b20*/  IMAD R11, R135, R97, R4 ;  /* 0x00000061870b7224 */ /* 0x000fe200078e0204 */
[----:B------:R-:W-:Y:S01]  /*2b30*/  LOP3.LUT R3, R3, R21, RZ, 0x3c, !PT ;  /* 0x0000001503037212 */ /* 0x000fe200078e3cff */
[----:B------:R-:W-:Y:S01]  /*2b40*/  IMAD R4, R15, R90, RZ ;  /* 0x0000005a0f047224 */ /* 0x000fe200078e02ff */
[----:B------:R-:W-:Y:S01]  /*2b50*/  LOP3.LUT R27, R10, R9, RZ, 0xfc, !PT ;  /* 0x000000090a1b7212 */ /* 0x000fe200078efcff */
[----:B------:R-:W-:Y:S01]  /*2b60*/  IMAD.WIDE.U32 R96, R96, 0x60, RZ ;  /* 0x0000006060607825 */ /* 0x000fe200078e00ff */
[----:B------:R-:W-:-:S02]  /*2b70*/  LOP3.LUT R7, R7, 0xfffffff8, RZ, 0xc0, !PT ;  /* 0xfffffff807077812 */ /* 0x000fc400078ec0ff */
[----:B------:R-:W-:Y:S01]  /*2b80*/  LOP3.LUT R9, R10, 0x1, RZ, 0xc0, !PT ;  /* 0x000000010a097812 */ /* 0x000fe200078ec0ff */
[----:B------:R-:W-:Y:S01]  /*2b90*/  IMAD.IADD R127, R127, 0x1, R8 ;  /* 0x000000017f7f7824 */ /* 0x000fe200078e0208 */
[----:B------:R-:W-:Y:S01]  /*2ba0*/  LOP3.LUT R8, R13, 0xfffffff8, RZ, 0xc0, !PT ;  /* 0xfffffff80d087812 */ /* 0x000fe200078ec0ff */
[----:B------:R-:W-:Y:S01]  /*2bb0*/  IMAD R15, R135, R91, R4 ;  /* 0x0000005b870f7224 */ /* 0x000fe200078e0204 */
[----:B------:R-:W-:Y:S01]  /*2bc0*/  IADD3 R124, R97, R5, RZ ;  /* 0x00000005617c7210 */ /* 0x000fe20007ffe0ff */
[----:B------:R-:W-:Y:S01]  /*2bd0*/  IMAD.WIDE.U32 R90, R90, 0x60, RZ ;  /* 0x000000605a5a7825 */ /* 0x000fe200078e00ff */
[C---:B------:R-:W-:Y:S02]  /*2be0*/  LOP3.LUT R10, R27.reuse, 0x2, RZ, 0xc0, !PT ;  /* 0x000000021b0a7812 */ /* 0x040fe400078ec0ff */
[C---:B------:R-:W-:Y:S01]  /*2bf0*/  LOP3.LUT R21, R27.reuse, 0x8, RZ, 0xc0, !PT ;  /* 0x000000081b157812 */ /* 0x040fe200078ec0ff */
[----:B------:R-:W-:Y:S01]  /*2c00*/  IMAD.IADD R126, R20, 0x1, R3 ;  /* 0x00000001147e7824 */ /* 0x000fe200078e0203 */
[----:B------:R-:W-:Y:S01]  /*2c10*/  LOP3.LUT R20, R27, 0x4, RZ, 0xc0, !PT ;  /* 0x000000041b147812 */ /* 0x000fe200078ec0ff */
[----:B------:R-:W-:Y:S01]  /*2c20*/  IMAD.IADD R125, R91, 0x1, R125 ;  /* 0x000000015b7d7824 */ /* 0x000fe200078e027d */
[----:B------:R-:W-:Y:S01]  /*2c30*/  LOP3.LUT R26, R27, 0x10, RZ, 0xc0, !PT ;  /* 0x000000101b1a7812 */ /* 0x000fe200078ec0ff */
[----:B------:R-:W-:Y:S01]  /*2c40*/  IMAD.IADD R89, R101, 0x1, R11 ;  /* 0x0000000165597824 */ /* 0x000fe200078e020b */
[----:B------:R-:W-:Y:S01]  /*2c50*/  SHF.R.S32.HI R107, RZ, 0x1f, R7 ;  /* 0x0000001fff6b7819 */ /* 0x000fe20000011407 */
[----:B------:R-:W-:Y:S01]  /*2c60*/  IMAD.IADD R3, R11, 0x1, R99 ;  /* 0x000000010b037824 */ /* 0x000fe200078e0263 */
[----:B------:R-:W-:Y:S01]  /*2c70*/  SHF.R.S32.HI R106, RZ, 0x1f, R8 ;  /* 0x0000001fff6a7819 */ /* 0x000fe20000011408 */
[----:B------:R-:W-:Y:S01]  /*2c80*/  IMAD.IADD R4, R95, 0x1, R15 ;  /* 0x000000015f047824 */ /* 0x000fe200078e020f */
[----:B------:R-:W-:Y:S01]  /*2c90*/  LOP3.LUT R27, R27, 0x20, RZ, 0xc0, !PT ;  /* 0x000000201b1b7812 */ /* 0x000fe200078ec0ff */
[----:B------:R-:W-:Y:S01]  /*2ca0*/  IMAD.IADD R5, R15, 0x1, R93 ;  /* 0x000000010f057824 */ /* 0x000fe200078e025d */
[----:B------:R-:W-:-:S07]  /*2cb0*/  SHF.R.S32.HI R122, RZ, 0x1f, R0 ;  /* 0x0000001fff7a7819 */ /* 0x000fce0000011400 */
.L_x_1672:
[----:B0-----:R-:W0:Y:S01]  /*2cc0*/  LDC R32, c[0x0][0x430] ;  /* 0x00010c00ff207b82 */ /* 0x001e220000000800 */
[----:B------:R-:W-:-:S05]  /*2cd0*/  IADD3 R24, R24, -0x1, RZ ;  /* 0xffffffff18187810 */ /* 0x000fca0007ffe0ff */
[----:B------:R-:W-:Y:S02]  /*2ce0*/  IMAD R12, R24, 0x60, R109 ;  /* 0x00000060180c7824 */ /* 0x000fe400078e026d */
[----:B-1----:R-:W1:Y:S02]  /*2cf0*/  LDC R118, c[0x0][0x3f4] ;  /* 0x0000fd00ff767b82 */ /* 0x002e640000000800 */
[----:B------:R-:W-:Y:S01]  /*2d00*/  IMAD.IADD R33, R123, 0x1, R12 ;  /* 0x000000017b217824 */ /* 0x000fe200078e020c */
[----:B------:R-:W-:-:S03]  /*2d10*/  ISETP.GE.AND P2, PT, R12, R25, PT ;  /* 0x000000190c00720c */ /* 0x000fc60003f46270 */
[----:B------:R-:W-:Y:S01]  /*2d20*/  IMAD.MOV.U32 R11, RZ, RZ, R33 ;  /* 0x000000ffff0b7224 */ /* 0x000fe200078e0021 */
[----:B------:R-:W-:Y:S02]  /*2d30*/  ISETP.GT.OR P2, PT, R109, 0x5f, P2 ;  /* 0x0000005f6d00780c */ /* 0x000fe40001744670 */
[----:B0-----:R-:W-:-:S11]  /*2d40*/  ISETP.NE.AND P3, PT, R32, 0x1, PT ;  /* 0x000000012000780c */ /* 0x001fd60003f65270 */
[----:B------:R-:W0:Y:S08]  /*2d50*/  @!P2 LDC.64 R14, c[0x0][0x428] ;  /* 0x00010a00ff0eab82 */ /* 0x000e300000000a00 */
[----:B--2---:R-:W2:Y:S08]  /*2d60*/  @!P2 LDC.64 R12, c[0x0][0x418] ;  /* 0x00010600ff0cab82 */ /* 0x004eb00000000a00 */
[----:B------:R-:W3:Y:S08]  /*2d70*/  @P3 LDC R28, c[0x0][0x434] ;  /* 0x00010d00ff1c3b82 */ /* 0x000ef00000000800 */
[----:B----4-:R-:W4:Y:S01]  /*2d80*/  @P3 LDC R29, c[0x0][0x438] ;  /* 0x00010e00ff1d3b82 */ /* 0x010f220000000800 */
[----:B---3--:R-:W-:-:S05]  /*2d90*/  @P3 IMAD.HI.U32 R28, R33, R28, RZ ;  /* 0x0000001c211c3227 */ /* 0x008fca00078e00ff */
[----:B----4-:R-:W-:Y:S01]  /*2da0*/  @P3 SHF.R.U32.HI R11, RZ, R29, R28 ;  /* 0x0000001dff0b3219 */ /* 0x010fe2000001161c */
[----:B0-----:R-:W-:-:S03]  /*2db0*/  @!P2 IMAD R28, R122, R14, RZ ;  /* 0x0000000e7a1ca224 */ /* 0x001fc600078e02ff */
[--C-:B------:R-:W-:Y:S01]  /*2dc0*/  @!P2 SHF.R.S32.HI R29, RZ, 0x1f, R11.reuse ;  /* 0x0000001fff1da819 */ /* 0x100fe2000001140b */
[----:B------:R-:W-:Y:S02]  /*2dd0*/  @!P2 IMAD R31, R0, R15, R28 ;  /* 0x0000000f001fa224 */ /* 0x000fe400078e021c */
[----:B------:R-:W-:-:S04]  /*2de0*/  @!P2 IMAD.MOV.U32 R28, RZ, RZ, R11 ;  /* 0x000000ffff1ca224 */ /* 0x000fc800078e000b */
[----:B------:R-:W-:-:S04]  /*2df0*/  @!P2 IMAD.WIDE.U32 R14, R0, R14, R28 ;  /* 0x0000000e000ea225 */ /* 0x000fc800078e001c */
[----:B------:R-:W-:Y:S01]  /*2e00*/  @!P2 IMAD.IADD R15, R15, 0x1, R31 ;  /* 0x000000010f0fa824 */ /* 0x000fe200078e021f */
[----:B--2---:R-:W-:Y:S01]  /*2e10*/  @!P2 LEA R12, P3, R14, R12, 0x2 ;  /* 0x0000000c0e0ca211 */ /* 0x004fe200078610ff */
[----:B------:R-:W-:-:S03]  /*2e20*/  IMAD.MOV.U32 R28, RZ, RZ, RZ ;  /* 0x000000ffff1c7224 */ /* 0x000fc600078e00ff */
[----:B------:R-:W-:-:S05]  /*2e30*/  @!P2 LEA.HI.X R13, R14, R13, R15, 0x2, P3 ;  /* 0x0000000d0e0da211 */ /* 0x000fca00018f140f */
[----:B------:R0:W5:Y:S01]  /*2e40*/  @!P2 LDG.E R28, desc[UR60][R12.64] ;  /* 0x0000003c0c1ca981 */ /* 0x000162000c1e1900 */
[----:B------:R-:W-:Y:S01]  /*2e50*/  ISETP.GT.AND P2, PT, R24, R120, PT ;  /* 0x000000781800720c */ /* 0x000fe20003f44270 */
[----:B------:R-:W-:Y:S01]  /*2e60*/  IMAD R30, R17, 0x4800, R126 ;  /* 0x00004800111e7824 */ /* 0x000fe200078e027e */
[----:B------:R-:W-:Y:S01]  /*2e70*/  LOP3.LUT R16, R16, 0xfffffffd, RZ, 0xc0, !PT ;  /* 0xfffffffd10107812 */ /* 0x000fe200078ec0ff */
[----:B------:R-:W-:Y:S01]  /*2e80*/  IMAD.MOV R29, RZ, RZ, -R11 ;  /* 0x000000ffff1d7224 */ /* 0x000fe200078e0a0b */
[----:B------:R-:W-:Y:S01]  /*2e90*/  LOP3.LUT P4, RZ, R121, 0x4, RZ, 0xc0, !PT ;  /* 0x0000000479ff7812 */ /* 0x000fe2000788c0ff */
[----:B------:R-:W-:Y:S05]  /*2ea0*/  YIELD ;  /* 0x0000000000007946 */ /* 0x000fea0003800000 */
[----:B------:R-:W-:Y:S01]  /*2eb0*/  IADD3 R14, R30, 0x20, RZ ;  /* 0x000000201e0e7810 */ /* 0x000fe20007ffe0ff */
[----:B------:R-:W-:Y:S01]  /*2ec0*/  BSSY B0, `(.L_x_1567) ;  /* 0x00007ab000007945 */ /* 0x000fe20003800000 */
[----:B------:R-:W-:Y:S01]  /*2ed0*/  IMAD R29, R32, R29, R33 ;  /* 0x0000001d201d7224 */ /* 0x000fe200078e0221 */
[----:B------:R-:W-:-:S02]  /*2ee0*/  @P2 LOP3.LUT R16, R16, 0x2, RZ, 0xfc, !PT ;  /* 0x0000000210102812 */ /* 0x000fc400078efcff */
[----:B-1----:R-:W-:Y:S02]  /*2ef0*/  ISETP.GE.AND P2, PT, R118, 0x1, PT ;  /* 0x000000017600780c */ /* 0x002fe40003f46270 */
[C---:B------:R-:W-:Y:S02]  /*2f00*/  @P4 VIADD R14, R30.reuse, 0xffffffe0 ;  /* 0xffffffe01e0e4836 */ /* 0x040fe40000000000 */
[--C-:B------:R-:W-:Y:S02]  /*2f10*/  IMAD R30, R30, 0x2, R113.reuse ;  /* 0x000000021e1e7824 */ /* 0x100fe400078e0271 */
[----:B------:R-:W-:-:S07]  /*2f20*/  IMAD R31, R14, 0x2, R113 ;  /* 0x000000020e1f7824 */ /* 0x000fce00078e0271 */
[----:B0-----:R-:W-:Y:S05]  /*2f30*/  @!P2 BRA `(.L_x_1568) ;  /* 0x0000007000b8a947 */ /* 0x001fea0003800000 */
[----:B------:R-:W-:Y:S01]  /*2f40*/  SHF.R.S32.HI R84, RZ, 0x1f, R29 ;  /* 0x0000001fff547819 */ /* 0x000fe2000001141d */
[----:B------:R-:W-:Y:S01]  /*2f50*/  ULDC.64 UR4, c[0x0][0x300] ;  /* 0x0000c00000047ab9 */ /* 0x000fe20000000a00 */
[----:B-----5:R-:W-:Y:S01]  /*2f60*/  SHF.R.S32.HI R85, RZ, 0x1f, R28 ;  /* 0x0000001fff557819 */ /* 0x020fe2000001141c */
[C---:B------:R-:W-:Y:S01]  /*2f70*/  IMAD.WIDE.U32 R12, R29.reuse, UR4, RZ ;  /* 0x000000041d0c7c25 */ /* 0x040fe2000f8e00ff */
[----:B------:R-:W-:Y:S02]  /*2f80*/  ULDC.U8 UR6, c[0x0][0x410] ;  /* 0x0001040000067ab9 */ /* 0x000fe40000000000 */
[----:B------:R-:W-:Y:S01]  /*2f90*/  ISETP.NE.AND P2, PT, RZ, UR6, PT ;  /* 0x00000006ff007c0c */ /* 0x000fe2000bf45270 */
[----:B------:R-:W-:Y:S02]  /*2fa0*/  IMAD R14, R84, UR4, RZ ;  /* 0x00000004540e7c24 */ /* 0x000fe4000f8e02ff */
[----:B------:R-:W-:Y:S02]  /*2fb0*/  IMAD R86, R24, -0x60, R25 ;  /* 0xffffffa018567824 */ /* 0x000fe400078e0219 */
[----:B------:R-:W-:Y:S01]  /*2fc0*/  IMAD R11, R29, UR5, R14 ;  /* 0x000000051d0b7c24 */ /* 0x000fe2000f8e020e */
[----:B------:R-:W-:Y:S01]  /*2fd0*/  ULDC.64 UR4, c[0x0][0x310] ;  /* 0x0000c40000047ab9 */ /* 0x000fe20000000a00 */
[----:B------:R-:W-:Y:S01]  /*2fe0*/  IMAD R14, R124, R24, RZ ;  /* 0x000000187c0e7224 */ /* 0x000fe200078e02ff */
[----:B------:R-:W-:Y:S01]  /*2ff0*/  VIMNMX R86, R86, 0x60, PT ;  /* 0x0000006056567848 */ /* 0x000fe20003fe0100 */
[----:B------:R-:W-:-:S02]  /*3000*/  IMAD R15, R85, UR4, RZ ;  /* 0x00000004550f7c24 */ /* 0x000fc4000f8e02ff */
[----:B------:R-:W-:Y:S01]  /*3010*/  IMAD.IADD R13, R13, 0x1, R11 ;  /* 0x000000010d0d7824 */ /* 0x000fe200078e020b */
[----:B------:R-:W-:Y:S01]  /*3020*/  SHF.R.S32.HI R11, RZ, 0x1f, R24 ;  /* 0x0000001fff0b7819 */ /* 0x000fe20000011418 */
[C---:B------:R-:W-:Y:S02]  /*3030*/  IMAD R15, R28.reuse, UR5, R15 ;  /* 0x000000051c0f7c24 */ /* 0x040fe4000f8e020f */
[----:B------:R-:W-:Y:S01]  /*3040*/  IMAD.WIDE.U32 R12, R28, UR4, R12 ;  /* 0x000000041c0c7c25 */ /* 0x000fe2000f8e000c */
[----:B------:R-:W-:-:S03]  /*3050*/  ULDC.64 UR4, c[0x0][0x308] ;  /* 0x0000c20000047ab9 */ /* 0x000fc60000000a00 */
[----:B------:R-:W-:Y:S02]  /*3060*/  IMAD.IADD R13, R13, 0x1, R15 ;  /* 0x000000010d0d7824 */ /* 0x000fe400078e020f */
[----:B------:R-:W-:Y:S02]  /*3070*/  IMAD R15, R125, R24, RZ ;  /* 0x000000187d0f7224 */ /* 0x000fe400078e02ff */
[----:B------:R-:W-:-:S04]  /*3080*/  IMAD.WIDE.U32 R116, R201, UR4, R12 ;  /* 0x00000004c9747c25 */ /* 0x000fc8000f8e000c */
[C---:B------:R-:W-:Y:S02]  /*3090*/  IMAD R33, R11.reuse, R96, R14 ;  /* 0x000000600b217224 */ /* 0x040fe400078e020e */
[----:B------:R-:W-:Y:S02]  /*30a0*/  IMAD R35, R11, R90, R15 ;  /* 0x0000005a0b237224 */ /* 0x000fe400078e020f */
[----:B------:R-:W-:Y:S01]  /*30b0*/  IMAD R11, R201, UR5, R117 ;  /* 0x00000005c90b7c24 */ /* 0x000fe2000f8e0275 */
[----:B------:R-:W-:Y:S01]  /*30c0*/  ULDC.64 UR4, c[0x0][0x2e8] ;  /* 0x0000ba0000047ab9 */ /* 0x000fe20000000a00 */
[----:B------:R-:W-:Y:S01]  /*30d0*/  IMAD.WIDE.U32 R12, R90, R24, RZ ;  /* 0x000000185a0c7225 */ /* 0x000fe200078e00ff */
[----:B------:R-:W-:-:S03]  /*30e0*/  LEA R117, P3, R116, UR4, 0x1 ;  /* 0x0000000474757c11 */ /* 0x000fc6000f8608ff */
[----:B------:R-:W-:Y:S01]  /*30f0*/  IMAD.WIDE.U32 R14, R96, R24, RZ ;  /* 0x00000018600e7225 */ /* 0x000fe200078e00ff */
[----:B------:R-:W-:Y:S02]  /*3100*/  LEA.HI.X R116, R116, UR5, R11, 0x1, P3 ;  /* 0x0000000574747c11 */ /* 0x000fe400098f0c0b */
[----:B------:R-:W-:Y:S01]  /*3110*/  IADD3 R80, R13, R35, RZ ;  /* 0x000000230d507210 */ /* 0x000fe20007ffe0ff */
[----:B------:R-:W-:Y:S01]  /*3120*/  IMAD.IADD R11, R15, 0x1, R33 ;  /* 0x000000010f0b7824 */ /* 0x000fe200078e0221 */
[----:B------:R-:W-:Y:S06]  /*3130*/  @!P2 BRA `(.L_x_1569) ;  /* 0x0000003400a0a947 */ /* 0x000fec0003800000 */
        /* <DEDUP_REMOVED lines=19> */
[----:B------:R-:W-:Y:S01]  /*3270*/  CS2R R78, SRZ ;  /* 0x00000000004e7805 */ /* 0x000fe2000001ff00 */
[----:B------:R-:W-:Y:S01]  /*3280*/  IMAD.X R36, R11, 0x1, R89, P2 ;  /* 0x000000010b247824 */ /* 0x000fe200010e0659 */
[----:B------:R-:W-:-:S04]  /*3290*/  LEA R34, P2, R35, UR4, 0x1 ;  /* 0x0000000423227c11 */ /* 0x000fc8000f8408ff */
[----:B------:R-:W-:Y:S01]  /*32a0*/  LEA.HI.X R35, R35, UR5, R36, 0x1, P2 ;  /* 0x0000000523237c11 */ /* 0x000fe200090f0c24 */
[----:B------:R-:W-:Y:S01]  /*32b0*/  ULDC.64 UR4, c[0x0][0x400] ;  /* 0x0001000000047ab9 */ /* 0x000fe20000000a00 */
[----:B------:R-:W-:-:S05]  /*32c0*/  IADD3 R37, P2, R94, R12, RZ ;  /* 0x0000000c5e257210 */ /* 0x000fca0007f5e0ff */
[----:B------:R-:W-:Y:S01]  /*32d0*/  IMAD.X R38, R80, 0x1, R4, P2 ;  /* 0x0000000150267824 */ /* 0x000fe200010e0604 */
        /* <DEDUP_REMOVED lines=30> */
.L_x_1571:
[----:B------:R-:W-:Y:S05]  /*34c0*/  BSYNC B1 ;  /* 0x0000000000017941 */ /* 0x000fea0003800000 */
.L_x_1570:
[----:B0-----:R-:W-:Y:S01]  /*34d0*/  VIADD R34, R219, 0x40 ;  /* 0x00000040db227836 */ /* 0x001fe20000000000 */
[----:B------:R-:W-:Y:S01]  /*34e0*/  BSSY B1, `(.L_x_1572) ;  /* 0x0000037000017945 */ /* 0x000fe20003800000 */
[----:B------:R-:W-:Y:S02]  /*34f0*/  CS2R R36, SRZ ;  /* 0x0000000000247805 */ /* 0x000fe4000001ff00 */
[----:B------:R-:W-:Y:S02]  /*3500*/  CS2R R40, SRZ ;  /* 0x0000000000287805 */ /* 0x000fe4000001ff00 */
[----:B------:R-:W-:Y:S02]  /*3510*/  CS2R R44, SRZ ;  /* 0x00000000002c7805 */ /* 0x000fe4000001ff00 */
[----:B------:R-:W-:Y:S02]  /*3520*/  ISETP.GE.AND P4, PT, R34, R86, PT ;  /* 0x000000562200720c */ /* 0x000fe40003f86270 */
[----:B------:R-:W-:-:S02]  /*3530*/  CS2R R48, SRZ ;  /* 0x0000000000307805 */ /* 0x000fc4000001ff00 */
[----:B------:R-:W-:Y:S02]  /*3540*/  CS2R R52, SRZ ;  /* 0x0000000000347805 */ /* 0x000fe4000001ff00 */
[----:B------:R-:W-:Y:S02]  /*3550*/  CS2R R34, SRZ ;  /* 0x0000000000227805 */ /* 0x000fe4000001ff00 */
[----:B------:R-:W-:Y:S02]  /*3560*/  CS2R R38, SRZ ;  /* 0x0000000000267805 */ /* 0x000fe4000001ff00 */
[----:B------:R-:W-:Y:S02]  /*3570*/  CS2R R42, SRZ ;  /* 0x00000000002a7805 */ /* 0x000fe4000001ff00 */
[----:B------:R-:W-:Y:S02]  /*3580*/  CS2R R46, SRZ ;  /* 0x00000000002e7805 */ /* 0x000fe4000001ff00 */
[----:B------:R-:W-:Y:S01]  /*3590*/  CS2R R50, SRZ ;  /* 0x0000000000327805 */ /* 0x000fe2000001ff00 */
[----:B-----5:R-:W-:Y:S01]  /*35a0*/  IMAD.MOV.U32 R81, RZ, RZ, R56 ;  /* 0x000000ffff517224 */ /* 0x020fe200078e0038 */
[----:B------:R-:W-:Y:S01]  /*35b0*/  CS2R R54, SRZ ;  /* 0x0000000000367805 */ /* 0x000fe2000001ff00 */
[----:B------:R-:W-:Y:S06]  /*35c0*/  @P4 BRA `(.L_x_1573) ;  /* 0x0000000000a04947 */ /* 0x000fec0003800000 */
        /* <DEDUP_REMOVED lines=40> */
.L_x_1573:
[----:B------:R-:W-:Y:S05]  /*3850*/  BSYNC B1 ;  /* 0x0000000000017941 */ /* 0x000fea0003800000 */
.L_x_1572:
[----:B------:R-:W2:Y:S01]  /*3860*/  LDL R11, [R1+0x3c] ;  /* 0x00003c00010b7983 */ /* 0x000ea20000100800 */
[----:B0-----:R-:W-:Y:S01]  /*3870*/  IMAD.MOV.U32 R12, RZ, RZ, R60 ;  /* 0x000000ffff0c7224 */ /* 0x001fe200078e003c */
[----:B------:R-:W-:Y:S01]  /*3880*/  MOV R13, R61 ;  /* 0x0000003d000d7202 */ /* 0x000fe20000000f00 */
[----:B------:R-:W-:-:S03]  /*3890*/  IMAD.MOV.U32 R14, RZ, RZ, R64 ;  /* 0x000000ffff0e7224 */ /* 0x000fc600078e0040 */
[----:B------:R-:W-:Y:S01]  /*38a0*/  PRMT R149, R12, 0x5410, R13 ;  /* 0x000054100c957816 */ /* 0x000fe2000000000d */
[----:B------:R-:W-:Y:S01]  /*38b0*/  IMAD.MOV.U32 R12, RZ, RZ, R69 ;  /* 0x000000ffff0c7224 */ /* 0x000fe200078e0045 */
[----:B------:R-:W-:Y:S01]  /*38c0*/  PRMT R152, R14, 0x7610, R152 ;  /* 0x000076100e987816 */ /* 0x000fe20000000098 */
[----:B------:R-:W-:Y:S02]  /*38d0*/  IMAD.MOV.U32 R13, RZ, RZ, R65 ;  /* 0x000000ffff0d7224 */ /* 0x000fe400078e0041 */
[----:B------:R-:W-:-:S03]  /*38e0*/  IMAD.MOV.U32 R14, RZ, RZ, R77 ;  /* 0x000000ffff0e7224 */ /* 0x000fc600078e004d */
[----:B------:R-:W-:Y:S02]  /*38f0*/  PRMT R151, R13, 0x7610, R151 ;  /* 0x000076100d977816 */ /* 0x000fe40000000097 */
[----:B------:R-:W-:-:S04]  /*3900*/  MOV R13, R76 ;  /* 0x0000004c000d7202 */ /* 0x000fc80000000f00 */
[----:B------:R-:W-:Y:S02]  /*3910*/  PRMT R144, R13, 0x5410, R14 ;  /* 0x000054100d907816 */ /* 0x000fe4000000000e */
[----:B--2---:R-:W-:Y:S01]  /*3920*/  R2UR UR4, R11 ;  /* 0x000000000b0472ca */ /* 0x004fe200000e0000 */
[----:B------:R-:W-:-:S05]  /*3930*/  IMAD.MOV.U32 R11, RZ, RZ, R57 ;  /* 0x000000ffff0b7224 */ /* 0x000fca00078e0039 */
[----:B------:R-:W-:Y:S01]  /*3940*/  PRMT R147, R81, 0x5410, R11 ;  /* 0x0000541051937816 */ /* 0x000fe2000000000b */
[----:B------:R-:W-:-:S05]  /*3950*/  IMAD.MOV.U32 R11, RZ, RZ, R68 ;  /* 0x000000ffff0b7224 */ /* 0x000fca00078e0044 */
[----:B------:R-:W-:Y:S01]  /*3960*/  PRMT R153, R12, 0x5410, R11 ;  /* 0x000054100c997816 */ /* 0x000fe2000000000b */
[----:B------:R-:W-:Y:S01]  /*3970*/  IMAD.MOV.U32 R11, RZ, RZ, R72 ;  /* 0x000000ffff0b7224 */ /* 0x000fe200078e0048 */
[----:B------:R-:W-:Y:S01]  /*3980*/  UISETP.NE.AND UP0, UPT, UR4, 0x3, UPT ;  /* 0x000000030400788c */ /* 0x000fe2000bf05270 */
[----:B------:R-:W-:-:S05]  /*3990*/  IMAD.MOV.U32 R12, RZ, RZ, R73 ;  /* 0x000000ffff0c7224 */ /* 0x000fca00078e0049 */
[----:B------:R-:W-:Y:S01]  /*39a0*/  PRMT R154, R11, 0x5410, R12 ;  /* 0x000054100b9a7816 */ /* 0x000fe2000000000c */
[----:B------:R-:W-:Y:S01]  /*39b0*/  IMAD.MOV.U32 R12, RZ, RZ, R58 ;  /* 0x000000ffff0c7224 */ /* 0x000fe200078e003a */
[----:B------:R-:W-:Y:S01]  /*39c0*/  PLOP3.LUT P2, PT, PT, PT, UP0, 0x80, 0x0 ;  /* 0x000000000000781c */ /* 0x000fe20003f4f008 */
[----:B------:R-:W-:-:S05]  /*39d0*/  IMAD.MOV.U32 R11, RZ, RZ, R59 ;  /* 0x000000ffff0b7224 */ /* 0x000fca00078e003b */
        /* <DEDUP_REMOVED lines=11> */
[----:B------:R-:W-:Y:S02]  /*3a90*/  IMAD.MOV.U32 R11, RZ, RZ, R74 ;  /* 0x000000ffff0b7224 */ /* 0x000fe400078e004a */
[----:B------:R-:W-:-:S05]  /*3aa0*/  IMAD.MOV.U32 R12, RZ, RZ, R75 ;  /* 0x000000ffff0c7224 */ /* 0x000fca00078e004b */
[----:B------:R-:W-:Y:S01]  /*3ab0*/  PRMT R156, R11, 0x5410, R12 ;  /* 0x000054100b9c7816 */ /* 0x000fe2000000000c */
[----:B------:R-:W-:Y:S02]  /*3ac0*/  IMAD.MOV.U32 R11, RZ, RZ, R78 ;  /* 0x000000ffff0b7224 */ /* 0x000fe400078e004e */
[----:B------:R-:W-:-:S05]  /*3ad0*/  IMAD.MOV.U32 R12, RZ, RZ, R79 ;  /* 0x000000ffff0c7224 */ /* 0x000fca00078e004f */
[----:B------:R-:W-:Y:S01]  /*3ae0*/  PRMT R157, R11, 0x5410, R12 ;  /* 0x000054100b9d7816 */ /* 0x000fe2000000000c */
[----:B-----5:R-:W-:Y:S01]  /*3af0*/  IMAD.MOV.U32 R11, RZ, RZ, R33 ;  /* 0x000000ffff0b7224 */ /* 0x020fe200078e0021 */
[----:B------:R-:W-:-:S04]  /*3b00*/  MOV R12, R32 ;  /* 0x00000020000c7202 */ /* 0x000fc80000000f00 */
[----:B------:R-:W-:Y:S01]  /*3b10*/  PRMT R81, R12, 0x5410, R11 ;  /* 0x000054100c517816 */ /* 0x000fe2000000000b */
[----:B------:R-:W-:Y:S02]  /*3b20*/  IMAD.MOV.U32 R12, RZ, RZ, R36 ;  /* 0x000000ffff0c7224 */ /* 0x000fe400078e0024 */
        /* <DEDUP_REMOVED lines=23> */
[----:B------:R-:W-:-:S05]  /*3ca0*/  IMAD.MOV.U32 R11, RZ, RZ, R46 ;  /* 0x000000ffff0b7224 */ /* 0x000fca00078e002e */
        /* <DEDUP_REMOVED lines=13> */
.L_x_1574:
[----:B------:R-:W-:Y:S01]  /*3d80*/  IMAD R87, R17, 0x8, R2 ;  /* 0x0000000811577824 */ /* 0x000fe200078e0202 */
[----:B------:R-:W-:Y:S01]  /*3d90*/  SHF.L.U32 R88, R220, 0x1f, RZ ;  /* 0x0000001fdc587819 */ /* 0x000fe200000006ff */
[----:B------:R-:W-:Y:S03]  /*3da0*/  BSSY B1, `(.L_x_1575) ;  /* 0x0000003000017945 */ /* 0x000fe60003800000 */
[----:B------:R-:W0:Y:S02]  /*3db0*/  SYNCS.PHASECHK.TRANS64.TRYWAIT P5, [R87+URZ+0x30890], R88 ;  /* 0x03089058570075a7 */ /* 0x000e2400080a017f */
[----:B0-----:R-:W-:Y:S05]  /*3dc0*/  @!P5 BRA `(.L_x_1576) ;  /* 0x000002a000d8d947 */ /* 0x001fea0003800000 */
.L_x_2001:
[----:B------:R-:W-:Y:S05]  /*3dd0*/  BSYNC B1 ;  /* 0x0000000000017941 */ /* 0x000fea0003800000 */
.L_x_1575:
[----:B------:R-:W-:-:S03]  /*3de0*/  UMOV UR4, 0xffffffff ;  /* 0xffffffff00047882 */ /* 0x000fc60000000000 */
[----:B------:R-:W-:Y:S05]  /*3df0*/  BRA.DIV UR4, `(.L_x_1577) ;  /* 0x000002a204e07947 */ /* 0x000fea000b800000 */
[----:B------:R1:W2:Y:S04]  /*3e00*/  SHFL.IDX PT, R80, R116, RZ, 0x1c1f ;  /* 0x001c1fff74507589 */ /* 0x0002a800000e0000 */
[----:B------:R1:W3:Y:S02]  /*3e10*/  SHFL.IDX PT, R11, R117, RZ, 0x1c1f ;  /* 0x001c1fff750b7589 */ /* 0x0002e400000e0000 */
.L_x_2005:
        /* <DEDUP_REMOVED lines=9> */
[--C-:B------:R-:W-:Y:S01]  /*3eb0*/  SHF.R.U64 R132, R76, 0x10, R77.reuse ;  /* 0x000000104c847819 */ /* 0x100fe2000000124d */
[--C-:B0-----:R-:W-:Y:S01]  /*3ec0*/  HADD2.F32 R143, -RZ, R13.reuse.H0_H0 ;  /* 0x2000000dff8f7230 */ /* 0x101fe20000004100 */
[----:B------:R-:W-:Y:S02]  /*3ed0*/  SHF.R.U32.HI R76, RZ, 0x10, R77 ;  /* 0x00000010ff4c7819 */ /* 0x000fe4000001164d */
[--C-:B------:R-:W-:Y:S01]  /*3ee0*/  SHF.R.U64 R77, R78, 0x10, R79.reuse ;  /* 0x000000104e4d7819 */ /* 0x100fe2000000124f */
[----:B------:R-:W-:Y:S01]  /*3ef0*/  HADD2.F32 R132, -RZ, R132.H0_H0 ;  /* 0x20000084ff847230 */ /* 0x000fe20000004100 */
[----:B------:R-:W-:Y:S01]  /*3f00*/  SHF.R.U32.HI R78, RZ, 0x10, R79 ;  /* 0x00000010ff4e7819 */ /* 0x000fe2000001164f */
[----:B------:R-:W-:Y:S02]  /*3f10*/  HADD2.F32 R79, -RZ, R13.H1_H1 ;  /* 0x3000000dff4f7230 */ /* 0x000fe40000004100 */
[----:B------:R-:W-:Y:S02]  /*3f20*/  HADD2.F32 R77, -RZ, R77.H0_H0 ;  /* 0x2000004dff4d7230 */ /* 0x000fe40000004100 */
        /* <DEDUP_REMOVED lines=8> */
[----:B------:R-:W-:Y:S02]  /*3fb0*/  IMAD.MOV.U32 R143, RZ, RZ, R12 ;  /* 0x000000ffff8f7224 */ /* 0x000fe400078e000c */
[-C--:B------:R-:W-:Y:S01]  /*3fc0*/  FMUL.FTZ R15, R79, R78.reuse ;  /* 0x0000004e4f0f7220 */ /* 0x080fe20000410000 */
[----:B------:R-:W-:Y:S01]  /*3fd0*/  F2FP.F16.F32.PACK_AB R13, R77, R13 ;  /* 0x0000000d4d0d723e */ /* 0x000fe200000000ff */
[----:B------:R-:W-:-:S02]  /*3fe0*/  FMUL.FTZ R78, R132, R78 ;  /* 0x0000004e844e7220 */ /* 0x000fc40000410000 */
[-C--:B------:R-:W-:Y:S01]  /*3ff0*/  FFMA.FTZ R15, R132, R76.reuse, -R15 ;  /* 0x0000004c840f7223 */ /* 0x080fe2000001080f */
[----:B------:R-:W-:Y:S02]  /*4000*/  HADD2.F32 R132, -RZ, R157.H0_H0 ;  /* 0x2000009dff847230 */ /* 0x000fe40000004100 */
[----:B------:R-:W-:Y:S01]  /*4010*/  FFMA.FTZ R79, R79, R76, R78 ;  /* 0x0000004c4f4f7223 */ /* 0x000fe2000001004e */
[--C-:B------:R-:W-:Y:S02]  /*4020*/  HADD2.F32 R12, -RZ, R143.reuse.H1_H1 ;  /* 0x3000008fff0c7230 */ /* 0x100fe40000004100 */
[----:B------:R-:W-:Y:S02]  /*4030*/  HADD2.F32 R143, -RZ, R143.H0_H0 ;  /* 0x2000008fff8f7230 */ /* 0x000fe40000004100 */
[----:B------:R-:W-:Y:S02]  /*4040*/  HADD2.F32 R76, -RZ, R144.H0_H0 ;  /* 0x20000090ff4c7230 */ /* 0x000fe40000004100 */
[-C--:B------:R-:W-:Y:S01]  /*4050*/  FMUL.FTZ R78, R12, R132.reuse ;  /* 0x000000840c4e7220 */ /* 0x080fe20000410000 */
[----:B------:R-:W-:Y:S01]  /*4060*/  F2FP.F16.F32.PACK_AB R15, R79, R15 ;  /* 0x0000000f4f0f723e */ /* 0x000fe200000000ff */
[----:B------:R-:W-:-:S02]  /*4070*/  FMUL.FTZ R132, R143, R132 ;  /* 0x000000848f847220 */ /* 0x000fc40000410000 */
[-C--:B------:R-:W-:Y:S01]  /*4080*/  FFMA.FTZ R78, R143, R76.reuse, -R78 ;  /* 0x0000004c8f4e7223 */ /* 0x080fe2000001084e */
[----:B------:R-:W-:Y:S02]  /*4090*/  HADD2.F32 R143, -RZ, R144.H1_H1 ;  /* 0x30000090ff8f7230 */ /* 0x000fe40000004100 */
[----:B------:R-:W-:Y:S01]  /*40a0*/  FFMA.FTZ R12, R12, R76, R132 ;  /* 0x0000004c0c0c7223 */ /* 0x000fe20000010084 */
[----:B------:R-:W-:Y:S02]  /*40b0*/  HADD2.F32 R76, -RZ, R157.H1_H1 ;  /* 0x3000009dff4c7230 */ /* 0x000fe40000004100 */
[--C-:B------:R-:W-:Y:S02]  /*40c0*/  HADD2.F32 R132, -RZ, R14.reuse.H1_H1 ;  /* 0x3000000eff847230 */ /* 0x100fe40000004100 */
[----:B------:R-:W-:Y:S01]  /*40d0*/  HADD2.F32 R14, -RZ, R14.H0_H0 ;  /* 0x2000000eff0e7230 */ /* 0x000fe20000004100 */
[----:B------:R-:W-:Y:S02]  /*40e0*/  F2FP.F16.F32.PACK_AB R12, R12, R78 ;  /* 0x0000004e0c0c723e */ /* 0x000fe400000000ff */
[----:B------:R-:W-:-:S04]  /*40f0*/  FMUL.FTZ R144, R132, R76 ;  /* 0x0000004c84907220 */ /* 0x000fc80000410000 */
[C---:B------:R-:W-:Y:S01]  /*4100*/  FFMA.FTZ R144, R14.reuse, R143, -R144 ;  /* 0x0000008f0e907223 */ /* 0x040fe20000010890 */
[----:B------:R-:W-:-:S04]  /*4110*/  FMUL.FTZ R14, R14, R76 ;  /* 0x0000004c0e0e7220 */ /* 0x000fc80000410000 */
[----:B------:R-:W-:-:S05]  /*4120*/  FFMA.FTZ R14, R132, R143, R14 ;  /* 0x0000008f840e7223 */ /* 0x000fca000001000e */
[----:B------:R-:W-:-:S07]  /*4130*/  F2FP.F16.F32.PACK_AB R14, R14, R144 ;  /* 0x000000900e0e723e */ /* 0x000fce00000000ff */
.L_x_1583:
[----:B------:R-:W-:Y:S05]  /*4140*/  BSYNC B3 ;  /* 0x0000000000037941 */ /* 0x000fea0003800000 */
.L_x_1582:
[----:B---3--:R-:W-:-:S04]  /*4150*/  LEA R76, P3, R18, R11, 0x1 ;  /* 0x0000000b124c7211 */ /* 0x008fc800078608ff */
[----:B--2---:R-:W-:-:S05]  /*4160*/  LEA.HI.X R77, R18, R80, R19, 0x1, P3 ;  /* 0x00000050124d7211 */ /* 0x004fca00018f0c13 */
[----:B0-----:R4:W-:Y:S04]  /*4170*/  ST.E.128 desc[UR60][R76.64], R12 ;  /* 0x0000000c4c007985 */ /* 0x0019e8000c101d3c */
.L_x_1581:
[----:B------:R-:W-:Y:S05]  /*4180*/  BSYNC B2 ;  /* 0x0000000000027941 */ /* 0x000fea0003800000 */
.L_x_1580:
        /* <DEDUP_REMOVED lines=19> */
[-C--:B------:R-:W-:Y:S01]  /*42c0*/  FFMA.FTZ R73, R77, R76.reuse, -R73 ;  /* 0x0000004c4d497223 */ /* 0x080fe20000010849 */
[----:B------:R-:W-:Y:S02]  /*42d0*/  IMAD.MOV.U32 R77, RZ, RZ, R12 ;  /* 0x000000ffff4d7224 */ /* 0x000fe400078e000c */
[----:B------:R-:W-:Y:S01]  /*42e0*/  FFMA.FTZ R13, R75, R76, R13 ;  /* 0x0000004c4b0d7223 */ /* 0x000fe2000001000d */
[----:B------:R-:W-:Y:S01]  /*42f0*/  MOV R75, R15 ;  /* 0x0000000f004b7202 */ /* 0x000fe20000000f00 */
        /* <DEDUP_REMOVED lines=27> */
.L_x_1587:
[----:B------:R-:W-:Y:S05]  /*44b0*/  BSYNC B3 ;  /* 0x0000000000037941 */ /* 0x000fea0003800000 */
.L_x_1586:
[----:B------:R-:W-:Y:S02]  /*44c0*/  IMAD.SHL.U32 R74, R202, 0x8, RZ ;  /* 0x00000008ca4a7824 */ /* 0x000fe400078e00ff */
[----:B---3--:R-:W-:Y:S02]  /*44d0*/  IMAD.MOV.U32 R72, RZ, RZ, R11 ;  /* 0x000000ffff487224 */ /* 0x008fe400078e000b */
[----:B--2---:R-:W-:Y:S02]  /*44e0*/  IMAD.MOV.U32 R73, RZ, RZ, R80 ;  /* 0x000000ffff497224 */ /* 0x004fe400078e0050 */
[----:B------:R-:W-:-:S05]  /*44f0*/  IMAD.WIDE R72, R74, 0x2, R72 ;  /* 0x000000024a487825 */ /* 0x000fca00078e0248 */
[----:B0-----:R0:W-:Y:S02]  /*4500*/  ST.E.128 desc[UR60][R72.64], R12 ;  /* 0x0000000c48007985 */ /* 0x0011e4000c101d3c */
.L_x_1585:
[----:B------:R-:W-:Y:S05]  /*4510*/  BSYNC B2 ;  /* 0x0000000000027941 */ /* 0x000fea0003800000 */
.L_x_1584:
[----:B------:R-:W-:Y:S01]  /*4520*/  ISETP.NE.AND P3, PT, R20, RZ, PT ;  /* 0x000000ff1400720c */ /* 0x000fe20003f65270 */
[----:B------:R-:W-:-:S12]  /*4530*/  BSSY B2, `(.L_x_1588) ;  /* 0x0000036000027945 */ /* 0x000fd80003800000 */
[----:B------:R-:W-:Y:S05]  /*4540*/  @!P3 BRA `(.L_x_1589) ;  /* 0x0000000000d0b947 */ /* 0x000fea0003800000 */
[----:B0---4-:R0:W4:Y:S01]  /*4550*/  LDS.128 R12, [R30+0x21000] ;  /* 0x021000001e0c7984 */ /* 0x0111220000000c00 */
[----:B------:R-:W-:Y:S01]  /*4560*/  ISETP.GE.AND P3, PT, R222, R118, PT ;  /* 0x00000076de00720c */ /* 0x000fe20003f66270 */
[----:B------:R-:W-:-:S12]  /*4570*/  BSSY B3, `(.L_x_1590) ;  /* 0x000002c000037945 */ /* 0x000fd80003800000 */
[----:B0-----:R-:W-:Y:S05]  /*4580*/  @P3 BRA `(.L_x_1591) ;  /* 0x0000000000a83947 */ /* 0x001fea0003800000 */
[--C-:B------:R-:W-:Y:S01]  /*4590*/  SHF.R.U64 R72, R68, 0x10, R69.reuse ;  /* 0x0000001044487819 */ /* 0x100fe20000001245 */
[----:B----4-:R-:W-:Y:S01]  /*45a0*/  HADD2.F32 R73, -RZ, R13.H0_H0 ;  /* 0x2000000dff497230 */ /* 0x010fe20000004100 */
[----:B------:R-:W-:Y:S01]  /*45b0*/  SHF.R.U32.HI R68, RZ, 0x10, R69 ;  /* 0x00000010ff447819 */ /* 0x000fe20000011645 */
[----:B------:R-:W-:Y:S01]  /*45c0*/  HADD2.F32 R74, -RZ, R155.H1_H1 ;  /* 0x3000009bff4a7230 */ /* 0x000fe20000004100 */
[--C-:B------:R-:W-:Y:S01]  /*45d0*/  SHF.R.U64 R69, R70, 0x10, R71.reuse ;  /* 0x0000001046457819 */ /* 0x100fe20000001247 */
[----:B------:R-:W-:Y:S01]  /*45e0*/  HADD2.F32 R72, -RZ, R72.H0_H0 ;  /* 0x20000048ff487230 */ /* 0x000fe20000004100 */
[----:B------:R-:W-:Y:S01]  /*45f0*/  SHF.R.U32.HI R70, RZ, 0x10, R71 ;  /* 0x00000010ff467819 */ /* 0x000fe20000011647 */
[----:B------:R-:W-:Y:S02]  /*4600*/  HADD2.F32 R71, -RZ, R13.H1_H1 ;  /* 0x3000000dff477230 */ /* 0x000fe40000004100 */
[----:B------:R-:W-:Y:S02]  /*4610*/  HADD2.F32 R69, -RZ, R69.H0_H0 ;  /* 0x20000045ff457230 */ /* 0x000fe40000004100 */
[----:B------:R-:W-:-:S03]  /*4620*/  HADD2.F32 R68, -RZ, R68.H0_H0 ;  /* 0x20000044ff447230 */ /* 0x000fc60000004100 */
[-C--:B------:R-:W-:Y:S01]  /*4630*/  FMUL.FTZ R13, R71, R69.reuse ;  /* 0x00000045470d7220 */ /* 0x080fe20000410000 */
[----:B------:R-:W-:-:S03]  /*4640*/  FMUL.FTZ R69, R73, R69 ;  /* 0x0000004549457220 */ /* 0x000fc60000410000 */
[-C--:B------:R-:W-:Y:S01]  /*4650*/  FFMA.FTZ R13, R73, R72.reuse, -R13 ;  /* 0x00000048490d7223 */ /* 0x080fe2000001080d */
[----:B------:R-:W-:Y:S01]  /*4660*/  FFMA.FTZ R69, R71, R72, R69 ;  /* 0x0000004847457223 */ /* 0x000fe20000010045 */
[----:B------:R-:W-:Y:S02]  /*4670*/  HADD2.F32 R71, -RZ, R70.H0_H0 ;  /* 0x20000046ff477230 */ /* 0x000fe40000004100 */
[--C-:B------:R-:W-:Y:S02]  /*4680*/  HADD2.F32 R70, -RZ, R15.reuse.H1_H1 ;  /* 0x3000000fff467230 */ /* 0x100fe40000004100 */
[----:B------:R-:W-:Y:S01]  /*4690*/  HADD2.F32 R72, -RZ, R15.H0_H0 ;  /* 0x2000000fff487230 */ /* 0x000fe20000004100 */
[----:B------:R-:W-:Y:S02]  /*46a0*/  F2FP.F16.F32.PACK_AB R13, R69, R13 ;  /* 0x0000000d450d723e */ /* 0x000fe400000000ff */
[-C--:B------:R-:W-:Y:S02]  /*46b0*/  FMUL.FTZ R15, R70, R71.reuse ;  /* 0x00000047460f7220 */ /* 0x080fe40000410000 */
[----:B------:R-:W-:-:S02]  /*46c0*/  FMUL.FTZ R71, R72, R71 ;  /* 0x0000004748477220 */ /* 0x000fc40000410000 */
[-C--:B------:R-:W-:Y:S01]  /*46d0*/  FFMA.FTZ R15, R72, R68.reuse, -R15 ;  /* 0x00000044480f7223 */ /* 0x080fe2000001080f */
[----:B------:R-:W-:Y:S02]  /*46e0*/  HADD2.F32 R72, -RZ, R155.H0_H0 ;  /* 0x2000009bff487230 */ /* 0x000fe40000004100 */
[----:B------:R-:W-:Y:S01]  /*46f0*/  FFMA.FTZ R68, R70, R68, R71 ;  /* 0x0000004446447223 */ /* 0x000fe20000010047 */
[----:B------:R-:W-:Y:S02]  /*4700*/  IMAD.MOV.U32 R70, RZ, RZ, R14 ;  /* 0x000000ffff467224 */ /* 0x000fe400078e000e */
[--C-:B------:R-:W-:Y:S02]  /*4710*/  HADD2.F32 R14, -RZ, R12.reuse.H0_H0 ;  /* 0x2000000cff0e7230 */ /* 0x100fe40000004100 */
[----:B------:R-:W-:Y:S01]  /*4720*/  HADD2.F32 R12, -RZ, R12.H1_H1 ;  /* 0x3000000cff0c7230 */ /* 0x000fe20000004100 */
[----:B------:R-:W-:Y:S01]  /*4730*/  F2FP.F16.F32.PACK_AB R15, R68, R15 ;  /* 0x0000000f440f723e */ /* 0x000fe200000000ff */
[----:B------:R-:W-:-:S03]  /*4740*/  HADD2.F32 R71, -RZ, R153.H1_H1 ;  /* 0x30000099ff477230 */ /* 0x000fc60000004100 */
[-C--:B------:R-:W-:Y:S01]  /*4750*/  FMUL.FTZ R73, R12, R72.reuse ;  /* 0x000000480c497220 */ /* 0x080fe20000410000 */
[----:B------:R-:W-:-:S03]  /*4760*/  FMUL.FTZ R72, R14, R72 ;  /* 0x000000480e487220 */ /* 0x000fc60000410000 */
[-C--:B------:R-:W-:Y:S01]  /*4770*/  FFMA.FTZ R14, R14, R71.reuse, -R73 ;  /* 0x000000470e0e7223 */ /* 0x080fe20000010849 */
[----:B------:R-:W-:Y:S01]  /*4780*/  FFMA.FTZ R12, R12, R71, R72 ;  /* 0x000000470c0c7223 */ /* 0x000fe20000010048 */
[--C-:B------:R-:W-:Y:S02]  /*4790*/  HADD2.F32 R72, -RZ, R70.reuse.H0_H0 ;  /* 0x20000046ff487230 */ /* 0x100fe40000004100 */
[----:B------:R-:W-:Y:S02]  /*47a0*/  HADD2.F32 R70, -RZ, R70.H1_H1 ;  /* 0x30000046ff467230 */ /* 0x000fe40000004100 */
[----:B------:R-:W-:Y:S01]  /*47b0*/  HADD2.F32 R71, -RZ, R153.H0_H0 ;  /* 0x20000099ff477230 */ /* 0x000fe20000004100 */
[----:B------:R-:W-:Y:S02]  /*47c0*/  F2FP.F16.F32.PACK_AB R12, R12, R14 ;  /* 0x0000000e0c0c723e */ /* 0x000fe400000000ff */
[-C--:B------:R-:W-:Y:S01]  /*47d0*/  FMUL.FTZ R73, R70, R74.reuse ;  /* 0x0000004a46497220 */ /* 0x080fe20000410000 */
[----:B------:R-:W-:-:S03]  /*47e0*/  FMUL.FTZ R74, R72, R74 ;  /* 0x0000004a484a7220 */ /* 0x000fc60000410000 */
[-C--:B------:R-:W-:Y:S01]  /*47f0*/  FFMA.FTZ R73, R72, R71.reuse, -R73 ;  /* 0x0000004748497223 */ /* 0x080fe20000010849 */
[----:B------:R-:W-:-:S05]  /*4800*/  FFMA.FTZ R74, R70, R71, R74 ;  /* 0x00000047464a7223 */ /* 0x000fca000001004a */
[----:B------:R-:W-:-:S04]  /*4810*/  F2FP.F16.F32.PACK_AB R73, R74, R73 ;  /* 0x000000494a49723e */ /* 0x000fc800000000ff */
[----:B------:R-:W-:-:S07]  /*4820*/  MOV R14, R73 ;  /* 0x00000049000e7202 */ /* 0x000fce0000000f00 */
.L_x_1591:
[----:B------:R-:W-:Y:S05]  /*4830*/  BSYNC B3 ;  /* 0x0000000000037941 */ /* 0x000fea0003800000 */
.L_x_1590:
[----:B------:R-:W-:Y:S02]  /*4840*/  IMAD.SHL.U32 R70, R203, 0x8, RZ ;  /* 0x00000008cb467824 */ /* 0x000fe400078e00ff */
[----:B---3--:R-:W-:Y:S02]  /*4850*/  IMAD.MOV.U32 R68, RZ, RZ, R11 ;  /* 0x000000ffff447224 */ /* 0x008fe400078e000b */
[----:B--2---:R-:W-:Y:S02]  /*4860*/  IMAD.MOV.U32 R69, RZ, RZ, R80 ;  /* 0x000000ffff457224 */ /* 0x004fe400078e0050 */
[----:B------:R-:W-:-:S05]  /*4870*/  IMAD.WIDE R68, R70, 0x2, R68 ;  /* 0x0000000246447825 */ /* 0x000fca00078e0244 */
[----:B----4-:R0:W-:Y:S02]  /*4880*/  ST.E.128 desc[UR60][R68.64], R12 ;  /* 0x0000000c44007985 */ /* 0x0101e4000c101d3c */
.L_x_1589:
[----:B------:R-:W-:Y:S05]  /*4890*/  BSYNC B2 ;  /* 0x0000000000027941 */ /* 0x000fea0003800000 */
.L_x_1588:
[----:B------:R-:W-:Y:S01]  /*48a0*/  ISETP.NE.AND P3, PT, R21, RZ, PT ;  /* 0x000000ff1500720c */ /* 0x000fe20003f65270 */
[----:B------:R-:W-:-:S12]  /*48b0*/  BSSY B2, `(.L_x_1592) ;  /* 0x000003a000027945 */ /* 0x000fd80003800000 */
[----:B------:R-:W-:Y:S05]  /*48c0*/  @!P3 BRA `(.L_x_1593) ;  /* 0x0000000000e0b947 */ /* 0x000fea0003800000 */
[----:B0---4-:R0:W4:Y:S01]  /*48d0*/  LDS.128 R12, [R31+0x21000] ;  /* 0x021000001f0c7984 */ /* 0x0111220000000c00 */
[C---:B---3--:R-:W-:Y:S01]  /*48e0*/  LEA R68, P3, R23.reuse, R11, 0x1 ;  /* 0x0000000b17447211 */ /* 0x048fe200078608ff */
[----:B------:R-:W-:Y:S03]  /*48f0*/  BSSY B3, `(.L_x_1594) ;  /* 0x0000034000037945 */ /* 0x000fe60003800000 */
[----:B--2---:R-:W-:Y:S02]  /*4900*/  LEA.HI.X R69, R23, R80, R217, 0x1, P3 ;  /* 0x0000005017457211 */ /* 0x004fe400018f0cd9 */
[----:B------:R-:W-:-:S13]  /*4910*/  ISETP.GE.AND P3, PT, R223, R118, PT ;  /* 0x00000076df00720c */ /* 0x000fda0003f66270 */
[----:B0-----:R-:W-:Y:S05]  /*4920*/  @P3 BRA `(.L_x_1595) ;  /* 0x0000000000c03947 */ /* 0x001fea0003800000 */
[----:B------:R-:W-:Y:S01]  /*4930*/  SHF.R.U64 R71, R66, 0x10, R67 ;  /* 0x0000001042477819 */ /* 0x000fe20000001243 */
[----:B----4-:R-:W-:Y:S01]  /*4940*/  IMAD.MOV.U32 R66, RZ, RZ, R13 ;  /* 0x000000ffff427224 */ /* 0x010fe200078e000d */
[----:B------:R-:W-:Y:S01]  /*4950*/  SHF.R.U64 R64, R64, 0x10, R65 ;  /* 0x0000001040407819 */ /* 0x000fe20000001241 */
[----:B------:R-:W-:Y:S02]  /*4960*/  HADD2.F32 R72, -RZ, R151.H1_H1 ;  /* 0x30000097ff487230 */ /* 0x000fe40000004100 */
[----:B------:R-:W-:Y:S02]  /*4970*/  HADD2.F32 R71, -RZ, R71.H0_H0 ;  /* 0x20000047ff477230 */ /* 0x000fe40000004100 */
        /* <DEDUP_REMOVED lines=8> */
[----:B------:R-:W-:Y:S01]  /*4a00*/  SHF.R.U32.HI R64, RZ, 0x10, R65 ;  /* 0x00000010ff407819 */ /* 0x000fe20000011641 */
[----:B------:R-:W-:Y:S01]  /*4a10*/  IMAD.MOV.U32 R65, RZ, RZ, R12 ;  /* 0x000000ffff417224 */ /* 0x000fe200078e000c */
[----:B------:R-:W-:Y:S01]  /*4a20*/  MOV R12, R15 ;  /* 0x0000000f000c7202 */ /* 0x000fe20000000f00 */
[----:B------:R-:W-:Y:S01]  /*4a30*/  HADD2.F32 R15, -RZ, R66.H0_H0 ;  /* 0x20000042ff0f7230 */ /* 0x000fe20000004100 */
[----:B------:R-:W-:Y:S01]  /*4a40*/  F2FP.F16.F32.PACK_AB R70, R71, R70 ;  /* 0x000000464746723e */ /* 0x000fe200000000ff */
[----:B------:R-:W-:Y:S02]  /*4a50*/  HADD2.F32 R64, -RZ, R64.H0_H0 ;  /* 0x20000040ff407230 */ /* 0x000fe40000004100 */
[----:B------:R-:W-:-:S02]  /*4a60*/  HADD2.F32 R13, -RZ, R12.H1_H1 ;  /* 0x3000000cff0d7230 */ /* 0x000fc40000004100 */
[----:B------:R-:W-:-:S03]  /*4a70*/  HADD2.F32 R12, -RZ, R12.H0_H0 ;  /* 0x2000000cff0c7230 */ /* 0x000fc60000004100 */
[CC--:B------:R-:W-:Y:S02]  /*4a80*/  FMUL.FTZ R66, R13.reuse, R15.reuse ;  /* 0x0000000f0d427220 */ /* 0x0c0fe40000410000 */
[C---:B------:R-:W-:Y:S02]  /*4a90*/  FMUL.FTZ R15, R12.reuse, R15 ;  /* 0x0000000f0c0f7220 */ /* 0x040fe40000410000 */
[-C--:B------:R-:W-:Y:S01]  /*4aa0*/  FFMA.FTZ R12, R12, R64.reuse, -R66 ;  /* 0x000000400c0c7223 */ /* 0x080fe20000010842 */
[----:B------:R-:W-:Y:S02]  /*4ab0*/  HADD2.F32 R66, -RZ, R152.H1_H1 ;  /* 0x30000098ff427230 */ /* 0x000fe40000004100 */
[----:B------:R-:W-:Y:S01]  /*4ac0*/  FFMA.FTZ R13, R13, R64, R15 ;  /* 0x000000400d0d7223 */ /* 0x000fe2000001000f */
[----:B------:R-:W-:Y:S02]  /*4ad0*/  IMAD.MOV.U32 R64, RZ, RZ, R14 ;  /* 0x000000ffff407224 */ /* 0x000fe400078e000e */
[----:B------:R-:W-:-:S02]  /*4ae0*/  HADD2.F32 R14, -RZ, R65.H1_H1 ;  /* 0x30000041ff0e7230 */ /* 0x000fc40000004100 */
[----:B------:R-:W-:Y:S02]  /*4af0*/  HADD2.F32 R15, -RZ, R65.H0_H0 ;  /* 0x20000041ff0f7230 */ /* 0x000fe40000004100 */
[----:B------:R-:W-:Y:S02]  /*4b00*/  HADD2.F32 R65, -RZ, R152.H0_H0 ;  /* 0x20000098ff417230 */ /* 0x000fe40000004100 */
        /* <DEDUP_REMOVED lines=11> */
[----:B------:R-:W-:Y:S01]  /*4bc0*/  FFMA.FTZ R72, R64, R65, R72 ;  /* 0x0000004140487223 */ /* 0x000fe20000010048 */
[----:B------:R-:W-:Y:S01]  /*4bd0*/  F2FP.F16.F32.PACK_AB R64, R13, R12 ;  /* 0x0000000c0d40723e */ /* 0x000fe200000000ff */
[----:B------:R-:W-:Y:S02]  /*4be0*/  IMAD.MOV.U32 R12, RZ, RZ, R14 ;  /* 0x000000ffff0c7224 */ /* 0x000fe400078e000e */
[----:B------:R-:W-:Y:S01]  /*4bf0*/  IMAD.MOV.U32 R13, RZ, RZ, R70 ;  /* 0x000000ffff0d7224 */ /* 0x000fe200078e0046 */
[----:B------:R-:W-:Y:S01]  /*4c00*/  F2FP.F16.F32.PACK_AB R67, R72, R67 ;  /* 0x000000434843723e */ /* 0x000fe200000000ff */
[----:B------:R-:W-:-:S04]  /*4c10*/  IMAD.MOV.U32 R15, RZ, RZ, R64 ;  /* 0x000000ffff0f7224 */ /* 0x000fc800078e0040 */
[----:B------:R-:W-:-:S07]  /*4c20*/  IMAD.MOV.U32 R14, RZ, RZ, R67 ;  /* 0x000000ffff0e7224 */ /* 0x000fce00078e0043 */
.L_x_1595:
[----:B------:R-:W-:Y:S05]  /*4c30*/  BSYNC B3 ;  /* 0x0000000000037941 */ /* 0x000fea0003800000 */
.L_x_1594:
[----:B----4-:R0:W-:Y:S02]  /*4c40*/  ST.E.128 desc[UR60][R68.64], R12 ;  /* 0x0000000c44007985 */ /* 0x0101e4000c101d3c */
.L_x_1593:
[----:B------:R-:W-:Y:S05]  /*4c50*/  BSYNC B2 ;  /* 0x0000000000027941 */ /* 0x000fea0003800000 */
.L_x_1592:
        /* <DEDUP_REMOVED lines=12> */
[----:B------:R-:W-:Y:S02]  /*4d20*/  HADD2.F32 R67, -RZ, R67.H0_H0 ;  /* 0x20000043ff437230 */ /* 0x000fe40000004100 */
[--C-:B------:R-:W-:Y:S02]  /*4d30*/  HADD2.F32 R13, -RZ, R62.reuse.H1_H1 ;  /* 0x3000003eff0d7230 */ /* 0x100fe40000004100 */
[----:B------:R-:W-:Y:S02]  /*4d40*/  HADD2.F32 R62, -RZ, R62.H0_H0 ;  /* 0x2000003eff3e7230 */ /* 0x000fe40000004100 */
[----:B------:R-:W-:-:S02]  /*4d50*/  HADD2.F32 R60, -RZ, R60.H0_H0 ;  /* 0x2000003cff3c7230 */ /* 0x000fc40000004100 */
[-C--:B------:R-:W-:Y:S01]  /*4d60*/  FMUL.FTZ R66, R13, R67.reuse ;  /* 0x000000430d427220 */ /* 0x080fe20000410000 */
[----:B------:R-:W-:-:S03]  /*4d70*/  FMUL.FTZ R67, R62, R67 ;  /* 0x000000433e437220 */ /* 0x000fc60000410000 */
[-C--:B------:R-:W-:Y:S01]  /*4d80*/  FFMA.FTZ R66, R62, R60.reuse, -R66 ;  /* 0x0000003c3e427223 */ /* 0x080fe20000010842 */
[----:B------:R-:W-:Y:S01]  /*4d90*/  FFMA.FTZ R67, R13, R60, R67 ;  /* 0x0000003c0d437223 */ /* 0x000fe20000010043 */
[----:B------:R-:W-:Y:S01]  /*4da0*/  SHF.R.U32.HI R60, RZ, 0x10, R61 ;  /* 0x00000010ff3c7819 */ /* 0x000fe2000001163d */
[--C-:B------:R-:W-:Y:S01]  /*4db0*/  HADD2.F32 R13, -RZ, R15.reuse.H1_H1 ;  /* 0x3000000fff0d7230 */ /* 0x100fe20000004100 */
[----:B------:R-:W-:Y:S01]  /*4dc0*/  SHF.R.U32.HI R61, RZ, 0x10, R63 ;  /* 0x00000010ff3d7819 */ /* 0x000fe2000001163f */
[----:B------:R-:W-:Y:S01]  /*4dd0*/  HADD2.F32 R15, -RZ, R15.H0_H0 ;  /* 0x2000000fff0f7230 */ /* 0x000fe20000004100 */
[----:B------:R-:W-:Y:S01]  /*4de0*/  F2FP.F16.F32.PACK_AB R66, R67, R66 ;  /* 0x000000424342723e */ /* 0x000fe200000000ff */
[----:B------:R-:W-:Y:S02]  /*4df0*/  HADD2.F32 R60, -RZ, R60.H0_H0 ;  /* 0x2000003cff3c7230 */ /* 0x000fe40000004100 */
[----:B------:R-:W-:-:S05]  /*4e00*/  HADD2.F32 R61, -RZ, R61.H0_H0 ;  /* 0x2000003dff3d7230 */ /* 0x000fca0000004100 */
[-C--:B------:R-:W-:Y:S01]  /*4e10*/  FMUL.FTZ R62, R13, R61.reuse ;  /* 0x0000003d0d3e7220 */ /* 0x080fe20000410000 */
[----:B------:R-:W-:-:S03]  /*4e20*/  FMUL.FTZ R61, R15, R61 ;  /* 0x0000003d0f3d7220 */ /* 0x000fc60000410000 */
[-C--:B------:R-:W-:Y:S01]  /*4e30*/  FFMA.FTZ R62, R15, R60.reuse, -R62 ;  /* 0x0000003c0f3e7223 */ /* 0x080fe2000001083e */
[----:B------:R-:W-:Y:S01]  /*4e40*/  FFMA.FTZ R61, R13, R60, R61 ;  /* 0x0000003c0d3d7223 */ /* 0x000fe2000001003d */
[--C-:B------:R-:W-:Y:S02]  /*4e50*/  HADD2.F32 R13, -RZ, R12.reuse.H0_H0 ;  /* 0x2000000cff0d7230 */ /* 0x100fe40000004100 */
[----:B------:R-:W-:Y:S02]  /*4e60*/  HADD2.F32 R12, -RZ, R12.H1_H1 ;  /* 0x3000000cff0c7230 */ /* 0x000fe40000004100 */
[--C-:B------:R-:W-:Y:S01]  /*4e70*/  HADD2.F32 R15, -RZ, R150.reuse.H0_H0 ;  /* 0x20000096ff0f7230 */ /* 0x100fe20000004100 */
[----:B------:R-:W-:Y:S01]  /*4e80*/  F2FP.F16.F32.PACK_AB R61, R61, R62 ;  /* 0x0000003e3d3d723e */ /* 0x000fe200000000ff */
[----:B------:R-:W-:Y:S02]  /*4e90*/  HADD2.F32 R60, -RZ, R149.H0_H0 ;  /* 0x20000095ff3c7230 */ /* 0x000fe40000004100 */
[----:B------:R-:W-:-:S02]  /*4ea0*/  HADD2.F32 R150, -RZ, R150.H1_H1 ;  /* 0x30000096ff967230 */ /* 0x000fc40000004100 */
[CC--:B------:R-:W-:Y:S01]  /*4eb0*/  FMUL.FTZ R63, R12.reuse, R15.reuse ;  /* 0x0000000f0c3f7220 */ /* 0x0c0fe20000410000 */
[C---:B------:R-:W-:Y:S01]  /*4ec0*/  FMUL.FTZ R15, R13.reuse, R15 ;  /* 0x0000000f0d0f7220 */ /* 0x040fe20000410000 */
[----:B------:R-:W-:Y:S02]  /*4ed0*/  HADD2.F32 R149, -RZ, R149.H1_H1 ;  /* 0x30000095ff957230 */ /* 0x000fe40000004100 */
        /* <DEDUP_REMOVED lines=11> */
[----:B------:R-:W-:Y:S01]  /*4f90*/  F2FP.F16.F32.PACK_AB R150, R150, R13 ;  /* 0x0000000d9696723e */ /* 0x000fe200000000ff */
[----:B------:R-:W-:-:S04]  /*4fa0*/  IMAD.MOV.U32 R13, RZ, RZ, R66 ;  /* 0x000000ffff0d7224 */ /* 0x000fc800078e0042 */
[----:B------:R-:W-:-:S07]  /*4fb0*/  IMAD.MOV.U32 R14, RZ, RZ, R150 ;  /* 0x000000ffff0e7224 */ /* 0x000fce00078e0096 */
.L_x_1599:
[----:B------:R-:W-:Y:S05]  /*4fc0*/  BSYNC B3 ;  /* 0x0000000000037941 */ /* 0x000fea0003800000 */
.L_x_1598:
[----:B----4-:R0:W-:Y:S02]  /*4fd0*/  ST.E.128 desc[UR60][R64.64], R12 ;  /* 0x0000000c40007985 */ /* 0x0101e4000c101d3c */
.L_x_1597:
[----:B------:R-:W-:Y:S05]  /*4fe0*/  BSYNC B2 ;  /* 0x0000000000027941 */ /* 0x000fea0003800000 */
.L_x_1596:
        /* <DEDUP_REMOVED lines=36> */
[----:B------:R-:W-:Y:S01]  /*5230*/  HADD2.F32 R14, -RZ, R14.H0_H0 ;  /* 0x2000000eff0e7230 */ /* 0x000fe20000004100 */
[----:B------:R-:W-:Y:S01]  /*5240*/  F2FP.F16.F32.PACK_AB R57, R58, R57 ;  /* 0x000000393a39723e */ /* 0x000fe200000000ff */
[----:B------:R-:W-:-:S02]  /*5250*/  HADD2.F32 R11, -RZ, R147.H0_H0 ;  /* 0x20000093ff0b7230 */ /* 0x000fc40000004100 */
[-C--:B------:R-:W-:Y:S01]  /*5260*/  FMUL.FTZ R13, R59, R148.reuse ;  /* 0x000000943b0d7220 */ /* 0x080fe20000410000 */
[----:B------:R-:W-:Y:S02]  /*5270*/  HADD2.F32 R147, -RZ, R147.H1_H1 ;  /* 0x30000093ff937230 */ /* 0x000fe40000004100 */
[----:B------:R-:W-:Y:S01]  /*5280*/  FMUL.FTZ R148, R14, R148 ;  /* 0x000000940e947220 */ /* 0x000fe20000410000 */
[-C--:B------:R-:W-:Y:S01]  /*5290*/  FFMA.FTZ R62, R12, R11.reuse, -R62 ;  /* 0x0000000b0c3e7223 */ /* 0x080fe2000001083e */
[----:B------:R-:W-:Y:S01]  /*52a0*/  FFMA.FTZ R63, R15, R11, R63 ;  /* 0x0000000b0f3f7223 */ /* 0x000fe2000001003f */
[-C--:B------:R-:W-:Y:S01]  /*52b0*/  FFMA.FTZ R13, R14, R147.reuse, -R13 ;  /* 0x000000930e0d7223 */ /* 0x080fe2000001080d */
[----:B------:R-:W-:Y:S01]  /*52c0*/  FFMA.FTZ R148, R59, R147, R148 ;  /* 0x000000933b947223 */ /* 0x000fe20000010094 */
[----:B------:R-:W-:Y:S02]  /*52d0*/  IMAD.MOV.U32 R15, RZ, RZ, R57 ;  /* 0x000000ffff0f7224 */ /* 0x000fe400078e0039 */
[----:B------:R-:W-:-:S02]  /*52e0*/  F2FP.F16.F32.PACK_AB R62, R63, R62 ;  /* 0x0000003e3f3e723e */ /* 0x000fc400000000ff */
[----:B------:R-:W-:Y:S02]  /*52f0*/  F2FP.F16.F32.PACK_AB R148, R148, R13 ;  /* 0x0000000d9494723e */ /* 0x000fe400000000ff */
[----:B------:R-:W-:Y:S01]  /*5300*/  MOV R13, R56 ;  /* 0x00000038000d7202 */ /* 0x000fe20000000f00 */
[----:B------:R-:W-:Y:S02]  /*5310*/  IMAD.MOV.U32 R12, RZ, RZ, R62 ;  /* 0x000000ffff0c7224 */ /* 0x000fe400078e003e */
[----:B------:R-:W-:-:S07]  /*5320*/  IMAD.MOV.U32 R14, RZ, RZ, R148 ;  /* 0x000000ffff0e7224 */ /* 0x000fce00078e0094 */
.L_x_1601:
[----:B------:R-:W-:Y:S05]  /*5330*/  BSYNC B2 ;  /* 0x0000000000027941 */ /* 0x000fea0003800000 */
.L_x_1600:
[----:B----4-:R0:W-:Y:S02]  /*5340*/  ST.E.128 desc[UR60][R60.64], R12 ;  /* 0x0000000c3c007985 */ /* 0x0101e4000c101d3c */
.L_x_1579:
[----:B------:R-:W-:Y:S05]  /*5350*/  BSYNC B1 ;  /* 0x0000000000017941 */ /* 0x000fea0003800000 */
.L_x_1578:
[----:B------:R-:W-:-:S03]  /*5360*/  UMOV UR4, 0xffffffff ;  /* 0xffffffff00047882 */ /* 0x000fc60000000000 */
[----:B------:R-:W-:Y:S05]  /*5370*/  BRA.DIV UR4, `(.L_x_1602) ;  /* 0x0000028e04cc7947 */ /* 0x000fea000b800000 */
[----:B-1----:R-:W1:Y:S04]  /*5380*/  SHFL.IDX PT, R116, R116, 0x1, 0x1c1f ;  /* 0x003c1f0074747f89 */ /* 0x002e6800000e0000 */
[----:B------:R-:W0:Y:S02]  /*5390*/  SHFL.IDX PT, R117, R117, 0x1, 0x1c1f ;  /* 0x003c1f0075757f89 */ /* 0x000e2400000e0000 */
.L_x_2009:
        /* <DEDUP_REMOVED lines=10> */
[--C-:B---3--:R-:W-:Y:S01]  /*5440*/  SHF.R.U64 R11, R52, 0x10, R53.reuse ;  /* 0x00000010340b7819 */ /* 0x108fe20000001235 */
        /* <DEDUP_REMOVED lines=38> */
[----:B------:R-:W-:Y:S01]  /*56b0*/  F2FP.F16.F32.PACK_AB R14, R146, R13 ;  /* 0x0000000d920e723e */ /* 0x000fe200000000ff */
[----:B------:R-:W-:-:S07]  /*56c0*/  IMAD.MOV.U32 R13, RZ, RZ, R52 ;  /* 0x000000ffff0d7224 */ /* 0x000fce00078e0034 */
.L_x_1607:
[----:B------:R-:W-:Y:S05]  /*56d0*/  BSYNC B2 ;  /* 0x0000000000027941 */ /* 0x000fea0003800000 */
.L_x_1606:
[----:B----4-:R0:W-:Y:S02]  /*56e0*/  ST.E.128 desc[UR60][R56.64], R12 ;  /* 0x0000000c38007985 */ /* 0x0101e4000c101d3c */
.L_x_1605:
[----:B------:R-:W-:Y:S05]  /*56f0*/  BSYNC B1 ;  /* 0x0000000000017941 */ /* 0x000fea0003800000 */
.L_x_1604:
        /* <DEDUP_REMOVED lines=11> */
[--C-:B------:R-:W-:Y:S01]  /*57b0*/  SHF.R.U64 R54, R48, 0x10, R49.reuse ;  /* 0x0000001030367819 */ /* 0x100fe20000001231 */
[--C-:B----4-:R-:W-:Y:S01]  /*57c0*/  HADD2.F32 R56, -RZ, R15.reuse.H0_H0 ;  /* 0x2000000fff387230 */ /* 0x110fe20000004100 */
[----:B------:R-:W-:Y:S01]  /*57d0*/  SHF.R.U32.HI R48, RZ, 0x10, R49 ;  /* 0x00000010ff307819 */ /* 0x000fe20000011631 */
[----:B------:R-:W-:Y:S01]  /*57e0*/  IMAD.MOV.U32 R49, RZ, RZ, R13 ;  /* 0x000000ffff317224 */ /* 0x000fe200078e000d */
[--C-:B------:R-:W-:Y:S01]  /*57f0*/  SHF.R.U64 R58, R50, 0x10, R51.reuse ;  /* 0x00000010323a7819 */ /* 0x100fe20000001233 */
[----:B------:R-:W-:Y:S01]  /*5800*/  HADD2.F32 R50, -RZ, R15.H1_H1 ;  /* 0x3000000fff327230 */ /* 0x000fe20000004100 */
[----:B------:R-:W-:Y:S01]  /*5810*/  SHF.R.U32.HI R11, RZ, 0x10, R51 ;  /* 0x00000010ff0b7819 */ /* 0x000fe20000011633 */
[----:B------:R-:W-:Y:S02]  /*5820*/  HADD2.F32 R54, -RZ, R54.H0_H0 ;  /* 0x20000036ff367230 */ /* 0x000fe40000004100 */
[----:B------:R-:W-:Y:S02]  /*5830*/  HADD2.F32 R58, -RZ, R58.H0_H0 ;  /* 0x2000003aff3a7230 */ /* 0x000fe40000004100 */
[----:B------:R-:W-:-:S02]  /*5840*/  HADD2.F32 R13, -RZ, R49.H1_H1 ;  /* 0x30000031ff0d7230 */ /* 0x000fc40000004100 */
[----:B------:R-:W-:Y:S02]  /*5850*/  HADD2.F32 R49, -RZ, R49.H0_H0 ;  /* 0x20000031ff317230 */ /* 0x000fe40000004100 */
[----:B------:R-:W-:Y:S02]  /*5860*/  HADD2.F32 R11, -RZ, R11.H0_H0 ;  /* 0x2000000bff0b7230 */ /* 0x000fe40000004100 */
[----:B------:R-:W-:Y:S02]  /*5870*/  HADD2.F32 R15, -RZ, R48.H0_H0 ;  /* 0x20000030ff0f7230 */ /* 0x000fe40000004100 */
[-C--:B------:R-:W-:Y:S01]  /*5880*/  FMUL.FTZ R48, R13, R58.reuse ;  /* 0x0000003a0d307220 */ /* 0x080fe20000410000 */
[C---:B------:R-:W-:Y:S01]  /*5890*/  FMUL.FTZ R58, R49.reuse, R58 ;  /* 0x0000003a313a7220 */ /* 0x040fe20000410000 */
[-C--:B------:R-:W-:Y:S01]  /*58a0*/  FMUL.FTZ R51, R50, R11.reuse ;  /* 0x0000000b32337220 */ /* 0x080fe20000410000 */
[C---:B------:R-:W-:Y:S01]  /*58b0*/  FMUL.FTZ R55, R56.reuse, R11 ;  /* 0x0000000b38377220 */ /* 0x040fe20000410000 */
[-C--:B------:R-:W-:Y:S01]  /*58c0*/  FFMA.FTZ R11, R49, R54.reuse, -R48 ;  /* 0x00000036310b7223 */ /* 0x080fe20000010830 */
[----:B------:R-:W-:Y:S01]  /*58d0*/  FFMA.FTZ R48, R13, R54, R58 ;  /* 0x000000360d307223 */ /* 0x000fe2000001003a */
[----:B------:R-:W-:Y:S01]  /*58e0*/  FFMA.FTZ R13, R56, R15, -R51 ;  /* 0x0000000f380d7223 */ /* 0x000fe20000010833 */
[----:B------:R-:W-:-:S02]  /*58f0*/  HADD2.F32 R49, -RZ, R142.H0_H0 ;  /* 0x2000008eff317230 */ /* 0x000fc40000004100 */
[----:B------:R-:W-:Y:S01]  /*5900*/  FFMA.FTZ R50, R50, R15, R55 ;  /* 0x0000000f32327223 */ /* 0x000fe20000010037 */
[--C-:B------:R-:W-:Y:S01]  /*5910*/  HADD2.F32 R54, -RZ, R12.reuse.H1_H1 ;  /* 0x3000000cff367230 */ /* 0x100fe20000004100 */
[----:B------:R-:W-:Y:S01]  /*5920*/  F2FP.F16.F32.PACK_AB R11, R48, R11 ;  /* 0x0000000b300b723e */ /* 0x000fe200000000ff */
[----:B------:R-:W-:Y:S02]  /*5930*/  HADD2.F32 R56, -RZ, R12.H0_H0 ;  /* 0x2000000cff387230 */ /* 0x000fe40000004100 */
[----:B------:R-:W-:Y:S02]  /*5940*/  HADD2.F32 R51, -RZ, R142.H1_H1 ;  /* 0x3000008eff337230 */ /* 0x000fe40000004100 */
[-C--:B------:R-:W-:Y:S01]  /*5950*/  FMUL.FTZ R55, R54, R49.reuse ;  /* 0x0000003136377220 */ /* 0x080fe20000410000 */
[----:B------:R-:W-:Y:S02]  /*5960*/  HADD2.F32 R12, -RZ, R14.H1_H1 ;  /* 0x3000000eff0c7230 */ /* 0x000fe40000004100 */
[----:B------:R-:W-:Y:S01]  /*5970*/  FMUL.FTZ R49, R56, R49 ;  /* 0x0000003138317220 */ /* 0x000fe20000410000 */
[----:B------:R-:W-:-:S02]  /*5980*/  HADD2.F32 R15, -RZ, R141.H0_H0 ;  /* 0x2000008dff0f7230 */ /* 0x000fc40000004100 */
[----:B------:R-:W-:Y:S02]  /*5990*/  HADD2.F32 R14, -RZ, R14.H0_H0 ;  /* 0x2000000eff0e7230 */ /* 0x000fe40000004100 */
[----:B------:R-:W-:Y:S01]  /*59a0*/  FMUL.FTZ R57, R12, R51 ;  /* 0x000000330c397220 */ /* 0x000fe20000410000 */
[----:B------:R-:W-:Y:S02]  /*59b0*/  HADD2.F32 R141, -RZ, R141.H1_H1 ;  /* 0x3000008dff8d7230 */ /* 0x000fe40000004100 */
[-C--:B------:R-:W-:Y:S01]  /*59c0*/  FFMA.FTZ R55, R56, R15.reuse, -R55 ;  /* 0x0000000f38377223 */ /* 0x080fe20000010837 */
[----:B------:R-:W-:Y:S01]  /*59d0*/  FFMA.FTZ R54, R54, R15, R49 ;  /* 0x0000000f36367223 */ /* 0x000fe20000010031 */
[----:B------:R-:W-:Y:S01]  /*59e0*/  FMUL.FTZ R51, R14, R51 ;  /* 0x000000330e337220 */ /* 0x000fe20000410000 */
[----:B------:R-:W-:Y:S01]  /*59f0*/  F2FP.F16.F32.PACK_AB R15, R50, R13 ;  /* 0x0000000d320f723e */ /* 0x000fe200000000ff */
[----:B------:R-:W-:Y:S01]  /*5a00*/  FFMA.FTZ R57, R14, R141, -R57 ;  /* 0x0000008d0e397223 */ /* 0x000fe20000010839 */
[----:B------:R-:W-:-:S02]  /*5a10*/  IMAD.MOV.U32 R13, RZ, RZ, R11 ;  /* 0x000000ffff0d7224 */ /* 0x000fc400078e000b */
[----:B------:R-:W-:Y:S01]  /*5a20*/  FFMA.FTZ R12, R12, R141, R51 ;  /* 0x0000008d0c0c7223 */ /* 0x000fe20000010033 */
[----:B------:R-:W-:-:S04]  /*5a30*/  F2FP.F16.F32.PACK_AB R54, R54, R55 ;  /* 0x000000373636723e */ /* 0x000fc800000000ff */
[----:B------:R-:W-:Y:S01]  /*5a40*/  F2FP.F16.F32.PACK_AB R14, R12, R57 ;  /* 0x000000390c0e723e */ /* 0x000fe200000000ff */
[----:B------:R-:W-:-:S07]  /*5a50*/  IMAD.MOV.U32 R12, RZ, RZ, R54 ;  /* 0x000000ffff0c7224 */ /* 0x000fce00078e0036 */
.L_x_1611:
[----:B------:R-:W-:Y:S05]  /*5a60*/  BSYNC B2 ;  /* 0x0000000000027941 */ /* 0x000fea0003800000 */
.L_x_1610:
[----:B----4-:R0:W-:Y:S02]  /*5a70*/  ST.E.128 desc[UR60][R52.64], R12 ;  /* 0x0000000c34007985 */ /* 0x0101e4000c101d3c */
.L_x_1609:
[----:B------:R-:W-:Y:S05]  /*5a80*/  BSYNC B1 ;  /* 0x0000000000017941 */ /* 0x000fea0003800000 */
.L_x_1608:
        /* <DEDUP_REMOVED lines=11> */
[--C-:B------:R-:W-:Y:S02]  /*5b40*/  SHF.R.U64 R11, R46, 0x10, R47.reuse ;  /* 0x000000102e0b7819 */ /* 0x100fe4000000122f */
[----:B------:R-:W-:Y:S02]  /*5b50*/  SHF.R.U32.HI R52, RZ, 0x10, R47 ;  /* 0x00000010ff347819 */ /* 0x000fe4000001162f */
[--C-:B------:R-:W-:Y:S01]  /*5b60*/  SHF.R.U64 R51, R44, 0x10, R45.reuse ;  /* 0x000000102c337819 */ /* 0x100fe2000000122d */
[----:B----4-:R-:W-:Y:S01]  /*5b70*/  IMAD.MOV.U32 R44, RZ, RZ, R12 ;  /* 0x000000ffff2c7224 */ /* 0x010fe200078e000c */
[----:B------:R-:W-:Y:S01]  /*5b80*/  SHF.R.U32.HI R50, RZ, 0x10, R45 ;  /* 0x00000010ff327819 */ /* 0x000fe2000001162d */
[----:B------:R-:W-:Y:S02]  /*5b90*/  HADD2.F32 R47, -RZ, R11.H0_H0 ;  /* 0x2000000bff2f7230 */ /* 0x000fe40000004100 */
[----:B------:R-:W-:Y:S02]  /*5ba0*/  HADD2.F32 R52, -RZ, R52.H0_H0 ;  /* 0x20000034ff347230 */ /* 0x000fe40000004100 */
[----:B------:R-:W-:-:S02]  /*5bb0*/  HADD2.F32 R12, -RZ, R13.H1_H1 ;  /* 0x3000000dff0c7230 */ /* 0x000fc40000004100 */
[----:B------:R-:W-:Y:S02]  /*5bc0*/  HADD2.F32 R11, -RZ, R13.H0_H0 ;  /* 0x2000000dff0b7230 */ /* 0x000fe40000004100 */
[--C-:B------:R-:W-:Y:S02]  /*5bd0*/  HADD2.F32 R45, -RZ, R15.reuse.H1_H1 ;  /* 0x3000000fff2d7230 */ /* 0x100fe40000004100 */
[-C--:B------:R-:W-:Y:S01]  /*5be0*/  FMUL.FTZ R54, R12, R47.reuse ;  /* 0x0000002f0c367220 */ /* 0x080fe20000410000 */
[----:B------:R-:W-:Y:S02]  /*5bf0*/  HADD2.F32 R13, -RZ, R15.H0_H0 ;  /* 0x2000000fff0d7230 */ /* 0x000fe40000004100 */
[----:B------:R-:W-:Y:S01]  /*5c00*/  FMUL.FTZ R47, R11, R47 ;  /* 0x0000002f0b2f7220 */ /* 0x000fe20000410000 */
[----:B------:R-:W-:Y:S02]  /*5c10*/  HADD2.F32 R46, -RZ, R51.H0_H0 ;  /* 0x20000033ff2e7230 */ /* 0x000fe40000004100 */
[----:B------:R-:W-:Y:S01]  /*5c20*/  FMUL.FTZ R56, R45, R52 ;  /* 0x000000342d387220 */ /* 0x000fe20000410000 */
[----:B------:R-:W-:-:S02]  /*5c30*/  HADD2.F32 R50, -RZ, R50.H0_H0 ;  /* 0x20000032ff327230 */ /* 0x000fc40000004100 */
[----:B------:R-:W-:Y:S01]  /*5c40*/  FMUL.FTZ R52, R13, R52 ;  /* 0x000000340d347220 */ /* 0x000fe20000410000 */
[--C-:B------:R-:W-:Y:S02]  /*5c50*/  HADD2.F32 R15, -RZ, R44.reuse.H1_H1 ;  /* 0x3000002cff0f7230 */ /* 0x100fe40000004100 */
[-C--:B------:R-:W-:Y:S01]  /*5c60*/  FFMA.FTZ R11, R11, R46.reuse, -R54 ;  /* 0x0000002e0b0b7223 */ /* 0x080fe20000010836 */
[----:B------:R-:W-:Y:S01]  /*5c70*/  FFMA.FTZ R12, R12, R46, R47 ;  /* 0x0000002e0c0c7223 */ /* 0x000fe2000001002f */
[-C--:B------:R-:W-:Y:S01]  /*5c80*/  FFMA.FTZ R54, R45, R50.reuse, R52 ;  /* 0x000000322d367223 */ /* 0x080fe20000010034 */
[----:B------:R-:W-:Y:S02]  /*5c90*/  HADD2.F32 R47, -RZ, R139.H1_H1 ;  /* 0x3000008bff2f7230 */ /* 0x000fe40000004100 */
[----:B------:R-:W-:Y:S01]  /*5ca0*/  FFMA.FTZ R13, R13, R50, -R56 ;  /* 0x000000320d0d7223 */ /* 0x000fe20000010838 */
[----:B------:R-:W-:Y:S01]  /*5cb0*/  HADD2.F32 R44, -RZ, R44.H0_H0 ;  /* 0x2000002cff2c7230 */ /* 0x000fe20000004100 */
[----:B------:R-:W-:Y:S01]  /*5cc0*/  F2FP.F16.F32.PACK_AB R11, R12, R11 ;  /* 0x0000000b0c0b723e */ /* 0x000fe200000000ff */
[----:B------:R-:W-:-:S02]  /*5cd0*/  HADD2.F32 R45, -RZ, R14.H1_H1 ;  /* 0x3000000eff2d7230 */ /* 0x000fc40000004100 */
[-C--:B------:R-:W-:Y:S01]  /*5ce0*/  FMUL.FTZ R51, R15, R47.reuse ;  /* 0x0000002f0f337220 */ /* 0x080fe20000410000 */
[----:B------:R-:W-:Y:S02]  /*5cf0*/  HADD2.F32 R139, -RZ, R139.H0_H0 ;  /* 0x2000008bff8b7230 */ /* 0x000fe40000004100 */
[----:B------:R-:W-:Y:S01]  /*5d00*/  FMUL.FTZ R50, R44, R47 ;  /* 0x0000002f2c327220 */ /* 0x000fe20000410000 */
[----:B------:R-:W-:Y:S02]  /*5d10*/  HADD2.F32 R14, -RZ, R14.H0_H0 ;  /* 0x2000000eff0e7230 */ /* 0x000fe40000004100 */
[--C-:B------:R-:W-:Y:S02]  /*5d20*/  HADD2.F32 R46, -RZ, R140.reuse.H1_H1 ;  /* 0x3000008cff2e7230 */ /* 0x100fe40000004100 */
[-C--:B------:R-:W-:Y:S01]  /*5d30*/  FMUL.FTZ R47, R45, R139.reuse ;  /* 0x0000008b2d2f7220 */ /* 0x080fe20000410000 */
[----:B------:R-:W-:Y:S02]  /*5d40*/  HADD2.F32 R140, -RZ, R140.H0_H0 ;  /* 0x2000008cff8c7230 */ /* 0x000fe40000004100 */
[----:B------:R-:W-:Y:S01]  /*5d50*/  FMUL.FTZ R52, R14, R139 ;  /* 0x0000008b0e347220 */ /* 0x000fe20000410000 */
[-C--:B------:R-:W-:Y:S01]  /*5d60*/  FFMA.FTZ R51, R44, R46.reuse, -R51 ;  /* 0x0000002e2c337223 */ /* 0x080fe20000010833 */
[----:B------:R-:W-:Y:S01]  /*5d70*/  FFMA.FTZ R50, R15, R46, R50 ;  /* 0x0000002e0f327223 */ /* 0x000fe20000010032 */
[-C--:B------:R-:W-:Y:S01]  /*5d80*/  FFMA.FTZ R47, R14, R140.reuse, -R47 ;  /* 0x0000008c0e2f7223 */ /* 0x080fe2000001082f */
[----:B------:R-:W-:Y:S01]  /*5d90*/  FFMA.FTZ R52, R45, R140, R52 ;  /* 0x0000008c2d347223 */ /* 0x000fe20000010034 */
[----:B------:R-:W-:Y:S01]  /*5da0*/  F2FP.F16.F32.PACK_AB R15, R54, R13 ;  /* 0x0000000d360f723e */ /* 0x000fe200000000ff */
[----:B------:R-:W-:Y:S01]  /*5db0*/  IMAD.MOV.U32 R13, RZ, RZ, R11 ;  /* 0x000000ffff0d7224 */ /* 0x000fe200078e000b */
[----:B------:R-:W-:-:S02]  /*5dc0*/  F2FP.F16.F32.PACK_AB R12, R50, R51 ;  /* 0x00000033320c723e */ /* 0x000fc400000000ff */
[----:B------:R-:W-:-:S07]  /*5dd0*/  F2FP.F16.F32.PACK_AB R14, R52, R47 ;  /* 0x0000002f340e723e */ /* 0x000fce00000000ff */
.L_x_1615:
[----:B------:R-:W-:Y:S05]  /*5de0*/  BSYNC B2 ;  /* 0x0000000000027941 */ /* 0x000fea0003800000 */
.L_x_1614:
[----:B----4-:R0:W-:Y:S02]  /*5df0*/  ST.E.128 desc[UR60][R48.64], R12 ;  /* 0x0000000c30007985 */ /* 0x0101e4000c101d3c */
.L_x_1613:
[----:B------:R-:W-:Y:S05]  /*5e00*/  BSYNC B1 ;  /* 0x0000000000017941 */ /* 0x000fea0003800000 */
.L_x_1612:
        /* <DEDUP_REMOVED lines=49> */
.L_x_1619:
[----:B------:R-:W-:Y:S05]  /*6120*/  BSYNC B2 ;  /* 0x0000000000027941 */ /* 0x000fea0003800000 */
.L_x_1618:
[----:B----4-:R0:W-:Y:S02]  /*6130*/  ST.E.128 desc[UR60][R44.64], R12 ;  /* 0x0000000c2c007985 */ /* 0x0101e4000c101d3c */
.L_x_1617:
[----:B------:R-:W-:Y:S05]  /*6140*/  BSYNC B1 ;  /* 0x0000000000017941 */ /* 0x000fea0003800000 */
.L_x_1616:
        /* <DEDUP_REMOVED lines=49> */
.L_x_1623:
[----:B------:R-:W-:Y:S05]  /*6460*/  BSYNC B2 ;  /* 0x0000000000027941 */ /* 0x000fea0003800000 */
.L_x_1622:
[----:B----4-:R0:W-:Y:S02]  /*6470*/  ST.E.128 desc[UR60][R40.64], R12 ;  /* 0x0000000c28007985 */ /* 0x0101e4000c101d3c */
.L_x_1621:
[----:B------:R-:W-:Y:S05]  /*6480*/  BSYNC B1 ;  /* 0x0000000000017941 */ /* 0x000fea0003800000 */
.L_x_1620:
        /* <DEDUP_REMOVED lines=48> */
.L_x_1625:
[----:B------:R-:W-:Y:S05]  /*6790*/  BSYNC B1 ;  /* 0x0000000000017941 */ /* 0x000fea0003800000 */
.L_x_1624:
[----:B----4-:R0:W-:Y:S01]  /*67a0*/  ST.E.128 desc[UR60][R36.64], R12 ;  /* 0x0000000c24007985 */ /* 0x0101e2000c101d3c */
[----:B------:R-:W-:Y:S05]  /*67b0*/  BRA `(.L_x_1603) ;  /* 0x00000040006c7947 */ /* 0x000fea0003800000 */
.L_x_1569:
        /* <DEDUP_REMOVED lines=22> */
[----:B------:R-:W-:Y:S02]  /*6920*/  LEA R56, P2, R32, UR4, 0x1 ;  /* 0x0000000420387c11 */ /* 0x000fe4000f8408ff */
[----:B------:R-:W-:-:S02]  /*6930*/  CS2R R52, SRZ ;  /* 0x0000000000347805 */ /* 0x000fc4000001ff00 */
        /* <DEDUP_REMOVED lines=23> */
.L_x_1627:
[----:B------:R-:W-:Y:S05]  /*6ab0*/  BSYNC B1 ;  /* 0x0000000000017941 */ /* 0x000fea0003800000 */
.L_x_1626:
        /* <DEDUP_REMOVED lines=12> */
[----:B------:R-:W-:-:S02]  /*6b80*/  CS2R R78, SRZ ;  /* 0x00000000004e7805 */ /* 0x000fc4000001ff00 */
[----:B-----5:R-:W-:Y:S02]  /*6b90*/  MOV R81, R34 ;  /* 0x0000002200517202 */ /* 0x020fe40000000f00 */
[----:B------:R-:W-:Y:S01]  /*6ba0*/  CS2R R76, SRZ ;  /* 0x00000000004c7805 */ /* 0x000fe2000001ff00 */
[----:B------:R-:W-:Y:S06]  /*6bb0*/  @P4 BRA `(.L_x_1629) ;  /* 0x00000000007c4947 */ /* 0x000fec0003800000 */
        /* <DEDUP_REMOVED lines=31> */
.L_x_1629:
[----:B------:R-:W-:Y:S05]  /*6db0*/  BSYNC B1 ;  /* 0x0000000000017941 */ /* 0x000fea0003800000 */
.L_x_1628:
[----:B------:R-:W2:Y:S01]  /*6dc0*/  LDL R11, [R1+0x3c] ;  /* 0x00003c00010b7983 */ /* 0x000ea20000100800 */
[----:B0-----:R-:W-:Y:S02]  /*6dd0*/  IMAD.MOV.U32 R12, RZ, RZ, R32 ;  /* 0x000000ffff0c7224 */ /* 0x001fe400078e0020 */
[----:B------:R-:W-:Y:S02]  /*6de0*/  IMAD.MOV.U32 R13, RZ, RZ, R33 ;  /* 0x000000ffff0d7224 */ /* 0x000fe400078e0021 */
        /* <DEDUP_REMOVED lines=10> */
[----:B------:R-:W-:-:S04]  /*6e90*/  PRMT R147, R14, 0x7610, R147 ;  /* 0x000076100e937816 */ /* 0x000fc80000000093 */
[----:B------:R-:W-:Y:S02]  /*6ea0*/  PRMT R165, R12, 0x5410, R13 ;  /* 0x000054100ca57816 */ /* 0x000fe4000000000d */
[----:B------:R-:W-:Y:S02]  /*6eb0*/  MOV R12, R46 ;  /* 0x0000002e000c7202 */ /* 0x000fe40000000f00 */
[----:B--2---:R-:W-:Y:S01]  /*6ec0*/  R2UR UR4, R11 ;  /* 0x000000000b0472ca */ /* 0x004fe200000e0000 */
[----:B------:R-:W-:-:S05]  /*6ed0*/  IMAD.MOV.U32 R11, RZ, RZ, R35 ;  /* 0x000000ffff0b7224 */ /* 0x000fca00078e0023 */
[----:B------:R-:W-:Y:S01]  /*6ee0*/  PRMT R157, R81, 0x5410, R11 ;  /* 0x00005410519d7816 */ /* 0x000fe2000000000b */
[----:B------:R-:W-:-:S05]  /*6ef0*/  IMAD.MOV.U32 R11, RZ, RZ, R37 ;  /* 0x000000ffff0b7224 */ /* 0x000fca00078e0025 */
[----:B------:R-:W-:Y:S01]  /*6f00*/  PRMT R164, R11, 0x7610, R164 ;  /* 0x000076100ba47816 */ /* 0x000fe200000000a4 */
[----:B------:R-:W-:Y:S01]  /*6f10*/  IMAD.MOV.U32 R11, RZ, RZ, R42 ;  /* 0x000000ffff0b7224 */ /* 0x000fe200078e002a */
[----:B------:R-:W-:-:S04]  /*6f20*/  UISETP.NE.AND UP0, UPT, UR4, 0x3, UPT ;  /* 0x000000030400788c */ /* 0x000fc8000bf05270 */
[----:B------:R-:W-:Y:S01]  /*6f30*/  PRMT R164, R164, 0x5410, R11 ;  /* 0x00005410a4a47816 */ /* 0x000fe2000000000b */
[----:B------:R-:W-:Y:S01]  /*6f40*/  IMAD.MOV.U32 R11, RZ, RZ, R47 ;  /* 0x000000ffff0b7224 */ /* 0x000fe200078e002f */
[----:B------:R-:W-:-:S04]  /*6f50*/  PLOP3.LUT P2, PT, PT, PT, UP0, 0x80, 0x0 ;  /* 0x000000000000781c */ /* 0x000fc80003f4f008 */
[----:B------:R-:W-:Y:S01]  /*6f60*/  PRMT R159, R12, 0x5410, R11 ;  /* 0x000054100c9f7816 */ /* 0x000fe2000000000b */
[----:B------:R-:W-:Y:S02]  /*6f70*/  IMAD.MOV.U32 R12, RZ, RZ, R44 ;  /* 0x000000ffff0c7224 */ /* 0x000fe400078e002c */
[----:B------:R-:W-:-:S05]  /*6f80*/  IMAD.MOV.U32 R11, RZ, RZ, R45 ;  /* 0x000000ffff0b7224 */ /* 0x000fca00078e002d */
[----:B------:R-:W-:Y:S01]  /*6f90*/  PRMT R160, R12, 0x5410, R11 ;  /* 0x000054100ca07816 */ /* 0x000fe2000000000b */
[----:B------:R-:W-:Y:S02]  /*6fa0*/  IMAD.MOV.U32 R11, RZ, RZ, R51 ;  /* 0x000000ffff0b7224 */ /* 0x000fe400078e0033 */
[----:B------:R-:W-:-:S03]  /*6fb0*/  IMAD.MOV.U32 R12, RZ, RZ, R50 ;  /* 0x000000ffff0c7224 */ /* 0x000fc600078e0032 */
[----:B------:R-:W-:Y:S01]  /*6fc0*/  PRMT R163, R163, 0x5410, R11 ;  /* 0x00005410a3a37816 */ /* 0x000fe2000000000b */
[----:B------:R-:W-:Y:S01]  /*6fd0*/  IMAD.MOV.U32 R11, RZ, RZ, R49 ;  /* 0x000000ffff0b7224 */ /* 0x000fe200078e0031 */
[----:B------:R-:W-:Y:S02]  /*6fe0*/  PRMT R161, R161, 0x5410, R12 ;  /* 0x00005410a1a17816 */ /* 0x000fe4000000000c */
[----:B------:R-:W-:Y:S02]  /*6ff0*/  MOV R12, R48 ;  /* 0x00000030000c7202 */ /* 0x000fe40000000f00 */
[----:B------:R-:W-:Y:S01]  /*7000*/  PRMT R166, R11, 0x7610, R166 ;  /* 0x000076100ba67816 */ /* 0x000fe200000000a6 */
[----:B------:R-:W-:Y:S01]  /*7010*/  IMAD.MOV.U32 R11, RZ, RZ, R54 ;  /* 0x000000ffff0b7224 */ /* 0x000fe200078e0036 */
[----:B------:R-:W-:Y:S01]  /*7020*/  PRMT R162, R162, 0x5410, R12 ;  /* 0x00005410a2a27816 */ /* 0x000fe2000000000c */
[----:B------:R-:W-:-:S03]  /*7030*/  IMAD.MOV.U32 R12, RZ, RZ, R55 ;  /* 0x000000ffff0c7224 */ /* 0x000fc600078e0037 */
[----:B------:R-:W-:Y:S01]  /*7040*/  PRMT R166, R166, 0x5410, R11 ;  /* 0x00005410a6a67816 */ /* 0x000fe2000000000b */
[----:B------:R-:W-:Y:S01]  /*7050*/  IMAD.MOV.U32 R11, RZ, RZ, R52 ;  /* 0x000000ffff0b7224 */ /* 0x000fe200078e0034 */
[----:B------:R-:W-:Y:S01]  /*7060*/  PRMT R167, R12, 0x7610, R167 ;  /* 0x000076100ca77816 */ /* 0x000fe200000000a7 */
[----:B------:R-:W-:-:S03]  /*7070*/  IMAD.MOV.U32 R12, RZ, RZ, R53 ;  /* 0x000000ffff0c7224 */ /* 0x000fc600078e0035 */
[----:B------:R-:W-:Y:S01]  /*7080*/  PRMT R167, R167, 0x5410, R11 ;  /* 0x00005410a7a77816 */ /* 0x000fe2000000000b */
[----:B-----5:R-:W-:Y:S01]  /*7090*/  IMAD.MOV.U32 R11, RZ, RZ, R59 ;  /* 0x000000ffff0b7224 */ /* 0x020fe200078e003b */
[----:B------:R-:W-:Y:S02]  /*70a0*/  PRMT R146, R12, 0x7610, R146 ;  /* 0x000076100c927816 */ /* 0x000fe40000000092 */
        /* <DEDUP_REMOVED lines=38> */
[----:B------:R-:W-:Y:S06]  /*7310*/  @!P2 BRA `(.L_x_1630) ;  /* 0x000000000004a947 */ /* 0x000fec0003800000 */
[----:B------:R-:W-:Y:S01]  /*7320*/  BPT.TRAP 0x1 ;  /* 0x000000040000795c */ /* 0x000fe20000300000 */
.L_x_1630:
[----:B------:R-:W-:Y:S01]  /*7330*/  LEA R87, R17, R2, 0x3 ;  /* 0x0000000211577211 */ /* 0x000fe200078e18ff */
[----:B------:R-:W-:Y:S01]  /*7340*/  BSSY B1, `(.L_x_1631) ;  /* 0x0000004000017945 */ /* 0x000fe20003800000 */
[----:B------:R-:W-:-:S04]  /*7350*/  SHF.L.U32 R88, R220, 0x1f, RZ ;  /* 0x0000001fdc587819 */ /* 0x000fc800000006ff */
[----:B------:R-:W0:Y:S02]  /*7360*/  SYNCS.PHASECHK.TRANS64.TRYWAIT P5, [R87+URZ+0x30890], R88 ;  /* 0x03089058570075a7 */ /* 0x000e2400080a017f */
[----:B0-----:R-:W-:Y:S05]  /*7370*/  @!P5 BRA `(.L_x_1632) ;  /* 0x000002700018d947 */ /* 0x001fea0003800000 */
.L_x_2010:
[----:B------:R-:W-:Y:S05]  /*7380*/  BSYNC B1 ;  /* 0x0000000000017941 */ /* 0x000fea0003800000 */
.L_x_1631:
[----:B------:R-:W1:Y:S01]  /*7390*/  LDC R128, c[0x0][0x2f4] ;  /* 0x0000bd00ff807b82 */ /* 0x000e620000000800 */
[----:B------:R-:W-:Y:S01]  /*73a0*/  UMOV UR4, 0xffffffff ;  /* 0xffffffff00047882 */ /* 0x000fe20000000000 */
[----:B-1----:R-:W-:Y:S02]  /*73b0*/  IMAD.IADD R132, R128, 0x1, -R119 ;  /* 0x0000000180847824 */ /* 0x002fe400078e0a77 */
[----:B------:R-:W-:Y:S05]  /*73c0*/  BRA.DIV UR4, `(.L_x_1633) ;  /* 0x0000027204187947 */ /* 0x000fea000b800000 */
[----:B------:R1:W2:Y:S04]  /*73d0*/  SHFL.IDX PT, R115, R116, RZ, 0x1c1f ;  /* 0x001c1fff74737589 */ /* 0x0002a800000e0000 */
[----:B------:R1:W3:Y:S02]  /*73e0*/  SHFL.IDX PT, R11, R117, RZ, 0x1c1f ;  /* 0x001c1fff750b7589 */ /* 0x0002e400000e0000 */
.L_x_2014:
[----:B------:R-:W-:Y:S04]  /*73f0*/  BSSY B1, `(.L_x_1634) ;  /* 0x0000173000017945 */ /* 0x000fe80003800000 */
[----:B------:R-:W-:Y:S05]  /*7400*/  @P3 BRA `(.L_x_1635) ;  /* 0x0000001400c43947 */ /* 0x000fea0003800000 */
[----:B------:R-:W-:Y:S01]  /*7410*/  ISETP.NE.AND P3, PT, R9, RZ, PT ;  /* 0x000000ff0900720c */ /* 0x000fe20003f65270 */
[----:B------:R-:W-:Y:S01]  /*7420*/  BSSY B2, `(.L_x_1636) ;  /* 0x000007a000027945 */ /* 0x000fe20003800000 */
[----:B---3--:R-:W-:-:S11]  /*7430*/  IMAD.MOV.U32 R114, RZ, RZ, R11 ;  /* 0x000000ffff727224 */ /* 0x008fd600078e000b */
[----:B------:R-:W-:Y:S05]  /*7440*/  @!P3 BRA `(.L_x_1637) ;  /* 0x0000000400dcb947 */ /* 0x000fea0003800000 */
[----:B------:R-:W3:Y:S01]  /*7450*/  LDL R15, [R1+0x30] ;  /* 0x00003000010f7983 */ /* 0x000ee20000100800 */
[----:B------:R-:W-:Y:S01]  /*7460*/  SEL R12, R119, R132, !P0 ;  /* 0x00000084770c7207 */ /* 0x000fe20004000000 */
[----:B------:R-:W-:Y:S01]  /*7470*/  BSSY B3, `(.L_x_1638) ;  /* 0x000006e000037945 */ /* 0x000fe20003800000 */
[----:B------:R-:W-:Y:S02]  /*7480*/  SHF.R.U32.HI R14, RZ, 0x3, R229 ;  /* 0x00000003ff0e7819 */ /* 0x000fe400000116e5 */
        /* <DEDUP_REMOVED lines=8> */
[----:B------:R-:W-:-:S04]  /*7510*/  LOP3.LUT R12, R229, 0x38, R139, 0xf8, !PT ;  /* 0x00000038e50c7812 */ /* 0x000fc800078ef88b */
[----:B------:R-:W-:Y:S01]  /*7520*/  LOP3.LUT R12, R12, R14, RZ, 0x3c, !PT ;  /* 0x0000000e0c0c7212 */ /* 0x000fe200078e3cff */
[----:B---3--:R-:W-:-:S04]  /*7530*/  IMAD R13, R13, 0x1800, R15 ;  /* 0x000018000d0d7824 */ /* 0x008fc800078e020f */
        /* <DEDUP_REMOVED lines=12> */
[----:B------:R-:W-:Y:S01]  /*7600*/  HADD2.F32 R146, -RZ, R146.H0_H0 ;  /* 0x20000092ff927230 */ /* 0x000fe20000004100 */
[----:B------:R-:W-:Y:S01]  /*7610*/  SHF.R.U64 R42, R42, 0x10, R43 ;  /* 0x000000102a2a7819 */ /* 0x000fe2000000122b */
[----:B------:R-:W-:Y:S01]  /*7620*/  HADD2.F32 R13, -RZ, R145.H0_H0 ;  /* 0x20000091ff0d7230 */ /* 0x000fe20000004100 */
[----:B------:R-:W-:Y:S01]  /*7630*/  SHF.R.U64 R54, R54, 0x10, R55 ;  /* 0x0000001036367819 */ /* 0x000fe20000001237 */
[----:B------:R-:W-:Y:S01]  /*7640*/  HADD2.F32 R148, -RZ, R140.H0_H0 ;  /* 0x2000008cff947230 */ /* 0x000fe20000004100 */
[----:B------:R-:W-:Y:S01]  /*7650*/  SHF.R.U32.HI R43, RZ, 0x10, R43 ;  /* 0x00000010ff2b7819 */ /* 0x000fe2000001162b */
[----:B------:R-:W-:-:S02]  /*7660*/  HADD2.F32 R147, -RZ, R147.H0_H0 ;  /* 0x20000093ff937230 */ /* 0x000fc40000004100 */
[CC--:B------:R-:W-:Y:S01]  /*7670*/  FMUL.FTZ R81, R13.reuse, R146.reuse ;  /* 0x000000920d517220 */ /* 0x0c0fe20000410000 */
[----:B------:R-:W-:Y:S02]  /*7680*/  HADD2.F32 R145, -RZ, R145.H1_H1 ;  /* 0x30000091ff917230 */ /* 0x000fe40000004100 */
        /* <DEDUP_REMOVED lines=12> */
[CC--:B------:R-:W-:Y:S01]  /*7750*/  FMUL.FTZ R140, R145.reuse, R146.reuse ;  /* 0x00000092918c7220 */ /* 0x0c0fe20000410000 */
[C---:B------:R-:W-:Y:S01]  /*7760*/  FMUL.FTZ R146, R52.reuse, R146 ;  /* 0x0000009234927220 */ /* 0x040fe20000410000 */
[----:B------:R-:W-:Y:S02]  /*7770*/  HADD2.F32 R40, -RZ, R40.H0_H0 ;  /* 0x20000028ff287230 */ /* 0x000fe40000004100 */
[-C--:B------:R-:W-:Y:S01]  /*7780*/  FFMA.FTZ R52, R52, R41.reuse, -R140 ;  /* 0x0000002934347223 */ /* 0x080fe2000001088c */
[----:B------:R-:W-:Y:S01]  /*7790*/  FFMA.FTZ R41, R145, R41, R146 ;  /* 0x0000002991297223 */ /* 0x000fe20000010092 */
[----:B------:R-:W-:-:S02]  /*77a0*/  HADD2.F32 R145, -RZ, R83.H0_H0 ;  /* 0x20000053ff917230 */ /* 0x000fc40000004100 */
[----:B------:R-:W-:Y:S01]  /*77b0*/  HADD2.F32 R146, -RZ, R165.H0_H0 ;  /* 0x200000a5ff927230 */ /* 0x000fe20000004100 */
[----:B------:R-:W-:Y:S01]  /*77c0*/  F2FP.F16.F32.PACK_AB R52, R52, R81 ;  /* 0x000000513434723e */ /* 0x000fe200000000ff */
[----:B------:R-:W-:Y:S02]  /*77d0*/  HADD2.F32 R54, -RZ, R54.H0_H0 ;  /* 0x20000036ff367230 */ /* 0x000fe40000004100 */
[-C--:B------:R-:W-:Y:S01]  /*77e0*/  FMUL.FTZ R140, R145, R147.reuse ;  /* 0x00000093918c7220 */ /* 0x080fe20000410000 */
[C---:B------:R-:W-:Y:S01]  /*77f0*/  FMUL.FTZ R147, R148.reuse, R147 ;  /* 0x0000009394937220 */ /* 0x040fe20000410000 */
[----:B------:R-:W-:Y:S01]  /*7800*/  HADD2.F32 R42, -RZ, R42.H0_H0 ;  /* 0x2000002aff2a7230 */ /* 0x000fe20000004100 */
[----:B------:R-:W-:Y:S01]  /*7810*/  F2FP.F16.F32.PACK_AB R41, R41, R13 ;  /* 0x0000000d2929723e */ /* 0x000fe200000000ff */
[-C--:B------:R-:W-:Y:S01]  /*7820*/  FFMA.FTZ R140, R148, R146.reuse, -R140 ;  /* 0x00000092948c7223 */ /* 0x080fe2000001088c */
[----:B------:R-:W-:Y:S01]  /*7830*/  FFMA.FTZ R145, R145, R146, R147 ;  /* 0x0000009291917223 */ /* 0x000fe20000010093 */
[----:B------:R-:W-:Y:S01]  /*7840*/  SHF.R.U32.HI R146, RZ, 0x10, R55 ;  /* 0x00000010ff927819 */ /* 0x000fe20000011637 */
[----:B------:R-:W-:-:S02]  /*7850*/  HADD2.F32 R55, -RZ, R83.H1_H1 ;  /* 0x30000053ff377230 */ /* 0x000fc40000004100 */
[----:B------:R-:W-:Y:S02]  /*7860*/  HADD2.F32 R148, -RZ, R167.H1_H1 ;  /* 0x300000a7ff947230 */ /* 0x000fe40000004100 */
[----:B------:R-:W-:Y:S02]  /*7870*/  HADD2.F32 R83, -RZ, R146.H0_H0 ;  /* 0x20000092ff537230 */ /* 0x000fe40000004100 */
[----:B------:R-:W-:Y:S02]  /*7880*/  HADD2.F32 R146, -RZ, R43.H0_H0 ;  /* 0x2000002bff927230 */ /* 0x000fe40000004100 */
[----:B------:R-:W-:Y:S02]  /*7890*/  IMAD.MOV.U32 R13, RZ, RZ, R52 ;  /* 0x000000ffff0d7224 */ /* 0x000fe400078e0034 */
[----:B------:R-:W-:Y:S01]  /*78a0*/  FMUL.FTZ R43, R55, R83 ;  /* 0x00000053372b7220 */ /* 0x000fe20000410000 */
[----:B------:R-:W-:-:S03]  /*78b0*/  IMAD.MOV.U32 R81, RZ, RZ, R41 ;  /* 0x000000ffff517224 */ /* 0x000fc600078e0029 */
[C---:B------:R-:W-:Y:S01]  /*78c0*/  FFMA.FTZ R43, R15.reuse, R146, -R43 ;  /* 0x000000920f2b7223 */ /* 0x040fe2000001082b */
[----:B------:R-:W-:Y:S01]  /*78d0*/  FMUL.FTZ R15, R15, R83 ;  /* 0x000000530f0f7220 */ /* 0x000fe20000410000 */
[----:B------:R-:W-:-:S03]  /*78e0*/  HADD2.F32 R83, -RZ, R165.H1_H1 ;  /* 0x300000a5ff537230 */ /* 0x000fc60000004100 */
        /* <DEDUP_REMOVED lines=20> */
[----:B------:R-:W-:-:S02]  /*7a30*/  HADD2.F32 R55, -RZ, R164.H1_H1 ;  /* 0x300000a4ff377230 */ /* 0x000fc40000004100 */
[CC--:B------:R-:W-:Y:S01]  /*7a40*/  FMUL.FTZ R83, R53.reuse, R146.reuse ;  /* 0x0000009235537220 */ /* 0x0c0fe20000410000 */
[----:B------:R-:W-:Y:S02]  /*7a50*/  HADD2.F32 R82, -RZ, R82.H1_H1 ;  /* 0x30000052ff527230 */ /* 0x000fe40000004100 */
[C---:B------:R-:W-:Y:S01]  /*7a60*/  FMUL.FTZ R146, R80.reuse, R146 ;  /* 0x0000009250927220 */ /* 0x040fe20000410000 */
[----:B------:R-:W-:Y:S02]  /*7a70*/  HADD2.F32 R14, -RZ, R14.H1_H1 ;  /* 0x3000000eff0e7230 */ /* 0x000fe40000004100 */
[-C--:B------:R-:W-:Y:S01]  /*7a80*/  FFMA.FTZ R83, R80, R55.reuse, -R83 ;  /* 0x0000003750537223 */ /* 0x080fe20000010853 */
[----:B------:R-:W-:Y:S01]  /*7a90*/  F2FP.F16.F32.PACK_AB R40, R40, R148 ;  /* 0x000000942828723e */ /* 0x000fe200000000ff */
[----:B------:R-:W-:Y:S01]  /*7aa0*/  FFMA.FTZ R146, R53, R55, R146 ;  /* 0x0000003735927223 */ /* 0x000fe20000010092 */
[-C--:B------:R-:W-:Y:S01]  /*7ab0*/  FMUL.FTZ R53, R82, R54.reuse ;  /* 0x0000003652357220 */ /* 0x080fe20000410000 */
[----:B------:R-:W-:-:S02]  /*7ac0*/  FMUL.FTZ R54, R14, R54 ;  /* 0x000000360e367220 */ /* 0x000fc40000410000 */
[----:B------:R-:W-:Y:S02]  /*7ad0*/  IMAD.MOV.U32 R80, RZ, RZ, R40 ;  /* 0x000000ffff507224 */ /* 0x000fe400078e0028 */
[-C--:B------:R-:W-:Y:S01]  /*7ae0*/  FFMA.FTZ R53, R14, R42.reuse, -R53 ;  /* 0x0000002a0e357223 */ /* 0x080fe20000010835 */
[----:B------:R-:W-:-:S04]  /*7af0*/  FFMA.FTZ R54, R82, R42, R54 ;  /* 0x0000002a52367223 */ /* 0x000fc80000010036 */
[----:B------:R-:W-:Y:S01]  /*7b00*/  F2FP.F16.F32.PACK_AB R53, R53, R83 ;  /* 0x000000533535723e */ /* 0x000fe200000000ff */
[----:B------:R-:W-:Y:S01]  /*7b10*/  IMAD.MOV.U32 R83, RZ, RZ, R145 ;  /* 0x000000ffff537224 */ /* 0x000fe200078e0091 */
[----:B------:R-:W-:Y:S02]  /*7b20*/  F2FP.F16.F32.PACK_AB R54, R54, R146 ;  /* 0x000000923636723e */ /* 0x000fe400000000ff */
[----:B------:R-:W-:-:S03]  /*7b30*/  MOV R14, R53 ;  /* 0x00000035000e7202 */ /* 0x000fc60000000f00 */
[----:B------:R-:W-:-:S07]  /*7b40*/  IMAD.MOV.U32 R82, RZ, RZ, R54 ;  /* 0x000000ffff527224 */ /* 0x000fce00078e0036 */
.L_x_1639:
[----:B------:R-:W-:Y:S05]  /*7b50*/  BSYNC B3 ;  /* 0x0000000000037941 */ /* 0x000fea0003800000 */
.L_x_1638:
[----:B------:R-:W-:-:S04]  /*7b60*/  LEA R40, P3, R6, R11, 0x1 ;  /* 0x0000000b06287211 */ /* 0x000fc800078608ff */
[----:B--2---:R-:W-:Y:S02]  /*7b70*/  LEA.HI.X R41, R6, R115, R108, 0x1, P3 ;  /* 0x0000007306297211 */ /* 0x004fe400018f0c6c */
[----:B------:R-:W-:-:S03]  /*7b80*/  ISETP.GE.AND P3, PT, R139, R128, PT ;  /* 0x000000808b00720c */ /* 0x000fc60003f66270 */
[----:B----4-:R2:W-:Y:S10]  /*7b90*/  ST.E.128 desc[UR60][R40.64], R12 ;  /* 0x0000000c28007985 */ /* 0x0105f4000c101d3c */
[----:B--2---:R-:W-:-:S05]  /*7ba0*/  @!P3 IMAD.WIDE R12, R139, 0x2, R114 ;  /* 0x000000028b0cb825 */ /* 0x004fca00078e0272 */
[----:B---3--:R3:W-:Y:S02]  /*7bb0*/  @!P3 ST.E.128 desc[UR60][R12.64], R80 ;  /* 0x000000500c00b985 */ /* 0x0087e4000c101d3c */
.L_x_1637:
[----:B------:R-:W-:Y:S05]  /*7bc0*/  BSYNC B2 ;  /* 0x0000000000027941 */ /* 0x000fea0003800000 */
.L_x_1636:
[----:B------:R-:W-:Y:S01]  /*7bd0*/  ISETP.NE.AND P3, PT, R10, RZ, PT ;  /* 0x000000ff0a00720c */ /* 0x000fe20003f65270 */
[----:B------:R-:W-:-:S12]  /*7be0*/  BSSY B2, `(.L_x_1640) ;  /* 0x0000079000027945 */ /* 0x000fd80003800000 */
[----:B------:R-:W-:Y:S05]  /*7bf0*/  @!P3 BRA `(.L_x_1641) ;  /* 0x0000000400dcb947 */ /* 0x000fea0003800000 */
[----:B------:R-:W4:Y:S01]  /*7c00*/  LDL R15, [R1+0x30] ;  /* 0x00003000010f7983 */ /* 0x000f220000100800 */
[----:B---3--:R-:W-:Y:S01]  /*7c10*/  SEL R12, R119, R132, !P1 ;  /* 0x00000084770c7207 */ /* 0x008fe20004800000 */
        /* <DEDUP_REMOVED lines=12> */
[----:B----4-:R-:W-:-:S04]  /*7ce0*/  IMAD R13, R13, 0x1800, R15 ;  /* 0x000018000d0d7824 */ /* 0x010fc800078e020f */
        /* <DEDUP_REMOVED lines=45> */
[----:B------:R-:W-:Y:S01]  /*7fc0*/  F2FP.F16.F32.PACK_AB R37, R37, R13 ;  /* 0x0000000d2525723e */ /* 0x000fe200000000ff */
[----:B------:R-:W-:Y:S02]  /*7fd0*/  IMAD.MOV.U32 R13, RZ, RZ, R41 ;  /* 0x000000ffff0d7224 */ /* 0x000fe400078e0029 */
[----:B------:R-:W-:Y:S01]  /*7fe0*/  FFMA.FTZ R55, R53, R54, R55 ;  /* 0x0000003635377223 */ /* 0x000fe20000010037 */
[----:B------:R-:W-:Y:S02]  /*7ff0*/  SHF.R.U32.HI R53, RZ, 0x10, R39 ;  /* 0x00000010ff357819 */ /* 0x000fe40000011627 */
[--C-:B------:R-:W-:Y:S02]  /*8000*/  SHF.R.U64 R39, R50, 0x10, R51.reuse ;  /* 0x0000001032277819 */ /* 0x100fe40000001233 */
[----:B------:R-:W-:Y:S01]  /*8010*/  SHF.R.U32.HI R50, RZ, 0x10, R51 ;  /* 0x00000010ff327819 */ /* 0x000fe20000011633 */
[----:B------:R-:W-:Y:S01]  /*8020*/  HADD2.F32 R53, -RZ, R53.H0_H0 ;  /* 0x20000035ff357230 */ /* 0x000fe20000004100 */
[----:B------:R-:W-:Y:S01]  /*8030*/  MOV R41, R37 ;  /* 0x0000002500297202 */ /* 0x000fe20000000f00 */
[----:B------:R-:W-:-:S02]  /*8040*/  HADD2.F32 R39, -RZ, R39.H0_H0 ;  /* 0x20000027ff277230 */ /* 0x000fc40000004100 */
        /* <DEDUP_REMOVED lines=35> */
[----:B------:R-:W-:-:S02]  /*8280*/  IMAD.MOV.U32 R43, RZ, RZ, R55 ;  /* 0x000000ffff2b7224 */ /* 0x000fc400078e0037 */
[-C--:B------:R-:W-:Y:S01]  /*8290*/  FFMA.FTZ R40, R14, R38.reuse, -R40 ;  /* 0x000000260e287223 */ /* 0x080fe20000010828 */
[----:B------:R-:W-:-:S04]  /*82a0*/  FFMA.FTZ R39, R42, R38, R39 ;  /* 0x000000262a277223 */ /* 0x000fc80000010027 */
[----:B------:R-:W-:Y:S01]  /*82b0*/  F2FP.F16.F32.PACK_AB R50, R40, R50 ;  /* 0x000000322832723e */ /* 0x000fe200000000ff */
[----:B------:R-:W-:Y:S01]  /*82c0*/  IMAD.MOV.U32 R40, RZ, RZ, R36 ;  /* 0x000000ffff287224 */ /* 0x000fe200078e0024 */
[----:B------:R-:W-:-:S03]  /*82d0*/  F2FP.F16.F32.PACK_AB R39, R39, R53 ;  /* 0x000000352727723e */ /* 0x000fc600000000ff */
[----:B------:R-:W-:Y:S02]  /*82e0*/  IMAD.MOV.U32 R14, RZ, RZ, R50 ;  /* 0x000000ffff0e7224 */ /* 0x000fe400078e0032 */
[----:B------:R-:W-:-:S07]  /*82f0*/  IMAD.MOV.U32 R42, RZ, RZ, R39 ;  /* 0x000000ffff2a7224 */ /* 0x000fce00078e0027 */
.L_x_1643:
[----:B------:R-:W-:Y:S05]  /*8300*/  BSYNC B3 ;  /* 0x0000000000037941 */ /* 0x000fea0003800000 */
.L_x_1642:
[----:B------:R-:W-:-:S04]  /*8310*/  LEA R36, P3, R7, R11, 0x1 ;  /* 0x0000000b07247211 */ /* 0x000fc800078608ff */
[----:B--2---:R-:W-:Y:S02]  /*8320*/  LEA.HI.X R37, R7, R115, R107, 0x1, P3 ;  /* 0x0000007307257211 */ /* 0x004fe400018f0c6b */
[----:B------:R-:W-:-:S03]  /*8330*/  ISETP.GE.AND P3, PT, R52, R128, PT ;  /* 0x000000803400720c */ /* 0x000fc60003f66270 */
[----:B----4-:R2:W-:Y:S10]  /*8340*/  ST.E.128 desc[UR60][R36.64], R12 ;  /* 0x0000000c24007985 */ /* 0x0105f4000c101d3c */
[----:B--2---:R-:W-:-:S05]  /*8350*/  @!P3 IMAD.WIDE R12, R52, 0x2, R114 ;  /* 0x00000002340cb825 */ /* 0x004fca00078e0272 */
[----:B---3--:R4:W-:Y:S02]  /*8360*/  @!P3 ST.E.128 desc[UR60][R12.64], R40 ;  /* 0x000000280c00b985 */ /* 0x0089e4000c101d3c */
.L_x_1641:
[----:B------:R-:W-:Y:S05]  /*8370*/  BSYNC B2 ;  /* 0x0000000000027941 */ /* 0x000fea0003800000 */
.L_x_1640:
[----:B------:R-:W-:-:S13]  /*8380*/  ISETP.NE.AND P3, PT, R20, RZ, PT ;  /* 0x000000ff1400720c */ /* 0x000fda0003f65270 */
[----:B------:R-:W-:Y:S05]  /*8390*/  @!P3 BRA `(.L_x_1635) ;  /* 0x0000000400e0b947 */ /* 0x000fea0003800000 */
[----:B------:R-:W5:Y:S01]  /*83a0*/  LDL R15, [R1+0x30] ;  /* 0x00003000010f7983 */ /* 0x000f620000100800 */
[----:B------:R-:W-:Y:S01]  /*83b0*/  LOP3.LUT P5, RZ, R16, 0x1, RZ, 0xc0, !PT ;  /* 0x0000000110ff7812 */ /* 0x000fe200078ac0ff */
[----:B------:R-:W-:Y:S01]  /*83c0*/  BSSY B2, `(.L_x_1644) ;  /* 0x0000071000027945 */ /* 0x000fe20003800000 */
[C---:B----4-:R-:W-:Y:S02]  /*83d0*/  LEA R40, P3, R8.reuse, R11, 0x1 ;  /* 0x0000000b08287211 */ /* 0x050fe400078608ff */
[----:B------:R-:W-:Y:S02]  /*83e0*/  SEL R11, R119, R132, !P5 ;  /* 0x00000084770b7207 */ /* 0x000fe40006800000 */
[----:B------:R-:W-:Y:S02]  /*83f0*/  SHF.R.U32.HI R14, RZ, 0x3, R229 ;  /* 0x00000003ff0e7819 */ /* 0x000fe400000116e5 */
[----:B---3--:R-:W-:Y:S02]  /*8400*/  SHF.R.S32.HI R12, RZ, 0x1f, R11 ;  /* 0x0000001fff0c7819 */ /* 0x008fe4000001140b */
[----:B--2---:R-:W-:-:S02]  /*8410*/  LEA.HI.X R41, R8, R115, R106, 0x1, P3 ;  /* 0x0000007308297211 */ /* 0x004fc400018f0c6a */
[----:B------:R-:W-:Y:S02]  /*8420*/  LEA.HI R11, R12, R11, RZ, 0x4 ;  /* 0x0000000b0c0b7211 */ /* 0x000fe400078f20ff */
[----:B------:R-:W-:Y:S02]  /*8430*/  ISETP.GE.AND P3, PT, R194, R118, PT ;  /* 0x00000076c200720c */ /* 0x000fe40003f66270 */
[----:B------:R-:W-:-:S04]  /*8440*/  LEA.HI.SX32 R11, R11, R110, 0x1c ;  /* 0x0000006e0b0b7211 */ /* 0x000fc800078fe2ff */
[----:B------:R-:W-:-:S04]  /*8450*/  SHF.R.S32.HI R13, RZ, 0x1f, R11 ;  /* 0x0000001fff0d7819 */ /* 0x000fc8000001140b */
[----:B------:R-:W-:Y:S01]  /*8460*/  LEA.HI R13, R13, R11, RZ, 0x3 ;  /* 0x0000000b0d0d7211 */ /* 0x000fe200078f18ff */
[----:B------:R-:W-:-:S03]  /*8470*/  IMAD.SHL.U32 R11, R11, 0x8, RZ ;  /* 0x000000080b0b7824 */ /* 0x000fc600078e00ff */
[----:B------:R-:W-:Y:S02]  /*8480*/  SHF.R.S32.HI R13, RZ, 0x3, R13 ;  /* 0x00000003ff0d7819 */ /* 0x000fe4000001140d */
[----:B------:R-:W-:-:S04]  /*8490*/  LOP3.LUT R12, R229, 0x38, R11, 0xf8, !PT ;  /* 0x00000038e50c7812 */ /* 0x000fc800078ef80b */
[----:B------:R-:W-:Y:S01]  /*84a0*/  LOP3.LUT R12, R12, R14, RZ, 0x3c, !PT ;  /* 0x0000000e0c0c7212 */ /* 0x000fe200078e3cff */
[----:B-----5:R-:W-:-:S05]  /*84b0*/  IMAD R13, R13, 0x1800, R15 ;  /* 0x000018000d0d7824 */ /* 0x020fca00078e020f */
[----:B------:R-:W-:-:S05]  /*84c0*/  IADD3 R12, R13, R12, RZ ;  /* 0x0000000c0d0c7210 */ /* 0x000fca0007ffe0ff */
[C---:B------:R-:W-:Y:S02]  /*84d0*/  IMAD R36, R17.reuse, 0x4800, R12 ;  /* 0x0000480011247824 */ /* 0x040fe400078e020c */
[----:B------:R-:W-:Y:S02]  /*84e0*/  IMAD R12, R17, 0x4800, R130 ;  /* 0x00004800110c7824 */ /* 0x000fe400078e0282 */
[--C-:B------:R-:W-:Y:S02]  /*84f0*/  IMAD R36, R36, 0x2, R2.reuse ;  /* 0x0000000224247824 */ /* 0x100fe400078e0202 */
[----:B------:R-:W-:-:S04]  /*8500*/  IMAD R12, R12, 0x2, R2 ;  /* 0x000000020c0c7824 */ /* 0x000fc800078e0202 */
[----:B------:R-:W2:Y:S04]  /*8510*/  LDS.128 R36, [R36+0x1e400] ;  /* 0x01e4000024247984 */ /* 0x000ea80000000c00 */
[----:B------:R-:W3:Y:S01]  /*8520*/  LDS.128 R12, [R12+0x1e400] ;  /* 0x01e400000c0c7984 */ /* 0x000ee20000000c00 */
[----:B------:R-:W-:Y:S05]  /*8530*/  @P3 BRA `(.L_x_1645) ;  /* 0x0000000400643947 */ /* 0x000fea0003800000 */
[----:B------:R-:W-:Y:S01]  /*8540*/  HADD2.F32 R43, -RZ, R160.H1_H1 ;  /* 0x300000a0ff2b7230 */ /* 0x000fe20000004100 */
[--C-:B------:R-:W-:Y:S01]  /*8550*/  SHF.R.U64 R32, R32, 0x10, R33.reuse ;  /* 0x0000001020207819 */ /* 0x100fe20000001221 */
[----:B--2---:R-:W-:Y:S01]  /*8560*/  HADD2.F32 R42, -RZ, R37.H0_H0 ;  /* 0x20000025ff2a7230 */ /* 0x004fe20000004100 */
[----:B------:R-:W-:Y:S01]  /*8570*/  SHF.R.U32.HI R33, RZ, 0x10, R33 ;  /* 0x00000010ff217819 */ /* 0x000fe20000011621 */
[----:B---3--:R-:W-:Y:S01]  /*8580*/  HADD2.F32 R49, -RZ, R13.H0_H0 ;  /* 0x2000000dff317230 */ /* 0x008fe20000004100 */
[----:B------:R-:W-:Y:S01]  /*8590*/  SHF.R.U64 R44, R44, 0x10, R45 ;  /* 0x000000102c2c7819 */ /* 0x000fe2000000122d */
[----:B------:R-:W-:Y:S02]  /*85a0*/  HADD2.F32 R48, -RZ, R158.H1_H1 ;  /* 0x3000009eff307230 */ /* 0x000fe40000004100 */
[-C--:B------:R-:W-:Y:S01]  /*85b0*/  FMUL.FTZ R50, R42, R43.reuse ;  /* 0x0000002b2a327220 */ /* 0x080fe20000410000 */
[----:B------:R-:W-:Y:S02]  /*85c0*/  HADD2.F32 R37, -RZ, R37.H1_H1 ;  /* 0x30000025ff257230 */ /* 0x000fe40000004100 */
[----:B------:R-:W-:Y:S01]  /*85d0*/  FMUL.FTZ R43, R49, R43 ;  /* 0x0000002b312b7220 */ /* 0x000fe20000410000 */
[----:B------:R-:W-:-:S02]  /*85e0*/  HADD2.F32 R13, -RZ, R13.H1_H1 ;  /* 0x3000000dff0d7230 */ /* 0x000fc40000004100 */
[-C--:B------:R-:W-:Y:S01]  /*85f0*/  FFMA.FTZ R50, R49, R48.reuse, -R50 ;  /* 0x0000003031327223 */ /* 0x080fe20000010832 */
[----:B------:R-:W-:Y:S02]  /*8600*/  HADD2.F32 R33, -RZ, R33.H0_H0 ;  /* 0x20000021ff217230 */ /* 0x000fe40000004100 */
[----:B------:R-:W-:Y:S01]  /*8610*/  FFMA.FTZ R42, R42, R48, R43 ;  /* 0x000000302a2a7223 */ /* 0x000fe2000001002b */
[----:B------:R-:W-:Y:S01]  /*8620*/  SHF.R.U32.HI R43, RZ, 0x10, R45 ;  /* 0x00000010ff2b7819 */ /* 0x000fe2000001162d */
[--C-:B------:R-:W-:Y:S01]  /*8630*/  HADD2.F32 R45, -RZ, R15.reuse.H0_H0 ;  /* 0x2000000fff2d7230 */ /* 0x100fe20000004100 */
[--C-:B------:R-:W-:Y:S01]  /*8640*/  SHF.R.U64 R34, R34, 0x10, R35.reuse ;  /* 0x0000001022227819 */ /* 0x100fe20000001223 */
[----:B------:R-:W-:Y:S01]  /*8650*/  HADD2.F32 R15, -RZ, R15.H1_H1 ;  /* 0x3000000fff0f7230 */ /* 0x000fe20000004100 */
[----:B------:R-:W-:Y:S01]  /*8660*/  SHF.R.U32.HI R35, RZ, 0x10, R35 ;  /* 0x00000010ff237819 */ /* 0x000fe20000011623 */
[----:B------:R-:W-:Y:S01]  /*8670*/  HADD2.F32 R43, -RZ, R43.H0_H0 ;  /* 0x2000002bff2b7230 */ /* 0x000fe20000004100 */
[----:B------:R-:W-:Y:S01]  /*8680*/  SHF.R.U64 R46, R46, 0x10, R47 ;  /* 0x000000102e2e7819 */ /* 0x000fe2000000122f */
[----:B------:R-:W-:-:S02]  /*8690*/  HADD2.F32 R160, -RZ, R160.H0_H0 ;  /* 0x200000a0ffa07230 */ /* 0x000fc40000004100 */
[----:B------:R-:W-:Y:S02]  /*86a0*/  HADD2.F32 R35, -RZ, R35.H0_H0 ;  /* 0x20000023ff237230 */ /* 0x000fe40000004100 */
[-C--:B------:R-:W-:Y:S01]  /*86b0*/  FMUL.FTZ R48, R37, R43.reuse ;  /* 0x0000002b25307220 */ /* 0x080fe20000410000 */
[C---:B------:R-:W-:Y:S01]  /*86c0*/  FMUL.FTZ R43, R13.reuse, R43 ;  /* 0x0000002b0d2b7220 */ /* 0x040fe20000410000 */
[----:B------:R-:W-:Y:S02]  /*86d0*/  HADD2.F32 R158, -RZ, R158.H0_H0 ;  /* 0x2000009eff9e7230 */ /* 0x000fe40000004100 */
[-C--:B------:R-:W-:Y:S01]  /*86e0*/  FFMA.FTZ R48, R13, R33.reuse, -R48 ;  /* 0x000000210d307223 */ /* 0x080fe20000010830 */
[----:B------:R-:W-:Y:S02]  /*86f0*/  IMAD.MOV.U32 R13, RZ, RZ, R39 ;  /* 0x000000ffff0d7224 */ /* 0x000fe400078e0027 */
[----:B------:R-:W-:Y:S01]  /*8700*/  FFMA.FTZ R43, R37, R33, R43 ;  /* 0x00000021252b7223 */ /* 0x000fe2000001002b */
[----:B------:R-:W-:-:S02]  /*8710*/  HADD2.F32 R33, -RZ, R159.H1_H1 ;  /* 0x3000009fff217230 */ /* 0x000fc40000004100 */
[----:B------:R-:W-:Y:S01]  /*8720*/  HADD2.F32 R39, -RZ, R157.H1_H1 ;  /* 0x3000009dff277230 */ /* 0x000fe20000004100 */
[----:B------:R-:W-:Y:S01]  /*8730*/  F2FP.F16.F32.PACK_AB R48, R48, R50 ;  /* 0x000000323030723e */ /* 0x000fe200000000ff */
[--C-:B------:R-:W-:Y:S01]  /*8740*/  HADD2.F32 R37, -RZ, R13.reuse.H0_H0 ;  /* 0x2000000dff257230 */ /* 0x100fe20000004100 */
[----:B------:R-:W-:Y:S01]  /*8750*/  F2FP.F16.F32.PACK_AB R42, R43, R42 ;  /* 0x0000002a2b2a723e */ /* 0x000fe200000000ff */
[----:B------:R-:W-:Y:S02]  /*8760*/  HADD2.F32 R13, -RZ, R13.H1_H1 ;  /* 0x3000000dff0d7230 */ /* 0x000fe40000004100 */
[----:B------:R-:W-:Y:S02]  /*8770*/  HADD2.F32 R44, -RZ, R44.H0_H0 ;  /* 0x2000002cff2c7230 */ /* 0x000fe40000004100 */
[-C--:B------:R-:W-:Y:S01]  /*8780*/  FMUL.FTZ R49, R37, R33.reuse ;  /* 0x0000002125317220 */ /* 0x080fe20000410000 */
[----:B------:R-:W-:Y:S01]  /*8790*/  FMUL.FTZ R33, R45, R33 ;  /* 0x000000212d217220 */ /* 0x000fe20000410000 */
[----:B------:R-:W-:-:S02]  /*87a0*/  HADD2.F32 R32, -RZ, R32.H0_H0 ;  /* 0x20000020ff207230 */ /* 0x000fc40000004100 */
[-C--:B------:R-:W-:Y:S01]  /*87b0*/  FFMA.FTZ R49, R45, R39.reuse, -R49 ;  /* 0x000000272d317223 */ /* 0x080fe20000010831 */
[----:B------:R-:W-:Y:S01]  /*87c0*/  FFMA.FTZ R33, R37, R39, R33 ;  /* 0x0000002725217223 */ /* 0x000fe20000010021 */
[----:B------:R-:W-:Y:S01]  /*87d0*/  SHF.R.U32.HI R37, RZ, 0x10, R47 ;  /* 0x00000010ff257819 */ /* 0x000fe2000001162f */
[----:B------:R-:W-:Y:S02]  /*87e0*/  HADD2.F32 R159, -RZ, R159.H0_H0 ;  /* 0x2000009fff9f7230 */ /* 0x000fe40000004100 */
[----:B------:R-:W-:Y:S02]  /*87f0*/  HADD2.F32 R157, -RZ, R157.H0_H0 ;  /* 0x2000009dff9d7230 */ /* 0x000fe40000004100 */
[----:B------:R-:W-:Y:S02]  /*8800*/  HADD2.F32 R37, -RZ, R37.H0_H0 ;  /* 0x20000025ff257230 */ /* 0x000fe40000004100 */
[----:B------:R-:W-:Y:S02]  /*8810*/  HADD2.F32 R46, -RZ, R46.H0_H0 ;  /* 0x2000002eff2e7230 */ /* 0x000fe40000004100 */
[----:B------:R-:W-:-:S02]  /*8820*/  HADD2.F32 R34, -RZ, R34.H0_H0 ;  /* 0x20000022ff227230 */ /* 0x000fc40000004100 */
        /* <DEDUP_REMOVED lines=12> */
[----:B------:R-:W-:Y:S01]  /*88f0*/  FFMA.FTZ R35, R15, R158, -R35 ;  /* 0x0000009e0f237223 */ /* 0x000fe20000010823 */
[----:B------:R-:W-:-:S02]  /*8900*/  HADD2.F32 R15, -RZ, R14.H0_H0 ;  /* 0x2000000eff0f7230 */ /* 0x000fc40000004100 */
[----:B------:R-:W-:Y:S01]  /*8910*/  FFMA.FTZ R160, R13, R158, R160 ;  /* 0x0000009e0da07223 */ /* 0x000fe200000100a0 */
[-C--:B------:R-:W-:Y:S01]  /*8920*/  FMUL.FTZ R13, R36, R44.reuse ;  /* 0x0000002c240d7220 */ /* 0x080fe20000410000 */
[C---:B------:R-:W-:Y:S01]  /*8930*/  FMUL.FTZ R44, R12.reuse, R44 ;  /* 0x0000002c0c2c7220 */ /* 0x040fe20000410000 */
[----:B------:R-:W-:Y:S02]  /*8940*/  HADD2.F32 R14, -RZ, R14.H1_H1 ;  /* 0x3000000eff0e7230 */ /* 0x000fe40000004100 */
[-C--:B------:R-:W-:Y:S01]  /*8950*/  FFMA.FTZ R13, R12, R32.reuse, -R13 ;  /* 0x000000200c0d7223 */ /* 0x080fe2000001080d */
[--C-:B------:R-:W-:Y:S02]  /*8960*/  HADD2.F32 R12, -RZ, R38.reuse.H0_H0 ;  /* 0x20000026ff0c7230 */ /* 0x100fe40000004100 */
[----:B------:R-:W-:Y:S01]  /*8970*/  FFMA.FTZ R44, R36, R32, R44 ;  /* 0x00000020242c7223 */ /* 0x000fe2000001002c */
[----:B------:R-:W-:Y:S01]  /*8980*/  HADD2.F32 R38, -RZ, R38.H1_H1 ;  /* 0x30000026ff267230 */ /* 0x000fe20000004100 */
[----:B------:R-:W-:Y:S01]  /*8990*/  F2FP.F16.F32.PACK_AB R13, R13, R35 ;  /* 0x000000230d0d723e */ /* 0x000fe200000000ff */
[-C--:B------:R-:W-:Y:S01]  /*89a0*/  FMUL.FTZ R32, R12, R159.reuse ;  /* 0x0000009f0c207220 */ /* 0x080fe20000410000 */
[----:B------:R-:W-:Y:S01]  /*89b0*/  FMUL.FTZ R159, R15, R159 ;  /* 0x0000009f0f9f7220 */ /* 0x000fe20000410000 */
[----:B------:R-:W-:Y:S01]  /*89c0*/  F2FP.F16.F32.PACK_AB R44, R44, R160 ;  /* 0x000000a02c2c723e */ /* 0x000fe200000000ff */
[----:B------:R-:W-:-:S02]  /*89d0*/  IMAD.MOV.U32 R37, RZ, RZ, R42 ;  /* 0x000000ffff257224 */ /* 0x000fc400078e002a */
[-C--:B------:R-:W-:Y:S01]  /*89e0*/  FFMA.FTZ R32, R15, R157.reuse, -R32 ;  /* 0x0000009d0f207223 */ /* 0x080fe20000010820 */
[----:B------:R-:W-:Y:S01]  /*89f0*/  FFMA.FTZ R159, R12, R157, R159 ;  /* 0x0000009d0c9f7223 */ /* 0x000fe2000001009f */
[-C--:B------:R-:W-:Y:S01]  /*8a00*/  FMUL.FTZ R12, R38, R46.reuse ;  /* 0x0000002e260c7220 */ /* 0x080fe20000410000 */
[C---:B------:R-:W-:Y:S01]  /*8a10*/  FMUL.FTZ R46, R14.reuse, R46 ;  /* 0x0000002e0e2e7220 */ /* 0x040fe20000410000 */
[----:B------:R-:W-:Y:S01]  /*8a20*/  IMAD.MOV.U32 R15, RZ, RZ, R39 ;  /* 0x000000ffff0f7224 */ /* 0x000fe200078e0027 */
[----:B------:R-:W-:Y:S01]  /*8a30*/  MOV R36, R44 ;  /* 0x0000002c00247202 */ /* 0x000fe20000000f00 */
[-C--:B------:R-:W-:Y:S01]  /*8a40*/  FFMA.FTZ R12, R14, R34.reuse, -R12 ;  /* 0x000000220e0c7223 */ /* 0x080fe2000001080c */
[----:B------:R-:W-:Y:S01]  /*8a50*/  FFMA.FTZ R46, R38, R34, R46 ;  /* 0x00000022262e7223 */ /* 0x000fe2000001002e */
[----:B------:R-:W-:-:S03]  /*8a60*/  IMAD.MOV.U32 R39, RZ, RZ, R33 ;  /* 0x000000ffff277224 */ /* 0x000fc600078e0021 */
[----:B------:R-:W-:Y:S01]  /*8a70*/  F2FP.F16.F32.PACK_AB R32, R12, R32 ;  /* 0x000000200c20723e */ /* 0x000fe200000000ff */
[----:B------:R-:W-:Y:S01]  /*8a80*/  IMAD.MOV.U32 R12, RZ, RZ, R13 ;  /* 0x000000ffff0c7224 */ /* 0x000fe200078e000d */
[----:B------:R-:W-:Y:S01]  /*8a90*/  F2FP.F16.F32.PACK_AB R46, R46, R159 ;  /* 0x0000009f2e2e723e */ /* 0x000fe200000000ff */
[----:B------:R-:W-:Y:S02]  /*8aa0*/  IMAD.MOV.U32 R13, RZ, RZ, R48 ;  /* 0x000000ffff0d7224 */ /* 0x000fe400078e0030 */
[----:B------:R-:W-:Y:S02]  /*8ab0*/  IMAD.MOV.U32 R14, RZ, RZ, R32 ;  /* 0x000000ffff0e7224 */ /* 0x000fe400078e0020 */
[----:B------:R-:W-:-:S07]  /*8ac0*/  IMAD.MOV.U32 R38, RZ, RZ, R46 ;  /* 0x000000ffff267224 */ /* 0x000fce00078e002e */
.L_x_1645:
[----:B------:R-:W-:Y:S05]  /*8ad0*/  BSYNC B2 ;  /* 0x0000000000027941 */ /* 0x000fea0003800000 */
.L_x_1644:
[----:B------:R-:W-:Y:S01]  /*8ae0*/  ISETP.GE.AND P3, PT, R11, R128, PT ;  /* 0x000000800b00720c */ /* 0x000fe20003f66270 */
[----:B---3--:R3:W-:-:S12]  /*8af0*/  ST.E.128 desc[UR60][R40.64], R12 ;  /* 0x0000000c28007985 */ /* 0x0087d8000c101d3c */
[----:B------:R-:W-:-:S05]  /*8b00*/  @!P3 IMAD.WIDE R114, R11, 0x2, R114 ;  /* 0x000000020b72b825 */ /* 0x000fca00078e0272 */
[----:B--2---:R3:W-:Y:S02]  /*8b10*/  @!P3 ST.E.128 desc[UR60][R114.64], R36 ;  /* 0x000000247200b985 */ /* 0x0047e4000c101d3c */
.L_x_1635:
[----:B------:R-:W-:Y:S05]  /*8b20*/  BSYNC B1 ;  /* 0x0000000000017941 */ /* 0x000fea0003800000 */
.L_x_1634:
[----:B------:R-:W-:-:S03]  /*8b30*/  UMOV UR4, 0xffffffff ;  /* 0xffffffff00047882 */ /* 0x000fc60000000000 */
[----:B------:R-:W-:Y:S05]  /*8b40*/  BRA.DIV UR4, `(.L_x_1646) ;  /* 0x0000025a04847947 */ /* 0x000fea000b800000 */
[----:B-1----:R-:W1:Y:S04]  /*8b50*/  SHFL.IDX PT, R116, R116, 0x1, 0x1c1f ;  /* 0x003c1f0074747f89 */ /* 0x002e6800000e0000 */
[----:B------:R-:W0:Y:S02]  /*8b60*/  SHFL.IDX PT, R117, R117, 0x1, 0x1c1f ;  /* 0x003c1f0075757f89 */ /* 0x000e2400000e0000 */
.L_x_2018:
[----:B------:R-:W-:Y:S05]  /*8b70*/  @P4 BRA `(.L_x_1603) ;  /* 0x0000001c007c4947 */ /* 0x000fea0003800000 */
[----:B------:R-:W-:Y:S01]  /*8b80*/  ISETP.NE.AND P3, PT, R9, RZ, PT ;  /* 0x000000ff0900720c */ /* 0x000fe20003f65270 */
[----:B------:R-:W-:Y:S01]  /*8b90*/  BSSY B1, `(.L_x_1647) ;  /* 0x000007b000017945 */ /* 0x000fe20003800000 */
[----:B0--3--:R-:W-:Y:S01]  /*8ba0*/  MOV R36, R117 ;  /* 0x0000007500247202 */ /* 0x009fe20000000f00 */
[----:B-1----:R-:W-:-:S10]  /*8bb0*/  IMAD.MOV.U32 R37, RZ, RZ, R116 ;  /* 0x000000ffff257224 */ /* 0x002fd400078e0074 */
[----:B------:R-:W-:Y:S05]  /*8bc0*/  @!P3 BRA `(.L_x_1648) ;  /* 0x0000000400dcb947 */ /* 0x000fea0003800000 */
[----:B------:R-:W3:Y:S01]  /*8bd0*/  LDL R14, [R1+0x34] ;  /* 0x00003400010e7983 */ /* 0x000ee20000100800 */
[----:B------:R-:W-:Y:S01]  /*8be0*/  SEL R11, R119, R132, !P0 ;  /* 0x00000084770b7207 */ /* 0x000fe20004000000 */
[----:B------:R-:W-:Y:S01]  /*8bf0*/  BSSY B2, `(.L_x_1649) ;  /* 0x0000072000027945 */ /* 0x000fe20003800000 */
[----:B----4-:R-:W-:Y:S02]  /*8c00*/  SHF.R.U32.HI R13, RZ, 0x3, R226 ;  /* 0x00000003ff0d7819 */ /* 0x010fe400000116e2 */
[----:B------:R-:W-:Y:S02]  /*8c10*/  SHF.R.S32.HI R12, RZ, 0x1f, R11 ;  /* 0x0000001fff0c7819 */ /* 0x000fe4000001140b */
[----:B------:R-:W-:Y:S02]  /*8c20*/  LEA R38, P3, R6, R117, 0x1 ;  /* 0x0000007506267211 */ /* 0x000fe400078608ff */
[----:B------:R-:W-:Y:S02]  /*8c30*/  LEA.HI R11, R12, R11, RZ, 0x4 ;  /* 0x0000000b0c0b7211 */ /* 0x000fe400078f20ff */
[----:B------:R-:W-:-:S02]  /*8c40*/  ISETP.GE.AND P4, PT, R18, R118, PT ;  /* 0x000000761200720c */ /* 0x000fc40003f86270 */
[----:B------:R-:W-:Y:S02]  /*8c50*/  LEA.HI.SX32 R40, R11, R112, 0x1c ;  /* 0x000000700b287211 */ /* 0x000fe400078fe2ff */
[----:B------:R-:W-:Y:S02]  /*8c60*/  LEA.HI.X R39, R6, R116, R108, 0x1, P3 ;  /* 0x0000007406277211 */ /* 0x000fe400018f0c6c */
[----:B------:R-:W-:-:S04]  /*8c70*/  SHF.R.S32.HI R12, RZ, 0x1f, R40 ;  /* 0x0000001fff0c7819 */ /* 0x000fc80000011428 */
[----:B------:R-:W-:Y:S01]  /*8c80*/  LEA.HI R12, R12, R40, RZ, 0x3 ;  /* 0x000000280c0c7211 */ /* 0x000fe200078f18ff */
[----:B------:R-:W-:-:S03]  /*8c90*/  IMAD.SHL.U32 R40, R40, 0x8, RZ ;  /* 0x0000000828287824 */ /* 0x000fc600078e00ff */
[----:B------:R-:W-:Y:S02]  /*8ca0*/  SHF.R.S32.HI R12, RZ, 0x3, R12 ;  /* 0x00000003ff0c7819 */ /* 0x000fe4000001140c */
[----:B------:R-:W-:Y:S02]  /*8cb0*/  LOP3.LUT R11, R226, 0x38, R40, 0xf8, !PT ;  /* 0x00000038e20b7812 */ /* 0x000fe400078ef828 */
[----:B------:R-:W-:Y:S02]  /*8cc0*/  ISETP.GE.AND P3, PT, R40, R128, PT ;  /* 0x000000802800720c */ /* 0x000fe40003f66270 */
[----:B------:R-:W-:-:S11]  /*8cd0*/  LOP3.LUT R11, R11, R13, RZ, 0x3c, !PT ;  /* 0x0000000d0b0b7212 */ /* 0x000fd600078e3cff */
[----:B------:R-:W-:-:S04]  /*8ce0*/  @!P3 IMAD.WIDE R40, R40, 0x2, R36 ;  /* 0x000000022828b825 */ /* 0x000fc800078e0224 */
[----:B---3--:R-:W-:-:S04]  /*8cf0*/  IMAD R12, R12, 0x1800, R14 ;  /* 0x000018000c0c7824 */ /* 0x008fc800078e020e */
[----:B------:R-:W-:Y:S02]  /*8d00*/  IMAD.IADD R11, R12, 0x1, R11 ;  /* 0x000000010c0b7824 */ /* 0x000fe400078e020b */
[C---:B------:R-:W-:Y:S02]  /*8d10*/  IMAD R12, R17.reuse, 0x4800, R131 ;  /* 0x00004800110c7824 */ /* 0x040fe400078e0283 */
[----:B------:R-:W-:Y:S02]  /*8d20*/  IMAD R32, R17, 0x4800, R11 ;  /* 0x0000480011207824 */ /* 0x000fe400078e020b */
[--C-:B------:R-:W-:Y:S02]  /*8d30*/  IMAD R12, R12, 0x2, R2.reuse ;  /* 0x000000020c0c7824 */ /* 0x100fe400078e0202 */
[----:B------:R-:W-:-:S04]  /*8d40*/  IMAD R32, R32, 0x2, R2 ;  /* 0x0000000220207824 */ /* 0x000fc800078e0202 */
[----:B------:R-:W0:Y:S04]  /*8d50*/  LDS.128 R12, [R12+0x1e400] ;  /* 0x01e400000c0c7984 */ /* 0x000e280000000c00 */
[----:B------:R-:W1:Y:S01]  /*8d60*/  LDS.128 R32, [R32+0x1e400] ;  /* 0x01e4000020207984 */ /* 0x000e620000000c00 */
[----:B------:R-:W-:Y:S05]  /*8d70*/  @P4 BRA `(.L_x_1650) ;  /* 0x0000000400644947 */ /* 0x000fea0003800000 */
[----:B0-----:R-:W-:Y:S01]  /*8d80*/  MOV R11, R13 ;  /* 0x0000000d000b7202 */ /* 0x001fe20000000f00 */
[----:B------:R-:W-:Y:S01]  /*8d90*/  HADD2.F32 R44, -RZ, R156.H1_H1 ;  /* 0x3000009cff2c7230 */ /* 0x000fe20000004100 */
[----:B------:R-:W-:Y:S01]  /*8da0*/  SHF.R.U64 R76, R76, 0x10, R77 ;  /* 0x000000104c4c7819 */ /* 0x000fe2000000124d */
[----:B-1----:R-:W-:Y:S01]  /*8db0*/  HADD2.F32 R42, -RZ, R33.H0_H0 ;  /* 0x20000021ff2a7230 */ /* 0x002fe20000004100 */
[----:B------:R-:W-:Y:S01]  /*8dc0*/  SHF.R.U64 R64, R64, 0x10, R65 ;  /* 0x0000001040407819 */ /* 0x000fe20000001241 */
[----:B------:R-:W-:Y:S01]  /*8dd0*/  HADD2.F32 R43, -RZ, R11.H0_H0 ;  /* 0x2000000bff2b7230 */ /* 0x000fe20000004100 */
[----:B------:R-:W-:Y:S01]  /*8de0*/  SHF.R.U64 R78, R78, 0x10, R79 ;  /* 0x000000104e4e7819 */ /* 0x000fe2000000124f */
[----:B------:R-:W-:Y:S02]  /*8df0*/  HADD2.F32 R13, -RZ, R154.H1_H1 ;  /* 0x3000009aff0d7230 */ /* 0x000fe40000004100 */
[----:B------:R-:W-:Y:S01]  /*8e00*/  FMUL.FTZ R45, R42, R44 ;  /* 0x0000002c2a2d7220 */ /* 0x000fe20000410000 */
[----:B------:R-:W-:-:S02]  /*8e10*/  HADD2.F32 R156, -RZ, R156.H0_H0 ;  /* 0x2000009cff9c7230 */ /* 0x000fc40000004100 */
[C---:B------:R-:W-:Y:S01]  /*8e20*/  FMUL.FTZ R44, R43.reuse, R44 ;  /* 0x0000002c2b2c7220 */ /* 0x040fe20000410000 */
[----:B------:R-:W-:Y:S02]  /*8e30*/  HADD2.F32 R154, -RZ, R154.H0_H0 ;  /* 0x2000009aff9a7230 */ /* 0x000fe40000004100 */
[-C--:B------:R-:W-:Y:S01]  /*8e40*/  FFMA.FTZ R43, R43, R13.reuse, -R45 ;  /* 0x0000000d2b2b7223 */ /* 0x080fe2000001082d */
[----:B------:R-:W-:Y:S01]  /*8e50*/  SHF.R.U32.HI R45, RZ, 0x10, R65 ;  /* 0x00000010ff2d7819 */ /* 0x000fe20000011641 */
[----:B------:R-:W-:Y:S01]  /*8e60*/  FFMA.FTZ R42, R42, R13, R44 ;  /* 0x0000000d2a2a7223 */ /* 0x000fe2000001002c */
[----:B------:R-:W-:Y:S01]  /*8e70*/  SHF.R.U32.HI R44, RZ, 0x10, R77 ;  /* 0x00000010ff2c7819 */ /* 0x000fe2000001164d */
[----:B------:R-:W-:Y:S01]  /*8e80*/  HADD2.F32 R13, -RZ, R33.H1_H1 ;  /* 0x30000021ff0d7230 */ /* 0x000fe20000004100 */
[----:B------:R-:W-:Y:S01]  /*8e90*/  SHF.R.U64 R66, R66, 0x10, R67 ;  /* 0x0000001042427819 */ /* 0x000fe20000001243 */
[----:B------:R-:W-:Y:S02]  /*8ea0*/  HADD2.F32 R76, -RZ, R76.H0_H0 ;  /* 0x2000004cff4c7230 */ /* 0x000fe40000004100 */
[----:B------:R-:W-:-:S02]  /*8eb0*/  HADD2.F32 R33, -RZ, R44.H0_H0 ;  /* 0x2000002cff217230 */ /* 0x000fc40000004100 */
[----:B------:R-:W-:Y:S02]  /*8ec0*/  HADD2.F32 R44, -RZ, R11.H1_H1 ;  /* 0x3000000bff2c7230 */ /* 0x000fe40000004100 */
[----:B------:R-:W-:Y:S02]  /*8ed0*/  HADD2.F32 R11, -RZ, R45.H0_H0 ;  /* 0x2000002dff0b7230 */ /* 0x000fe40000004100 */
[-C--:B------:R-:W-:Y:S01]  /*8ee0*/  FMUL.FTZ R45, R13, R33.reuse ;  /* 0x000000210d2d7220 */ /* 0x080fe20000410000 */
[----:B------:R-:W-:Y:S02]  /*8ef0*/  HADD2.F32 R64, -RZ, R64.H0_H0 ;  /* 0x20000040ff407230 */ /* 0x000fe40000004100 */
[C---:B------:R-:W-:Y:S01]  /*8f00*/  FMUL.FTZ R46, R44.reuse, R33 ;  /* 0x000000212c2e7220 */ /* 0x040fe20000410000 */
[----:B------:R-:W-:Y:S02]  /*8f10*/  HADD2.F32 R78, -RZ, R78.H0_H0 ;  /* 0x2000004eff4e7230 */ /* 0x000fe40000004100 */
[----:B------:R-:W-:Y:S01]  /*8f20*/  FFMA.FTZ R33, R44, R11, -R45 ;  /* 0x0000000b2c217223 */ /* 0x000fe2000001082d */
[----:B------:R-:W-:-:S02]  /*8f30*/  HADD2.F32 R45, -RZ, R155.H1_H1 ;  /* 0x3000009bff2d7230 */ /* 0x000fc40000004100 */
[----:B------:R-:W-:Y:S01]  /*8f40*/  FFMA.FTZ R11, R13, R11, R46 ;  /* 0x0000000b0d0b7223 */ /* 0x000fe2000001002e */
[----:B------:R-:W-:Y:S02]  /*8f50*/  IMAD.MOV.U32 R13, RZ, RZ, R15 ;  /* 0x000000ffff0d7224 */ /* 0x000fe400078e000f */
[----:B------:R-:W-:Y:S01]  /*8f60*/  HADD2.F32 R15, -RZ, R35.H0_H0 ;  /* 0x20000023ff0f7230 */ /* 0x000fe20000004100 */
[----:B------:R-:W-:Y:S01]  /*8f70*/  F2FP.F16.F32.PACK_AB R33, R33, R43 ;  /* 0x0000002b2121723e */ /* 0x000fe200000000ff */
[----:B------:R-:W-:Y:S01]  /*8f80*/  HADD2.F32 R46, -RZ, R153.H1_H1 ;  /* 0x30000099ff2e7230 */ /* 0x000fe20000004100 */
[----:B------:R-:W-:Y:S01]  /*8f90*/  F2FP.F16.F32.PACK_AB R11, R11, R42 ;  /* 0x0000002a0b0b723e */ /* 0x000fe200000000ff */
[----:B------:R-:W-:Y:S02]  /*8fa0*/  HADD2.F32 R44, -RZ, R13.H0_H0 ;  /* 0x2000000dff2c7230 */ /* 0x000fe40000004100 */
[----:B------:R-:W-:Y:S01]  /*8fb0*/  FMUL.FTZ R47, R15, R45 ;  /* 0x0000002d0f2f7220 */ /* 0x000fe20000410000 */
[----:B------:R-:W-:-:S02]  /*8fc0*/  HADD2.F32 R155, -RZ, R155.H0_H0 ;  /* 0x2000009bff9b7230 */ /* 0x000fc40000004100 */
[----:B------:R-:W-:Y:S02]  /*8fd0*/  HADD2.F32 R153, -RZ, R153.H0_H0 ;  /* 0x20000099ff997230 */ /* 0x000fe40000004100 */
[C---:B------:R-:W-:Y:S01]  /*8fe0*/  FMUL.FTZ R45, R44.reuse, R45 ;  /* 0x0000002d2c2d7220 */ /* 0x040fe20000410000 */
[-C--:B------:R-:W-:Y:S01]  /*8ff0*/  FFMA.FTZ R47, R44, R46.reuse, -R47 ;  /* 0x0000002e2c2f7223 */ /* 0x080fe2000001082f */
[----:B------:R-:W-:Y:S01]  /*9000*/  SHF.R.U32.HI R44, RZ, 0x10, R79 ;  /* 0x00000010ff2c7819 */ /* 0x000fe2000001164f */
[----:B------:R-:W-:Y:S02]  /*9010*/  HADD2.F32 R66, -RZ, R66.H0_H0 ;  /* 0x20000042ff427230 */ /* 0x000fe40000004100 */
[----:B------:R-:W-:Y:S01]  /*9020*/  FFMA.FTZ R45, R15, R46, R45 ;  /* 0x0000002e0f2d7223 */ /* 0x000fe2000001002d */
[----:B------:R-:W-:Y:S01]  /*9030*/  HADD2.F32 R15, -RZ, R35.H1_H1 ;  /* 0x30000023ff0f7230 */ /* 0x000fe20000004100 */
[----:B------:R-:W-:Y:S01]  /*9040*/  SHF.R.U32.HI R46, RZ, 0x10, R67 ;  /* 0x00000010ff2e7819 */ /* 0x000fe20000011643 */
[----:B------:R-:W-:-:S02]  /*9050*/  HADD2.F32 R35, -RZ, R44.H0_H0 ;  /* 0x2000002cff237230 */ /* 0x000fc40000004100 */
[----:B------:R-:W-:Y:S02]  /*9060*/  HADD2.F32 R44, -RZ, R13.H1_H1 ;  /* 0x3000000dff2c7230 */ /* 0x000fe40000004100 */
        /* <DEDUP_REMOVED lines=26> */
[----:B------:R-:W-:-:S02]  /*9210*/  F2FP.F16.F32.PACK_AB R76, R76, R156 ;  /* 0x0000009c4c4c723e */ /* 0x000fc400000000ff */
[-C--:B------:R-:W-:Y:S01]  /*9220*/  FFMA.FTZ R32, R15, R153.reuse, -R32 ;  /* 0x000000990f207223 */ /* 0x080fe20000010820 */
[-C--:B------:R-:W-:Y:S01]  /*9230*/  FMUL.FTZ R15, R34, R78.reuse ;  /* 0x0000004e220f7220 */ /* 0x080fe20000410000 */
[----:B------:R-:W-:Y:S01]  /*9240*/  FMUL.FTZ R78, R14, R78 ;  /* 0x0000004e0e4e7220 */ /* 0x000fe20000410000 */
[----:B------:R-:W-:Y:S01]  /*9250*/  FFMA.FTZ R155, R12, R153, R155 ;  /* 0x000000990c9b7223 */ /* 0x000fe2000001009b */
[----:B------:R-:W-:Y:S02]  /*9260*/  IMAD.MOV.U32 R12, RZ, RZ, R13 ;  /* 0x000000ffff0c7224 */ /* 0x000fe400078e000d */
[-C--:B------:R-:W-:Y:S01]  /*9270*/  FFMA.FTZ R15, R14, R66.reuse, -R15 ;  /* 0x000000420e0f7223 */ /* 0x080fe2000001080f */
[----:B------:R-:W-:Y:S01]  /*9280*/  FFMA.FTZ R78, R34, R66, R78 ;  /* 0x00000042224e7223 */ /* 0x000fe2000001004e */
[----:B------:R-:W-:Y:S02]  /*9290*/  IMAD.MOV.U32 R13, RZ, RZ, R33 ;  /* 0x000000ffff0d7224 */ /* 0x000fe400078e0021 */
[----:B------:R-:W-:Y:S01]  /*92a0*/  IMAD.MOV.U32 R33, RZ, RZ, R11 ;  /* 0x000000ffff217224 */ /* 0x000fe200078e000b */
[----:B------:R-:W-:Y:S01]  /*92b0*/  F2FP.F16.F32.PACK_AB R15, R15, R32 ;  /* 0x000000200f0f723e */ /* 0x000fe200000000ff */
[----:B------:R-:W-:Y:S01]  /*92c0*/  IMAD.MOV.U32 R32, RZ, RZ, R76 ;  /* 0x000000ffff207224 */ /* 0x000fe200078e004c */
[----:B------:R-:W-:-:S02]  /*92d0*/  F2FP.F16.F32.PACK_AB R78, R78, R155 ;  /* 0x0000009b4e4e723e */ /* 0x000fc400000000ff */
[----:B------:R-:W-:Y:S01]  /*92e0*/  MOV R14, R15 ;  /* 0x0000000f000e7202 */ /* 0x000fe20000000f00 */
[----:B------:R-:W-:Y:S02]  /*92f0*/  IMAD.MOV.U32 R15, RZ, RZ, R46 ;  /* 0x000000ffff0f7224 */ /* 0x000fe400078e002e */
[----:B------:R-:W-:-:S07]  /*9300*/  IMAD.MOV.U32 R34, RZ, RZ, R78 ;  /* 0x000000ffff227224 */ /* 0x000fce00078e004e */
.L_x_1650:
[----:B------:R-:W-:Y:S05]  /*9310*/  BSYNC B2 ;  /* 0x0000000000027941 */ /* 0x000fea0003800000 */
.L_x_1649:
[----:B0-----:R0:W-:Y:S04]  /*9320*/  ST.E.128 desc[UR60][R38.64], R12 ;  /* 0x0000000c26007985 */ /* 0x0011e8000c101d3c */
[----:B-1----:R0:W-:Y:S02]  /*9330*/  @!P3 ST.E.128 desc[UR60][R40.64], R32 ;  /* 0x000000202800b985 */ /* 0x0021e4000c101d3c */
.L_x_1648:
[----:B------:R-:W-:Y:S05]  /*9340*/  BSYNC B1 ;  /* 0x0000000000017941 */ /* 0x000fea0003800000 */
.L_x_1647:
[----:B------:R-:W-:Y:S01]  /*9350*/  ISETP.NE.AND P3, PT, R10, RZ, PT ;  /* 0x000000ff0a00720c */ /* 0x000fe20003f65270 */
[----:B------:R-:W-:-:S12]  /*9360*/  BSSY B1, `(.L_x_1651) ;  /* 0x0000074000017945 */ /* 0x000fd80003800000 */
[----:B------:R-:W-:Y:S05]  /*9370*/  @!P3 BRA `(.L_x_1652) ;  /* 0x0000000400c8b947 */ /* 0x000fea0003800000 */
[----:B0-----:R-:W3:Y:S01]  /*9380*/  LDL R14, [R1+0x34] ;  /* 0x00003400010e7983 */ /* 0x001ee20000100800 */
        /* <DEDUP_REMOVED lines=9> */
[----:B------:R-:W-:Y:S01]  /*9420*/  SHF.R.S32.HI R11, RZ, 0x1f, R12 ;  /* 0x0000001fff0b7819 */ /* 0x000fe2000001140c */
[----:B------:R-:W-:-:S03]  /*9430*/  IMAD.SHL.U32 R41, R12, 0x8, RZ ;  /* 0x000000080c297824 */ /* 0x000fc600078e00ff */
[----:B------:R-:W-:Y:S02]  /*9440*/  LEA.HI R11, R11, R12, RZ, 0x3 ;  /* 0x0000000c0b0b7211 */ /* 0x000fe400078f18ff */
[----:B------:R-:W-:Y:S02]  /*9450*/  ISETP.GE.AND P3, PT, R41, R128, PT ;  /* 0x000000802900720c */ /* 0x000fe40003f66270 */
[----:B------:R-:W-:Y:S02]  /*9460*/  SHF.R.S32.HI R12, RZ, 0x3, R11 ;  /* 0x00000003ff0c7819 */ /* 0x000fe4000001140b */
[----:B------:R-:W-:-:S04]  /*9470*/  LOP3.LUT R11, R226, 0x38, R41, 0xf8, !PT ;  /* 0x00000038e20b7812 */ /* 0x000fc800078ef829 */
[----:B------:R-:W-:-:S05]  /*9480*/  LOP3.LUT R11, R11, R13, RZ, 0x3c, !PT ;  /* 0x0000000d0b0b7212 */ /* 0x000fca00078e3cff */
[----:B------:R-:W-:-:S04]  /*9490*/  @!P3 IMAD.WIDE R40, R41, 0x2, R36 ;  /* 0x000000022928b825 */ /* 0x000fc800078e0224 */
[----:B---3--:R-:W-:-:S04]  /*94a0*/  IMAD R12, R12, 0x1800, R14 ;  /* 0x000018000c0c7824 */ /* 0x008fc800078e020e */
[----:B------:R-:W-:Y:S02]  /*94b0*/  IMAD.IADD R12, R12, 0x1, R11 ;  /* 0x000000010c0c7824 */ /* 0x000fe400078e020b */
[C---:B------:R-:W-:Y:S02]  /*94c0*/  IMAD R11, R17.reuse, 0x4800, R129 ;  /* 0x00004800110b7824 */ /* 0x040fe400078e0281 */
[----:B------:R-:W-:Y:S02]  /*94d0*/  IMAD R13, R17, 0x4800, R12 ;  /* 0x00004800110d7824 */ /* 0x000fe400078e020c */
[----:B------:R-:W-:-:S03]  /*94e0*/  IMAD R11, R11, 0x2, R2 ;  /* 0x000000020b0b7824 */ /* 0x000fc600078e0202 */
[----:B------:R-:W-:Y:S02]  /*94f0*/  LEA R32, R13, R2, 0x1 ;  /* 0x000000020d207211 */ /* 0x000fe400078e08ff */
[----:B------:R0:W1:Y:S04]  /*9500*/  LDS.128 R12, [R11+0x1e400] ;  /* 0x01e400000b0c7984 */ /* 0x0000680000000c00 */
[----:B------:R-:W3:Y:S01]  /*9510*/  LDS.128 R32, [R32+0x1e400] ;  /* 0x01e4000020207984 */ /* 0x000ee20000000c00 */
[----:B------:R-:W-:Y:S05]  /*9520*/  @P4 BRA `(.L_x_1654) ;  /* 0x0000000400504947 */ /* 0x000fea0003800000 */
[--C-:B------:R-:W-:Y:S01]  /*9530*/  SHF.R.U64 R42, R72, 0x10, R73.reuse ;  /* 0x00000010482a7819 */ /* 0x100fe20000001249 */
[----:B---3--:R-:W-:Y:S01]  /*9540*/  HADD2.F32 R48, -RZ, R33.H1_H1 ;  /* 0x30000021ff307230 */ /* 0x008fe20000004100 */
[----:B------:R-:W-:Y:S01]  /*9550*/  SHF.R.U32.HI R72, RZ, 0x10, R73 ;  /* 0x00000010ff487819 */ /* 0x000fe20000011649 */
[----:B-1----:R-:W-:Y:S01]  /*9560*/  HADD2.F32 R50, -RZ, R13.H1_H1 ;  /* 0x3000000dff327230 */ /* 0x002fe20000004100 */
[--C-:B0-----:R-:W-:Y:S01]  /*9570*/  SHF.R.U64 R11, R60, 0x10, R61.reuse ;  /* 0x000000103c0b7819 */ /* 0x101fe2000000123d */
[----:B------:R-:W-:Y:S01]  /*9580*/  HADD2.F32 R46, -RZ, R152.H1_H1 ;  /* 0x30000098ff2e7230 */ /* 0x000fe20000004100 */
[----:B------:R-:W-:Y:S01]  /*9590*/  SHF.R.U32.HI R60, RZ, 0x10, R61 ;  /* 0x00000010ff3c7819 */ /* 0x000fe2000001163d */
[----:B------:R-:W-:Y:S01]  /*95a0*/  HADD2.F32 R49, -RZ, R72.H0_H0 ;  /* 0x20000048ff317230 */ /* 0x000fe20000004100 */
[--C-:B------:R-:W-:Y:S01]  /*95b0*/  SHF.R.U64 R44, R74, 0x10, R75.reuse ;  /* 0x000000104a2c7819 */ /* 0x100fe2000000124b */
[----:B------:R-:W-:Y:S01]  /*95c0*/  HADD2.F32 R47, -RZ, R33.H0_H0 ;  /* 0x20000021ff2f7230 */ /* 0x000fe20000004100 */
[----:B------:R-:W-:Y:S01]  /*95d0*/  SHF.R.U32.HI R74, RZ, 0x10, R75 ;  /* 0x00000010ff4a7819 */ /* 0x000fe2000001164b */
[----:B------:R-:W-:-:S02]  /*95e0*/  HADD2.F32 R33, -RZ, R13.H0_H0 ;  /* 0x2000000dff217230 */ /* 0x000fc40000004100 */
[-C--:B------:R-:W-:Y:S01]  /*95f0*/  FMUL.FTZ R51, R48, R49.reuse ;  /* 0x0000003130337220 */ /* 0x080fe20000410000 */
[----:B------:R-:W-:Y:S02]  /*9600*/  HADD2.F32 R13, -RZ, R60.H0_H0 ;  /* 0x2000003cff0d7230 */ /* 0x000fe40000004100 */
[C---:B------:R-:W-:Y:S01]  /*9610*/  FMUL.FTZ R49, R50.reuse, R49 ;  /* 0x0000003132317220 */ /* 0x040fe20000410000 */
[----:B------:R-:W-:Y:S02]  /*9620*/  HADD2.F32 R45, -RZ, R150.H1_H1 ;  /* 0x30000096ff2d7230 */ /* 0x000fe40000004100 */
[-C--:B------:R-:W-:Y:S01]  /*9630*/  FMUL.FTZ R52, R47, R46.reuse ;  /* 0x0000002e2f347220 */ /* 0x080fe20000410000 */
[----:B------:R-:W-:Y:S01]  /*9640*/  FMUL.FTZ R46, R33, R46 ;  /* 0x0000002e212e7220 */ /* 0x000fe20000410000 */
[-C--:B------:R-:W-:Y:S01]  /*9650*/  FFMA.FTZ R51, R50, R13.reuse, -R51 ;  /* 0x0000000d32337223 */ /* 0x080fe20000010833 */
[----:B------:R-:W-:Y:S01]  /*9660*/  FFMA.FTZ R49, R48, R13, R49 ;  /* 0x0000000d30317223 */ /* 0x000fe20000010031 */
[--C-:B------:R-:W-:Y:S01]  /*9670*/  SHF.R.U64 R43, R62, 0x10, R63.reuse ;  /* 0x000000103e2b7819 */ /* 0x100fe2000000123f */
[----:B------:R-:W-:Y:S01]  /*9680*/  HADD2.F32 R13, -RZ, R151.H1_H1 ;  /* 0x30000097ff0d7230 */ /* 0x000fe20000004100 */
[----:B------:R-:W-:Y:S01]  /*9690*/  SHF.R.U32.HI R62, RZ, 0x10, R63 ;  /* 0x00000010ff3e7819 */ /* 0x000fe2000001163f */
[----:B------:R-:W-:-:S02]  /*96a0*/  HADD2.F32 R48, -RZ, R35.H0_H0 ;  /* 0x20000023ff307230 */ /* 0x000fc40000004100 */
[-C--:B------:R-:W-:Y:S01]  /*96b0*/  FFMA.FTZ R52, R33, R45.reuse, -R52 ;  /* 0x0000002d21347223 */ /* 0x080fe20000010834 */
[----:B------:R-:W-:Y:S01]  /*96c0*/  FFMA.FTZ R46, R47, R45, R46 ;  /* 0x0000002d2f2e7223 */ /* 0x000fe2000001002e */
[----:B------:R-:W-:Y:S02]  /*96d0*/  HADD2.F32 R35, -RZ, R35.H1_H1 ;  /* 0x30000023ff237230 */ /* 0x000fe40000004100 */
[--C-:B------:R-:W-:Y:S01]  /*96e0*/  HADD2.F32 R50, -RZ, R15.reuse.H0_H0 ;  /* 0x2000000fff327230 */ /* 0x100fe20000004100 */
[----:B------:R-:W-:Y:S01]  /*96f0*/  F2FP.F16.F32.PACK_AB R51, R51, R52 ;  /* 0x000000343333723e */ /* 0x000fe200000000ff */
[----:B------:R-:W-:Y:S01]  /*9700*/  HADD2.F32 R74, -RZ, R74.H0_H0 ;  /* 0x2000004aff4a7230 */ /* 0x000fe20000004100 */
[----:B------:R-:W-:Y:S01]  /*9710*/  F2FP.F16.F32.PACK_AB R46, R49, R46 ;  /* 0x0000002e312e723e */ /* 0x000fe200000000ff */
[----:B------:R-:W-:Y:S02]  /*9720*/  HADD2.F32 R45, -RZ, R15.H1_H1 ;  /* 0x3000000fff2d7230 */ /* 0x000fe40000004100 */
[----:B------:R-:W-:Y:S01]  /*9730*/  FMUL.FTZ R15, R48, R13 ;  /* 0x0000000d300f7220 */ /* 0x000fe20000410000 */
[----:B------:R-:W-:-:S02]  /*9740*/  HADD2.F32 R33, -RZ, R149.H1_H1 ;  /* 0x30000095ff217230 */ /* 0x000fc40000004100 */
[C---:B------:R-:W-:Y:S01]  /*9750*/  FMUL.FTZ R47, R50.reuse, R13 ;  /* 0x0000000d322f7220 */ /* 0x040fe20000410000 */
[----:B------:R-:W-:Y:S02]  /*9760*/  HADD2.F32 R62, -RZ, R62.H0_H0 ;  /* 0x2000003eff3e7230 */ /* 0x000fe40000004100 */
[-C--:B------:R-:W-:Y:S01]  /*9770*/  FMUL.FTZ R54, R35, R74.reuse ;  /* 0x0000004a23367220 */ /* 0x080fe20000410000 */
[----:B------:R-:W-:Y:S01]  /*9780*/  FMUL.FTZ R74, R45, R74 ;  /* 0x0000004a2d4a7220 */ /* 0x000fe20000410000 */
[-C--:B------:R-:W-:Y:S01]  /*9790*/  FFMA.FTZ R13, R50, R33.reuse, -R15 ;  /* 0x00000021320d7223 */ /* 0x080fe2000001080f */
[----:B------:R-:W-:Y:S01]  /*97a0*/  FFMA.FTZ R15, R48, R33, R47 ;  /* 0x00000021300f7223 */ /* 0x000fe2000001002f */
[----:B------:R-:W-:Y:S02]  /*97b0*/  HADD2.F32 R152, -RZ, R152.H0_H0 ;  /* 0x20000098ff987230 */ /* 0x000fe40000004100 */
[----:B------:R-:W-:Y:S01]  /*97c0*/  FFMA.FTZ R50, R35, R62, R74 ;  /* 0x0000003e23327223 */ /* 0x000fe2000001004a */
[----:B------:R-:W-:-:S02]  /*97d0*/  HADD2.F32 R33, -RZ, R32.H0_H0 ;  /* 0x20000020ff217230 */ /* 0x000fc40000004100 */
[----:B------:R-:W-:Y:S01]  /*97e0*/  FFMA.FTZ R48, R45, R62, -R54 ;  /* 0x0000003e2d307223 */ /* 0x000fe20000010836 */
[----:B------:R-:W-:Y:S02]  /*97f0*/  HADD2.F32 R47, -RZ, R42.H0_H0 ;  /* 0x2000002aff2f7230 */ /* 0x000fe40000004100 */
[----:B------:R-:W-:Y:S02]  /*9800*/  HADD2.F32 R35, -RZ, R12.H0_H0 ;  /* 0x2000000cff237230 */ /* 0x000fe40000004100 */
[----:B------:R-:W-:Y:S01]  /*9810*/  HADD2.F32 R32, -RZ, R32.H1_H1 ;  /* 0x30000020ff207230 */ /* 0x000fe20000004100 */
[----:B------:R-:W-:Y:S01]  /*9820*/  F2FP.F16.F32.PACK_AB R48, R48, R13 ;  /* 0x0000000d3030723e */ /* 0x000fe200000000ff */
[----:B------:R-:W-:Y:S02]  /*9830*/  HADD2.F32 R42, -RZ, R12.H1_H1 ;  /* 0x3000000cff2a7230 */ /* 0x000fe40000004100 */
[----:B------:R-:W-:Y:S01]  /*9840*/  FMUL.FTZ R12, R33, R152 ;  /* 0x00000098210c7220 */ /* 0x000fe20000410000 */
[----:B------:R-:W-:-:S02]  /*9850*/  HADD2.F32 R150, -RZ, R150.H0_H0 ;  /* 0x20000096ff967230 */ /* 0x000fc40000004100 */
[C---:B------:R-:W-:Y:S01]  /*9860*/  FMUL.FTZ R152, R35.reuse, R152 ;  /* 0x0000009823987220 */ /* 0x040fe20000410000 */
[----:B------:R-:W-:Y:S02]  /*9870*/  HADD2.F32 R45, -RZ, R11.H0_H0 ;  /* 0x2000000bff2d7230 */ /* 0x000fe40000004100 */
[-C--:B------:R-:W-:Y:S01]  /*9880*/  FMUL.FTZ R53, R32, R47.reuse ;  /* 0x0000002f20357220 */ /* 0x080fe20000410000 */
[C---:B------:R-:W-:Y:S01]  /*9890*/  FMUL.FTZ R47, R42.reuse, R47 ;  /* 0x0000002f2a2f7220 */ /* 0x040fe20000410000 */
[-C--:B------:R-:W-:Y:S01]  /*98a0*/  FFMA.FTZ R11, R35, R150.reuse, -R12 ;  /* 0x00000096230b7223 */ /* 0x080fe2000001080c */
[----:B------:R-:W-:Y:S01]  /*98b0*/  FFMA.FTZ R12, R33, R150, R152 ;  /* 0x00000096210c7223 */ /* 0x000fe20000010098 */
[-C--:B------:R-:W-:Y:S01]  /*98c0*/  FFMA.FTZ R42, R42, R45.reuse, -R53 ;  /* 0x0000002d2a2a7223 */ /* 0x080fe20000010835 */
[----:B------:R-:W-:Y:S01]  /*98d0*/  FFMA.FTZ R33, R32, R45, R47 ;  /* 0x0000002d20217223 */ /* 0x000fe2000001002f */
[----:B------:R-:W-:Y:S02]  /*98e0*/  HADD2.F32 R45, -RZ, R44.H0_H0 ;  /* 0x2000002cff2d7230 */ /* 0x000fe40000004100 */
[----:B------:R-:W-:-:S02]  /*98f0*/  HADD2.F32 R44, -RZ, R34.H0_H0 ;  /* 0x20000022ff2c7230 */ /* 0x000fc40000004100 */
[----:B------:R-:W-:Y:S02]  /*9900*/  HADD2.F32 R35, -RZ, R34.H1_H1 ;  /* 0x30000022ff237230 */ /* 0x000fe40000004100 */
[--C-:B------:R-:W-:Y:S02]  /*9910*/  HADD2.F32 R34, -RZ, R14.reuse.H1_H1 ;  /* 0x3000000eff227230 */ /* 0x100fe40000004100 */
[----:B------:R-:W-:Y:S02]  /*9920*/  HADD2.F32 R151, -RZ, R151.H0_H0 ;  /* 0x20000097ff977230 */ /* 0x000fe40000004100 */
[-C--:B------:R-:W-:Y:S01]  /*9930*/  FMUL.FTZ R53, R35, R45.reuse ;  /* 0x0000002d23357220 */ /* 0x080fe20000410000 */
[----:B------:R-:W-:Y:S02]  /*9940*/  HADD2.F32 R32, -RZ, R14.H0_H0 ;  /* 0x2000000eff207230 */ /* 0x000fe40000004100 */
[----:B------:R-:W-:Y:S01]  /*9950*/  FMUL.FTZ R54, R34, R45 ;  /* 0x0000002d22367220 */ /* 0x000fe20000410000 */
[----:B------:R-:W-:-:S02]  /*9960*/  HADD2.F32 R43, -RZ, R43.H0_H0 ;  /* 0x2000002bff2b7230 */ /* 0x000fc40000004100 */
[-C--:B------:R-:W-:Y:S01]  /*9970*/  FMUL.FTZ R47, R44, R151.reuse ;  /* 0x000000972c2f7220 */ /* 0x080fe20000410000 */
[----:B------:R-:W-:Y:S02]  /*9980*/  HADD2.F32 R149, -RZ, R149.H0_H0 ;  /* 0x20000095ff957230 */ /* 0x000fe40000004100 */
[----:B------:R-:W-:Y:S01]  /*9990*/  FMUL.FTZ R151, R32, R151 ;  /* 0x0000009720977220 */ /* 0x000fe20000410000 */
[----:B------:R-:W-:Y:S02]  /*99a0*/  IMAD.MOV.U32 R13, RZ, RZ, R51 ;  /* 0x000000ffff0d7224 */ /* 0x000fe400078e0033 */
[----:B------:R-:W-:Y:S01]  /*99b0*/  FFMA.FTZ R54, R35, R43, R54 ;  /* 0x0000002b23367223 */ /* 0x000fe20000010036 */
[----:B------:R-:W-:Y:S01]  /*99c0*/  F2FP.F16.F32.PACK_AB R35, R50, R15 ;  /* 0x0000000f3223723e */ /* 0x000fe200000000ff */
[-C--:B------:R-:W-:Y:S01]  /*99d0*/  FFMA.FTZ R14, R32, R149.reuse, -R47 ;  /* 0x00000095200e7223 */ /* 0x080fe2000001082f */
[----:B------:R-:W-:Y:S01]  /*99e0*/  FFMA.FTZ R151, R44, R149, R151 ;  /* 0x000000952c977223 */ /* 0x000fe20000010097 */
[----:B------:R-:W-:Y:S01]  /*99f0*/  FFMA.FTZ R53, R34, R43, -R53 ;  /* 0x0000002b22357223 */ /* 0x000fe20000010835 */
[----:B------:R-:W-:Y:S01]  /*9a00*/  F2FP.F16.F32.PACK_AB R50, R42, R11 ;  /* 0x0000000b2a32723e */ /* 0x000fe200000000ff */
[----:B------:R-:W-:Y:S01]  /*9a10*/  IMAD.MOV.U32 R15, RZ, RZ, R48 ;  /* 0x000000ffff0f7224 */ /* 0x000fe200078e0030 */
[----:B------:R-:W-:Y:S01]  /*9a20*/  F2FP.F16.F32.PACK_AB R32, R33, R12 ;  /* 0x0000000c2120723e */ /* 0x000fe200000000ff */
[----:B------:R-:W-:Y:S01]  /*9a30*/  IMAD.MOV.U32 R33, RZ, RZ, R46 ;  /* 0x000000ffff217224 */ /* 0x000fe200078e002e */
[----:B------:R-:W-:Y:S01]  /*9a40*/  F2FP.F16.F32.PACK_AB R14, R53, R14 ;  /* 0x0000000e350e723e */ /* 0x000fe200000000ff */
[----:B------:R-:W-:Y:S01]  /*9a50*/  IMAD.MOV.U32 R12, RZ, RZ, R50 ;  /* 0x000000ffff0c7224 */ /* 0x000fe200078e0032 */
[----:B------:R-:W-:-:S07]  /*9a60*/  F2FP.F16.F32.PACK_AB R34, R54, R151 ;  /* 0x000000973622723e */ /* 0x000fce00000000ff */
.L_x_1654:
[----:B------:R-:W-:Y:S05]  /*9a70*/  BSYNC B2 ;  /* 0x0000000000027941 */ /* 0x000fea0003800000 */
.L_x_1653:
[----:B-1----:R1:W-:Y:S04]  /*9a80*/  ST.E.128 desc[UR60][R38.64], R12 ;  /* 0x0000000c26007985 */ /* 0x0023e8000c101d3c */
[----:B---3--:R1:W-:Y:S02]  /*9a90*/  @!P3 ST.E.128 desc[UR60][R40.64], R32 ;  /* 0x000000202800b985 */ /* 0x0083e4000c101d3c */
.L_x_1652:
[----:B------:R-:W-:Y:S05]  /*9aa0*/  BSYNC B1 ;  /* 0x0000000000017941 */ /* 0x000fea0003800000 */
.L_x_1651:
[----:B------:R-:W-:-:S13]  /*9ab0*/  ISETP.NE.AND P3, PT, R20, RZ, PT ;  /* 0x000000ff1400720c */ /* 0x000fda0003f65270 */
[----:B------:R-:W-:Y:S05]  /*9ac0*/  @!P3 BRA `(.L_x_1603) ;  /* 0x0000000c00a8b947 */ /* 0x000fea0003800000 */
[----:B01----:R-:W3:Y:S01]  /*9ad0*/  LDL R15, [R1+0x34] ;  /* 0x00003400010f7983 */ /* 0x003ee20000100800 */
[----:B------:R-:W-:Y:S01]  /*9ae0*/  LOP3.LUT P4, RZ, R16, 0x1, RZ, 0xc0, !PT ;  /* 0x0000000110ff7812 */ /* 0x000fe2000788c0ff */
[----:B------:R-:W-:Y:S01]  /*9af0*/  BSSY B1, `(.L_x_1655) ;  /* 0x000006c000017945 */ /* 0x000fe20003800000 */
[----:B------:R-:W-:Y:S02]  /*9b00*/  SHF.R.U32.HI R14, RZ, 0x3, R226 ;  /* 0x00000003ff0e7819 */ /* 0x000fe400000116e2 */
[----:B------:R-:W-:Y:S02]  /*9b10*/  SEL R132, R119, R132, !P4 ;  /* 0x0000008477847207 */ /* 0x000fe40006000000 */
[C---:B------:R-:W-:Y:S02]  /*9b20*/  LEA R38, P3, R8.reuse, R117, 0x1 ;  /* 0x0000007508267211 */ /* 0x040fe400078608ff */
[----:B------:R-:W-:Y:S02]  /*9b30*/  SHF.R.S32.HI R11, RZ, 0x1f, R132 ;  /* 0x0000001fff0b7819 */ /* 0x000fe40000011484 */
[----:B------:R-:W-:-:S02]  /*9b40*/  LEA.HI.X R39, R8, R116, R106, 0x1, P3 ;  /* 0x0000007408277211 */ /* 0x000fc400018f0c6a */
[----:B------:R-:W-:Y:S02]  /*9b50*/  LEA.HI R11, R11, R132, RZ, 0x4 ;  /* 0x000000840b0b7211 */ /* 0x000fe400078f20ff */
[----:B------:R-:W-:Y:S02]  /*9b60*/  ISETP.GE.AND P3, PT, R194, R118, PT ;  /* 0x00000076c200720c */ /* 0x000fe40003f66270 */
[----:B------:R-:W-:-:S04]  /*9b70*/  LEA.HI.SX32 R11, R11, R110, 0x1c ;  /* 0x0000006e0b0b7211 */ /* 0x000fc800078fe2ff */
[----:B----4-:R-:W-:-:S04]  /*9b80*/  SHF.R.S32.HI R12, RZ, 0x1f, R11 ;  /* 0x0000001fff0c7819 */ /* 0x010fc8000001140b */
[----:B------:R-:W-:Y:S01]  /*9b90*/  LEA.HI R12, R12, R11, RZ, 0x3 ;  /* 0x0000000b0c0c7211 */ /* 0x000fe200078f18ff */
[----:B------:R-:W-:-:S03]  /*9ba0*/  IMAD.SHL.U32 R11, R11, 0x8, RZ ;  /* 0x000000080b0b7824 */ /* 0x000fc600078e00ff */
[----:B------:R-:W-:Y:S02]  /*9bb0*/  SHF.R.S32.HI R13, RZ, 0x3, R12 ;  /* 0x00000003ff0d7819 */ /* 0x000fe4000001140c */
[----:B------:R-:W-:-:S04]  /*9bc0*/  LOP3.LUT R12, R226, 0x38, R11, 0xf8, !PT ;  /* 0x00000038e20c7812 */ /* 0x000fc800078ef80b */
[----:B------:R-:W-:Y:S01]  /*9bd0*/  LOP3.LUT R12, R12, R14, RZ, 0x3c, !PT ;  /* 0x0000000e0c0c7212 */ /* 0x000fe200078e3cff */
[----:B---3--:R-:W-:-:S05]  /*9be0*/  IMAD R13, R13, 0x1800, R15 ;  /* 0x000018000d0d7824 */ /* 0x008fca00078e020f */
        /* <DEDUP_REMOVED lines=8> */
[----:B------:R-:W-:Y:S01]  /*9c70*/  SHF.R.U32.HI R49, RZ, 0x10, R69 ;  /* 0x00000010ff317819 */ /* 0x000fe20000011645 */
[----:B-1----:R-:W-:Y:S01]  /*9c80*/  IMAD.MOV.U32 R44, RZ, RZ, R33 ;  /* 0x000000ffff2c7224 */ /* 0x002fe200078e0021 */
[----:B------:R-:W-:Y:S01]  /*9c90*/  SHF.R.U32.HI R47, RZ, 0x10, R57 ;  /* 0x00000010ff2f7819 */ /* 0x000fe20000011639 */
[----:B------:R-:W-:Y:S01]  /*9ca0*/  IMAD.MOV.U32 R45, RZ, RZ, R35 ;  /* 0x000000ffff2d7224 */ /* 0x000fe200078e0023 */
[--C-:B------:R-:W-:Y:S01]  /*9cb0*/  SHF.R.U64 R43, R70, 0x10, R71.reuse ;  /* 0x00000010462b7819 */ /* 0x100fe20000001247 */
[----:B------:R-:W-:Y:S01]  /*9cc0*/  HADD2.F32 R49, -RZ, R49.H0_H0 ;  /* 0x20000031ff317230 */ /* 0x000fe20000004100 */
[----:B------:R-:W-:Y:S01]  /*9cd0*/  SHF.R.U32.HI R70, RZ, 0x10, R71 ;  /* 0x00000010ff467819 */ /* 0x000fe20000011647 */
[--C-:B------:R-:W-:Y:S01]  /*9ce0*/  HADD2.F32 R35, -RZ, R44.reuse.H0_H0 ;  /* 0x2000002cff237230 */ /* 0x100fe20000004100 */
[--C-:B------:R-:W-:Y:S01]  /*9cf0*/  SHF.R.U64 R41, R58, 0x10, R59.reuse ;  /* 0x000000103a297819 */ /* 0x100fe2000000123b */
[----:B------:R-:W-:Y:S01]  /*9d00*/  HADD2.F32 R46, -RZ, R44.H1_H1 ;  /* 0x3000002cff2e7230 */ /* 0x000fe20000004100 */
[----:B------:R-:W-:Y:S01]  /*9d10*/  SHF.R.U32.HI R58, RZ, 0x10, R59 ;  /* 0x00000010ff3a7819 */ /* 0x000fe2000001163b */
[----:B0-----:R-:W-:Y:S01]  /*9d20*/  IMAD.MOV.U32 R33, RZ, RZ, R15 ;  /* 0x000000ffff217224 */ /* 0x001fe200078e000f */
[----:B------:R-:W-:Y:S01]  /*9d30*/  SHF.R.U64 R42, R68, 0x10, R69 ;  /* 0x00000010442a7819 */ /* 0x000fe20000001245 */
[----:B------:R-:W-:-:S02]  /*9d40*/  HADD2.F32 R50, -RZ, R144.H1_H1 ;  /* 0x30000090ff327230 */ /* 0x000fc40000004100 */
[-C--:B------:R-:W-:Y:S01]  /*9d50*/  FMUL.FTZ R51, R46, R49.reuse ;  /* 0x000000312e337220 */ /* 0x080fe20000410000 */
[--C-:B------:R-:W-:Y:S01]  /*9d60*/  HADD2.F32 R44, -RZ, R13.reuse.H1_H1 ;  /* 0x3000000dff2c7230 */ /* 0x100fe20000004100 */
[----:B------:R-:W-:Y:S01]  /*9d70*/  SHF.R.U64 R40, R56, 0x10, R57 ;  /* 0x0000001038287819 */ /* 0x000fe20000001239 */
[----:B------:R-:W-:Y:S02]  /*9d80*/  HADD2.F32 R15, -RZ, R13.H0_H0 ;  /* 0x2000000dff0f7230 */ /* 0x000fe40000004100 */
[-C--:B------:R-:W-:Y:S01]  /*9d90*/  FMUL.FTZ R52, R35, R50.reuse ;  /* 0x0000003223347220 */ /* 0x080fe20000410000 */
[----:B------:R-:W-:Y:S02]  /*9da0*/  HADD2.F32 R48, -RZ, R142.H1_H1 ;  /* 0x3000008eff307230 */ /* 0x000fe40000004100 */
[----:B------:R-:W-:Y:S01]  /*9db0*/  FMUL.FTZ R49, R44, R49 ;  /* 0x000000312c317220 */ /* 0x000fe20000410000 */
[----:B------:R-:W-:Y:S02]  /*9dc0*/  HADD2.F32 R47, -RZ, R47.H0_H0 ;  /* 0x2000002fff2f7230 */ /* 0x000fe40000004100 */
[----:B------:R-:W-:Y:S01]  /*9dd0*/  FMUL.FTZ R50, R15, R50 ;  /* 0x000000320f327220 */ /* 0x000fe20000410000 */
[----:B------:R-:W-:-:S02]  /*9de0*/  HADD2.F32 R70, -RZ, R70.H0_H0 ;  /* 0x20000046ff467230 */ /* 0x000fc40000004100 */
[-C--:B------:R-:W-:Y:S01]  /*9df0*/  FFMA.FTZ R13, R15, R48.reuse, -R52 ;  /* 0x000000300f0d7223 */ /* 0x080fe20000010834 */
[----:B------:R-:W-:Y:S02]  /*9e00*/  HADD2.F32 R52, -RZ, R143.H1_H1 ;  /* 0x3000008fff347230 */ /* 0x000fe40000004100 */
[-C--:B------:R-:W-:Y:S01]  /*9e10*/  FFMA.FTZ R44, R44, R47.reuse, -R51 ;  /* 0x0000002f2c2c7223 */ /* 0x080fe20000010833 */
[----:B------:R-:W-:Y:S01]  /*9e20*/  FFMA.FTZ R46, R46, R47, R49 ;  /* 0x0000002f2e2e7223 */ /* 0x000fe20000010031 */
[----:B------:R-:W-:Y:S01]  /*9e30*/  FFMA.FTZ R15, R35, R48, R50 ;  /* 0x00000030230f7223 */ /* 0x000fe20000010032 */
[--C-:B------:R-:W-:Y:S02]  /*9e40*/  HADD2.F32 R47, -RZ, R45.reuse.H0_H0 ;  /* 0x2000002dff2f7230 */ /* 0x100fe40000004100 */
[----:B------:R-:W-:Y:S01]  /*9e50*/  HADD2.F32 R45, -RZ, R45.H1_H1 ;  /* 0x3000002dff2d7230 */ /* 0x000fe20000004100 */
[----:B------:R-:W-:Y:S01]  /*9e60*/  F2FP.F16.F32.PACK_AB R13, R44, R13 ;  /* 0x0000000d2c0d723e */ /* 0x000fe200000000ff */
[----:B------:R-:W-:-:S02]  /*9e70*/  HADD2.F32 R35, -RZ, R33.H0_H0 ;  /* 0x20000021ff237230 */ /* 0x000fc40000004100 */
[----:B------:R-:W-:Y:S01]  /*9e80*/  FMUL.FTZ R54, R47, R52 ;  /* 0x000000342f367220 */ /* 0x000fe20000410000 */
[----:B------:R-:W-:Y:S02]  /*9e90*/  HADD2.F32 R48, -RZ, R33.H1_H1 ;  /* 0x30000021ff307230 */ /* 0x000fe40000004100 */
[----:B------:R-:W-:Y:S01]  /*9ea0*/  FMUL.FTZ R49, R45, R70 ;  /* 0x000000462d317220 */ /* 0x000fe20000410000 */
[----:B------:R-:W-:Y:S02]  /*9eb0*/  HADD2.F32 R50, -RZ, R141.H1_H1 ;  /* 0x3000008dff327230 */ /* 0x000fe40000004100 */
[----:B------:R-:W-:Y:S01]  /*9ec0*/  FMUL.FTZ R52, R35, R52 ;  /* 0x0000003423347220 */ /* 0x000fe20000410000 */
[----:B------:R-:W-:Y:S02]  /*9ed0*/  HADD2.F32 R58, -RZ, R58.H0_H0 ;  /* 0x2000003aff3a7230 */ /* 0x000fe40000004100 */
[----:B------:R-:W-:Y:S01]  /*9ee0*/  FMUL.FTZ R70, R48, R70 ;  /* 0x0000004630467220 */ /* 0x000fe20000410000 */
[----:B------:R-:W-:-:S02]  /*9ef0*/  HADD2.F32 R144, -RZ, R144.H0_H0 ;  /* 0x20000090ff907230 */ /* 0x000fc40000004100 */
        /* <DEDUP_REMOVED lines=9> */
[----:B------:R-:W-:-:S02]  /*9f90*/  HADD2.F32 R32, -RZ, R32.H1_H1 ;  /* 0x30000020ff207230 */ /* 0x000fc40000004100 */
[-C--:B------:R-:W-:Y:S01]  /*9fa0*/  FMUL.FTZ R51, R45, R144.reuse ;  /* 0x000000902d337220 */ /* 0x080fe20000410000 */
[----:B------:R-:W-:Y:S02]  /*9fb0*/  HADD2.F32 R12, -RZ, R12.H1_H1 ;  /* 0x3000000cff0c7230 */ /* 0x000fe40000004100 */
[----:B------:R-:W-:Y:S01]  /*9fc0*/  FMUL.FTZ R144, R42, R144 ;  /* 0x000000902a907220 */ /* 0x000fe20000410000 */
[----:B------:R-:W-:Y:S02]  /*9fd0*/  HADD2.F32 R47, -RZ, R40.H0_H0 ;  /* 0x20000028ff2f7230 */ /* 0x000fe40000004100 */
[-C--:B------:R-:W-:Y:S01]  /*9fe0*/  FMUL.FTZ R53, R32, R49.reuse ;  /* 0x0000003120357220 */ /* 0x080fe20000410000 */
[----:B------:R-:W-:Y:S02]  /*9ff0*/  HADD2.F32 R142, -RZ, R142.H0_H0 ;  /* 0x2000008eff8e7230 */ /* 0x000fe40000004100 */
[----:B------:R-:W-:Y:S01]  /*a000*/  FMUL.FTZ R49, R12, R49 ;  /* 0x000000310c317220 */ /* 0x000fe20000410000 */
[----:B------:R-:W-:-:S02]  /*a010*/  HADD2.F32 R143, -RZ, R143.H0_H0 ;  /* 0x2000008fff8f7230 */ /* 0x000fc40000004100 */
[-C--:B------:R-:W-:Y:S01]  /*a020*/  FFMA.FTZ R40, R12, R47.reuse, -R53 ;  /* 0x0000002f0c287223 */ /* 0x080fe20000010835 */
[----:B------:R-:W-:Y:S02]  /*a030*/  HADD2.F32 R43, -RZ, R43.H0_H0 ;  /* 0x2000002bff2b7230 */ /* 0x000fe40000004100 */
[----:B------:R-:W-:Y:S01]  /*a040*/  FFMA.FTZ R49, R32, R47, R49 ;  /* 0x0000002f20317223 */ /* 0x000fe20000010031 */
[----:B------:R-:W-:Y:S02]  /*a050*/  HADD2.F32 R32, -RZ, R34.H0_H0 ;  /* 0x20000022ff207230 */ /* 0x000fe40000004100 */
[-C--:B------:R-:W-:Y:S01]  /*a060*/  FFMA.FTZ R144, R45, R142.reuse, R144 ;  /* 0x0000008e2d907223 */ /* 0x080fe20000010090 */
[----:B------:R-:W-:Y:S02]  /*a070*/  HADD2.F32 R12, -RZ, R14.H0_H0 ;  /* 0x2000000eff0c7230 */ /* 0x000fe40000004100 */
[----:B------:R-:W-:Y:S01]  /*a080*/  FFMA.FTZ R51, R42, R142, -R51 ;  /* 0x0000008e2a337223 */ /* 0x000fe20000010833 */
        /* <DEDUP_REMOVED lines=17> */
[----:B------:R-:W-:-:S07]  /*a1a0*/  MOV R15, R48 ;  /* 0x00000030000f7202 */ /* 0x000fce0000000f00 */
.L_x_1656:
[----:B------:R-:W-:Y:S05]  /*a1b0*/  BSYNC B1 ;  /* 0x0000000000017941 */ /* 0x000fea0003800000 */
.L_x_1655:
[----:B0-----:R0:W-:Y:S01]  /*a1c0*/  ST.E.128 desc[UR60][R38.64], R12 ;  /* 0x0000000c26007985 */ /* 0x0011e2000c101d3c */
[----:B------:R-:W-:-:S13]  /*a1d0*/  ISETP.GE.AND P3, PT, R11, R128, PT ;  /* 0x000000800b00720c */ /* 0x000fda0003f66270 */
[----:B------:R-:W-:Y:S05]  /*a1e0*/  @P3 BRA `(.L_x_1603) ;  /* 0x0000000400e03947 */ /* 0x000fea0003800000 */
[----:B------:R-:W-:-:S05]  /*a1f0*/  IMAD.WIDE R36, R11, 0x2, R36 ;  /* 0x000000020b247825 */ /* 0x000fca00078e0224 */
[----:B-1----:R1:W-:Y:S01]  /*a200*/  ST.E.128 desc[UR60][R36.64], R32 ;  /* 0x0000002024007985 */ /* 0x0023e2000c101d3c */
[----:B------:R-:W-:Y:S05]  /*a210*/  BRA `(.L_x_1603) ;  /* 0x0000000400d47947 */ /* 0x000fea0003800000 */
.L_x_1568:
[----:B------:R-:W2:Y:S02]  /*a220*/  LDL R11, [R1+0x3c] ;  /* 0x00003c00010b7983 */ /* 0x000ea40000100800 */
[----:B--2---:R-:W-:-:S13]  /*a230*/  R2UR UR4, R11 ;  /* 0x000000000b0472ca */ /* 0x004fda00000e0000 */
[----:B------:R-:W-:-:S06]  /*a240*/  UISETP.NE.AND UP0, UPT, UR4, 0x3, UPT ;  /* 0x000000030400788c */ /* 0x000fcc000bf05270 */
[----:B------:R-:W-:-:S13]  /*a250*/  PLOP3.LUT P2, PT, PT, PT, UP0, 0x80, 0x0 ;  /* 0x000000000000781c */ /* 0x000fda0003f4f008 */
[----:B------:R-:W-:Y:S05]  /*a260*/  @!P2 BRA `(.L_x_1657) ;  /* 0x000000000004a947 */ /* 0x000fea0003800000 */
[----:B------:R-:W-:Y:S01]  /*a270*/  BPT.TRAP 0x1 ;  /* 0x000000040000795c */ /* 0x000fe20000300000 */
.L_x_1657:
[----:B------:R-:W-:Y:S01]  /*a280*/  IMAD R87, R17, 0x8, R2 ;  /* 0x0000000811577824 */ /* 0x000fe200078e0202 */
[----:B------:R-:W-:Y:S01]  /*a290*/  SHF.L.U32 R88, R220, 0x1f, RZ ;  /* 0x0000001fdc587819 */ /* 0x000fe200000006ff */
[----:B------:R-:W-:Y:S01]  /*a2a0*/  BSSY B1, `(.L_x_1658) ;  /* 0x0000004000017945 */ /* 0x000fe20003800000 */
[----:B------:R-:W-:Y:S02]  /*a2b0*/  SHF.R.S32.HI R84, RZ, 0x1f, R29 ;  /* 0x0000001fff547819 */ /* 0x000fe4000001141d */
[----:B------:R-:W0:Y:S02]  /*a2c0*/  SYNCS.PHASECHK.TRANS64.TRYWAIT P3, [R87+URZ+0x30890], R88 ;  /* 0x03089058570075a7 */ /* 0x000e24000806017f */
[----:B0-----:R-:W-:Y:S05]  /*a2d0*/  @!P3 BRA `(.L_x_1659) ;  /* 0x0000024000ecb947 */ /* 0x001fea0003800000 */
.L_x_2019:
[----:B------:R-:W-:Y:S05]  /*a2e0*/  BSYNC B1 ;  /* 0x0000000000017941 */ /* 0x000fea0003800000 */
.L_x_1658:
        /* <DEDUP_REMOVED lines=14> */
[----:B------:R-:W-:Y:S02]  /*a3d0*/  IMAD.IADD R13, R13, 0x1, R15 ;  /* 0x000000010d0d7824 */ /* 0x000fe400078e020f */
[----:B------:R-:W-:Y:S02]  /*a3e0*/  IMAD.IADD R42, R86, 0x1, -R219 ;  /* 0x00000001562a7824 */ /* 0x000fe400078e0adb */
        /* <DEDUP_REMOVED lines=9> */
.L_x_2023:
        /* <DEDUP_REMOVED lines=23> */
[----:B------:R-:W-:Y:S02]  /*a5f0*/  @!P5 IMAD.SHL.U32 R11, R203, 0x8, RZ ;  /* 0x00000008cb0bd824 */ /* 0x000fe400078e00ff */
[----:B--2---:R-:W-:Y:S02]  /*a600*/  @!P5 IMAD.MOV.U32 R36, RZ, RZ, R40 ;  /* 0x000000ffff24d224 */ /* 0x004fe400078e0028 */
[----:B------:R-:W-:Y:S02]  /*a610*/  @!P5 IMAD.MOV.U32 R37, RZ, RZ, R39 ;  /* 0x000000ffff25d224 */ /* 0x000fe400078e0027 */
        /* <DEDUP_REMOVED lines=11> */
.L_x_1662:
[----:B------:R-:W-:Y:S05]  /*a6d0*/  BSYNC B1 ;  /* 0x0000000000017941 */ /* 0x000fea0003800000 */
.L_x_1661:
[----:B------:R-:W-:-:S03]  /*a6e0*/  UMOV UR4, 0xffffffff ;  /* 0xffffffff00047882 */ /* 0x000fc60000000000 */
[----:B------:R-:W-:Y:S05]  /*a6f0*/  BRA.DIV UR4, `(.L_x_1663) ;  /* 0x0000024204447947 */ /* 0x000fea000b800000 */
[----:B--2---:R2:W0:Y:S04]  /*a700*/  SHFL.IDX PT, R39, R41, 0x1, 0x1c1f ;  /* 0x003c1f0029277f89 */ /* 0x00442800000e0000 */
[----:B-1----:R-:W1:Y:S02]  /*a710*/  SHFL.IDX PT, R38, R38, 0x1, 0x1c1f ;  /* 0x003c1f0026267f89 */ /* 0x002e6400000e0000 */
.L_x_2027:
[----:B------:R-:W-:-:S13]  /*a720*/  ISETP.GE.AND P3, PT, R42, 0x41, PT ;  /* 0x000000412a00780c */ /* 0x000fda0003f66270 */
[----:B------:R-:W-:Y:S05]  /*a730*/  @!P3 BRA `(.L_x_1603) ;  /* 0x00000000008cb947 */ /* 0x000fea0003800000 */
[----:B------:R-:W-:Y:S02]  /*a740*/  ULDC UR4, c[0x0][0x2f4] ;  /* 0x0000bd0000047ab9 */ /* 0x000fe40000000800 */
[----:B------:R-:W-:Y:S02]  /*a750*/  ISETP.GE.AND P5, PT, R18, UR4, PT ;  /* 0x0000000412007c0c */ /* 0x000fe4000bfa6270 */
[----:B------:R-:W-:-:S11]  /*a760*/  ISETP.GE.AND P4, PT, R23, UR4, PT ;  /* 0x0000000417007c0c */ /* 0x000fd6000bf86270 */
[----:B----4-:R-:W4:Y:S01]  /*a770*/  @!P5 LDS.128 R12, [R30+0x20000] ;  /* 0x020000001e0cd984 */ /* 0x010f220000000c00 */
[----:B-1----:R-:W-:-:S04]  /*a780*/  @!P5 LEA R36, P3, R18, R38, 0x1 ;  /* 0x000000261224d211 */ /* 0x002fc800078608ff */
        /* <DEDUP_REMOVED lines=8> */
[----:B------:R-:W1:Y:S01]  /*a810*/  @!P5 LDS.128 R12, [R31+0x20000] ;  /* 0x020000001f0cd984 */ /* 0x000e620000000c00 */
[----:B------:R-:W-:Y:S01]  /*a820*/  @!P5 IMAD.SHL.U32 R11, R202, 0x8, RZ ;  /* 0x00000008ca0bd824 */ /* 0x000fe200078e00ff */
[----:B0-----:R-:W-:Y:S01]  /*a830*/  @!P5 MOV R36, R38 ;  /* 0x000000260024d202 */ /* 0x001fe20000000f00 */
[----:B------:R-:W-:-:S04]  /*a840*/  @!P5 IMAD.MOV.U32 R37, RZ, RZ, R39 ;  /* 0x000000ffff25d224 */ /* 0x000fc800078e0027 */
[----:B------:R-:W-:-:S05]  /*a850*/  @!P5 IMAD.WIDE R36, R11, 0x2, R36 ;  /* 0x000000020b24d825 */ /* 0x000fca00078e0224 */
[----:B-1----:R0:W-:Y:S01]  /*a860*/  @!P5 ST.E.128 desc[UR60][R36.64], R12 ;  /* 0x0000000c2400d985 */ /* 0x0021e2000c101d3c */
[----:B------:R-:W-:-:S13]  /*a870*/  ISETP.GE.AND P5, PT, R194, UR4, PT ;  /* 0x00000004c2007c0c */ /* 0x000fda000bfa6270 */
[----:B------:R-:W1:Y:S01]  /*a880*/  @!P5 LDS.128 R12, [R30+0x23000] ;  /* 0x023000001e0cd984 */ /* 0x000e620000000c00 */
[----:B------:R-:W-:Y:S02]  /*a890*/  @!P5 IMAD.SHL.U32 R11, R203, 0x8, RZ ;  /* 0x00000008cb0bd824 */ /* 0x000fe400078e00ff */
[----:B0-----:R-:W-:Y:S02]  /*a8a0*/  @!P5 IMAD.MOV.U32 R36, RZ, RZ, R38 ;  /* 0x000000ffff24d224 */ /* 0x001fe400078e0026 */
[----:B------:R-:W-:Y:S02]  /*a8b0*/  @!P5 IMAD.MOV.U32 R37, RZ, RZ, R39 ;  /* 0x000000ffff25d224 */ /* 0x000fe400078e0027 */
[----:B------:R-:W-:-:S05]  /*a8c0*/  @!P5 IMAD.WIDE R36, R11, 0x2, R36 ;  /* 0x000000020b24d825 */ /* 0x000fca00078e0224 */
[----:B-1----:R0:W-:Y:S01]  /*a8d0*/  @!P5 ST.E.128 desc[UR60][R36.64], R12 ;  /* 0x0000000c2400d985 */ /* 0x0021e2000c101d3c */
[----:B------:R-:W-:-:S03]  /*a8e0*/  ISETP.GE.AND P5, PT, R192, UR4, PT ;  /* 0x00000004c0007c0c */ /* 0x000fc6000bfa6270 */
[----:B------:R-:W1:Y:S10]  /*a8f0*/  @!P4 LDS.128 R12, [R31+0x23000] ;  /* 0x023000001f0cc984 */ /* 0x000e740000000c00 */
[----:B0-----:R-:W-:-:S04]  /*a900*/  @!P5 LEA R36, P6, R192, R38, 0x1 ;  /* 0x00000026c024d211 */ /* 0x001fc800078c08ff */
[----:B------:R-:W-:Y:S01]  /*a910*/  @!P5 LEA.HI.X R37, R192, R39, R205, 0x1, P6 ;  /* 0x00000027c025d211 */ /* 0x000fe200030f0ccd */
[----:B-1----:R-:W-:Y:S04]  /*a920*/  @!P4 ST.E.128 desc[UR60][R34.64], R12 ;  /* 0x0000000c2200c985 */ /* 0x002fe8000c101d3c */
[----:B------:R-:W0:Y:S04]  /*a930*/  @!P3 LDS.128 R12, [R30+0x26000] ;  /* 0x026000001e0cb984 */ /* 0x000e280000000c00 */
[----:B0-----:R-:W-:Y:S04]  /*a940*/  @!P3 ST.E.128 desc[UR60][R32.64], R12 ;  /* 0x0000000c2000b985 */ /* 0x001fe8000c101d3c */
[----:B------:R-:W0:Y:S04]  /*a950*/  @!P5 LDS.128 R12, [R31+0x26000] ;  /* 0x026000001f0cd984 */ /* 0x000e280000000c00 */
[----:B0-----:R0:W-:Y:S02]  /*a960*/  @!P5 ST.E.128 desc[UR60][R36.64], R12 ;  /* 0x0000000c2400d985 */ /* 0x0011e4000c101d3c */
.L_x_1603:
[----:B------:R-:W-:Y:S05]  /*a970*/  BSYNC B0 ;  /* 0x0000000000007941 */ /* 0x000fea0003800000 */
.L_x_1567:
        /* <DEDUP_REMOVED lines=17> */
.L_x_1665:
[----:B------:R-:W-:Y:S05]  /*aa90*/  BSYNC B0 ;  /* 0x0000000000007941 */ /* 0x000fea0003800000 */
.L_x_1664:
[----:B------:R-:W3:Y:S01]  /*aaa0*/  SYNCS.PHASECHK.TRANS64.TRYWAIT P2, [R87+URZ+0x308b0], R88 ;  /* 0x0308b058570075a7 */ /* 0x000ee2000804017f */
[----:B------:R-:W-:Y:S04]  /*aab0*/  BSSY B0, `(.L_x_1666) ;  /* 0x0000002000007945 */ /* 0x000fe80003800000 */
[----:B---3--:R-:W-:Y:S05]  /*aac0*/  @!P2 BRA `(.L_x_1667) ;  /* 0x0000023c009ca947 */ /* 0x008fea0003800000 */
.L_x_2028:
[----:B------:R-:W-:Y:S05]  /*aad0*/  BSYNC B0 ;  /* 0x0000000000007941 */ /* 0x000fea0003800000 */
.L_x_1666:
[----:B------:R-:W-:Y:S01]  /*aae0*/  ULDC.64 UR4, c[0x0][0x328] ;  /* 0x0000ca0000047ab9 */ /* 0x000fe20000000a00 */
[----:B------:R-:W-:Y:S01]  /*aaf0*/  ULDC.64 UR6, c[0x0][0x318] ;  /* 0x0000c60000067ab9 */ /* 0x000fe20000000a00 */
[----:B------:R-:W-:Y:S01]  /*ab00*/  IMAD R84, R84, UR4, RZ ;  /* 0x0000000454547c24 */ /* 0x000fe2000f8e02ff */
[----:B------:R-:W-:Y:S01]  /*ab10*/  BSSY B0, `(.L_x_1668) ;  /* 0x0000034000007945 */ /* 0x000fe20003800000 */
[----:B-1--4-:R-:W-:-:S04]  /*ab20*/  IMAD.WIDE.U32 R12, R29, UR4, RZ ;  /* 0x000000041d0c7c25 */ /* 0x012fc8000f8e00ff */
[----:B------:R-:W-:Y:S01]  /*ab30*/  IMAD R29, R29, UR5, R84 ;  /* 0x000000051d1d7c24 */ /* 0x000fe2000f8e0254 */
[----:B------:R-:W-:Y:S01]  /*ab40*/  ULDC.64 UR4, c[0x0][0x338] ;  /* 0x0000ce0000047ab9 */ /* 0x000fe20000000a00 */
[----:B------:R-:W-:Y:S02]  /*ab50*/  IMAD.IADD R86, R86, 0x1, -R219 ;  /* 0x0000000156567824 */ /* 0x000fe400078e0adb */
[----:B------:R-:W-:Y:S01]  /*ab60*/  IMAD R85, R85, UR4, RZ ;  /* 0x0000000455557c24 */ /* 0x000fe2000f8e02ff */
[----:B------:R-:W-:-:S03]  /*ab70*/  IADD3 R13, R13, R29, RZ ;  /* 0x0000001d0d0d7210 */ /* 0x000fc60007ffe0ff */
[C---:B------:R-:W-:Y:S02]  /*ab80*/  IMAD R85, R28.reuse, UR5, R85 ;  /* 0x000000051c557c24 */ /* 0x040fe4000f8e0255 */
[----:B------:R-:W-:Y:S01]  /*ab90*/  IMAD.WIDE.U32 R12, R28, UR4, R12 ;  /* 0x000000041c0c7c25 */ /* 0x000fe2000f8e000c */
[----:B------:R-:W-:-:S03]  /*aba0*/  ULDC.64 UR4, c[0x0][0x330] ;  /* 0x0000cc0000047ab9 */ /* 0x000fc60000000a00 */
[----:B------:R-:W-:Y:S02]  /*abb0*/  IMAD.IADD R13, R13, 0x1, R85 ;  /* 0x000000010d0d7824 */ /* 0x000fe400078e0255 */
[----:B------:R-:W-:-:S04]  /*abc0*/  IMAD.WIDE.U32 R12, R201, UR4, R12 ;  /* 0x00000004c90c7c25 */ /* 0x000fc8000f8e000c */
[----:B0-----:R-:W-:Y:S01]  /*abd0*/  IMAD R11, R201, UR5, R13 ;  /* 0x00000005c90b7c24 */ /* 0x001fe2000f8e020d */
[----:B------:R-:W-:-:S04]  /*abe0*/  LEA R38, P2, R12, UR6, 0x1 ;  /* 0x000000060c267c11 */ /* 0x000fc8000f8408ff */
[----:B------:R-:W-:Y:S01]  /*abf0*/  LEA.HI.X R11, R12, UR7, R11, 0x1, P2 ;  /* 0x000000070c0b7c11 */ /* 0x000fe200090f0c0b */
[----:B------:R0:W1:Y:S01]  /*ac00*/  SHFL.IDX PT, R34, R38, RZ, 0x1c1f ;  /* 0x001c1fff26227589 */ /* 0x00006200000e0000 */
[----:B------:R-:W-:-:S03]  /*ac10*/  ISETP.GE.AND P2, PT, R86, 0x1, PT ;  /* 0x000000015600780c */ /* 0x000fc60003f46270 */
[----:B------:R0:W4:Y:S10]  /*ac20*/  SHFL.IDX PT, R35, R11, RZ, 0x1c1f ;  /* 0x001c1fff0b237589 */ /* 0x00013400000e0000 */
[----:B0-----:R-:W-:Y:S05]  /*ac30*/  @!P2 BRA `(.L_x_1669) ;  /* 0x000000000084a947 */ /* 0x001fea0003800000 */
[----:B------:R-:W-:Y:S02]  /*ac40*/  ULDC UR4, c[0x0][0x2f4] ;  /* 0x0000bd0000047ab9 */ /* 0x000fe40000000800 */
[----:B------:R-:W-:Y:S02]  /*ac50*/  ISETP.GE.AND P5, PT, R18, UR4, PT ;  /* 0x0000000412007c0c */ /* 0x000fe4000bfa6270 */
[----:B------:R-:W-:-:S11]  /*ac60*/  ISETP.GE.AND P4, PT, R23, UR4, PT ;  /* 0x0000000417007c0c */ /* 0x000fd6000bf86270 */
[----:B------:R-:W0:Y:S01]  /*ac70*/  @!P5 LDS.128 R12, [R30] ;  /* 0x000000001e0cd984 */ /* 0x000e220000000c00 */
[----:B-1----:R-:W-:-:S04]  /*ac80*/  @!P5 LEA R36, P2, R18, R34, 0x1 ;  /* 0x000000221224d211 */ /* 0x002fc800078408ff */
[----:B----4-:R-:W-:Y:S02]  /*ac90*/  @!P5 LEA.HI.X R37, R18, R35, R19, 0x1, P2 ;  /* 0x000000231225d211 */ /* 0x010fe400010f0c13 */
        /* <DEDUP_REMOVED lines=27> */
.L_x_1669:
[----:B------:R-:W-:Y:S05]  /*ae50*/  BSYNC B0 ;  /* 0x0000000000007941 */ /* 0x000fea0003800000 */
.L_x_1668:
[----:B------:R-:W-:Y:S01]  /*ae60*/  ISETP.GE.AND P2, PT, R86, 0x41, PT ;  /* 0x000000415600780c */ /* 0x000fe20003f46270 */
[----:B0---4-:R0:W4:Y:S01]  /*ae70*/  SHFL.IDX PT, R35, R11, 0x1, 0x1c1f ;  /* 0x003c1f000b237f89 */ /* 0x01112200000e0000 */
[----:B------:R-:W-:Y:S03]  /*ae80*/  BSSY B0, `(.L_x_1670) ;  /* 0x0000024000007945 */ /* 0x000fe60003800000 */
[----:B-1----:R0:W1:Y:S08]  /*ae90*/  SHFL.IDX PT, R34, R38, 0x1, 0x1c1f ;  /* 0x003c1f0026227f89 */ /* 0x00207000000e0000 */
[----:B0-----:R-:W-:Y:S05]  /*aea0*/  @!P2 BRA `(.L_x_1671) ;  /* 0x000000000084a947 */ /* 0x001fea0003800000 */
[----:B------:R-:W-:Y:S02]  /*aeb0*/  ULDC UR4, c[0x0][0x2f4] ;  /* 0x0000bd0000047ab9 */ /* 0x000fe40000000800 */
[----:B------:R-:W-:Y:S02]  /*aec0*/  ISETP.GE.AND P5, PT, R18, UR4, PT ;  /* 0x0000000412007c0c */ /* 0x000fe4000bfa6270 */
[----:B------:R-:W-:-:S11]  /*aed0*/  ISETP.GE.AND P4, PT, R23, UR4, PT ;  /* 0x0000000417007c0c */ /* 0x000fd6000bf86270 */
[----:B------:R-:W0:Y:S01]  /*aee0*/  @!P5 LDS.128 R12, [R30+0x2000] ;  /* 0x002000001e0cd984 */ /* 0x000e220000000c00 */
        /* <DEDUP_REMOVED lines=15> */
[----:B------:R-:W-:Y:S02]  /*afe0*/  @!P5 IMAD.SHL.U32 R11, R203, 0x8, RZ ;  /* 0x00000008cb0bd824 */ /* 0x000fe400078e00ff */
[----:B0-----:R-:W-:Y:S02]  /*aff0*/  @!P5 IMAD.MOV.U32 R36, RZ, RZ, R34 ;  /* 0x000000ffff24d224 */ /* 0x001fe400078e0022 */
[----:B------:R-:W-:Y:S02]  /*b000*/  @!P5 IMAD.MOV.U32 R37, RZ, RZ, R35 ;  /* 0x000000ffff25d224 */ /* 0x000fe400078e0023 */
        /* <DEDUP_REMOVED lines=11> */
.L_x_1671:
[----:B------:R-:W-:Y:S05]  /*b0c0*/  BSYNC B0 ;  /* 0x0000000000007941 */ /* 0x000fea0003800000 */
.L_x_1670:
[----:B------:R-:W-:Y:S01]  /*b0d0*/  @!PT LDS RZ, [RZ] ;  /* 0x00000000fffff984 */ /* 0x000fe20000000800 */
[----:B------:R-:W-:Y:S01]  /*b0e0*/  @!PT LDS RZ, [RZ] ;  /* 0x00000000fffff984 */ /* 0x000fe20000000800 */
[----:B------:R-:W-:Y:S01]  /*b0f0*/  @!PT LDS RZ, [RZ] ;  /* 0x00000000fffff984 */ /* 0x000fe20000000800 */
[----:B------:R-:W-:Y:S01]  /*b100*/  @!PT LDS RZ, [RZ] ;  /* 0x00000000fffff984 */ /* 0x000fe20000000800 */
[----:B------:R5:W-:Y:S06]  /*b110*/  MEMBAR.ALL.CTA ;  /* 0x0000000000007992 */ /* 0x000bec0000008000 */
[----:B-----5:R-:W5:Y:S01]  /*b120*/  FENCE.VIEW.ASYNC.S ;  /* 0x00000000000073c6 */ /* 0x020f620000000000 */
[----:B---3--:R-:W-:Y:S01]  /*b130*/  @!P3 VIADD R87, R87, 0x308c0 ;  /* 0x000308c05757b836 */ /* 0x008fe20000000000 */
[----:B-----5:R3:W-:Y:S01]  /*b140*/  BAR.SYNC.DEFER_BLOCKING R138, 0x80 ;  /* 0x0002008a0000751d */ /* 0x0207e20000010000 */
[----:B------:R-:W-:-:S03]  /*b150*/  LOP3.LUT P4, RZ, R16, 0x2, RZ, 0xc0, !PT ;  /* 0x0000000210ff7812 */ /* 0x000fc6000788c0ff */
[----:B------:R-:W-:Y:S02]  /*b160*/  @!P3 PRMT R87, RZ, 0x654, R87 ;  /* 0x00000654ff57b816 */ /* 0x000fe40000000057 */
[----:B------:R-:W-:Y:S02]  /*b170*/  IADD3 R17, R17, 0x1, RZ ;  /* 0x0000000111117810 */ /* 0x000fe40007ffe0ff */
[----:B------:R-:W-:Y:S01]  /*b180*/  PLOP3.LUT P2, PT, PT, PT, PT, 0x8, 0x0 ;  /* 0x000000000000781c */ /* 0x000fe20003f4e170 */
[----:B------:R3:W-:Y:S01]  /*b190*/  @!P3 SYNCS.ARRIVE.TRANS64.RED.A1T0 RZ, [R87+URZ], RZ ;  /* 0x000000ff57ffb9a7 */ /* 0x0007e2000810043f */
[----:B------:R-:W-:-:S04]  /*b1a0*/  ISETP.NE.AND P3, PT, R17, 0x2, PT ;  /* 0x000000021100780c */ /* 0x000fc80003f65270 */
[----:B------:R-:W-:Y:S02]  /*b1b0*/  SEL R11, RZ, 0x1, P3 ;  /* 0x00000001ff0b7807 */ /* 0x000fe40001800000 */
[----:B------:R-:W-:Y:S02]  /*b1c0*/  SEL R17, R17, RZ, P3 ;  /* 0x000000ff11117207 */ /* 0x000fe40001800000 */
[----:B------:R-:W-:Y:S01]  /*b1d0*/  LOP3.LUT R220, R220, R11, RZ, 0x3c, !PT ;  /* 0x0000000bdcdc7212 */ /* 0x000fe200078e3cff */
[----:B---3--:R-:W-:Y:S06]  /*b1e0*/  @P4 BRA `(.L_x_1672) ;  /* 0xffffff7800b44947 */ /* 0x008fec000383ffff */
.L_x_1562:
[----:B------:R-:W3:Y:S01]  /*b1f0*/  LDL R11, [R1+0x38] ;  /* 0x00003800010b7983 */ /* 0x000ee20000100800 */
[----:B------:R-:W0:Y:S01]  /*b200*/  LDC R0, c[0x0][0x448] ;  /* 0x00011200ff007b82 */ /* 0x000e220000000800 */
[----:B------:R-:W-:Y:S01]  /*b210*/  IADD3 R7, R200, 0x1, -R199 ;  /* 0x00000001c8077810 */ /* 0x000fe20007ffe8c7 */
[----:B------:R-:W-:Y:S06]  /*b220*/  BSSY B0, `(.L_x_1673) ;  /* 0x000000d000007945 */ /* 0x000fec0003800000 */
[----:B------:R-:W1:Y:S01]  /*b230*/  LDC.64 R4, c[0x0][0x9e0] ;  /* 0x00027800ff047b82 */ /* 0x000e620000000a00 */
[----:B0-----:R-:W-:-:S02]  /*b240*/  ISETP.NE.AND P1, PT, R0, 0x1, PT ;  /* 0x000000010000780c */ /* 0x001fc40003f25270 */
[----:B-1----:R-:W-:-:S11]  /*b250*/  ISETP.GE.AND P3, PT, R5, 0x1, PT ;  /* 0x000000010500780c */ /* 0x002fd60003f66270 */
[----:B------:R-:W0:Y:S08]  /*b260*/  @P1 LDC R3, c[0x0][0x44c] ;  /* 0x00011300ff031b82 */ /* 0x000e300000000800 */
[----:B------:R-:W1:Y:S01]  /*b270*/  @P1 LDC R6, c[0x0][0x450] ;  /* 0x00011400ff061b82 */ /* 0x000e620000000800 */
[----:B---3--:R-:W-:-:S04]  /*b280*/  VIADD R0, R11, 0x7f ;  /* 0x0000007f0b007836 */ /* 0x008fc80000000000 */
[----:B0-----:R-:W-:-:S05]  /*b290*/  @P1 IMAD.HI.U32 R3, R0, R3, RZ ;  /* 0x0000000300031227 */ /* 0x001fca00078e00ff */
[----:B-1----:R-:W-:-:S05]  /*b2a0*/  @P1 SHF.R.U32.HI R0, RZ, R6, R3 ;  /* 0x00000006ff001219 */ /* 0x002fca0000011603 */
[----:B------:R-:W-:Y:S01]  /*b2b0*/  IMAD.IADD R3, R7, 0x1, R0 ;  /* 0x0000000107037824 */ /* 0x000fe200078e0200 */
[----:B------:R-:W-:Y:S06]  /*b2c0*/  @P2 BRA `(.L_x_1674) ;  /* 0x0000000000082947 */ /* 0x000fec0003800000 */
[----:B------:R-:W0:Y:S02]  /*b2d0*/  FENCE.VIEW.ASYNC.G ;  /* 0x00000000000073c6 */ /* 0x000e240000000100 */
[----:B0-----:R-:W-:Y:S06]  /*b2e0*/  BAR.ARV 0xc, 0x180 ;  /* 0x0306000000007b1d */ /* 0x001fec0000002000 */
.L_x_1674:
[----:B------:R-:W-:Y:S05]  /*b2f0*/  BSYNC B0 ;  /* 0x0000000000007941 */ /* 0x000fea0003800000 */
.L_x_1673:
        /* <DEDUP_REMOVED lines=13> */
.L_x_1677:
[----:B------:R-:W-:-:S13]  /*b3d0*/  ISETP.NE.AND P0, PT, R5, 0x1, PT ;  /* 0x000000010500780c */ /* 0x000fda0003f05270 */
[----:B------:R-:W0:Y:S02]  /*b3e0*/  @P0 LDC.64 R6, c[0x0][0x9e8] ;  /* 0x00027a00ff060b82 */ /* 0x000e240000000a00 */
[----:B0-----:R-:W-:-:S05]  /*b3f0*/  @P0 IMAD.HI.U32 R6, R0, R6, RZ ;  /* 0x0000000600060227 */ /* 0x001fca00078e00ff */
[----:B------:R-:W-:-:S07]  /*b400*/  @P0 SHF.R.U32.HI R0, RZ, R7, R6 ;  /* 0x00000007ff000219 */ /* 0x000fce0000011606 */
.L_x_1678:
[----:B------:R-:W-:Y:S05]  /*b410*/  BSYNC B0 ;  /* 0x0000000000007941 */ /* 0x000fea0003800000 */
.L_x_1676:
[----:B------:R-:W-:-:S05]  /*b420*/  IMAD R3, R0, R5, R5 ;  /* 0x0000000500037224 */ /* 0x000fca00078e0205 */
[----:B------:R-:W-:-:S07]  /*b430*/  VIMNMX R4, R4, R3, PT ;  /* 0x0000000304047248 */ /* 0x000fce0003fe0100 */
.L_x_1675:
[----:B------:R-:W0:Y:S01]  /*b440*/  @P1 LDC R0, c[0x0][0x44c] ;  /* 0x00011300ff001b82 */ /* 0x000e220000000800 */
[----:B------:R-:W-:Y:S01]  /*b450*/  IADD3 R4, R4, 0x5f, RZ ;  /* 0x0000005f04047810 */ /* 0x000fe20007ffe0ff */
[----:B------:R-:W-:-:S04]  /*b460*/  ULDC UR4, c[0x0][0x9dc] ;  /* 0x0002770000047ab9 */ /* 0x000fc80000000800 */
[----:B------:R-:W-:Y:S02]  /*b470*/  IMAD.HI R4, R4, 0x2aaaaaab, RZ ;  /* 0x2aaaaaab04047827 */ /* 0x000fe400078e02ff */
[----:B------:R-:W1:Y:S03]  /*b480*/  @P1 LDC R7, c[0x0][0x450] ;  /* 0x00011400ff071b82 */ /* 0x000e660000000800 */
[----:B------:R-:W-:-:S04]  /*b490*/  SHF.R.U32.HI R3, RZ, 0x1f, R4 ;  /* 0x0000001fff037819 */ /* 0x000fc80000011604 */
[----:B------:R-:W-:-:S04]  /*b4a0*/  LEA.HI.SX32 R3, R4, R3, 0x1c ;  /* 0x0000000304037211 */ /* 0x000fc800078fe2ff */
[----:B------:R-:W-:Y:S01]  /*b4b0*/  VIMNMX R9, R136, R3, PT ;  /* 0x0000000388097248 */ /* 0x000fe20003fe0100 */
[----:B0-----:R-:W-:-:S04]  /*b4c0*/  @P1 IMAD.HI.U32 R6, R11, R0, RZ ;  /* 0x000000000b061227 */ /* 0x001fc800078e00ff */
[----:B------:R-:W-:Y:S01]  /*b4d0*/  IMAD.MOV.U32 R0, RZ, RZ, R11 ;  /* 0x000000ffff007224 */ /* 0x000fe200078e000b */
        /* <DEDUP_REMOVED lines=14> */
.L_x_1681:
[----:B------:R-:W-:-:S13]  /*b5c0*/  ISETP.NE.AND P0, PT, R5, 0x1, PT ;  /* 0x000000010500780c */ /* 0x000fda0003f05270 */
[----:B------:R-:W0:Y:S02]  /*b5d0*/  @P0 LDC.64 R6, c[0x0][0x9e8] ;  /* 0x00027a00ff060b82 */ /* 0x000e240000000a00 */
[----:B0-----:R-:W-:-:S05]  /*b5e0*/  @P0 IMAD.HI.U32 R4, R0, R6, RZ ;  /* 0x0000000600040227 */ /* 0x001fca00078e00ff */
[----:B------:R-:W-:-:S07]  /*b5f0*/  @P0 SHF.R.U32.HI R0, RZ, R7, R4 ;  /* 0x00000007ff000219 */ /* 0x000fce0000011604 */
.L_x_1682:
[----:B------:R-:W-:Y:S05]  /*b600*/  BSYNC B0 ;  /* 0x0000000000007941 */ /* 0x000fea0003800000 */
.L_x_1680:
[----:B------:R-:W-:-:S05]  /*b610*/  IMAD R0, R0, R5, RZ ;  /* 0x0000000500007224 */ /* 0x000fca00078e02ff */
[----:B------:R-:W-:-:S07]  /*b620*/  VIMNMX R3, R3, R0, !PT ;  /* 0x0000000003037248 */ /* 0x000fce0007fe0100 */
.L_x_1679:
[----:B------:R-:W-:Y:S01]  /*b630*/  IMAD.HI R3, R3, 0x2aaaaaab, RZ ;  /* 0x2aaaaaab03037827 */ /* 0x000fe200078e02ff */
[----:B------:R-:W-:Y:S03]  /*b640*/  BSSY B0, `(.L_x_1683) ;  /* 0x0000027000007945 */ /* 0x000fe60003800000 */
[----:B------:R-:W-:Y:S01]  /*b650*/  IMAD.MOV.U32 R126, RZ, RZ, RZ ;  /* 0x000000ffff7e7224 */ /* 0x000fe200078e00ff */
[----:B------:R-:W-:-:S04]  /*b660*/  SHF.R.U32.HI R0, RZ, 0x1f, R3 ;  /* 0x0000001fff007819 */ /* 0x000fc80000011603 */
[----:B------:R-:W-:-:S04]  /*b670*/  LEA.HI.SX32 R0, R3, R0, 0x1c ;  /* 0x0000000003007211 */ /* 0x000fc800078fe2ff */
[----:B------:R-:W-:-:S04]  /*b680*/  VIMNMX R11, RZ, R0, !PT ;  /* 0x00000000ff0b7248 */ /* 0x000fc80007fe0100 */
[----:B------:R-:W-:-:S13]  /*b690*/  ISETP.GT.AND P0, PT, R9, R11, PT ;  /* 0x0000000b0900720c */ /* 0x000fda0003f04270 */
[----:B------:R-:W-:Y:S05]  /*b6a0*/  @!P0 BRA `(.L_x_1684) ;  /* 0x0000000000808947 */ /* 0x000fea0003800000 */
[----:B------:R-:W3:Y:S01]  /*b6b0*/  LDL R4, [R1+0x48] ;  /* 0x0000480001047983 */ /* 0x000ee20000100800 */
[----:B------:R-:W-:Y:S01]  /*b6c0*/  ULDC UR4, c[0x0][0x9f0] ;  /* 0x00027c0000047ab9 */ /* 0x000fe20000000800 */
[----:B---3--:R-:W-:-:S04]  /*b6d0*/  ISETP.NE.AND P0, PT, R4, RZ, PT ;  /* 0x000000ff0400720c */ /* 0x008fc80003f05270 */
        /* <DEDUP_REMOVED lines=26> */
[----:B------:R-:W-:Y:S01]  /*b880*/  @!P2 IMAD.MOV R5, RZ, RZ, -R5 ;  /* 0x000000ffff05a224 */ /* 0x000fe200078e0a05 */
[----:B------:R-:W-:-:S05]  /*b890*/  @!P1 LOP3.LUT R5, RZ, R8, RZ, 0x33, !PT ;  /* 0x00000008ff059212 */ /* 0x000fca00078e33ff */
[----:B------:R-:W-:-:S07]  /*b8a0*/  IMAD.MOV.U32 R126, RZ, RZ, R5 ;  /* 0x000000ffff7e7224 */ /* 0x000fce00078e0005 */
.L_x_1684:
[----:B------:R-:W-:Y:S05]  /*b8b0*/  BSYNC B0 ;  /* 0x0000000000007941 */ /* 0x000fea0003800000 */
.L_x_1683:
[----:B------:R-:W3:Y:S01]  /*b8c0*/  LDL R0, [R1+0x54] ;  /* 0x0000540001007983 */ /* 0x000ee20000100800 */
[----:B------:R-:W-:Y:S02]  /*b8d0*/  PLOP3.LUT P0, PT, PT, PT, PT, 0x80, 0x0 ;  /* 0x000000000000781c */ /* 0x000fe40003f0f070 */
[----:B------:R-:W-:Y:S02]  /*b8e0*/  CS2R R128, SRZ ;  /* 0x0000000000807805 */ /* 0x000fe4000001ff00 */
[----:B------:R-:W-:Y:S02]  /*b8f0*/  CS2R R118, SRZ ;  /* 0x0000000000767805 */ /* 0x000fe4000001ff00 */
[----:B------:R-:W-:Y:S02]  /*b900*/  CS2R R116, SRZ ;  /* 0x0000000000747805 */ /* 0x000fe4000001ff00 */
[----:B--2---:R-:W-:Y:S02]  /*b910*/  CS2R R114, SRZ ;  /* 0x0000000000727805 */ /* 0x004fe4000001ff00 */
        /* <DEDUP_REMOVED lines=39> */
[----:B----4-:R-:W-:Y:S02]  /*bb90*/  CS2R R34, SRZ ;  /* 0x0000000000227805 */ /* 0x010fe4000001ff00 */
[----:B------:R-:W-:Y:S02]  /*bba0*/  CS2R R32, SRZ ;  /* 0x0000000000207805 */ /* 0x000fe4000001ff00 */
[----:B------:R-:W-:Y:S02]  /*bbb0*/  CS2R R120, SRZ ;  /* 0x0000000000787805 */ /* 0x000fe4000001ff00 */
[----:B------:R-:W-:-:S02]  /*bbc0*/  CS2R R122, SRZ ;  /* 0x00000000007a7805 */ /* 0x000fc4000001ff00 */
[----:B------:R-:W-:Y:S02]  /*bbd0*/  CS2R R20, SRZ ;  /* 0x0000000000147805 */ /* 0x000fe4000001ff00 */
[----:B------:R-:W-:Y:S01]  /*bbe0*/  CS2R R124, SRZ ;  /* 0x00000000007c7805 */ /* 0x000fe2000001ff00 */
[----:B---3--:R-:W-:-:S05]  /*bbf0*/  IMAD R0, R0, R126, R11 ;  /* 0x0000007e00007224 */ /* 0x008fca00078e020b */
[----:B------:R0:W-:Y:S01]  /*bc00*/  STL [R1+0x44], R0 ;  /* 0x0000440001007387 */ /* 0x0001e20000100800 */
[----:B------:R-:W-:-:S04]  /*bc10*/  VIADDMNMX R126, R0, R126, R9, PT ;  /* 0x0000007e007e7246 */ /* 0x000fc80003800109 */
[----:B------:R-:W-:-:S13]  /*bc20*/  ISETP.GT.AND P1, PT, R126, R0, PT ;  /* 0x000000007e00720c */ /* 0x000fda0003f24270 */
[----:B0-----:R-:W-:Y:S05]  /*bc30*/  @!P1 BRA `(.L_x_1685) ;  /* 0x0000016400089947 */ /* 0x001fea0003800000 */
[----:B------:R-:W2:Y:S02]  /*bc40*/  LDL R0, [R1+0x58] ;  /* 0x0000580001007983 */ /* 0x000ea40000100800 */
[----:B--2---:R-:W-:Y:S02]  /*bc50*/  R2UR UR4, R0 ;  /* 0x00000000000472ca */ /* 0x004fe400000e0000 */
[----:B------:R-:W0:Y:S11]  /*bc60*/  S2R R0, SR_TID.X ;  /* 0x0000000000007919 */ /* 0x000e360000002100 */
        /* <DEDUP_REMOVED lines=30> */
.L_x_1686:
[----:B------:R-:W-:Y:S02]  /*be50*/  ULDC UR4, c[0x0][0x3f4] ;  /* 0x0000fd0000047ab9 */ /* 0x000fe40000000800 */
[----:B------:R-:W-:-:S13]  /*be60*/  ISETP.LT.AND P0, PT, RZ, UR4, PT ;  /* 0x00000004ff007c0c */ /* 0x000fda000bf01270 */
[----:B------:R-:W-:Y:S05]  /*be70*/  @P0 BRA `(.L_x_1687) ;  /* 0x0000000000400947 */ /* 0x000fea0003800000 */
[----:B------:R-:W2:Y:S02]  /*be80*/  LDL R20, [R1+0x50] ;  /* 0x0000500001147983 */ /* 0x000ea40000100800 */
[----:B--2---:R-:W-:-:S04]  /*be90*/  LEA.HI R0, R20, R20, RZ, 0x1 ;  /* 0x0000001414007211 */ /* 0x004fc800078f08ff */
[----:B------:R-:W-:-:S05]  /*bea0*/  LOP3.LUT R0, R0, 0xfffffffe, RZ, 0xc0, !PT ;  /* 0xfffffffe00007812 */ /* 0x000fca00078ec0ff */
[----:B------:R-:W-:-:S05]  /*beb0*/  IMAD.IADD R0, R20, 0x1, -R0 ;  /* 0x0000000114007824 */ /* 0x000fca00078e0a00 */
[----:B------:R-:W-:-:S04]  /*bec0*/  SHF.L.U32 R3, R0, 0x1f, RZ ;  /* 0x0000001f00037819 */ /* 0x000fc800000006ff */
[----:B------:R0:W1:Y:S03]  /*bed0*/  SYNCS.PHASECHK.TRANS64.TRYWAIT P0, [R2+URZ+0x30800], R3 ;  /* 0x03080003020075a7 */ /* 0x000066000800017f */
[----:B-1----:R-:W-:Y:S05]  /*bee0*/  @!P0 NANOSLEEP.SYNCS 0x989680 ;  /* 0x009896800000895d */ /* 0x002fea0003900000 */
[----:B------:R-:W1:Y:S01]  /*bef0*/  @!P0 SYNCS.PHASECHK.TRANS64 P0, [R2+URZ+0x30800], R3 ;  /* 0x03080003020085a7 */ /* 0x000e62000800007f */
[----:B------:R-:W-:Y:S04]  /*bf00*/  BSSY B0, `(.L_x_1688) ;  /* 0x0000006000007945 */ /* 0x000fe80003800000 */
[----:B-1----:R-:W-:Y:S05]  /*bf10*/  @P0 BRA `(.L_x_1689) ;  /* 0x0000000000100947 */ /* 0x002fea0003800000 */
.L_x_1690:
[----:B-1----:R1:W2:Y:S02]  /*bf20*/  SYNCS.PHASECHK.TRANS64.TRYWAIT P0, [R2+URZ+0x30800], R3 ;  /* 0x03080003020075a7 */ /* 0x0022a4000800017f */
[----:B--2---:R-:W-:Y:S05]  /*bf30*/  @!P0 NANOSLEEP.SYNCS 0x989680 ;  /* 0x009896800000895d */ /* 0x004fea0003900000 */
[----:B------:R-:W2:Y:S02]  /*bf40*/  @!P0 SYNCS.PHASECHK.TRANS64 P0, [R2+URZ+0x30800], R3 ;  /* 0x03080003020085a7 */ /* 0x000ea4000800007f */
[----:B--2---:R-:W-:Y:S05]  /*bf50*/  @!P0 BRA `(.L_x_1690) ;  /* 0xfffffffc00f08947 */ /* 0x004fea000383ffff */
.L_x_1689:
[----:B------:R-:W-:Y:S05]  /*bf60*/  BSYNC B0 ;  /* 0x0000000000007941 */ /* 0x000fea0003800000 */
.L_x_1688:
[----:B------:R-:W-:Y:S05]  /*bf70*/  BRA `(.L_x_1691) ;  /* 0x0000007000687947 */ /* 0x000fea0003800000 */
.L_x_1687:
[----:B------:R-:W2:Y:S01]  /*bf80*/  LDL R0, [R1+0x58] ;  /* 0x0000580001007983 */ /* 0x000ea20000100800 */
[----:B------:R-:W-:Y:S02]  /*bf90*/  ULDC.64 UR6, c[0x0][0x408] ;  /* 0x0001020000067ab9 */ /* 0x000fe40000000a00 */
[----:B-----5:R-:W-:Y:S01]  /*bfa0*/  IMAD.WIDE.U32 R26, R135, UR6, RZ ;  /* 0x00000006871a7c25 */ /* 0x020fe2000f8e00ff */
[----:B--2---:R-:W-:Y:S02]  /*bfb0*/  R2UR UR4, R0 ;  /* 0x00000000000472ca */ /* 0x004fe400000e0000 */
[----:B------:R-:W-:-:S11]  /*bfc0*/  SHF.R.S32.HI R0, RZ, 0x1f, R135 ;  /* 0x0000001fff007819 */ /* 0x000fd60000011487 */
[----:B------:R-:W-:-:S03]  /*bfd0*/  ULOP3.LUT UP0, URZ, UR4, 0x3ff, URZ, 0xc0, !UPT ;  /* 0x000003ff043f7892 */ /* 0x000fc6000f80c03f */
[----:B------:R-:W-:Y:S02]  /*bfe0*/  ULDC.64 UR4, c[0x0][0x3f8] ;  /* 0x0000fe0000047ab9 */ /* 0x000fe40000000a00 */
[C---:B------:R-:W-:Y:S01]  /*bff0*/  IMAD R4, R0.reuse, UR4, RZ ;  /* 0x0000000400047c24 */ /* 0x040fe2000f8e02ff */
[----:B------:R-:W-:Y:S01]  /*c000*/  PLOP3.LUT P0, PT, PT, PT, UP0, 0x80, 0x0 ;  /* 0x000000000000781c */ /* 0x000fe20003f0f008 */
[----:B------:R-:W-:Y:S02]  /*c010*/  IMAD R0, R0, UR6, RZ ;  /* 0x0000000600007c24 */ /* 0x000fe4000f8e02ff */
[----:B------:R-:W-:-:S04]  /*c020*/  IMAD.WIDE.U32 R24, R135, UR4, RZ ;  /* 0x0000000487187c25 */ /* 0x000fc8000f8e00ff */
[C---:B------:R-:W-:Y:S02]  /*c030*/  IMAD R29, R135.reuse, UR5, R4 ;  /* 0x00000005871d7c24 */ /* 0x040fe4000f8e0204 */
[----:B------:R-:W-:Y:S02]  /*c040*/  IMAD R31, R135, UR7, R0 ;  /* 0x00000007871f7c24 */ /* 0x000fe4000f8e0200 */
[----:B------:R-:W-:Y:S02]  /*c050*/  IMAD.IADD R29, R29, 0x1, R25 ;  /* 0x000000011d1d7824 */ /* 0x000fe400078e0219 */
[----:B------:R-:W-:Y:S01]  /*c060*/  IMAD.IADD R31, R31, 0x1, R27 ;  /* 0x000000011f1f7824 */ /* 0x000fe200078e021b */
        /* <DEDUP_REMOVED lines=16> */
[----:B0-----:R-:W-:Y:S05]  /*c170*/  CALL.ABS.NOINC R14 ;  /* 0x000000000e007343 */ /* 0x001fea0003c00000 */
.L_x_1692:
[----:B------:R-:W2:Y:S01]  /*c180*/  LDL R81, [R1+0x38] ;  /* 0x0000380001517983 */ /* 0x000ea20000100800 */
[----:B------:R-:W-:Y:S01]  /*c190*/  ULDC.U8 UR4, c[0x0][0x410] ;  /* 0x0001040000047ab9 */ /* 0x000fe20000000000 */
[----:B------:R-:W-:Y:S01]  /*c1a0*/  BSSY B0, `(.L_x_1693) ;  /* 0x00006ef000007945 */ /* 0x000fe20003800000 */
[----:B------:R-:W-:Y:S01]  /*c1b0*/  ISETP.NE.AND P0, PT, RZ, UR4, PT ;  /* 0x00000004ff007c0c */ /* 0x000fe2000bf05270 */
[----:B--2---:R-:W-:-:S12]  /*c1c0*/  IMAD.IADD R67, R219, 0x1, R81 ;  /* 0x00000001db437824 */ /* 0x004fd800078e0251 */
[----:B------:R-:W-:Y:S05]  /*c1d0*/  @!P0 BRA `(.L_x_1694) ;  /* 0x0000003400c48947 */ /* 0x000fea0003800000 */
[----:B------:R-:W0:Y:S01]  /*c1e0*/  LDC R64, c[0x0][0x448] ;  /* 0x00011200ff407b82 */ /* 0x000e220000000800 */
[----:B------:R-:W-:Y:S01]  /*c1f0*/  LEA.HI R32, R33, R28, RZ, 0x2 ;  /* 0x0000001c21207211 */ /* 0x000fe200078f10ff */
[----:B------:R-:W-:Y:S01]  /*c200*/  ULDC.64 UR4, c[0x0][0x3f8] ;  /* 0x0000fe0000047ab9 */ /* 0x000fe20000000a00 */
[----:B------:R-:W-:Y:S01]  /*c210*/  MOV R4, R24 ;  /* 0x0000001800047202 */ /* 0x000fe20000000f00 */
[----:B------:R-:W-:Y:S01]  /*c220*/  ULDC.64 UR6, c[0x0][0x408] ;  /* 0x0001020000067ab9 */ /* 0x000fe20000000a00 */
[----:B------:R-:W-:Y:S01]  /*c230*/  LOP3.LUT R3, R32, 0xfffffffc, RZ, 0xc0, !PT ;  /* 0xfffffffc20037812 */ /* 0x000fe200078ec0ff */
[----:B------:R-:W-:Y:S02]  /*c240*/  IMAD.MOV.U32 R6, RZ, RZ, R26 ;  /* 0x000000ffff067224 */ /* 0x000fe400078e001a */
[----:B------:R-:W-:Y:S02]  /*c250*/  IMAD.MOV.U32 R7, RZ, RZ, R31 ;  /* 0x000000ffff077224 */ /* 0x000fe400078e001f */
[----:B------:R-:W-:-:S04]  /*c260*/  IMAD.IADD R28, R28, 0x1, -R3 ;  /* 0x000000011c1c7824 */ /* 0x000fc800078e0a03 */
[----:B------:R-:W-:Y:S01]  /*c270*/  IMAD R3, R28, 0x40, R67 ;  /* 0x000000401c037824 */ /* 0x000fe200078e0243 */
[----:B0-----:R-:W-:-:S13]  /*c280*/  ISETP.NE.AND P0, PT, R64, 0x1, PT ;  /* 0x000000014000780c */ /* 0x001fda0003f05270 */
[----:B------:R-:W0:Y:S08]  /*c290*/  @P0 LDC R0, c[0x0][0x44c] ;  /* 0x00011300ff000b82 */ /* 0x000e300000000800 */
[----:B------:R-:W1:Y:S01]  /*c2a0*/  @P0 LDC R5, c[0x0][0x450] ;  /* 0x00011400ff050b82 */ /* 0x000e620000000800 */
[----:B0-----:R-:W-:-:S05]  /*c2b0*/  @P0 IMAD.HI.U32 R0, R3, R0, RZ ;  /* 0x0000000003000227 */ /* 0x001fca00078e00ff */
[----:B-1----:R-:W-:Y:S01]  /*c2c0*/  @P0 SHF.R.U32.HI R3, RZ, R5, R0 ;  /* 0x00000005ff030219 */ /* 0x002fe20000011600 */
[----:B------:R-:W-:-:S03]  /*c2d0*/  IMAD.MOV.U32 R5, RZ, RZ, R29 ;  /* 0x000000ffff057224 */ /* 0x000fc600078e001d */
[----:B------:R-:W-:Y:S01]  /*c2e0*/  SHF.R.S32.HI R0, RZ, 0x1f, R3 ;  /* 0x0000001fff007819 */ /* 0x000fe20000011403 */
[----:B------:R-:W-:-:S04]  /*c2f0*/  IMAD.WIDE.U32 R4, R3, UR4, R4 ;  /* 0x0000000403047c25 */ /* 0x000fc8000f8e0004 */
[C---:B------:R-:W-:Y:S02]  /*c300*/  IMAD R8, R0.reuse, UR4, RZ ;  /* 0x0000000400087c24 */ /* 0x040fe4000f8e02ff */
[----:B------:R-:W-:Y:S02]  /*c310*/  IMAD R0, R0, UR6, RZ ;  /* 0x0000000600007c24 */ /* 0x000fe4000f8e02ff */
[C---:B------:R-:W-:Y:S01]  /*c320*/  IMAD R9, R3.reuse, UR5, R8 ;  /* 0x0000000503097c24 */ /* 0x040fe2000f8e0208 */
[----:B------:R-:W-:Y:S01]  /*c330*/  ULDC.64 UR4, c[0x0][0x3e8] ;  /* 0x0000fa0000047ab9 */ /* 0x000fe20000000a00 */
[C---:B------:R-:W-:Y:S01]  /*c340*/  IMAD.WIDE.U32 R6, R3.reuse, UR6, R6 ;  /* 0x0000000603067c25 */ /* 0x040fe2000f8e0006 */
[----:B------:R-:W-:Y:S01]  /*c350*/  LEA R63, P0, R4, UR4, 0x1 ;  /* 0x00000004043f7c11 */ /* 0x000fe2000f8008ff */
[----:B------:R-:W-:Y:S02]  /*c360*/  UMOV UR4, 0xffffffff ;  /* 0xffffffff00047882 */ /* 0x000fe40000000000 */
[----:B------:R-:W-:Y:S01]  /*c370*/  IMAD R3, R3, UR7, R0 ;  /* 0x0000000703037c24 */ /* 0x000fe2000f8e0200 */
[----:B------:R-:W-:Y:S01]  /*c380*/  ULDC.64 UR6, c[0x0][0x400] ;  /* 0x0001000000067ab9 */ /* 0x000fe20000000a00 */
[----:B------:R-:W-:Y:S01]  /*c390*/  IMAD.IADD R5, R5, 0x1, R9 ;  /* 0x0000000105057824 */ /* 0x000fe200078e0209 */
[----:B------:R-:W-:Y:S01]  /*c3a0*/  LEA R65, P1, R6, UR6, 0x1 ;  /* 0x0000000606417c11 */ /* 0x000fe2000f8208ff */
[----:B------:R-:W-:-:S03]  /*c3b0*/  IMAD.IADD R3, R7, 0x1, R3 ;  /* 0x0000000107037824 */ /* 0x000fc600078e0203 */
[----:B------:R-:W-:Y:S02]  /*c3c0*/  LEA.HI.X R62, R4, UR5, R5, 0x1, P0 ;  /* 0x00000005043e7c11 */ /* 0x000fe400080f0c05 */
[----:B------:R-:W-:Y:S01]  /*c3d0*/  LEA.HI.X R0, R6, UR7, R3, 0x1, P1 ;  /* 0x0000000706007c11 */ /* 0x000fe200088f0c03 */
[----:B------:R-:W-:Y:S06]  /*c3e0*/  BRA.DIV UR4, `(.L_x_1695) ;  /* 0x0000022604687947 */ /* 0x000fec000b800000 */
[----:B------:R0:W1:Y:S04]  /*c3f0*/  SHFL.IDX PT, R3, R62, RZ, 0x1c1f ;  /* 0x001c1fff3e037589 */ /* 0x00006800000e0000 */
[----:B------:R0:W2:Y:S04]  /*c400*/  SHFL.IDX PT, R6, R63, RZ, 0x1c1f ;  /* 0x001c1fff3f067589 */ /* 0x0000a800000e0000 */
[----:B------:R0:W3:Y:S04]  /*c410*/  SHFL.IDX PT, R9, R0, RZ, 0x1c1f ;  /* 0x001c1fff00097589 */ /* 0x0000e800000e0000 */
[----:B------:R0:W4:Y:S02]  /*c420*/  SHFL.IDX PT, R8, R65, RZ, 0x1c1f ;  /* 0x001c1fff41087589 */ /* 0x00012400000e0000 */
.L_x_2034:
[----:B------:R-:W-:Y:S01]  /*c430*/  IMAD R64, R199, R64, RZ ;  /* 0x00000040c7407224 */ /* 0x000fe200078e02ff */
        /* <DEDUP_REMOVED lines=15> */
[----:B------:R-:W-:Y:S01]  /*c530*/  ULDC UR4, c[0x0][0x3f4] ;  /* 0x0000fd0000047ab9 */ /* 0x000fe20000000800 */
[----:B------:R-:W-:Y:S02]  /*c540*/  CS2R R60, SRZ ;  /* 0x00000000003c7805 */ /* 0x000fe4000001ff00 */
[----:B------:R-:W-:Y:S02]  /*c550*/  ISETP.GE.AND P3, PT, R224, UR4, PT ;  /* 0x00000004e0007c0c */ /* 0x000fe4000bf66270 */
[----:B------:R-:W-:Y:S02]  /*c560*/  ISETP.GE.AND P4, PT, R196, UR4, PT ;  /* 0x00000004c4007c0c */ /* 0x000fe4000bf86270 */
[----:B------:R-:W-:Y:S02]  /*c570*/  ISETP.GE.AND P2, PT, R222, UR4, PT ;  /* 0x00000004de007c0c */ /* 0x000fe4000bf46270 */
[----:B------:R-:W-:Y:S02]  /*c580*/  ISETP.GE.AND P1, PT, R223, UR4, PT ;  /* 0x00000004df007c0c */ /* 0x000fe4000bf26270 */
[----:B------:R-:W-:-:S05]  /*c590*/  SHF.R.S32.HI R11, RZ, 0x1f, R224 ;  /* 0x0000001fff0b7819 */ /* 0x000fca00000114e0 */
[C---:B------:R-:W-:Y:S02]  /*c5a0*/  @!P3 IMAD.SHL.U32 R27, R224.reuse, 0x2, RZ ;  /* 0x00000002e01bb824 */ /* 0x040fe400078e00ff */
[----:B-1----:R-:W-:Y:S02]  /*c5b0*/  @!P4 MOV R7, R3 ;  /* 0x000000030007c202 */ /* 0x002fe40000000f00 */
[----:B------:R-:W-:Y:S01]  /*c5c0*/  @!P3 SHF.L.U64.HI R14, R224, 0x1, R11 ;  /* 0x00000001e00eb819 */ /* 0x000fe2000001020b */
[----:B------:R-:W-:Y:S01]  /*c5d0*/  @!P2 IMAD.SHL.U32 R21, R222, 0x2, RZ ;  /* 0x00000002de15a824 */ /* 0x000fe200078e00ff */
[-C--:B--2---:R-:W-:Y:S01]  /*c5e0*/  @!P3 IADD3 R28, P6, R6, R27.reuse, RZ ;  /* 0x0000001b061cb210 */ /* 0x084fe20007fde0ff */
[----:B------:R-:W-:Y:S01]  /*c5f0*/  @!P4 IMAD.WIDE R4, R196, 0x2, R6 ;  /* 0x00000002c404c825 */ /* 0x000fe200078e0206 */
[----:B------:R-:W-:Y:S02]  /*c600*/  SHF.R.S32.HI R7, RZ, 0x1f, R222 ;  /* 0x0000001fff077819 */ /* 0x000fe400000114de */
[----:B------:R-:W-:Y:S01]  /*c610*/  ISETP.GE.AND P0, PT, R221, UR4, PT ;  /* 0x00000004dd007c0c */ /* 0x000fe2000bf06270 */
[--C-:B------:R-:W-:Y:S01]  /*c620*/  @!P3 IMAD.X R29, R3, 0x1, R14.reuse, P6 ;  /* 0x00000001031db824 */ /* 0x100fe200030e060e */
[----:B----4-:R-:W-:Y:S01]  /*c630*/  @!P3 IADD3 R26, P5, R8, R27, RZ ;  /* 0x0000001b081ab210 */ /* 0x010fe20007fbe0ff */
[----:B------:R-:W-:Y:S01]  /*c640*/  @!P1 IMAD.SHL.U32 R13, R223, 0x2, RZ ;  /* 0x00000002df0d9824 */ /* 0x000fe200078e00ff */
[----:B------:R-:W-:Y:S01]  /*c650*/  @!P2 SHF.L.U64.HI R12, R222, 0x1, R7 ;  /* 0x00000001de0ca819 */ /* 0x000fe20000010207 */
[----:B------:R1:W5:Y:S01]  /*c660*/  @!P4 LD.E.64 R60, desc[UR60][R4.64] ;  /* 0x0000003c043cc980 */ /* 0x000362000c101b00 */
[----:B------:R-:W-:Y:S01]  /*c670*/  @!P2 IADD3 R24, P6, R6, R21, RZ ;  /* 0x000000150618a210 */ /* 0x000fe20007fde0ff */
[----:B---3--:R-:W-:Y:S01]  /*c680*/  @!P3 IMAD.X R27, R9, 0x1, R14, P5 ;  /* 0x00000001091bb824 */ /* 0x008fe200028e060e */
[----:B------:R-:W-:-:S02]  /*c690*/  SHF.R.S32.HI R10, RZ, 0x1f, R223 ;  /* 0x0000001fff0a7819 */ /* 0x000fc400000114df */
[----:B------:R-:W-:Y:S02]  /*c6a0*/  CS2R R58, SRZ ;  /* 0x00000000003a7805 */ /* 0x000fe4000001ff00 */
[----:B------:R-:W-:Y:S02]  /*c6b0*/  @!P2 IADD3.X R25, R3, R12, RZ, P6, !PT ;  /* 0x0000000c0319a210 */ /* 0x000fe400037fe4ff */
[----:B------:R-:W-:Y:S01]  /*c6c0*/  @!P1 SHF.L.U64.HI R10, R223, 0x1, R10 ;  /* 0x00000001df0a9819 */ /* 0x000fe2000001020a */
[----:B------:R-:W-:Y:S01]  /*c6d0*/  @!P0 IMAD.SHL.U32 R7, R221, 0x2, RZ ;  /* 0x00000002dd078824 */ /* 0x000fe200078e00ff */
[----:B------:R-:W-:Y:S01]  /*c6e0*/  @!P2 IADD3 R20, P5, R8, R21, RZ ;  /* 0x000000150814a210 */ /* 0x000fe20007fbe0ff */
[----:B-1----:R-:W-:Y:S01]  /*c6f0*/  @!P4 IMAD.MOV.U32 R4, RZ, RZ, R8 ;  /* 0x000000ffff04c224 */ /* 0x002fe200078e0008 */
[-C--:B------:R-:W-:Y:S02]  /*c700*/  @!P1 IADD3 R14, P6, R6, R13.reuse, RZ ;  /* 0x0000000d060e9210 */ /* 0x080fe40007fde0ff */
[----:B------:R-:W-:Y:S01]  /*c710*/  SHF.R.S32.HI R36, RZ, 0x1f, R221 ;  /* 0x0000001fff247819 */ /* 0x000fe200000114dd */
[----:B------:R-:W-:Y:S01]  /*c720*/  @!P2 IMAD.X R21, R9, 0x1, R12, P5 ;  /* 0x000000010915a824 */ /* 0x000fe200028e060c */
[----:B------:R-:W-:Y:S01]  /*c730*/  ISETP.GE.AND P5, PT, R225, UR4, PT ;  /* 0x00000004e1007c0c */ /* 0x000fe2000bfa6270 */
[----:B------:R-:W-:Y:S01]  /*c740*/  @!P1 IMAD.X R15, R3, 0x1, R10, P6 ;  /* 0x00000001030f9824 */ /* 0x000fe200030e060a */
[----:B------:R-:W-:-:S02]  /*c750*/  @!P1 IADD3 R12, P6, R8, R13, RZ ;  /* 0x0000000d080c9210 */ /* 0x000fc40007fde0ff */
[----:B------:R-:W-:Y:S02]  /*c760*/  @!P0 SHF.L.U64.HI R36, R221, 0x1, R36 ;  /* 0x00000001dd248819 */ /* 0x000fe40000010224 */
[----:B------:R-:W-:Y:S01]  /*c770*/  @!P4 MOV R5, R9 ;  /* 0x000000090005c202 */ /* 0x000fe20000000f00 */
[----:B------:R-:W-:Y:S01]  /*c780*/  @!P1 IMAD.X R13, R9, 0x1, R10, P6 ;  /* 0x00000001090d9824 */ /* 0x000fe200030e060a */
[----:B------:R-:W-:Y:S02]  /*c790*/  @!P0 IADD3 R10, P6, R6, R7, RZ ;  /* 0x00000007060a8210 */ /* 0x000fe40007fde0ff */
[----:B------:R-:W-:Y:S01]  /*c7a0*/  SHF.R.S32.HI R34, RZ, 0x1f, R225 ;  /* 0x0000001fff227819 */ /* 0x000fe200000114e1 */
[----:B------:R-:W-:-:S04]  /*c7b0*/  @!P4 IMAD.WIDE R30, R196, 0x2, R4 ;  /* 0x00000002c41ec825 */ /* 0x000fc800078e0204 */
[----:B------:R-:W-:Y:S01]  /*c7c0*/  @!P0 IMAD.X R11, R3, 0x1, R36, P6 ;  /* 0x00000001030b8824 */ /* 0x000fe200030e0624 */
[----:B------:R-:W-:Y:S01]  /*c7d0*/  @!P0 IADD3 R4, P6, R8, R7, RZ ;  /* 0x0000000708048210 */ /* 0x000fe20007fde0ff */
[C---:B------:R-:W-:Y:S01]  /*c7e0*/  @!P5 IMAD.SHL.U32 R7, R225.reuse, 0x2, RZ ;  /* 0x00000002e107d824 */ /* 0x040fe200078e00ff */
[----:B------:R1:W5:Y:S01]  /*c7f0*/  @!P4 LD.E.64 R58, desc[UR60][R30.64] ;  /* 0x0000003c1e3ac980 */ /* 0x000362000c101b00 */
[----:B------:R-:W-:Y:S02]  /*c800*/  @!P5 SHF.L.U64.HI R34, R225, 0x1, R34 ;  /* 0x00000001e122d819 */ /* 0x000fe40000010222 */
[----:B------:R-:W-:Y:S01]  /*c810*/  CS2R R56, SRZ ;  /* 0x0000000000387805 */ /* 0x000fe2000001ff00 */
[----:B------:R-:W-:Y:S01]  /*c820*/  @!P0 IMAD.X R5, R9, 0x1, R36, P6 ;  /* 0x0000000109058824 */ /* 0x000fe200030e0624 */
[----:B------:R-:W-:Y:S02]  /*c830*/  @!P5 IADD3 R6, P4, R6, R7, RZ ;  /* 0x000000070606d210 */ /* 0x000fe40007f9e0ff */
[----:B------:R-:W-:-:S02]  /*c840*/  CS2R R54, SRZ ;  /* 0x0000000000367805 */ /* 0x000fc4000001ff00 */
[----:B------:R-:W-:Y:S02]  /*c850*/  @!P5 IADD3 R8, P6, R8, R7, RZ ;  /* 0x000000070808d210 */ /* 0x000fe40007fde0ff */
[----:B------:R-:W-:Y:S02]  /*c860*/  CS2R R52, SRZ ;  /* 0x0000000000347805 */ /* 0x000fe4000001ff00 */
[----:B------:R-:W-:Y:S02]  /*c870*/  CS2R R50, SRZ ;  /* 0x0000000000327805 */ /* 0x000fe4000001ff00 */
[----:B------:R-:W-:Y:S02]  /*c880*/  CS2R R48, SRZ ;  /* 0x0000000000307805 */ /* 0x000fe4000001ff00 */
[----:B------:R-:W-:Y:S02]  /*c890*/  CS2R R46, SRZ ;  /* 0x00000000002e7805 */ /* 0x000fe4000001ff00 */
[----:B------:R-:W-:-:S02]  /*c8a0*/  CS2R R44, SRZ ;  /* 0x00000000002c7805 */ /* 0x000fc4000001ff00 */
[----:B------:R-:W-:Y:S02]  /*c8b0*/  CS2R R42, SRZ ;  /* 0x00000000002a7805 */ /* 0x000fe4000001ff00 */
[----:B------:R-:W-:Y:S02]  /*c8c0*/  CS2R R36, SRZ ;  /* 0x0000000000247805 */ /* 0x000fe4000001ff00 */
[----:B------:R-:W-:Y:S01]  /*c8d0*/  CS2R R38, SRZ ;  /* 0x0000000000267805 */ /* 0x000fe2000001ff00 */
[--C-:B------:R-:W-:Y:S01]  /*c8e0*/  @!P5 IMAD.X R7, R3, 0x1, R34.reuse, P4 ;  /* 0x000000010307d824 */ /* 0x100fe200020e0622 */
[----:B------:R1:W5:Y:S01]  /*c8f0*/  @!P3 LD.E.64 R56, desc[UR60][R28.64] ;  /* 0x0000003c1c38b980 */ /* 0x000362000c101b00 */
[----:B------:R-:W-:-:S03]  /*c900*/  @!P5 IMAD.X R9, R9, 0x1, R34, P6 ;  /* 0x000000010909d824 */ /* 0x000fc600030e0622 */
[----:B------:R1:W5:Y:S04]  /*c910*/  @!P3 LD.E.64 R54, desc[UR60][R26.64] ;  /* 0x0000003c1a36b980 */ /* 0x000368000c101b00 */
[----:B------:R1:W5:Y:S04]  /*c920*/  @!P2 LD.E.64 R52, desc[UR60][R24.64] ;  /* 0x0000003c1834a980 */ /* 0x000368000c101b00 */
[----:B------:R1:W5:Y:S04]  /*c930*/  @!P2 LD.E.64 R50, desc[UR60][R20.64] ;  /* 0x0000003c1432a980 */ /* 0x000368000c101b00 */
[----:B------:R1:W5:Y:S04]  /*c940*/  @!P1 LD.E.64 R48, desc[UR60][R14.64] ;  /* 0x0000003c0e309980 */ /* 0x000368000c101b00 */
[----:B------:R1:W5:Y:S04]  /*c950*/  @!P1 LD.E.64 R46, desc[UR60][R12.64] ;  /* 0x0000003c0c2e9980 */ /* 0x000368000c101b00 */
[----:B------:R1:W5:Y:S04]  /*c960*/  @!P0 LD.E.64 R44, desc[UR60][R10.64] ;  /* 0x0000003c0a2c8980 */ /* 0x000368000c101b00 */
[----:B------:R1:W5:Y:S04]  /*c970*/  @!P0 LD.E.64 R42, desc[UR60][R4.64] ;  /* 0x0000003c042a8980 */ /* 0x000368000c101b00 */
[----:B------:R1:W5:Y:S04]  /*c980*/  @!P5 LD.E.64 R36, desc[UR60][R6.64] ;  /* 0x0000003c0624d980 */ /* 0x000368000c101b00 */
[----:B------:R1:W5:Y:S02]  /*c990*/  @!P5 LD.E.64 R38, desc[UR60][R8.64] ;  /* 0x0000003c0826d980 */ /* 0x000364000c101b00 */
.L_x_1697:
[----:B------:R-:W-:Y:S05]  /*c9a0*/  BSYNC B1 ;  /* 0x0000000000017941 */ /* 0x000fea0003800000 */
.L_x_1696:
[----:B-1---5:R-:W-:Y:S01]  /*c9b0*/  IMAD.MOV.U32 R4, RZ, RZ, R55 ;  /* 0x000000ffff047224 */ /* 0x022fe200078e0037 */
[----:B------:R-:W-:Y:S01]  /*c9c0*/  MOV R3, R54 ;  /* 0x0000003600037202 */ /* 0x000fe20000000f00 */
[----:B--2---:R-:W-:Y:S01]  /*c9d0*/  IMAD.MOV.U32 R6, RZ, RZ, R59 ;  /* 0x000000ffff067224 */ /* 0x004fe200078e003b */
[----:B------:R-:W-:Y:S01]  /*c9e0*/  UMOV UR4, 0xffffffff ;  /* 0xffffffff00047882 */ /* 0x000fe20000000000 */
[----:B------:R-:W-:Y:S01]  /*c9f0*/  IMAD.MOV.U32 R5, RZ, RZ, R58 ;  /* 0x000000ffff057224 */ /* 0x000fe200078e003a */
[----:B------:R-:W-:Y:S01]  /*ca00*/  PRMT R88, R3, 0x7610, R88 ;  /* 0x0000761003587816 */ /* 0x000fe20000000058 */
[----:B------:R-:W-:Y:S01]  /*ca10*/  IMAD.MOV.U32 R3, RZ, RZ, R50 ;  /* 0x000000ffff037224 */ /* 0x000fe200078e0032 */
[----:B------:R-:W-:Y:S01]  /*ca20*/  PRMT R85, R85, 0x5410, R4 ;  /* 0x0000541055557816 */ /* 0x000fe20000000004 */
[----:B------:R-:W-:Y:S01]  /*ca30*/  IMAD.MOV.U32 R4, RZ, RZ, R51 ;  /* 0x000000ffff047224 */ /* 0x000fe200078e0033 */
[----:B------:R-:W-:Y:S01]  /*ca40*/  PRMT R90, R90, 0x5410, R6 ;  /* 0x000054105a5a7816 */ /* 0x000fe20000000006 */
[----:B------:R-:W-:Y:S01]  /*ca50*/  IMAD.MOV.U32 R6, RZ, RZ, R47 ;  /* 0x000000ffff067224 */ /* 0x000fe200078e002f */
[----:B------:R-:W-:-:S02]  /*ca60*/  PRMT R80, R5, 0x7610, R80 ;  /* 0x0000761005507816 */ /* 0x000fc40000000050 */
[----:B------:R-:W-:Y:S02]  /*ca70*/  CS2R R30, SRZ ;  /* 0x00000000001e7805 */ /* 0x000fe4000001ff00 */
[----:B------:R-:W-:Y:S02]  /*ca80*/  MOV R5, R46 ;  /* 0x0000002e00057202 */ /* 0x000fe40000000f00 */
[----:B------:R-:W-:Y:S01]  /*ca90*/  PRMT R78, R3, 0x5410, R4 ;  /* 0x00005410034e7816 */ /* 0x000fe20000000004 */
[----:B------:R-:W-:Y:S01]  /*caa0*/  IMAD.MOV.U32 R3, RZ, RZ, R42 ;  /* 0x000000ffff037224 */ /* 0x000fe200078e002a */
[----:B------:R-:W-:Y:S01]  /*cab0*/  PRMT R74, R5, 0x5410, R6 ;  /* 0x00005410054a7816 */ /* 0x000fe20000000006 */
[----:B------:R-:W-:Y:S02]  /*cac0*/  IMAD.MOV.U32 R4, RZ, RZ, R43 ;  /* 0x000000ffff047224 */ /* 0x000fe400078e002b */
[----:B------:R-:W-:Y:S02]  /*cad0*/  IMAD.MOV.U32 R5, RZ, RZ, R38 ;  /* 0x000000ffff057224 */ /* 0x000fe400078e0026 */
[----:B------:R-:W-:Y:S01]  /*cae0*/  IMAD.MOV.U32 R6, RZ, RZ, R39 ;  /* 0x000000ffff067224 */ /* 0x000fe200078e0027 */
[----:B------:R-:W-:Y:S01]  /*caf0*/  PRMT R70, R3, 0x5410, R4 ;  /* 0x0000541003467816 */ /* 0x000fe20000000004 */
[----:B------:R-:W-:Y:S01]  /*cb00*/  IMAD.MOV.U32 R4, RZ, RZ, R61 ;  /* 0x000000ffff047224 */ /* 0x000fe200078e003d */
[----:B------:R-:W-:-:S02]  /*cb10*/  MOV R3, R60 ;  /* 0x0000003c00037202 */ /* 0x000fc40000000f00 */
[----:B------:R-:W-:Y:S01]  /*cb20*/  PRMT R66, R5, 0x5410, R6 ;  /* 0x0000541005427816 */ /* 0x000fe20000000006 */
[----:B------:R-:W-:Y:S01]  /*cb30*/  IMAD.MOV.U32 R6, RZ, RZ, R57 ;  /* 0x000000ffff067224 */ /* 0x000fe200078e0039 */
        /* <DEDUP_REMOVED lines=11> */
[----:B------:R-:W-:Y:S01]  /*cbf0*/  PRMT R75, R5, 0x5410, R6 ;  /* 0x00005410054b7816 */ /* 0x000fe20000000006 */
[----:B------:R-:W-:Y:S02]  /*cc00*/  IMAD.MOV.U32 R4, RZ, RZ, R45 ;  /* 0x000000ffff047224 */ /* 0x000fe400078e002d */
[----:B------:R-:W-:Y:S02]  /*cc10*/  IMAD.MOV.U32 R5, RZ, RZ, R36 ;  /* 0x000000ffff057224 */ /* 0x000fe400078e0024 */
[----:B------:R-:W-:Y:S01]  /*cc20*/  IMAD.MOV.U32 R6, RZ, RZ, R37 ;  /* 0x000000ffff067224 */ /* 0x000fe200078e0025 */
[----:B------:R-:W-:-:S04]  /*cc30*/  PRMT R71, R3, 0x5410, R4 ;  /* 0x0000541003477816 */ /* 0x000fc80000000004 */
[----:B------:R-:W-:Y:S01]  /*cc40*/  PRMT R69, R5, 0x5410, R6 ;  /* 0x0000541005457816 */ /* 0x000fe20000000006 */
[----:B------:R-:W-:Y:S06]  /*cc50*/  BRA.DIV UR4, `(.L_x_1698) ;  /* 0x0000021e04c07947 */ /* 0x000fec000b800000 */
[----:B0-----:R-:W0:Y:S04]  /*cc60*/  SHFL.IDX PT, R62, R62, 0x1, 0x1c1f ;  /* 0x003c1f003e3e7f89 */ /* 0x001e2800000e0000 */
[----:B------:R-:W1:Y:S04]  /*cc70*/  SHFL.IDX PT, R63, R63, 0x1, 0x1c1f ;  /* 0x003c1f003f3f7f89 */ /* 0x000e6800000e0000 */
[----:B------:R-:W2:Y:S04]  /*cc80*/  SHFL.IDX PT, R0, R0, 0x1, 0x1c1f ;  /* 0x003c1f0000007f89 */ /* 0x000ea800000e0000 */
[----:B------:R-:W0:Y:S02]  /*cc90*/  SHFL.IDX PT, R65, R65, 0x1, 0x1c1f ;  /* 0x003c1f0041417f89 */ /* 0x000e2400000e0000 */
.L_x_2040:
[----:B------:R-:W5:Y:S01]  /*cca0*/  LDL R4, [R1+0x30] ;  /* 0x0000300001047983 */ /* 0x000f620000100800 */
[----:B------:R-:W-:Y:S01]  /*ccb0*/  SHF.R.S32.HI R32, RZ, 0x1f, R32 ;  /* 0x0000001fff207819 */ /* 0x000fe20000011420 */
[----:B------:R-:W-:Y:S01]  /*ccc0*/  BSSY B1, `(.L_x_1699) ;  /* 0x0000060000017945 */ /* 0x000fe20003800000 */
[----:B------:R-:W-:Y:S02]  /*ccd0*/  IADD3 R67, R67, 0x40, RZ ;  /* 0x0000004043437810 */ /* 0x000fe40007ffe0ff */
[----:B------:R-:W-:Y:S02]  /*cce0*/  CS2R R26, SRZ ;  /* 0x00000000001a7805 */ /* 0x000fe4000001ff00 */
[----:B------:R-:W-:Y:S02]  /*ccf0*/  LEA.HI R32, R32, R219, RZ, 0x3 ;  /* 0x000000db20207211 */ /* 0x000fe400078f18ff */
[----:B------:R-:W-:Y:S02]  /*cd00*/  CS2R R20, SRZ ;  /* 0x0000000000147805 */ /* 0x000fe4000001ff00 */
[----:B------:R-:W-:-:S02]  /*cd10*/  ISETP.GE.AND P1, PT, R67, R64, PT ;  /* 0x000000404300720c */ /* 0x000fc40003f26270 */
[----:B------:R-:W-:Y:S02]  /*cd20*/  CS2R R12, SRZ ;  /* 0x00000000000c7805 */ /* 0x000fe4000001ff00 */
[----:B------:R-:W-:Y:S02]  /*cd30*/  LOP3.LUT R3, R229, 0x18, R18, 0xf8, !PT ;  /* 0x00000018e5037812 */ /* 0x000fe400078ef812 */
[----:B---34-:R-:W-:Y:S02]  /*cd40*/  CS2R R8, SRZ ;  /* 0x0000000000087805 */ /* 0x018fe4000001ff00 */
[----:B------:R-:W-:Y:S02]  /*cd50*/  SHF.R.U32.HI R5, RZ, 0x3, R229 ;  /* 0x00000003ff057819 */ /* 0x000fe400000116e5 */
[----:B------:R-:W-:Y:S02]  /*cd60*/  CS2R R40, SRZ ;  /* 0x0000000000287805 */ /* 0x000fe4000001ff00 */
[----:B------:R-:W-:-:S02]  /*cd70*/  LOP3.LUT R32, R32, 0xfffffff8, RZ, 0xc0, !PT ;  /* 0xfffffff820207812 */ /* 0x000fc400078ec0ff */
[----:B------:R-:W-:Y:S02]  /*cd80*/  CS2R R34, SRZ ;  /* 0x0000000000227805 */ /* 0x000fe4000001ff00 */
[----:B------:R-:W-:Y:S02]  /*cd90*/  LOP3.LUT R3, R3, R5, RZ, 0x3c, !PT ;  /* 0x0000000503037212 */ /* 0x000fe400078e3cff */
[----:B------:R-:W-:Y:S02]  /*cda0*/  CS2R R28, SRZ ;  /* 0x00000000001c7805 */ /* 0x000fe4000001ff00 */
[----:B------:R-:W-:Y:S01]  /*cdb0*/  CS2R R24, SRZ ;  /* 0x0000000000187805 */ /* 0x000fe2000001ff00 */
[----:B------:R-:W-:Y:S01]  /*cdc0*/  IMAD.IADD R32, R219, 0x1, -R32 ;  /* 0x00000001db207824 */ /* 0x000fe200078e0a20 */
[----:B------:R-:W-:Y:S02]  /*cdd0*/  CS2R R14, SRZ ;  /* 0x00000000000e7805 */ /* 0x000fe4000001ff00 */
[----:B------:R-:W-:-:S02]  /*cde0*/  CS2R R10, SRZ ;  /* 0x00000000000a7805 */ /* 0x000fc4000001ff00 */
[----:B------:R-:W-:Y:S02]  /*cdf0*/  LOP3.LUT P0, RZ, R32, 0x4, RZ, 0xc0, !PT ;  /* 0x0000000420ff7812 */ /* 0x000fe4000780c0ff */
[----:B------:R-:W-:Y:S01]  /*ce00*/  CS2R R32, SRZ ;  /* 0x0000000000207805 */ /* 0x000fe2000001ff00 */
[----:B-----5:R-:W-:-:S04]  /*ce10*/  IMAD.IADD R3, R4, 0x1, R3 ;  /* 0x0000000104037824 */ /* 0x020fc800078e0203 */
[----:B------:R-:W-:Y:S01]  /*ce20*/  IMAD R3, R3, 0x2, R2 ;  /* 0x0000000203037824 */ /* 0x000fe200078e0202 */
[----:B------:R-:W-:Y:S06]  /*ce30*/  @P1 BRA `(.L_x_1700) ;  /* 0x0000000400201947 */ /* 0x000fec0003800000 */
[----:B------:R-:W-:Y:S01]  /*ce40*/  ULDC UR4, c[0x0][0x3f4] ;  /* 0x0000fd0000047ab9 */ /* 0x000fe20000000800 */
[----:B------:R-:W-:Y:S02]  /*ce50*/  SHF.R.S32.HI R5, RZ, 0x1f, R224 ;  /* 0x0000001fff057819 */ /* 0x000fe400000114e0 */
[----:B------:R-:W-:Y:S02]  /*ce60*/  CS2R R40, SRZ ;  /* 0x0000000000287805 */ /* 0x000fe4000001ff00 */
[----:B------:R-:W-:Y:S02]  /*ce70*/  ISETP.GE.AND P4, PT, R224, UR4, PT ;  /* 0x00000004e0007c0c */ /* 0x000fe4000bf86270 */
[----:B------:R-:W-:Y:S02]  /*ce80*/  CS2R R30, SRZ ;  /* 0x00000000001e7805 */ /* 0x000fe4000001ff00 */
[----:B------:R-:W-:Y:S02]  /*ce90*/  ISETP.GE.AND P3, PT, R222, UR4, PT ;  /* 0x00000004de007c0c */ /* 0x000fe4000bf66270 */
[----:B------:R-:W-:-:S02]  /*cea0*/  ISETP.GE.AND P2, PT, R223, UR4, PT ;  /* 0x00000004df007c0c */ /* 0x000fc4000bf46270 */
[----:B------:R-:W-:Y:S02]  /*ceb0*/  ISETP.GE.AND P1, PT, R221, UR4, PT ;  /* 0x00000004dd007c0c */ /* 0x000fe4000bf26270 */
[----:B------:R-:W-:Y:S02]  /*cec0*/  SHF.R.S32.HI R7, RZ, 0x1f, R222 ;  /* 0x0000001fff077819 */ /* 0x000fe400000114de */
[----:B------:R-:W-:Y:S02]  /*ced0*/  SHF.R.S32.HI R4, RZ, 0x1f, R223 ;  /* 0x0000001fff047819 */ /* 0x000fe400000114df */
[----:B------:R-:W-:Y:S01]  /*cee0*/  SHF.R.S32.HI R6, RZ, 0x1f, R221 ;  /* 0x0000001fff067819 */ /* 0x000fe200000114dd */
[C---:B------:R-:W-:Y:S01]  /*cef0*/  @!P4 IMAD.SHL.U32 R24, R224.reuse, 0x2, RZ ;  /* 0x00000002e018c824 */ /* 0x040fe200078e00ff */
[----:B------:R-:W-:Y:S01]  /*cf00*/  @!P4 SHF.L.U64.HI R5, R224, 0x1, R5 ;  /* 0x00000001e005c819 */ /* 0x000fe20000010205 */
[C---:B------:R-:W-:Y:S01]  /*cf10*/  @!P3 IMAD.SHL.U32 R14, R222.reuse, 0x2, RZ ;  /* 0x00000002de0eb824 */ /* 0x040fe200078e00ff */
[----:B------:R-:W-:Y:S01]  /*cf20*/  @!P3 SHF.L.U64.HI R7, R222, 0x1, R7 ;  /* 0x00000001de07b819 */ /* 0x000fe20000010207 */
[----:B------:R-:W-:Y:S01]  /*cf30*/  @!P2 IMAD.SHL.U32 R10, R223, 0x2, RZ ;  /* 0x00000002df0aa824 */ /* 0x000fe200078e00ff */
[----:B-1----:R-:W-:-:S02]  /*cf40*/  @!P4 IADD3 R26, P5, R63, R24, RZ ;  /* 0x000000183f1ac210 */ /* 0x002fc40007fbe0ff */
[----:B0-----:R-:W-:Y:S02]  /*cf50*/  @!P4 IADD3 R24, P6, R65, R24, RZ ;  /* 0x000000184118c210 */ /* 0x001fe40007fde0ff */
[----:B------:R-:W-:Y:S02]  /*cf60*/  @!P4 IADD3.X R27, R62, R5, RZ, P5, !PT ;  /* 0x000000053e1bc210 */ /* 0x000fe40002ffe4ff */
[-C--:B------:R-:W-:Y:S01]  /*cf70*/  @!P3 IADD3 R20, P5, R63, R14.reuse, RZ ;  /* 0x0000000e3f14b210 */ /* 0x080fe20007fbe0ff */
[----:B--2---:R-:W-:Y:S01]  /*cf80*/  @!P4 IMAD.X R25, R0, 0x1, R5, P6 ;  /* 0x000000010019c824 */ /* 0x004fe200030e0605 */
[----:B------:R-:W-:Y:S02]  /*cf90*/  @!P3 IADD3 R14, P6, R65, R14, RZ ;  /* 0x0000000e410eb210 */ /* 0x000fe40007fde0ff */
[----:B------:R-:W-:Y:S01]  /*cfa0*/  @!P2 SHF.L.U64.HI R9, R223, 0x1, R4 ;  /* 0x00000001df09a819 */ /* 0x000fe20000010204 */
[--C-:B------:R-:W-:Y:S01]  /*cfb0*/  @!P3 IMAD.X R21, R62, 0x1, R7.reuse, P5 ;  /* 0x000000013e15b824 */ /* 0x100fe200028e0607 */
[-C--:B------:R-:W-:Y:S01]  /*cfc0*/  @!P2 IADD3 R12, P5, R63, R10.reuse, RZ ;  /* 0x0000000a3f0ca210 */ /* 0x080fe20007fbe0ff */
[C---:B------:R-:W-:Y:S01]  /*cfd0*/  @!P1 IMAD.SHL.U32 R4, R221.reuse, 0x2, RZ ;  /* 0x00000002dd049824 */ /* 0x040fe200078e00ff */
[----:B------:R-:W-:Y:S01]  /*cfe0*/  @!P1 SHF.L.U64.HI R29, R221, 0x1, R6 ;  /* 0x00000001dd1d9819 */ /* 0x000fe20000010206 */
[----:B------:R-:W-:Y:S01]  /*cff0*/  @!P3 IMAD.X R15, R0, 0x1, R7, P6 ;  /* 0x00000001000fb824 */ /* 0x000fe200030e0607 */
[----:B------:R-:W-:-:S02]  /*d000*/  @!P2 IADD3 R10, P6, R65, R10, RZ ;  /* 0x0000000a410aa210 */ /* 0x000fc40007fde0ff */
[----:B------:R-:W-:Y:S02]  /*d010*/  @!P2 IADD3.X R13, R62, R9, RZ, P5, !PT ;  /* 0x000000093e0da210 */ /* 0x000fe40002ffe4ff */
[-C--:B------:R-:W-:Y:S01]  /*d020*/  @!P1 IADD3 R8, P5, R63, R4.reuse, RZ ;  /* 0x000000043f089210 */ /* 0x080fe20007fbe0ff */
[----:B------:R-:W-:Y:S01]  /*d030*/  @!P2 IMAD.X R11, R0, 0x1, R9, P6 ;  /* 0x00000001000ba824 */ /* 0x000fe200030e0609 */
[----:B------:R-:W-:Y:S02]  /*d040*/  ISETP.GE.AND P6, PT, R196, UR4, PT ;  /* 0x00000004c4007c0c */ /* 0x000fe4000bfc6270 */
[----:B------:R-:W-:Y:S01]  /*d050*/  SHF.R.S32.HI R34, RZ, 0x1f, R225 ;  /* 0x0000001fff227819 */ /* 0x000fe200000114e1 */
[----:B------:R-:W-:Y:S01]  /*d060*/  @!P1 IMAD.X R9, R62, 0x1, R29, P5 ;  /* 0x000000013e099824 */ /* 0x000fe200028e061d */
[----:B------:R-:W-:-:S05]  /*d070*/  @!P1 IADD3 R4, P5, R65, R4, RZ ;  /* 0x0000000441049210 */ /* 0x000fca0007fbe0ff */
[----:B------:R-:W-:Y:S01]  /*d080*/  @!P1 IMAD.X R5, R0, 0x1, R29, P5 ;  /* 0x0000000100059824 */ /* 0x000fe200028e061d */
[----:B------:R-:W-:-:S03]  /*d090*/  ISETP.GE.AND P5, PT, R225, UR4, PT ;  /* 0x00000004e1007c0c */ /* 0x000fc6000bfa6270 */
[----:B------:R-:W-:Y:S01]  /*d0a0*/  @!P6 MOV R6, R65 ;  /* 0x000000410006e202 */ /* 0x000fe20000000f00 */
[----:B------:R-:W-:Y:S02]  /*d0b0*/  @!P6 IMAD.MOV.U32 R28, RZ, RZ, R63 ;  /* 0x000000ffff1ce224 */ /* 0x000fe400078e003f */
[----:B------:R-:W-:Y:S02]  /*d0c0*/  @!P6 IMAD.MOV.U32 R29, RZ, RZ, R62 ;  /* 0x000000ffff1de224 */ /* 0x000fe400078e003e */
[----:B------:R-:W-:Y:S02]  /*d0d0*/  @!P6 IMAD.MOV.U32 R7, RZ, RZ, R0 ;  /* 0x000000ffff07e224 */ /* 0x000fe400078e0000 */
[----:B------:R-:W-:-:S04]  /*d0e0*/  @!P6 IMAD.WIDE R28, R196, 0x2, R28 ;  /* 0x00000002c41ce825 */ /* 0x000fc800078e021c */
[----:B------:R-:W-:Y:S01]  /*d0f0*/  @!P6 IMAD.WIDE R6, R196, 0x2, R6 ;  /* 0x00000002c406e825 */ /* 0x000fe200078e0206 */
[----:B------:R0:W5:Y:S03]  /*d100*/  @!P6 LD.E.64 R40, desc[UR60][R28.64] ;  /* 0x0000003c1c28e980 */ /* 0x000166000c101b00 */
[C---:B------:R-:W-:Y:S01]  /*d110*/  @!P5 IMAD.SHL.U32 R32, R225.reuse, 0x2, RZ ;  /* 0x00000002e120d824 */ /* 0x040fe200078e00ff */
[----:B------:R1:W5:Y:S01]  /*d120*/  @!P6 LD.E.64 R30, desc[UR60][R6.64] ;  /* 0x0000003c061ee980 */ /* 0x000362000c101b00 */
[----:B------:R-:W-:Y:S02]  /*d130*/  @!P5 SHF.L.U64.HI R33, R225, 0x1, R34 ;  /* 0x00000001e121d819 */ /* 0x000fe40000010222 */
[----:B------:R-:W-:Y:S02]  /*d140*/  CS2R R34, SRZ ;  /* 0x0000000000227805 */ /* 0x000fe4000001ff00 */
[----:B0-----:R-:W-:-:S04]  /*d150*/  CS2R R28, SRZ ;  /* 0x00000000001c7805 */ /* 0x001fc8000001ff00 */
[----:B------:R0:W5:Y:S01]  /*d160*/  @!P4 LD.E.64 R34, desc[UR60][R26.64] ;  /* 0x0000003c1a22c980 */ /* 0x000162000c101b00 */
[----:B-1----:R-:W-:-:S03]  /*d170*/  @!P5 IADD3 R6, P6, R63, R32, RZ ;  /* 0x000000203f06d210 */ /* 0x002fc60007fde0ff */
[----:B------:R1:W5:Y:S02]  /*d180*/  @!P3 LD.E.64 R28, desc[UR60][R20.64] ;  /* 0x0000003c141cb980 */ /* 0x000364000c101b00 */
[----:B------:R-:W-:Y:S01]  /*d190*/  @!P5 IMAD.X R7, R62, 0x1, R33, P6 ;  /* 0x000000013e07d824 */ /* 0x000fe200030e0621 */
[----:B------:R-:W-:Y:S02]  /*d1a0*/  @!P5 IADD3 R62, P6, R65, R32, RZ ;  /* 0x00000020413ed210 */ /* 0x000fe40007fde0ff */
[----:B0-----:R-:W-:-:S03]  /*d1b0*/  CS2R R26, SRZ ;  /* 0x00000000001a7805 */ /* 0x001fc6000001ff00 */
[----:B------:R-:W-:Y:S01]  /*d1c0*/  @!P5 IMAD.X R63, R0, 0x1, R33, P6 ;  /* 0x00000001003fd824 */ /* 0x000fe200030e0621 */
[----:B------:R-:W-:Y:S02]  /*d1d0*/  CS2R R32, SRZ ;  /* 0x0000000000207805 */ /* 0x000fe4000001ff00 */
[----:B-1----:R-:W-:Y:S01]  /*d1e0*/  CS2R R20, SRZ ;  /* 0x0000000000147805 */ /* 0x002fe2000001ff00 */
[----:B------:R0:W5:Y:S04]  /*d1f0*/  @!P3 LD.E.64 R26, desc[UR60][R14.64] ;  /* 0x0000003c0e1ab980 */ /* 0x000168000c101b00 */
[----:B------:R1:W5:Y:S04]  /*d200*/  @!P4 LD.E.64 R32, desc[UR60][R24.64] ;  /* 0x0000003c1820c980 */ /* 0x000368000c101b00 */
[----:B------:R2:W5:Y:S01]  /*d210*/  @!P2 LD.E.64 R20, desc[UR60][R10.64] ;  /* 0x0000003c0a14a980 */ /* 0x000562000c101b00 */
[----:B0-----:R-:W-:-:S02]  /*d220*/  CS2R R14, SRZ ;  /* 0x00000000000e7805 */ /* 0x001fc4000001ff00 */
[----:B-1----:R-:W-:-:S04]  /*d230*/  CS2R R24, SRZ ;  /* 0x0000000000187805 */ /* 0x002fc8000001ff00 */
[----:B------:R0:W5:Y:S01]  /*d240*/  @!P1 LD.E.64 R14, desc[UR60][R8.64] ;  /* 0x0000003c080e9980 */ /* 0x000162000c101b00 */
[----:B--2---:R-:W-:-:S03]  /*d250*/  CS2R R10, SRZ ;  /* 0x00000000000a7805 */ /* 0x004fc6000001ff00 */
[----:B------:R1:W5:Y:S04]  /*d260*/  @!P2 LD.E.64 R24, desc[UR60][R12.64] ;  /* 0x0000003c0c18a980 */ /* 0x000368000c101b00 */
[----:B------:R3:W5:Y:S01]  /*d270*/  @!P5 LD.E.64 R10, desc[UR60][R6.64] ;  /* 0x0000003c060ad980 */ /* 0x000762000c101b00 */
[----:B0-----:R-:W-:Y:S02]  /*d280*/  CS2R R8, SRZ ;  /* 0x0000000000087805 */ /* 0x001fe4000001ff00 */
[----:B-1----:R-:W-:-:S04]  /*d290*/  CS2R R12, SRZ ;  /* 0x00000000000c7805 */ /* 0x002fc8000001ff00 */
[----:B------:R3:W5:Y:S04]  /*d2a0*/  @!P5 LD.E.64 R8, desc[UR60][R62.64] ;  /* 0x0000003c3e08d980 */ /* 0x000768000c101b00 */
[----:B------:R3:W5:Y:S02]  /*d2b0*/  @!P1 LD.E.64 R12, desc[UR60][R4.64] ;  /* 0x0000003c040c9980 */ /* 0x000764000c101b00 */
.L_x_1700:
[----:B------:R-:W-:Y:S05]  /*d2c0*/  BSYNC B1 ;  /* 0x0000000000017941 */ /* 0x000fea0003800000 */
.L_x_1699:
[----:B0--3--:R-:W3:Y:S01]  /*d2d0*/  LDL R62, [R1+0x50] ;  /* 0x00005000013e7983 */ /* 0x009ee20000100800 */
[----:B-----5:R-:W-:Y:S01]  /*d2e0*/  IMAD.MOV.U32 R5, RZ, RZ, R30 ;  /* 0x000000ffff057224 */ /* 0x020fe200078e001e */
[C---:B--2---:R-:W-:Y:S01]  /*d2f0*/  IADD3 R0, R3.reuse, 0x12440, RZ ;  /* 0x0001244003007810 */ /* 0x044fe20007ffe0ff */
[----:B------:R-:W-:Y:S01]  /*d300*/  VIADD R6, R3, 0x12400 ;  /* 0x0001240003067836 */ /* 0x000fe20000000000 */
[----:B------:R-:W-:Y:S01]  /*d310*/  VIADDMNMX R64, R64, -R81, 0x80, PT ;  /* 0x0000008040407446 */ /* 0x000fe20003800951 */
[----:B------:R-:W-:Y:S01]  /*d320*/  IMAD.MOV.U32 R7, RZ, RZ, R33 ;  /* 0x000000ffff077224 */ /* 0x000fe200078e0021 */
[----:B------:R-:W-:Y:S01]  /*d330*/  PRMT R86, R5, 0x7610, R86 ;  /* 0x0000761005567816 */ /* 0x000fe20000000056 */
[----:B------:R-:W-:Y:S01]  /*d340*/  IMAD.MOV.U32 R5, RZ, RZ, R31 ;  /* 0x000000ffff057224 */ /* 0x000fe200078e001f */
[----:B------:R-:W-:Y:S01]  /*d350*/  BSSY B1, `(.L_x_1701) ;  /* 0x000002b000017945 */ /* 0x000fe20003800000 */
[----:B------:R-:W-:Y:S01]  /*d360*/  @P0 VIADD R0, R6, 0xffffffc0 ;  /* 0xffffffc006000836 */ /* 0x000fe20000000000 */
[----:B------:R-:W-:Y:S01]  /*d370*/  ISETP.GE.AND P1, PT, R219, R64, PT ;  /* 0x00000040db00720c */ /* 0x000fe20003f26270 */
[----:B------:R-:W-:Y:S01]  /*d380*/  IMAD.MOV.U32 R6, RZ, RZ, R32 ;  /* 0x000000ffff067224 */ /* 0x000fe200078e0020 */
[----:B------:R-:W-:Y:S01]  /*d390*/  PRMT R86, R86, 0x5410, R5 ;  /* 0x0000541056567816 */ /* 0x000fe20000000005 */
[----:B-1----:R-:W-:-:S03]  /*d3a0*/  IMAD.MOV.U32 R63, RZ, RZ, R34 ;  /* 0x000000ffff3f7224 */ /* 0x002fc600078e0022 */
[----:B------:R-:W-:Y:S01]  /*d3b0*/  PRMT R83, R6, 0x5410, R7 ;  /* 0x0000541006537816 */ /* 0x000fe20000000007 */
[----:B------:R-:W-:Y:S01]  /*d3c0*/  IMAD.MOV.U32 R6, RZ, RZ, R26 ;  /* 0x000000ffff067224 */ /* 0x000fe200078e001a */
        /* <DEDUP_REMOVED lines=15> */
[----:B------:R-:W-:Y:S02]  /*d4c0*/  PRMT R67, R7, 0x5410, R63 ;  /* 0x0000541007437816 */ /* 0x000fe4000000003f */
[----:B---3--:R-:W-:-:S04]  /*d4d0*/  LEA.HI R4, R62, R62, RZ, 0x1 ;  /* 0x0000003e3e047211 */ /* 0x008fc800078f08ff */
[----:B------:R-:W-:-:S04]  /*d4e0*/  LOP3.LUT R4, R4, 0xfffffffe, RZ, 0xc0, !PT ;  /* 0xfffffffe04047812 */ /* 0x000fc800078ec0ff */
[----:B------:R-:W-:Y:S01]  /*d4f0*/  IADD3 R4, R62, -R4, RZ ;  /* 0x800000043e047210 */ /* 0x000fe20007ffe0ff */
[----:B------:R-:W-:-:S03]  /*d500*/  IMAD.MOV.U32 R62, RZ, RZ, R20 ;  /* 0x000000ffff3e7224 */ /* 0x000fc600078e0014 */
[----:B------:R-:W-:Y:S01]  /*d510*/  SHF.L.U32 R5, R4, 0x1f, RZ ;  /* 0x0000001f04057819 */ /* 0x000fe200000006ff */
[----:B------:R-:W-:Y:S01]  /*d520*/  IMAD.MOV.U32 R4, RZ, RZ, R21 ;  /* 0x000000ffff047224 */ /* 0x000fe200078e0015 */
[----:B------:R-:W-:Y:S01]  /*d530*/  PRMT R72, R62, 0x7610, R72 ;  /* 0x000076103e487816 */ /* 0x000fe20000000048 */
[----:B------:R-:W-:Y:S01]  /*d540*/  IMAD.MOV.U32 R62, RZ, RZ, R8 ;  /* 0x000000ffff3e7224 */ /* 0x000fe200078e0008 */
[----:B------:R-:W0:Y:S02]  /*d550*/  SYNCS.PHASECHK.TRANS64.TRYWAIT P0, [R2+URZ+0x30800], R5 ;  /* 0x03080005020075a7 */ /* 0x000e24000800017f */
[----:B------:R-:W-:Y:S01]  /*d560*/  PRMT R72, R72, 0x5410, R4 ;  /* 0x0000541048487816 */ /* 0x000fe20000000004 */
[----:B------:R-:W-:-:S05]  /*d570*/  IMAD.MOV.U32 R4, RZ, RZ, R9 ;  /* 0x000000ffff047224 */ /* 0x000fca00078e0009 */
[----:B------:R-:W-:Y:S02]  /*d580*/  PRMT R62, R62, 0x5410, R4 ;  /* 0x000054103e3e7816 */ /* 0x000fe40000000004 */
[----:B------:R-:W-:-:S04]  /*d590*/  MOV R4, R35 ;  /* 0x0000002300047202 */ /* 0x000fc80000000f00 */
[----:B------:R-:W-:Y:S01]  /*d5a0*/  PRMT R84, R84, 0x5410, R4 ;  /* 0x0000541054547816 */ /* 0x000fe20000000004 */
[----:B------:R-:W-:-:S05]  /*d5b0*/  IMAD.MOV.U32 R4, RZ, RZ, R24 ;  /* 0x000000ffff047224 */ /* 0x000fca00078e0018 */
[----:B------:R-:W-:Y:S01]  /*d5c0*/  PRMT R73, R4, 0x5410, R6 ;  /* 0x0000541004497816 */ /* 0x000fe20000000006 */
[----:B------:R-:W-:Y:S02]  /*d5d0*/  IMAD.MOV.U32 R4, RZ, RZ, R10 ;  /* 0x000000ffff047224 */ /* 0x000fe400078e000a */
[----:B------:R-:W-:Y:S01]  /*d5e0*/  IMAD.MOV.U32 R6, RZ, RZ, R11 ;  /* 0x000000ffff067224 */ /* 0x000fe200078e000b */
[----:B0-----:R-:W-:Y:S06]  /*d5f0*/  @!P0 BRA `(.L_x_1702) ;  /* 0x0000021400cc8947 */ /* 0x001fec0003800000 */
.L_x_2041:
[----:B------:R-:W-:Y:S05]  /*d600*/  BSYNC B1 ;  /* 0x0000000000017941 */ /* 0x000fea0003800000 */
.L_x_1701:
        /* <DEDUP_REMOVED lines=13> */
[--C-:B------:R-:W-:Y:S01]  /*d6e0*/  SHF.R.U32.HI R93, RZ, 0x10, R59.reuse ;  /* 0x00000010ff5d7819 */ /* 0x100fe2000001163b */
[----:B------:R-:W-:Y:S01]  /*d6f0*/  HADD2.F32 R89, -RZ, R89.H0_H0 ;  /* 0x20000059ff597230 */ /* 0x000fe20000004100 */
[----:B------:R-:W-:Y:S01]  /*d700*/  SHF.R.U64 R58, R58, 0x10, R59 ;  /* 0x000000103a3a7819 */ /* 0x000fe2000000123b */
[----:B------:R-:W-:Y:S01]  /*d710*/  HADD2.F32 R59, -RZ, R80.H0_H0 ;  /* 0x20000050ff3b7230 */ /* 0x000fe20000004100 */
[--C-:B------:R-:W-:Y:S01]  /*d720*/  SHF.R.U32.HI R91, RZ, 0x10, R61.reuse ;  /* 0x00000010ff5b7819 */ /* 0x100fe2000001163d */
[----:B------:R-:W-:Y:S01]  /*d730*/  HADD2.F32 R93, -RZ, R93.H0_H0 ;  /* 0x2000005dff5d7230 */ /* 0x000fe20000004100 */
[----:B------:R-:W-:Y:S01]  /*d740*/  SHF.R.U64 R60, R60, 0x10, R61 ;  /* 0x000000103c3c7819 */ /* 0x000fe2000000123d */
[----:B------:R-:W-:Y:S02]  /*d750*/  HADD2.F32 R58, -RZ, R58.H0_H0 ;  /* 0x2000003aff3a7230 */ /* 0x000fe40000004100 */
[----:B------:R-:W-:-:S02]  /*d760*/  HADD2.F32 R91, -RZ, R91.H0_H0 ;  /* 0x2000005bff5b7230 */ /* 0x000fc40000004100 */
[----:B------:R-:W-:Y:S02]  /*d770*/  HADD2.F32 R60, -RZ, R60.H0_H0 ;  /* 0x2000003cff3c7230 */ /* 0x000fe40000004100 */
[--C-:B0-----:R-:W-:Y:S02]  /*d780*/  HADD2.F32 R80, -RZ, R7.reuse.H0_H0 ;  /* 0x20000007ff507230 */ /* 0x101fe40000004100 */
[----:B------:R-:W-:Y:S02]  /*d790*/  HADD2.F32 R7, -RZ, R7.H1_H1 ;  /* 0x30000007ff077230 */ /* 0x000fe40000004100 */
[--C-:B------:R-:W-:Y:S02]  /*d7a0*/  HADD2.F32 R92, -RZ, R4.reuse.H1_H1 ;  /* 0x30000004ff5c7230 */ /* 0x100fe40000004100 */
[----:B------:R-:W-:Y:S02]  /*d7b0*/  HADD2.F32 R82, -RZ, R4.H0_H0 ;  /* 0x20000004ff527230 */ /* 0x000fe40000004100 */
[----:B------:R-:W-:Y:S01]  /*d7c0*/  FMUL.FTZ R95, R7, R93 ;  /* 0x0000005d075f7220 */ /* 0x000fe20000410000 */
[----:B------:R-:W-:-:S02]  /*d7d0*/  HADD2.F32 R4, -RZ, R6.H0_H0 ;  /* 0x20000006ff047230 */ /* 0x000fc40000004100 */
[-C--:B------:R-:W-:Y:S01]  /*d7e0*/  FMUL.FTZ R94, R7, R91.reuse ;  /* 0x0000005b075e7220 */ /* 0x080fe20000410000 */
[----:B------:R-:W-:Y:S02]  /*d7f0*/  HADD2.F32 R61, -RZ, R6.H1_H1 ;  /* 0x30000006ff3d7230 */ /* 0x000fe40000004100 */
[----:B------:R-:W-:Y:S01]  /*d800*/  FFMA.FTZ R7, R80, R91, -R95 ;  /* 0x0000005b50077223 */ /* 0x000fe2000001085f */
[--C-:B------:R-:W-:Y:S02]  /*d810*/  HADD2.F32 R6, -RZ, R5.reuse.H0_H0 ;  /* 0x20000005ff067230 */ /* 0x100fe40000004100 */
[C---:B------:R-:W-:Y:S01]  /*d820*/  FMUL.FTZ R91, R92.reuse, R89 ;  /* 0x000000595c5b7220 */ /* 0x040fe20000410000 */
[----:B------:R-:W-:Y:S02]  /*d830*/  HADD2.F32 R81, -RZ, R5.H1_H1 ;  /* 0x30000005ff517230 */ /* 0x000fe40000004100 */
[----:B------:R-:W-:Y:S01]  /*d840*/  FMUL.FTZ R5, R92, R59 ;  /* 0x0000003b5c057220 */ /* 0x000fe20000410000 */
[----:B------:R-:W-:-:S03]  /*d850*/  FFMA.FTZ R80, R80, R93, R94 ;  /* 0x0000005d50507223 */ /* 0x000fc6000001005e */
[C---:B------:R-:W-:Y:S01]  /*d860*/  FFMA.FTZ R5, R82.reuse, R89, -R5 ;  /* 0x0000005952057223 */ /* 0x040fe20000010805 */
[--C-:B------:R-:W-:Y:S02]  /*d870*/  HADD2.F32 R89, -RZ, R90.reuse.H1_H1 ;  /* 0x3000005aff597230 */ /* 0x100fe40000004100 */
[----:B------:R-:W-:Y:S01]  /*d880*/  FFMA.FTZ R82, R82, R59, R91 ;  /* 0x0000003b52527223 */ /* 0x000fe2000001005b */
[----:B------:R-:W-:Y:S02]  /*d890*/  HADD2.F32 R90, -RZ, R90.H0_H0 ;  /* 0x2000005aff5a7230 */ /* 0x000fe40000004100 */
[C---:B------:R-:W-:Y:S01]  /*d8a0*/  FMUL.FTZ R59, R81.reuse, R58 ;  /* 0x0000003a513b7220 */ /* 0x040fe20000410000 */
[----:B------:R-:W-:Y:S01]  /*d8b0*/  FMUL.FTZ R81, R81, R60 ;  /* 0x0000003c51517220 */ /* 0x000fe20000410000 */
[C---:B------:R-:W-:Y:S01]  /*d8c0*/  FMUL.FTZ R91, R61.reuse, R89 ;  /* 0x000000593d5b7220 */ /* 0x040fe20000410000 */
[----:B------:R-:W-:Y:S01]  /*d8d0*/  F2FP.F16.F32.PACK_AB R7, R80, R7 ;  /* 0x000000075007723e */ /* 0x000fe200000000ff */
[----:B------:R-:W-:Y:S01]  /*d8e0*/  FMUL.FTZ R92, R61, R90 ;  /* 0x0000005a3d5c7220 */ /* 0x000fe20000410000 */
[----:B------:R-:W-:Y:S01]  /*d8f0*/  FFMA.FTZ R59, R6, R60, -R59 ;  /* 0x0000003c063b7223 */ /* 0x000fe2000001083b */
[----:B------:R-:W-:Y:S01]  /*d900*/  FFMA.FTZ R91, R4, R90, -R91 ;  /* 0x0000005a045b7223 */ /* 0x000fe2000001085b */
[----:B------:R-:W-:Y:S01]  /*d910*/  FFMA.FTZ R58, R6, R58, R81 ;  /* 0x0000003a063a7223 */ /* 0x000fe20000010051 */
[----:B------:R-:W-:Y:S01]  /*d920*/  FFMA.FTZ R92, R4, R89, R92 ;  /* 0x00000059045c7223 */ /* 0x000fe2000001005c */
[----:B------:R-:W-:-:S03]  /*d930*/  F2FP.F16.F32.PACK_AB R4, R82, R5 ;  /* 0x000000055204723e */ /* 0x000fc600000000ff */
[----:B------:R-:W-:Y:S02]  /*d940*/  F2FP.F16.F32.PACK_AB R5, R58, R59 ;  /* 0x0000003b3a05723e */ /* 0x000fe400000000ff */
[----:B------:R-:W-:-:S05]  /*d950*/  F2FP.F16.F32.PACK_AB R6, R92, R91 ;  /* 0x0000005b5c06723e */ /* 0x000fca00000000ff */
[----:B------:R1:W-:Y:S02]  /*d960*/  STS.128 [R3+0x12400], R4 ;  /* 0x0124000403007388 */ /* 0x0003e40000000c00 */
.L_x_1706:
[----:B------:R-:W-:Y:S05]  /*d970*/  BSYNC B2 ;  /* 0x0000000000027941 */ /* 0x000fea0003800000 */
.L_x_1705:
[----:B------:R-:W-:Y:S04]  /*d980*/  BSSY B2, `(.L_x_1707) ;  /* 0x000002c000027945 */ /* 0x000fe80003800000 */
[----:B------:R-:W-:Y:S05]  /*d990*/  @P1 BRA `(.L_x_1708) ;  /* 0x0000000000a81947 */ /* 0x000fea0003800000 */
[----:B01----:R-:W0:Y:S01]  /*d9a0*/  LDS.128 R4, [R0] ;  /* 0x0000000000047984 */ /* 0x003e220000000c00 */
[----:B------:R-:W-:Y:S01]  /*d9b0*/  SHF.R.U32.HI R60, RZ, 0x10, R57 ;  /* 0x00000010ff3c7819 */ /* 0x000fe20000011639 */
[--C-:B------:R-:W-:Y:S01]  /*d9c0*/  HADD2.F32 R59, -RZ, R88.reuse.H1_H1 ;  /* 0x30000058ff3b7230 */ /* 0x100fe20000004100 */
[----:B------:R-:W-:Y:S01]  /*d9d0*/  SHF.R.U32.HI R61, RZ, 0x10, R55 ;  /* 0x00000010ff3d7819 */ /* 0x000fe20000011637 */
[----:B------:R-:W-:Y:S01]  /*d9e0*/  HADD2.F32 R88, -RZ, R88.H0_H0 ;  /* 0x20000058ff587230 */ /* 0x000fe20000004100 */
[----:B------:R-:W-:Y:S01]  /*d9f0*/  SHF.R.U64 R56, R56, 0x10, R57 ;  /* 0x0000001038387819 */ /* 0x000fe20000001239 */
[----:B------:R-:W-:Y:S01]  /*da00*/  HADD2.F32 R60, -RZ, R60.H0_H0 ;  /* 0x2000003cff3c7230 */ /* 0x000fe20000004100 */
[----:B------:R-:W-:Y:S01]  /*da10*/  SHF.R.U64 R89, R54, 0x10, R55 ;  /* 0x0000001036597819 */ /* 0x000fe20000001237 */
[----:B------:R-:W-:Y:S02]  /*da20*/  HADD2.F32 R61, -RZ, R61.H0_H0 ;  /* 0x2000003dff3d7230 */ /* 0x000fe40000004100 */
[----:B------:R-:W-:-:S02]  /*da30*/  HADD2.F32 R56, -RZ, R56.H0_H0 ;  /* 0x20000038ff387230 */ /* 0x000fc40000004100 */
[--C-:B0-----:R-:W-:Y:S02]  /*da40*/  HADD2.F32 R58, -RZ, R7.reuse.H1_H1 ;  /* 0x30000007ff3a7230 */ /* 0x101fe40000004100 */
[----:B------:R-:W-:Y:S02]  /*da50*/  HADD2.F32 R57, -RZ, R7.H0_H0 ;  /* 0x20000007ff397230 */ /* 0x000fe40000004100 */
[--C-:B------:R-:W-:Y:S02]  /*da60*/  HADD2.F32 R7, -RZ, R4.reuse.H0_H0 ;  /* 0x20000004ff077230 */ /* 0x100fe40000004100 */
[C---:B------:R-:W-:Y:S01]  /*da70*/  FMUL.FTZ R80, R58.reuse, R61 ;  /* 0x0000003d3a507220 */ /* 0x040fe20000410000 */
[----:B------:R-:W-:Y:S02]  /*da80*/  HADD2.F32 R4, -RZ, R4.H1_H1 ;  /* 0x30000004ff047230 */ /* 0x000fe40000004100 */
[----:B------:R-:W-:Y:S01]  /*da90*/  FMUL.FTZ R82, R58, R60 ;  /* 0x0000003c3a527220 */ /* 0x000fe20000410000 */
[----:B------:R-:W-:-:S02]  /*daa0*/  HADD2.F32 R54, -RZ, R6.H0_H0 ;  /* 0x20000006ff367230 */ /* 0x000fc40000004100 */
[C---:B------:R-:W-:Y:S01]  /*dab0*/  FFMA.FTZ R80, R57.reuse, R60, -R80 ;  /* 0x0000003c39507223 */ /* 0x040fe20000010850 */
[----:B------:R-:W-:Y:S02]  /*dac0*/  HADD2.F32 R55, -RZ, R6.H1_H1 ;  /* 0x30000006ff377230 */ /* 0x000fe40000004100 */
[----:B------:R-:W-:Y:S01]  /*dad0*/  FFMA.FTZ R81, R57, R61, R82 ;  /* 0x0000003d39517223 */ /* 0x000fe20000010052 */
[C---:B------:R-:W-:Y:S01]  /*dae0*/  FMUL.FTZ R58, R4.reuse, R88 ;  /* 0x00000058043a7220 */ /* 0x040fe20000410000 */
[----:B------:R-:W-:Y:S02]  /*daf0*/  HADD2.F32 R57, -RZ, R85.H1_H1 ;  /* 0x30000055ff397230 */ /* 0x000fe40000004100 */
[-C--:B------:R-:W-:Y:S01]  /*db00*/  FMUL.FTZ R60, R4, R59.reuse ;  /* 0x0000003b043c7220 */ /* 0x080fe20000410000 */
[----:B------:R-:W-:Y:S02]  /*db10*/  HADD2.F32 R6, -RZ, R5.H0_H0 ;  /* 0x20000005ff067230 */ /* 0x000fe40000004100 */
[----:B------:R-:W-:Y:S01]  /*db20*/  FFMA.FTZ R58, R7, R59, -R58 ;  /* 0x0000003b073a7223 */ /* 0x000fe2000001083a */
[----:B------:R-:W-:-:S02]  /*db30*/  HADD2.F32 R85, -RZ, R85.H0_H0 ;  /* 0x20000055ff557230 */ /* 0x000fc40000004100 */
[----:B------:R-:W-:Y:S01]  /*db40*/  FFMA.FTZ R59, R7, R88, R60 ;  /* 0x00000058073b7223 */ /* 0x000fe2000001003c */
[----:B------:R-:W-:Y:S02]  /*db50*/  HADD2.F32 R5, -RZ, R5.H1_H1 ;  /* 0x30000005ff057230 */ /* 0x000fe40000004100 */
[C---:B------:R-:W-:Y:S01]  /*db60*/  FMUL.FTZ R61, R55.reuse, R57 ;  /* 0x00000039373d7220 */ /* 0x040fe20000410000 */
[----:B------:R-:W-:Y:S02]  /*db70*/  HADD2.F32 R4, -RZ, R89.H0_H0 ;  /* 0x20000059ff047230 */ /* 0x000fe40000004100 */
[-C--:B------:R-:W-:Y:S01]  /*db80*/  FMUL.FTZ R60, R55, R85.reuse ;  /* 0x00000055373c7220 */ /* 0x080fe20000410000 */
[C---:B------:R-:W-:Y:S01]  /*db90*/  FMUL.FTZ R55, R5.reuse, R56 ;  /* 0x0000003805377220 */ /* 0x040fe20000410000 */
[C---:B------:R-:W-:Y:S01]  /*dba0*/  FFMA.FTZ R61, R54.reuse, R85, -R61 ;  /* 0x00000055363d7223 */ /* 0x040fe2000001083d */
[-C--:B------:R-:W-:Y:S01]  /*dbb0*/  FMUL.FTZ R7, R5, R4.reuse ;  /* 0x0000000405077220 */ /* 0x080fe20000410000 */
[----:B------:R-:W-:Y:S01]  /*dbc0*/  FFMA.FTZ R60, R54, R57, R60 ;  /* 0x00000039363c7223 */ /* 0x000fe2000001003c */
[C---:B------:R-:W-:Y:S01]  /*dbd0*/  FFMA.FTZ R54, R6.reuse, R4, R55 ;  /* 0x0000000406367223 */ /* 0x040fe20000010037 */
[----:B------:R-:W-:Y:S01]  /*dbe0*/  F2FP.F16.F32.PACK_AB R4, R59, R58 ;  /* 0x0000003a3b04723e */ /* 0x000fe200000000ff */
[----:B------:R-:W-:Y:S01]  /*dbf0*/  FFMA.FTZ R5, R6, R56, -R7 ;  /* 0x0000003806057223 */ /* 0x000fe20000010807 */
[----:B------:R-:W-:-:S02]  /*dc00*/  F2FP.F16.F32.PACK_AB R7, R81, R80 ;  /* 0x000000505107723e */ /* 0x000fc400000000ff */
[----:B------:R-:W-:Y:S02]  /*dc10*/  F2FP.F16.F32.PACK_AB R6, R60, R61 ;  /* 0x0000003d3c06723e */ /* 0x000fe400000000ff */
[----:B------:R-:W-:-:S05]  /*dc20*/  F2FP.F16.F32.PACK_AB R5, R54, R5 ;  /* 0x000000053605723e */ /* 0x000fca00000000ff */
[----:B------:R2:W-:Y:S02]  /*dc30*/  STS.128 [R0], R4 ;  /* 0x0000000400007388 */ /* 0x0005e40000000c00 */
.L_x_1708:
[----:B------:R-:W-:Y:S05]  /*dc40*/  BSYNC B2 ;  /* 0x0000000000027941 */ /* 0x000fea0003800000 */
.L_x_1707:
[----:B------:R-:W-:Y:S04]  /*dc50*/  BSSY B2, `(.L_x_1709) ;  /* 0x000002c000027945 */ /* 0x000fe80003800000 */
[----:B------:R-:W-:Y:S05]  /*dc60*/  @P2 BRA `(.L_x_1710) ;  /* 0x0000000000a82947 */ /* 0x000fea0003800000 */
[----:B012---:R-:W0:Y:S01]  /*dc70*/  LDS.128 R4, [R3+0x16400] ;  /* 0x0164000003047984 */ /* 0x007e220000000c00 */
[----:B------:R-:W-:Y:S01]  /*dc80*/  SHF.R.U32.HI R55, RZ, 0x10, R53 ;  /* 0x00000010ff377819 */ /* 0x000fe20000011635 */
[----:B------:R-:W-:Y:S01]  /*dc90*/  HADD2.F32 R54, -RZ, R79.H0_H0 ;  /* 0x2000004fff367230 */ /* 0x000fe20000004100 */
[----:B------:R-:W-:Y:S01]  /*dca0*/  SHF.R.U32.HI R57, RZ, 0x10, R51 ;  /* 0x00000010ff397819 */ /* 0x000fe20000011633 */
[--C-:B------:R-:W-:Y:S01]  /*dcb0*/  HADD2.F32 R56, -RZ, R78.reuse.H0_H0 ;  /* 0x2000004eff387230 */ /* 0x100fe20000004100 */
[----:B------:R-:W-:Y:S01]  /*dcc0*/  SHF.R.U64 R81, R52, 0x10, R53 ;  /* 0x0000001034517819 */ /* 0x000fe20000001235 */
[----:B------:R-:W-:Y:S01]  /*dcd0*/  HADD2.F32 R55, -RZ, R55.H0_H0 ;  /* 0x20000037ff377230 */ /* 0x000fe20000004100 */
[----:B------:R-:W-:Y:S01]  /*dce0*/  SHF.R.U64 R61, R50, 0x10, R51 ;  /* 0x00000010323d7819 */ /* 0x000fe20000001233 */
[----:B------:R-:W-:Y:S02]  /*dcf0*/  HADD2.F32 R57, -RZ, R57.H0_H0 ;  /* 0x20000039ff397230 */ /* 0x000fe40000004100 */
[----:B------:R-:W-:-:S02]  /*dd00*/  HADD2.F32 R78, -RZ, R78.H1_H1 ;  /* 0x3000004eff4e7230 */ /* 0x000fc40000004100 */
[----:B------:R-:W-:Y:S02]  /*dd10*/  HADD2.F32 R79, -RZ, R79.H1_H1 ;  /* 0x3000004fff4f7230 */ /* 0x000fe40000004100 */
[--C-:B0-----:R-:W-:Y:S02]  /*dd20*/  HADD2.F32 R53, -RZ, R7.reuse.H1_H1 ;  /* 0x30000007ff357230 */ /* 0x101fe40000004100 */
[----:B------:R-:W-:Y:S02]  /*dd30*/  HADD2.F32 R52, -RZ, R7.H0_H0 ;  /* 0x20000007ff347230 */ /* 0x000fe40000004100 */
[--C-:B------:R-:W-:Y:S02]  /*dd40*/  HADD2.F32 R7, -RZ, R4.reuse.H0_H0 ;  /* 0x20000004ff077230 */ /* 0x100fe40000004100 */
[C---:B------:R-:W-:Y:S01]  /*dd50*/  FMUL.FTZ R60, R53.reuse, R55 ;  /* 0x00000037353c7220 */ /* 0x040fe20000410000 */
[----:B------:R-:W-:Y:S02]  /*dd60*/  HADD2.F32 R4, -RZ, R4.H1_H1 ;  /* 0x30000004ff047230 */ /* 0x000fe40000004100 */
[----:B------:R-:W-:Y:S01]  /*dd70*/  FMUL.FTZ R59, R53, R57 ;  /* 0x00000039353b7220 */ /* 0x000fe20000410000 */
[----:B------:R-:W-:-:S02]  /*dd80*/  HADD2.F32 R50, -RZ, R6.H0_H0 ;  /* 0x20000006ff327230 */ /* 0x000fc40000004100 */
[----:B------:R-:W-:Y:S01]  /*dd90*/  FFMA.FTZ R80, R52, R57, R60 ;  /* 0x0000003934507223 */ /* 0x000fe2000001003c */
[----:B------:R-:W-:Y:S02]  /*dda0*/  HADD2.F32 R51, -RZ, R6.H1_H1 ;  /* 0x30000006ff337230 */ /* 0x000fe40000004100 */
[----:B------:R-:W-:Y:S01]  /*ddb0*/  FMUL.FTZ R58, R4, R56 ;  /* 0x00000038043a7220 */ /* 0x000fe20000410000 */
[--C-:B------:R-:W-:Y:S02]  /*ddc0*/  HADD2.F32 R6, -RZ, R5.reuse.H0_H0 ;  /* 0x20000005ff067230 */ /* 0x100fe40000004100 */
[----:B------:R-:W-:Y:S01]  /*ddd0*/  FFMA.FTZ R59, R52, R55, -R59 ;  /* 0x00000037343b7223 */ /* 0x000fe2000001083b */
[-C--:B------:R-:W-:Y:S01]  /*dde0*/  FMUL.FTZ R60, R4, R54.reuse ;  /* 0x00000036043c7220 */ /* 0x080fe20000410000 */
[----:B------:R-:W-:Y:S02]  /*ddf0*/  HADD2.F32 R5, -RZ, R5.H1_H1 ;  /* 0x30000005ff057230 */ /* 0x000fe40000004100 */
[----:B------:R-:W-:Y:S01]  /*de00*/  FFMA.FTZ R58, R7, R54, -R58 ;  /* 0x00000036073a7223 */ /* 0x000fe2000001083a */
[----:B------:R-:W-:-:S02]  /*de10*/  HADD2.F32 R52, -RZ, R61.H0_H0 ;  /* 0x2000003dff347230 */ /* 0x000fc40000004100 */
[----:B------:R-:W-:Y:S01]  /*de20*/  FFMA.FTZ R53, R7, R56, R60 ;  /* 0x0000003807357223 */ /* 0x000fe2000001003c */
[----:B------:R-:W-:Y:S02]  /*de30*/  HADD2.F32 R4, -RZ, R81.H0_H0 ;  /* 0x20000051ff047230 */ /* 0x000fe40000004100 */
[C---:B------:R-:W-:Y:S01]  /*de40*/  FMUL.FTZ R55, R51.reuse, R78 ;  /* 0x0000004e33377220 */ /* 0x040fe20000410000 */
[-C--:B------:R-:W-:Y:S01]  /*de50*/  FMUL.FTZ R57, R51, R79.reuse ;  /* 0x0000004f33397220 */ /* 0x080fe20000410000 */
[C---:B------:R-:W-:Y:S01]  /*de60*/  FMUL.FTZ R7, R5.reuse, R52 ;  /* 0x0000003405077220 */ /* 0x040fe20000410000 */
[----:B------:R-:W-:Y:S01]  /*de70*/  FMUL.FTZ R51, R5, R4 ;  /* 0x0000000405337220 */ /* 0x000fe20000410000 */
[C---:B------:R-:W-:Y:S01]  /*de80*/  FFMA.FTZ R55, R50.reuse, R79, -R55 ;  /* 0x0000004f32377223 */ /* 0x040fe20000010837 */
[----:B------:R-:W-:Y:S01]  /*de90*/  FFMA.FTZ R50, R50, R78, R57 ;  /* 0x0000004e32327223 */ /* 0x000fe20000010039 */
[C---:B------:R-:W-:Y:S01]  /*dea0*/  FFMA.FTZ R5, R6.reuse, R4, -R7 ;  /* 0x0000000406057223 */ /* 0x040fe20000010807 */
[----:B------:R-:W-:Y:S01]  /*deb0*/  FFMA.FTZ R52, R6, R52, R51 ;  /* 0x0000003406347223 */ /* 0x000fe20000010033 */
[----:B------:R-:W-:-:S02]  /*dec0*/  F2FP.F16.F32.PACK_AB R7, R80, R59 ;  /* 0x0000003b5007723e */ /* 0x000fc400000000ff */
[----:B------:R-:W-:Y:S02]  /*ded0*/  F2FP.F16.F32.PACK_AB R6, R50, R55 ;  /* 0x000000373206723e */ /* 0x000fe400000000ff */
[----:B------:R-:W-:Y:S02]  /*dee0*/  F2FP.F16.F32.PACK_AB R4, R53, R58 ;  /* 0x0000003a3504723e */ /* 0x000fe400000000ff */
[----:B------:R-:W-:-:S05]  /*def0*/  F2FP.F16.F32.PACK_AB R5, R52, R5 ;  /* 0x000000053405723e */ /* 0x000fca00000000ff */
[----:B------:R3:W-:Y:S02]  /*df00*/  STS.128 [R3+0x16400], R4 ;  /* 0x0164000403007388 */ /* 0x0007e40000000c00 */
.L_x_1710:
[----:B------:R-:W-:Y:S05]  /*df10*/  BSYNC B2 ;  /* 0x0000000000027941 */ /* 0x000fea0003800000 */
.L_x_1709:
[----:B------:R-:W-:Y:S04]  /*df20*/  BSSY B2, `(.L_x_1711) ;  /* 0x000002c000027945 */ /* 0x000fe80003800000 */
[----:B------:R-:W-:Y:S05]  /*df30*/  @P3 BRA `(.L_x_1712) ;  /* 0x0000000000a83947 */ /* 0x000fea0003800000 */
[----:B0123--:R-:W0:Y:S01]  /*df40*/  LDS.128 R4, [R0+0x4000] ;  /* 0x0040000000047984 */ /* 0x00fe220000000c00 */
        /* <DEDUP_REMOVED lines=41> */
.L_x_1712:
[----:B------:R-:W-:Y:S05]  /*e1e0*/  BSYNC B2 ;  /* 0x0000000000027941 */ /* 0x000fea0003800000 */
.L_x_1711:
[----:B------:R-:W-:Y:S04]  /*e1f0*/  BSSY B2, `(.L_x_1713) ;  /* 0x000002c000027945 */ /* 0x000fe80003800000 */
[----:B------:R-:W-:Y:S05]  /*e200*/  @P4 BRA `(.L_x_1714) ;  /* 0x0000000000a84947 */ /* 0x000fea0003800000 */
[----:B01234-:R-:W0:Y:S01]  /*e210*/  LDS.128 R4, [R3+0x1a400] ;  /* 0x01a4000003047984 */ /* 0x01fe220000000c00 */
        /* <DEDUP_REMOVED lines=41> */
.L_x_1714:
[----:B------:R-:W-:Y:S05]  /*e4b0*/  BSYNC B2 ;  /* 0x0000000000027941 */ /* 0x000fea0003800000 */
.L_x_1713:
[----:B------:R-:W-:Y:S05]  /*e4c0*/  @P5 BRA `(.L_x_1704) ;  /* 0x0000000000a85947 */ /* 0x000fea0003800000 */
[----:B01234-:R-:W0:Y:S01]  /*e4d0*/  LDS.128 R4, [R0+0x8000] ;  /* 0x0080000000047984 */ /* 0x01fe220000000c00 */
[----:B------:R-:W-:Y:S01]  /*e4e0*/  SHF.R.U32.HI R43, RZ, 0x10, R37 ;  /* 0x00000010ff2b7819 */ /* 0x000fe20000011625 */
[----:B------:R-:W-:Y:S01]  /*e4f0*/  HADD2.F32 R42, -RZ, R69.H0_H0 ;  /* 0x20000045ff2a7230 */ /* 0x000fe20000004100 */
[--C-:B------:R-:W-:Y:S01]  /*e500*/  SHF.R.U32.HI R45, RZ, 0x10, R39.reuse ;  /* 0x00000010ff2d7819 */ /* 0x100fe20000011627 */
        /* <DEDUP_REMOVED lines=38> */
.L_x_1704:
[----:B------:R-:W-:Y:S05]  /*e770*/  BSYNC B1 ;  /* 0x0000000000017941 */ /* 0x000fea0003800000 */
.L_x_1703:
        /* <DEDUP_REMOVED lines=13> */
[--C-:B------:R-:W-:Y:S01]  /*e850*/  SHF.R.U64 R47, R40, 0x10, R41.reuse ;  /* 0x00000010282f7819 */ /* 0x100fe20000001229 */
[----:B------:R-:W-:Y:S01]  /*e860*/  HADD2.F32 R38, -RZ, R87.H0_H0 ;  /* 0x20000057ff267230 */ /* 0x000fe20000004100 */
[----:B------:R-:W-:Y:S01]  /*e870*/  SHF.R.U32.HI R39, RZ, 0x10, R41 ;  /* 0x00000010ff277819 */ /* 0x000fe20000011629 */
[--C-:B------:R-:W-:Y:S01]  /*e880*/  HADD2.F32 R40, -RZ, R86.reuse.H0_H0 ;  /* 0x20000056ff287230 */ /* 0x100fe20000004100 */
[--C-:B------:R-:W-:Y:S01]  /*e890*/  SHF.R.U32.HI R41, RZ, 0x10, R31.reuse ;  /* 0x00000010ff297819 */ /* 0x100fe2000001161f */
[----:B------:R-:W-:Y:S01]  /*e8a0*/  HADD2.F32 R86, -RZ, R86.H1_H1 ;  /* 0x30000056ff567230 */ /* 0x000fe20000004100 */
[----:B------:R-:W-:Y:S01]  /*e8b0*/  SHF.R.U64 R45, R30, 0x10, R31 ;  /* 0x000000101e2d7819 */ /* 0x000fe2000000121f */
[----:B------:R-:W-:Y:S02]  /*e8c0*/  HADD2.F32 R39, -RZ, R39.H0_H0 ;  /* 0x20000027ff277230 */ /* 0x000fe40000004100 */
[----:B------:R-:W-:-:S02]  /*e8d0*/  HADD2.F32 R41, -RZ, R41.H0_H0 ;  /* 0x20000029ff297230 */ /* 0x000fc40000004100 */
        /* <DEDUP_REMOVED lines=32> */
.L_x_1717:
[----:B------:R-:W-:Y:S05]  /*eae0*/  BSYNC B1 ;  /* 0x0000000000017941 */ /* 0x000fea0003800000 */
.L_x_1716:
[----:B------:R-:W-:Y:S04]  /*eaf0*/  BSSY B1, `(.L_x_1718) ;  /* 0x000002c000017945 */ /* 0x000fe80003800000 */
[----:B------:R-:W-:Y:S05]  /*eb00*/  @P1 BRA `(.L_x_1719) ;  /* 0x0000000000a81947 */ /* 0x000fea0003800000 */
[----:B0-----:R-:W0:Y:S01]  /*eb10*/  LDS.128 R4, [R0+0x2000] ;  /* 0x0020000000047984 */ /* 0x001e220000000c00 */
        /* <DEDUP_REMOVED lines=28> */
[CC--:B------:R-:W-:Y:S01]  /*ece0*/  FMUL.FTZ R35, R31.reuse, R83.reuse ;  /* 0x000000531f237220 */ /* 0x0c0fe20000410000 */
[----:B------:R-:W-:Y:S01]  /*ecf0*/  FMUL.FTZ R34, R31, R84 ;  /* 0x000000541f227220 */ /* 0x000fe20000410000 */
        /* <DEDUP_REMOVED lines=11> */
.L_x_1719:
[----:B------:R-:W-:Y:S05]  /*edb0*/  BSYNC B1 ;  /* 0x0000000000017941 */ /* 0x000fea0003800000 */
.L_x_1718:
[----:B------:R-:W-:Y:S04]  /*edc0*/  BSSY B1, `(.L_x_1720) ;  /* 0x000002c000017945 */ /* 0x000fe80003800000 */
[----:B------:R-:W-:Y:S05]  /*edd0*/  @P2 BRA `(.L_x_1721) ;  /* 0x0000000000a82947 */ /* 0x000fea0003800000 */
[----:B01----:R-:W0:Y:S01]  /*ede0*/  LDS.128 R4, [R3+0x18400] ;  /* 0x0184000003047984 */ /* 0x003e220000000c00 */
        /* <DEDUP_REMOVED lines=41> */
.L_x_1721:
[----:B------:R-:W-:Y:S05]  /*f080*/  BSYNC B1 ;  /* 0x0000000000017941 */ /* 0x000fea0003800000 */
.L_x_1720:
        /* <DEDUP_REMOVED lines=44> */
.L_x_1723:
[----:B------:R-:W-:Y:S05]  /*f350*/  BSYNC B1 ;  /* 0x0000000000017941 */ /* 0x000fea0003800000 */
.L_x_1722:
[----:B------:R-:W-:Y:S04]  /*f360*/  BSSY B1, `(.L_x_1724) ;  /* 0x000002c000017945 */ /* 0x000fe80003800000 */
[----:B------:R-:W-:Y:S05]  /*f370*/  @P4 BRA `(.L_x_1725) ;  /* 0x0000000000a84947 */ /* 0x000fea0003800000 */
[----:B0123--:R-:W0:Y:S01]  /*f380*/  LDS.128 R4, [R3+0x1c400] ;  /* 0x01c4000003047984 */ /* 0x00fe220000000c00 */
[----:B------:R-:W-:Y:S01]  /*f390*/  SHF.R.U32.HI R21, RZ, 0x10, R15 ;  /* 0x00000010ff157819 */ /* 0x000fe2000001160f */
[----:B------:R-:W-:Y:S01]  /*f3a0*/  HADD2.F32 R20, -RZ, R67.H0_H0 ;  /* 0x20000043ff147230 */ /* 0x000fe20000004100 */
[----:B------:R-:W-:Y:S01]  /*f3b0*/  SHF.R.U32.HI R25, RZ, 0x10, R13 ;  /* 0x00000010ff197819 */ /* 0x000fe2000001160d */
[----:B------:R-:W-:Y:S01]  /*f3c0*/  HADD2.F32 R24, -RZ, R65.H0_H0 ;  /* 0x20000041ff187230 */ /* 0x000fe20000004100 */
        /* <DEDUP_REMOVED lines=27> */
[-C--:B------:R-:W-:Y:S01]  /*f580*/  FMUL.FTZ R13, R5, R4.reuse ;  /* 0x00000004050d7220 */ /* 0x080fe20000410000 */
        /* <DEDUP_REMOVED lines=9> */
.L_x_1725:
[----:B------:R-:W-:Y:S05]  /*f620*/  BSYNC B1 ;  /* 0x0000000000017941 */ /* 0x000fea0003800000 */
.L_x_1724:
[----:B------:R-:W-:Y:S05]  /*f630*/  @P5 BRA `(.L_x_1715) ;  /* 0x0000003800945947 */ /* 0x000fea0003800000 */
[----:B01234-:R-:W0:Y:S01]  /*f640*/  LDS.128 R4, [R0+0xa000] ;  /* 0x00a0000000047984 */ /* 0x01fe220000000c00 */
[----:B------:R-:W-:Y:S01]  /*f650*/  SHF.R.U32.HI R14, RZ, 0x10, R9 ;  /* 0x00000010ff0e7819 */ /* 0x000fe20000011609 */
[--C-:B------:R-:W-:Y:S01]  /*f660*/  HADD2.F32 R13, -RZ, R62.reuse.H0_H0 ;  /* 0x2000003eff0d7230 */ /* 0x100fe20000004100 */
[--C-:B------:R-:W-:Y:S01]  /*f670*/  SHF.R.U32.HI R12, RZ, 0x10, R11.reuse ;  /* 0x00000010ff0c7819 */ /* 0x100fe2000001160b */
[----:B------:R-:W-:Y:S01]  /*f680*/  HADD2.F32 R62, -RZ, R62.H1_H1 ;  /* 0x3000003eff3e7230 */ /* 0x000fe20000004100 */
[----:B------:R-:W-:Y:S01]  /*f690*/  SHF.R.U64 R24, R10, 0x10, R11 ;  /* 0x000000100a187819 */ /* 0x000fe2000000120b */
[----:B------:R-:W-:Y:S01]  /*f6a0*/  HADD2.F32 R14, -RZ, R14.H0_H0 ;  /* 0x2000000eff0e7230 */ /* 0x000fe20000004100 */
[----:B------:R-:W-:Y:S01]  /*f6b0*/  SHF.R.U64 R21, R8, 0x10, R9 ;  /* 0x0000001008157819 */ /* 0x000fe20000001209 */
[----:B------:R-:W-:Y:S02]  /*f6c0*/  HADD2.F32 R12, -RZ, R12.H0_H0 ;  /* 0x2000000cff0c7230 */ /* 0x000fe40000004100 */
[----:B------:R-:W-:-:S02]  /*f6d0*/  HADD2.F32 R11, -RZ, R63.H0_H0 ;  /* 0x2000003fff0b7230 */ /* 0x000fc40000004100 */
[----:B------:R-:W-:Y:S02]  /*f6e0*/  HADD2.F32 R63, -RZ, R63.H1_H1 ;  /* 0x3000003fff3f7230 */ /* 0x000fe40000004100 */
[--C-:B0-----:R-:W-:Y:S02]  /*f6f0*/  HADD2.F32 R10, -RZ, R7.reuse.H1_H1 ;  /* 0x30000007ff0a7230 */ /* 0x101fe40000004100 */
[--C-:B------:R-:W-:Y:S02]  /*f700*/  HADD2.F32 R3, -RZ, R4.reuse.H0_H0 ;  /* 0x20000004ff037230 */ /* 0x100fe40000004100 */
[----:B------:R-:W-:Y:S02]  /*f710*/  HADD2.F32 R9, -RZ, R7.H0_H0 ;  /* 0x20000007ff097230 */ /* 0x000fe40000004100 */
[C---:B------:R-:W-:Y:S01]  /*f720*/  FMUL.FTZ R20, R10.reuse, R14 ;  /* 0x0000000e0a147220 */ /* 0x040fe20000410000 */
[----:B------:R-:W-:Y:S02]  /*f730*/  HADD2.F32 R4, -RZ, R4.H1_H1 ;  /* 0x30000004ff047230 */ /* 0x000fe40000004100 */
[----:B------:R-:W-:Y:S01]  /*f740*/  FMUL.FTZ R15, R10, R12 ;  /* 0x0000000c0a0f7220 */ /* 0x000fe20000410000 */
[----:B------:R-:W-:-:S02]  /*f750*/  HADD2.F32 R7, -RZ, R6.H0_H0 ;  /* 0x20000006ff077230 */ /* 0x000fc40000004100 */
[C---:B------:R-:W-:Y:S01]  /*f760*/  FFMA.FTZ R20, R9.reuse, R12, -R20 ;  /* 0x0000000c09147223 */ /* 0x040fe20000010814 */
[----:B------:R-:W-:Y:S02]  /*f770*/  HADD2.F32 R8, -RZ, R6.H1_H1 ;  /* 0x30000006ff087230 */ /* 0x000fe40000004100 */
[C---:B------:R-:W-:Y:S01]  /*f780*/  FMUL.FTZ R10, R4.reuse, R13 ;  /* 0x0000000d040a7220 */ /* 0x040fe20000410000 */
[--C-:B------:R-:W-:Y:S02]  /*f790*/  HADD2.F32 R6, -RZ, R5.reuse.H0_H0 ;  /* 0x20000005ff067230 */ /* 0x100fe40000004100 */
[----:B------:R-:W-:Y:S01]  /*f7a0*/  FFMA.FTZ R15, R9, R14, R15 ;  /* 0x0000000e090f7223 */ /* 0x000fe2000001000f */
[-C--:B------:R-:W-:Y:S01]  /*f7b0*/  FMUL.FTZ R12, R4, R11.reuse ;  /* 0x0000000b040c7220 */ /* 0x080fe20000410000 */
[----:B------:R-:W-:Y:S02]  /*f7c0*/  HADD2.F32 R5, -RZ, R5.H1_H1 ;  /* 0x30000005ff057230 */ /* 0x000fe40000004100 */
[----:B------:R-:W-:Y:S01]  /*f7d0*/  FFMA.FTZ R10, R3, R11, -R10 ;  /* 0x0000000b030a7223 */ /* 0x000fe2000001080a */
[----:B------:R-:W-:-:S02]  /*f7e0*/  HADD2.F32 R9, -RZ, R21.H0_H0 ;  /* 0x20000015ff097230 */ /* 0x000fc40000004100 */
[----:B------:R-:W-:Y:S01]  /*f7f0*/  FFMA.FTZ R3, R3, R13, R12 ;  /* 0x0000000d03037223 */ /* 0x000fe2000001000c */
[----:B------:R-:W-:Y:S02]  /*f800*/  HADD2.F32 R4, -RZ, R24.H0_H0 ;  /* 0x20000018ff047230 */ /* 0x000fe40000004100 */
[C---:B------:R-:W-:Y:S01]  /*f810*/  FMUL.FTZ R12, R8.reuse, R62 ;  /* 0x0000003e080c7220 */ /* 0x040fe20000410000 */
        /* <DEDUP_REMOVED lines=11> */
[----:B------:R0:W-:Y:S01]  /*f8d0*/  STS.128 [R0+0xa000], R4 ;  /* 0x00a0000400007388 */ /* 0x0001e20000000c00 */
[----:B------:R-:W-:Y:S05]  /*f8e0*/  BRA `(.L_x_1715) ;  /* 0x0000003400e87947 */ /* 0x000fea0003800000 */
.L_x_1694:
[----:B------:R-:W0:Y:S01]  /*f8f0*/  LDC R64, c[0x0][0x448] ;  /* 0x00011200ff407b82 */ /* 0x000e220000000800 */
[----:B------:R-:W-:Y:S01]  /*f900*/  LEA.HI R33, R33, R28, RZ, 0x2 ;  /* 0x0000001c21217211 */ /* 0x000fe200078f10ff */
[----:B------:R-:W-:Y:S01]  /*f910*/  ULDC.64 UR4, c[0x0][0x3f8] ;  /* 0x0000fe0000047ab9 */ /* 0x000fe20000000a00 */
[----:B------:R-:W-:Y:S01]  /*f920*/  ULDC.64 UR6, c[0x0][0x408] ;  /* 0x0001020000067ab9 */ /* 0x000fe20000000a00 */
[----:B------:R-:W-:Y:S01]  /*f930*/  IMAD.MOV.U32 R6, RZ, RZ, R26 ;  /* 0x000000ffff067224 */ /* 0x000fe200078e001a */
[----:B------:R-:W-:Y:S01]  /*f940*/  LOP3.LUT R33, R33, 0xfffffffc, RZ, 0xc0, !PT ;  /* 0xfffffffc21217812 */ /* 0x000fe200078ec0ff */
[----:B------:R-:W-:-:S04]  /*f950*/  IMAD.MOV.U32 R7, RZ, RZ, R31 ;  /* 0x000000ffff077224 */ /* 0x000fc800078e001f */
[----:B------:R-:W-:-:S04]  /*f960*/  IMAD.IADD R0, R28, 0x1, -R33 ;  /* 0x000000011c007824 */ /* 0x000fc800078e0a21 */
[----:B------:R-:W-:Y:S01]  /*f970*/  IMAD R3, R0, 0x40, R67 ;  /* 0x0000004000037824 */ /* 0x000fe200078e0243 */
[----:B0-----:R-:W-:-:S13]  /*f980*/  ISETP.NE.AND P0, PT, R64, 0x1, PT ;  /* 0x000000014000780c */ /* 0x001fda0003f05270 */
[----:B------:R-:W0:Y:S08]  /*f990*/  @P0 LDC R4, c[0x0][0x44c] ;  /* 0x00011300ff040b82 */ /* 0x000e300000000800 */
[----:B------:R-:W1:Y:S01]  /*f9a0*/  @P0 LDC R5, c[0x0][0x450] ;  /* 0x00011400ff050b82 */ /* 0x000e620000000800 */
[----:B0-----:R-:W-:-:S05]  /*f9b0*/  @P0 IMAD.HI.U32 R4, R3, R4, RZ ;  /* 0x0000000403040227 */ /* 0x001fca00078e00ff */
[----:B-1----:R-:W-:Y:S01]  /*f9c0*/  @P0 SHF.R.U32.HI R3, RZ, R5, R4 ;  /* 0x00000005ff030219 */ /* 0x002fe20000011604 */
[----:B------:R-:W-:Y:S01]  /*f9d0*/  IMAD.MOV.U32 R5, RZ, RZ, R29 ;  /* 0x000000ffff057224 */ /* 0x000fe200078e001d */
[----:B------:R-:W-:Y:S02]  /*f9e0*/  MOV R4, R24 ;  /* 0x0000001800047202 */ /* 0x000fe40000000f00 */
[----:B------:R-:W-:Y:S01]  /*f9f0*/  SHF.R.S32.HI R8, RZ, 0x1f, R3 ;  /* 0x0000001fff087819 */ /* 0x000fe20000011403 */
[----:B------:R-:W-:-:S04]  /*fa00*/  IMAD.WIDE.U32 R6, R3, UR6, R6 ;  /* 0x0000000603067c25 */ /* 0x000fc8000f8e0006 */
[C---:B------:R-:W-:Y:S02]  /*fa10*/  IMAD R10, R8.reuse, UR4, RZ ;  /* 0x00000004080a7c24 */ /* 0x040fe4000f8e02ff */
[----:B------:R-:W-:Y:S02]  /*fa20*/  IMAD R8, R8, UR6, RZ ;  /* 0x0000000608087c24 */ /* 0x000fe4000f8e02ff */
[----:B------:R-:W-:-:S04]  /*fa30*/  IMAD.WIDE.U32 R4, R3, UR4, R4 ;  /* 0x0000000403047c25 */ /* 0x000fc8000f8e0004 */
[C---:B------:R-:W-:Y:S01]  /*fa40*/  IMAD R21, R3.reuse, UR5, R10 ;  /* 0x0000000503157c24 */ /* 0x040fe2000f8e020a */
[----:B------:R-:W-:Y:S01]  /*fa50*/  ULDC.64 UR4, c[0x0][0x3e8] ;  /* 0x0000fa0000047ab9 */ /* 0x000fe20000000a00 */
[----:B------:R-:W-:Y:S01]  /*fa60*/  IMAD R61, R3, UR7, R8 ;  /* 0x00000007033d7c24 */ /* 0x000fe2000f8e0208 */
[----:B------:R-:W-:Y:S01]  /*fa70*/  ULDC.64 UR6, c[0x0][0x400] ;  /* 0x0001000000067ab9 */ /* 0x000fe20000000a00 */
[----:B------:R-:W-:Y:S01]  /*fa80*/  IMAD.IADD R21, R5, 0x1, R21 ;  /* 0x0000000105157824 */ /* 0x000fe200078e0215 */
[----:B------:R-:W-:Y:S01]  /*fa90*/  LEA R20, P0, R4, UR4, 0x1 ;  /* 0x0000000404147c11 */ /* 0x000fe2000f8008ff */
[----:B------:R-:W-:Y:S01]  /*faa0*/  IMAD.IADD R61, R7, 0x1, R61 ;  /* 0x00000001073d7824 */ /* 0x000fe200078e023d */
[----:B------:R-:W-:Y:S01]  /*fab0*/  LEA R3, P1, R6, UR6, 0x1 ;  /* 0x0000000606037c11 */ /* 0x000fe2000f8208ff */
[----:B------:R-:W-:Y:S01]  /*fac0*/  UMOV UR4, 0xffffffff ;  /* 0xffffffff00047882 */ /* 0x000fe20000000000 */
[----:B------:R-:W-:Y:S02]  /*fad0*/  LEA.HI.X R21, R4, UR5, R21, 0x1, P0 ;  /* 0x0000000504157c11 */ /* 0x000fe400080f0c15 */
[----:B------:R-:W-:Y:S01]  /*fae0*/  LEA.HI.X R61, R6, UR7, R61, 0x1, P1 ;  /* 0x00000007063d7c11 */ /* 0x000fe200088f0c3d */
[----:B------:R-:W-:Y:S08]  /*faf0*/  BRA.DIV UR4, `(.L_x_1726) ;  /* 0x000001f204a07947 */ /* 0x000ff0000b800000 */
[----:B------:R0:W1:Y:S04]  /*fb00*/  SHFL.IDX PT, R5, R21, RZ, 0x1c1f ;  /* 0x001c1fff15057589 */ /* 0x00006800000e0000 */
[----:B------:R0:W2:Y:S04]  /*fb10*/  SHFL.IDX PT, R4, R20, RZ, 0x1c1f ;  /* 0x001c1fff14047589 */ /* 0x0000a800000e0000 */
[----:B------:R0:W3:Y:S04]  /*fb20*/  SHFL.IDX PT, R7, R61, RZ, 0x1c1f ;  /* 0x001c1fff3d077589 */ /* 0x0000e800000e0000 */
[----:B------:R0:W4:Y:S02]  /*fb30*/  SHFL.IDX PT, R8, R3, RZ, 0x1c1f ;  /* 0x001c1fff03087589 */ /* 0x00012400000e0000 */
.L_x_2047:
        /* <DEDUP_REMOVED lines=17> */
[----:B--2---:R-:W-:Y:S01]  /*fc50*/  IMAD.MOV.U32 R12, RZ, RZ, R4 ;  /* 0x000000ffff0c7224 */ /* 0x004fe200078e0004 */
[----:B------:R-:W-:Y:S01]  /*fc60*/  ISETP.GE.AND P2, PT, R18, UR4, PT ;  /* 0x0000000412007c0c */ /* 0x000fe2000bf46270 */
[----:B-1----:R-:W-:Y:S01]  /*fc70*/  IMAD.MOV.U32 R13, RZ, RZ, R5 ;  /* 0x000000ffff0d7224 */ /* 0x002fe200078e0005 */
[----:B------:R-:W-:Y:S02]  /*fc80*/  ISETP.GE.AND P3, PT, R195, UR4, PT ;  /* 0x00000004c3007c0c */ /* 0x000fe4000bf66270 */
[----:B------:R-:W-:Y:S02]  /*fc90*/  CS2R R28, SRZ ;  /* 0x00000000001c7805 */ /* 0x000fe4000001ff00 */
[----:B------:R-:W-:Y:S02]  /*fca0*/  ISETP.GE.AND P4, PT, R194, UR4, PT ;  /* 0x00000004c2007c0c */ /* 0x000fe4000bf86270 */
[----:B------:R-:W-:-:S02]  /*fcb0*/  CS2R R30, SRZ ;  /* 0x00000000001e7805 */ /* 0x000fc4000001ff00 */
[----:B------:R-:W-:Y:S02]  /*fcc0*/  CS2R R40, SRZ ;  /* 0x0000000000287805 */ /* 0x000fe4000001ff00 */
[----:B------:R-:W-:Y:S02]  /*fcd0*/  CS2R R42, SRZ ;  /* 0x00000000002a7805 */ /* 0x000fe4000001ff00 */
[----:B------:R-:W-:Y:S02]  /*fce0*/  CS2R R26, SRZ ;  /* 0x00000000001a7805 */ /* 0x000fe4000001ff00 */
[----:B------:R-:W-:Y:S01]  /*fcf0*/  @!P2 SHF.L.U32 R9, R18, 0x1, RZ ;  /* 0x000000011209a819 */ /* 0x000fe200000006ff */
[----:B------:R-:W-:Y:S01]  /*fd00*/  @!P3 IMAD.SHL.U32 R15, R202, 0x8, RZ ;  /* 0x00000008ca0fb824 */ /* 0x000fe200078e00ff */
[----:B------:R-:W-:Y:S01]  /*fd10*/  @!P2 SHF.L.U64.HI R32, R18, 0x1, R19 ;  /* 0x000000011220a819 */ /* 0x000fe20000010213 */
[----:B------:R-:W-:Y:S01]  /*fd20*/  @!P4 IMAD.SHL.U32 R25, R203, 0x8, RZ ;  /* 0x00000008cb19c824 */ /* 0x000fe200078e00ff */
[-C--:B------:R-:W-:Y:S01]  /*fd30*/  @!P2 IADD3 R4, P0, R4, R9.reuse, RZ ;  /* 0x000000090404a210 */ /* 0x080fe20007f1e0ff */
[----:B------:R-:W-:Y:S01]  /*fd40*/  @!P3 IMAD.WIDE R10, R15, 0x2, R12 ;  /* 0x000000020f0ab825 */ /* 0x000fe200078e020c */
[----:B----4-:R-:W-:-:S02]  /*fd50*/  @!P2 IADD3 R6, P1, R8, R9, RZ ;  /* 0x000000090806a210 */ /* 0x010fc40007f3e0ff */
[----:B------:R-:W-:Y:S02]  /*fd60*/  CS2R R36, SRZ ;  /* 0x0000000000247805 */ /* 0x000fe4000001ff00 */
[----:B------:R-:W-:Y:S01]  /*fd70*/  @!P2 IADD3.X R5, R5, R32, RZ, P0, !PT ;  /* 0x000000200505a210 */ /* 0x000fe200007fe4ff */
[----:B---3--:R-:W-:Y:S01]  /*fd80*/  IMAD.MOV.U32 R9, RZ, RZ, R7 ;  /* 0x000000ffff097224 */ /* 0x008fe200078e0007 */
[----:B------:R-:W-:Y:S01]  /*fd90*/  CS2R R38, SRZ ;  /* 0x0000000000267805 */ /* 0x000fe2000001ff00 */
[----:B------:R-:W-:Y:S01]  /*fda0*/  @!P4 IMAD.WIDE R12, R25, 0x2, R12 ;  /* 0x00000002190cc825 */ /* 0x000fe200078e020c */
[----:B------:R-:W-:Y:S02]  /*fdb0*/  CS2R R34, SRZ ;  /* 0x0000000000227805 */ /* 0x000fe4000001ff00 */
[----:B------:R-:W-:Y:S02]  /*fdc0*/  CS2R R44, SRZ ;  /* 0x00000000002c7805 */ /* 0x000fe4000001ff00 */
[----:B------:R-:W-:Y:S01]  /*fdd0*/  CS2R R46, SRZ ;  /* 0x00000000002e7805 */ /* 0x000fe2000001ff00 */
[--C-:B------:R-:W-:Y:S01]  /*fde0*/  @!P3 IMAD.WIDE R14, R15, 0x2, R8.reuse ;  /* 0x000000020f0eb825 */ /* 0x100fe200078e0208 */
[----:B------:R1:W5:Y:S03]  /*fdf0*/  @!P3 LD.E.128 R28, desc[UR60][R10.64] ;  /* 0x0000003c0a1cb980 */ /* 0x000366000c101d00 */
[----:B------:R-:W-:Y:S01]  /*fe00*/  @!P4 IMAD.WIDE R8, R25, 0x2, R8 ;  /* 0x000000021908c825 */ /* 0x000fe200078e0208 */
[----:B------:R-:W-:Y:S01]  /*fe10*/  CS2R R24, SRZ ;  /* 0x0000000000187805 */ /* 0x000fe2000001ff00 */
[----:B------:R1:W5:Y:S02]  /*fe20*/  @!P3 LD.E.128 R40, desc[UR60][R14.64] ;  /* 0x0000003c0e28b980 */ /* 0x000364000c101d00 */
[----:B------:R-:W-:Y:S01]  /*fe30*/  @!P2 IMAD.X R7, R7, 0x1, R32, P1 ;  /* 0x000000010707a824 */ /* 0x000fe200008e0620 */
[----:B------:R-:W-:Y:S01]  /*fe40*/  CS2R R32, SRZ ;  /* 0x0000000000207805 */ /* 0x000fe2000001ff00 */
[----:B------:R1:W5:Y:S04]  /*fe50*/  @!P4 LD.E.128 R36, desc[UR60][R8.64] ;  /* 0x0000003c0824c980 */ /* 0x000368000c101d00 */
[----:B------:R1:W5:Y:S04]  /*fe60*/  @!P4 LD.E.128 R24, desc[UR60][R12.64] ;  /* 0x0000003c0c18c980 */ /* 0x000368000c101d00 */
[----:B------:R1:W5:Y:S04]  /*fe70*/  @!P2 LD.E.128 R32, desc[UR60][R4.64] ;  /* 0x0000003c0420a980 */ /* 0x000368000c101d00 */
[----:B------:R1:W5:Y:S02]  /*fe80*/  @!P2 LD.E.128 R44, desc[UR60][R6.64] ;  /* 0x0000003c062ca980 */ /* 0x000364000c101d00 */
.L_x_1728:
[----:B------:R-:W-:Y:S05]  /*fe90*/  BSYNC B1 ;  /* 0x0000000000017941 */ /* 0x000fea0003800000 */
.L_x_1727:
[----:B-1---5:R-:W-:Y:S01]  /*fea0*/  IMAD.MOV.U32 R5, RZ, RZ, R45 ;  /* 0x000000ffff057224 */ /* 0x022fe200078e002d */
[----:B------:R-:W-:Y:S01]  /*feb0*/  UMOV UR4, 0xffffffff ;  /* 0xffffffff00047882 */ /* 0x000fe20000000000 */
[----:B--2---:R-:W-:Y:S02]  /*fec0*/  IMAD.MOV.U32 R4, RZ, RZ, R44 ;  /* 0x000000ffff047224 */ /* 0x004fe400078e002c */
[----:B------:R-:W-:Y:S01]  /*fed0*/  IMAD.MOV.U32 R6, RZ, RZ, R46 ;  /* 0x000000ffff067224 */ /* 0x000fe200078e002e */
[----:B------:R-:W-:Y:S01]  /*fee0*/  PRMT R88, R5, 0x7610, R88 ;  /* 0x0000761005587816 */ /* 0x000fe20000000058 */
[----:B---3--:R-:W-:Y:S01]  /*fef0*/  IMAD.MOV.U32 R7, RZ, RZ, R47 ;  /* 0x000000ffff077224 */ /* 0x008fe200078e002f */
[----:B------:R-:W-:Y:S01]  /*ff00*/  PRMT R104, R104, 0x5410, R4 ;  /* 0x0000541068687816 */ /* 0x000fe20000000004 */
[----:B------:R-:W-:Y:S01]  /*ff10*/  IMAD.MOV.U32 R5, RZ, RZ, R41 ;  /* 0x000000ffff057224 */ /* 0x000fe200078e0029 */
[----:B------:R-:W-:Y:S01]  /*ff20*/  PRMT R105, R105, 0x5410, R6 ;  /* 0x0000541069697816 */ /* 0x000fe20000000006 */
[----:B------:R-:W-:Y:S01]  /*ff30*/  IMAD.MOV.U32 R6, RZ, RZ, R42 ;  /* 0x000000ffff067224 */ /* 0x000fe200078e002a */
[----:B------:R-:W-:Y:S01]  /*ff40*/  PRMT R103, R7, 0x7610, R103 ;  /* 0x0000761007677816 */ /* 0x000fe20000000067 */
[----:B------:R-:W-:Y:S01]  /*ff50*/  IMAD.MOV.U32 R7, RZ, RZ, R43 ;  /* 0x000000ffff077224 */ /* 0x000fe200078e002b */
[----:B------:R-:W-:-:S04]  /*ff60*/  MOV R4, R40 ;  /* 0x0000002800047202 */ /* 0x000fc80000000f00 */
[----:B------:R-:W-:Y:S01]  /*ff70*/  PRMT R95, R4, 0x5410, R5 ;  /* 0x00005410045f7816 */ /* 0x000fe20000000005 */
[----:B------:R-:W-:Y:S01]  /*ff80*/  IMAD.MOV.U32 R4, RZ, RZ, R36 ;  /* 0x000000ffff047224 */ /* 0x000fe200078e0024 */
[----:B------:R-:W-:Y:S01]  /*ff90*/  PRMT R97, R6, 0x5410, R7 ;  /* 0x0000541006617816 */ /* 0x000fe20000000007 */
[----:B------:R-:W-:Y:S01]  /*ffa0*/  IMAD.MOV.U32 R5, RZ, RZ, R37 ;  /* 0x000000ffff057224 */ /* 0x000fe200078e0025 */
[----:B------:R-:W-:Y:S01]  /*ffb0*/  MOV R6, R38 ;  /* 0x0000002600067202 */ /* 0x000fe20000000f00 */
[----:B------:R-:W-:-:S03]  /*ffc0*/  IMAD.MOV.U32 R7, RZ, RZ, R39 ;  /* 0x000000ffff077224 */ /* 0x000fc600078e0027 */
[----:B------:R-:W-:Y:S01]  /*ffd0*/  PRMT R82, R4, 0x5410, R5 ;  /* 0x0000541004527816 */ /* 0x000fe20000000005 */
[----:B------:R-:W-:Y:S01]  /*ffe0*/  IMAD.MOV.U32 R5, RZ, RZ, R33 ;  /* 0x000000ffff057224 */ /* 0x000fe200078e0021 */
[----:B------:R-:W-:Y:S01]  /*fff0*/  PRMT R83, R6, 0x5410, R7 ;  /* 0x0000541006537816 */ /* 0x000fe20000000007 */
[----:B------:R-:W-:Y:S02]  /*10000*/  IMAD.MOV.U32 R4, RZ, RZ, R32 ;  /* 0x000000ffff047224 */ /* 0x000fe400078e0020 */
        /* <DEDUP_REMOVED lines=16> */
[----:B------:R-:W-:Y:S02]  /*10110*/  PRMT R84, R4, 0x5410, R5 ;  /* 0x0000541004547816 */ /* 0x000fe40000000005 */
[----:B------:R-:W-:Y:S02]  /*10120*/  CS2R R4, SRZ ;  /* 0x0000000000047805 */ /* 0x000fe4000001ff00 */
[----:B------:R-:W-:Y:S01]  /*10130*/  PRMT R85, R6, 0x5410, R7 ;  /* 0x0000541006557816 */ /* 0x000fe20000000007 */
[----:B------:R-:W-:Y:S06]  /*10140*/  BRA.DIV UR4, `(.L_x_1729) ;  /* 0x000001ee04807947 */ /* 0x000fec000b800000 */
[----:B0-----:R-:W0:Y:S04]  /*10150*/  SHFL.IDX PT, R21, R21, 0x1, 0x1c1f ;  /* 0x003c1f0015157f89 */ /* 0x001e2800000e0000 */
[----:B------:R-:W1:Y:S04]  /*10160*/  SHFL.IDX PT, R20, R20, 0x1, 0x1c1f ;  /* 0x003c1f0014147f89 */ /* 0x000e6800000e0000 */
[----:B------:R-:W2:Y:S04]  /*10170*/  SHFL.IDX PT, R61, R61, 0x1, 0x1c1f ;  /* 0x003c1f003d3d7f89 */ /* 0x000ea800000e0000 */
[----:B------:R3:W0:Y:S02]  /*10180*/  SHFL.IDX PT, R62, R3, 0x1, 0x1c1f ;  /* 0x003c1f00033e7f89 */ /* 0x00062400000e0000 */
.L_x_2053:
[----:B------:R-:W-:Y:S01]  /*10190*/  VIADD R67, R67, 0x40 ;  /* 0x0000004043437836 */ /* 0x000fe20000000000 */
[----:B------:R-:W-:Y:S01]  /*101a0*/  BSSY B1, `(.L_x_1730) ;  /* 0x0000034000017945 */ /* 0x000fe20003800000 */
[----:B------:R-:W-:Y:S02]  /*101b0*/  CS2R R6, SRZ ;  /* 0x0000000000067805 */ /* 0x000fe4000001ff00 */
[----:B----4-:R-:W-:Y:S02]  /*101c0*/  CS2R R8, SRZ ;  /* 0x0000000000087805 */ /* 0x010fe4000001ff00 */
        /* <DEDUP_REMOVED lines=11> */
[----:B------:R-:W-:Y:S01]  /*10280*/  ULDC UR4, c[0x0][0x3f4] ;  /* 0x0000fd0000047ab9 */ /* 0x000fe20000000800 */
[----:B-1----:R-:W-:Y:S01]  /*10290*/  IMAD.MOV.U32 R6, RZ, RZ, R20 ;  /* 0x000000ffff067224 */ /* 0x002fe200078e0014 */
[----:B------:R-:W-:Y:S01]  /*102a0*/  ISETP.GE.AND P3, PT, R195, UR4, PT ;  /* 0x00000004c3007c0c */ /* 0x000fe2000bf66270 */
[----:B0-----:R-:W-:Y:S01]  /*102b0*/  IMAD.MOV.U32 R7, RZ, RZ, R21 ;  /* 0x000000ffff077224 */ /* 0x001fe200078e0015 */
[----:B------:R-:W-:Y:S01]  /*102c0*/  ISETP.GE.AND P2, PT, R18, UR4, PT ;  /* 0x0000000412007c0c */ /* 0x000fe2000bf46270 */
[----:B------:R-:W-:Y:S01]  /*102d0*/  IMAD.MOV.U32 R8, RZ, RZ, R62 ;  /* 0x000000ffff087224 */ /* 0x000fe200078e003e */
[----:B------:R-:W-:Y:S01]  /*102e0*/  ISETP.GE.AND P4, PT, R194, UR4, PT ;  /* 0x00000004c2007c0c */ /* 0x000fe2000bf86270 */
[----:B--2---:R-:W-:Y:S01]  /*102f0*/  IMAD.MOV.U32 R9, RZ, RZ, R61 ;  /* 0x000000ffff097224 */ /* 0x004fe200078e003d */
[----:B------:R-:W-:Y:S02]  /*10300*/  CS2R R52, SRZ ;  /* 0x0000000000347805 */ /* 0x000fe4000001ff00 */
[----:B------:R-:W-:-:S02]  /*10310*/  CS2R R54, SRZ ;  /* 0x0000000000367805 */ /* 0x000fc4000001ff00 */
[----:B------:R-:W-:Y:S02]  /*10320*/  CS2R R10, SRZ ;  /* 0x00000000000a7805 */ /* 0x000fe4000001ff00 */
[----:B------:R-:W-:Y:S02]  /*10330*/  CS2R R56, SRZ ;  /* 0x0000000000387805 */ /* 0x000fe4000001ff00 */
[----:B------:R-:W-:Y:S02]  /*10340*/  CS2R R58, SRZ ;  /* 0x00000000003a7805 */ /* 0x000fe4000001ff00 */
[----:B------:R-:W-:Y:S01]  /*10350*/  @!P3 SHF.L.U32 R13, R202, 0x3, RZ ;  /* 0x00000003ca0db819 */ /* 0x000fe200000006ff */
[C---:B---3--:R-:W-:Y:S01]  /*10360*/  @!P2 IMAD.SHL.U32 R3, R18.reuse, 0x2, RZ ;  /* 0x000000021203a824 */ /* 0x048fe200078e00ff */
[----:B------:R-:W-:Y:S01]  /*10370*/  @!P2 SHF.L.U64.HI R14, R18, 0x1, R19 ;  /* 0x00000001120ea819 */ /* 0x000fe20000010213 */
[----:B------:R-:W-:Y:S02]  /*10380*/  @!P4 IMAD.SHL.U32 R63, R203, 0x8, RZ ;  /* 0x00000008cb3fc824 */ /* 0x000fe400078e00ff */
[----:B------:R-:W-:Y:S01]  /*10390*/  @!P3 IMAD.WIDE R4, R13, 0x2, R6 ;  /* 0x000000020d04b825 */ /* 0x000fe200078e0206 */
[----:B------:R-:W-:-:S02]  /*103a0*/  @!P2 IADD3 R60, P1, R62, R3, RZ ;  /* 0x000000033e3ca210 */ /* 0x000fc40007f3e0ff */
[----:B------:R-:W-:Y:S01]  /*103b0*/  @!P2 IADD3 R20, P0, R20, R3, RZ ;  /* 0x000000031414a210 */ /* 0x000fe20007f1e0ff */
[----:B------:R-:W-:Y:S01]  /*103c0*/  @!P4 IMAD.WIDE R6, R63, 0x2, R6 ;  /* 0x000000023f06c825 */ /* 0x000fe200078e0206 */
[----:B------:R0:W5:Y:S03]  /*103d0*/  @!P3 LD.E.128 R52, desc[UR60][R4.64] ;  /* 0x0000003c0434b980 */ /* 0x000166000c101d00 */
[--C-:B------:R-:W-:Y:S01]  /*103e0*/  @!P3 IMAD.WIDE R12, R13, 0x2, R8.reuse ;  /* 0x000000020d0cb825 */ /* 0x100fe200078e0208 */
[----:B------:R1:W5:Y:S03]  /*103f0*/  @!P4 LD.E.128 R56, desc[UR60][R6.64] ;  /* 0x0000003c0638c980 */ /* 0x000366000c101d00 */
[----:B------:R-:W-:Y:S01]  /*10400*/  @!P4 IMAD.WIDE R62, R63, 0x2, R8 ;  /* 0x000000023f3ec825 */ /* 0x000fe200078e0208 */
[----:B------:R-:W-:-:S02]  /*10410*/  CS2R R8, SRZ ;  /* 0x0000000000087805 */ /* 0x000fc4000001ff00 */
[----:B------:R-:W-:Y:S02]  /*10420*/  CS2R R48, SRZ ;  /* 0x0000000000307805 */ /* 0x000fe4000001ff00 */
[----:B------:R-:W-:Y:S01]  /*10430*/  CS2R R50, SRZ ;  /* 0x0000000000327805 */ /* 0x000fe2000001ff00 */
[--C-:B------:R-:W-:Y:S01]  /*10440*/  @!P2 IMAD.X R21, R21, 0x1, R14.reuse, P0 ;  /* 0x000000011515a824 */ /* 0x100fe200000e060e */
[----:B0-----:R-:W-:Y:S01]  /*10450*/  CS2R R4, SRZ ;  /* 0x0000000000047805 */ /* 0x001fe2000001ff00 */
[----:B------:R-:W-:Y:S01]  /*10460*/  @!P2 IMAD.X R61, R61, 0x1, R14, P1 ;  /* 0x000000013d3da824 */ /* 0x000fe200008e060e */
[----:B------:R0:W5:Y:S01]  /*10470*/  @!P3 LD.E.128 R8, desc[UR60][R12.64] ;  /* 0x0000003c0c08b980 */ /* 0x000162000c101d00 */
[----:B------:R-:W-:Y:S02]  /*10480*/  CS2R R14, SRZ ;  /* 0x00000000000e7805 */ /* 0x000fe4000001ff00 */
[----:B-1----:R-:W-:Y:S01]  /*10490*/  CS2R R6, SRZ ;  /* 0x0000000000067805 */ /* 0x002fe2000001ff00 */
[----:B------:R4:W5:Y:S05]  /*104a0*/  @!P2 LD.E.128 R48, desc[UR60][R20.64] ;  /* 0x0000003c1430a980 */ /* 0x00096a000c101d00 */
[----:B------:R4:W5:Y:S01]  /*104b0*/  @!P2 LD.E.128 R4, desc[UR60][R60.64] ;  /* 0x0000003c3c04a980 */ /* 0x000962000c101d00 */
[----:B0-----:R-:W-:-:S06]  /*104c0*/  CS2R R12, SRZ ;  /* 0x00000000000c7805 */ /* 0x001fcc000001ff00 */
[----:B------:R4:W5:Y:S02]  /*104d0*/  @!P4 LD.E.128 R12, desc[UR60][R62.64] ;  /* 0x0000003c3e0cc980 */ /* 0x000964000c101d00 */
.L_x_1731:
[----:B------:R-:W-:Y:S05]  /*104e0*/  BSYNC B1 ;  /* 0x0000000000017941 */ /* 0x000fea0003800000 */
.L_x_1730:
[----:B--2-4-:R-:W3:Y:S04]  /*104f0*/  LDL R61, [R1+0x50] ;  /* 0x00005000013d7983 */ /* 0x014ee80000100800 */
[----:B0-----:R-:W2:Y:S01]  /*10500*/  LDL R62, [R1+0x38] ;  /* 0x00003800013e7983 */ /* 0x001ea20000100800 */
[----:B-----5:R-:W-:Y:S01]  /*10510*/  IMAD.MOV.U32 R21, RZ, RZ, R5 ;  /* 0x000000ffff157224 */ /* 0x020fe200078e0005 */
[----:B-1----:R-:W-:Y:S01]  /*10520*/  MOV R20, R4 ;  /* 0x0000000400147202 */ /* 0x002fe20000000f00 */
[----:B------:R-:W-:Y:S01]  /*10530*/  IMAD.MOV.U32 R60, RZ, RZ, R7 ;  /* 0x000000ffff3c7224 */ /* 0x000fe200078e0007 */
[----:B------:R-:W-:Y:S02]  /*10540*/  BSSY B1, `(.L_x_1732) ;  /* 0x000002c000017945 */ /* 0x000fe40003800000 */
        /* <DEDUP_REMOVED lines=8> */
[----:B------:R-:W-:Y:S01]  /*105d0*/  PRMT R77, R60, 0x7610, R77 ;  /* 0x000076103c4d7816 */ /* 0x000fe2000000004d */
[----:B------:R-:W-:Y:S02]  /*105e0*/  IMAD.MOV.U32 R60, RZ, RZ, R13 ;  /* 0x000000ffff3c7224 */ /* 0x000fe400078e000d */
[----:B------:R-:W-:-:S03]  /*105f0*/  IMAD.MOV.U32 R20, RZ, RZ, R11 ;  /* 0x000000ffff147224 */ /* 0x000fc600078e000b */
[----:B------:R-:W-:Y:S01]  /*10600*/  PRMT R70, R21, 0x5410, R60 ;  /* 0x0000541015467816 */ /* 0x000fe2000000003c */
[----:B------:R-:W-:Y:S01]  /*10610*/  IMAD.MOV.U32 R21, RZ, RZ, R48 ;  /* 0x000000ffff157224 */ /* 0x000fe200078e0030 */
[----:B------:R-:W-:Y:S01]  /*10620*/  PRMT R77, R77, 0x5410, R20 ;  /* 0x000054104d4d7816 */ /* 0x000fe20000000014 */
[----:B------:R-:W-:Y:S01]  /*10630*/  IMAD.MOV.U32 R60, RZ, RZ, R49 ;  /* 0x000000ffff3c7224 */ /* 0x000fe200078e0031 */
[----:B------:R-:W-:-:S04]  /*10640*/  MOV R20, R15 ;  /* 0x0000000f00147202 */ /* 0x000fc80000000f00 */
[----:B------:R-:W-:Y:S01]  /*10650*/  PRMT R93, R21, 0x5410, R60 ;  /* 0x00005410155d7816 */ /* 0x000fe2000000003c */
[----:B------:R-:W-:Y:S02]  /*10660*/  IMAD.MOV.U32 R21, RZ, RZ, R51 ;  /* 0x000000ffff157224 */ /* 0x000fe400078e0033 */
[----:B------:R-:W-:Y:S01]  /*10670*/  IMAD.MOV.U32 R60, RZ, RZ, R52 ;  /* 0x000000ffff3c7224 */ /* 0x000fe200078e0034 */
[----:B---3--:R-:W-:-:S04]  /*10680*/  LEA.HI R3, R61, R61, RZ, 0x1 ;  /* 0x0000003d3d037211 */ /* 0x008fc800078f08ff */
[----:B------:R-:W-:-:S05]  /*10690*/  LOP3.LUT R3, R3, 0xfffffffe, RZ, 0xc0, !PT ;  /* 0xfffffffe03037812 */ /* 0x000fca00078ec0ff */
[----:B------:R-:W-:Y:S02]  /*106a0*/  IMAD.IADD R3, R61, 0x1, -R3 ;  /* 0x000000013d037824 */ /* 0x000fe400078e0a03 */
[----:B------:R-:W-:-:S03]  /*106b0*/  IMAD.MOV.U32 R61, RZ, RZ, R14 ;  /* 0x000000ffff3d7224 */ /* 0x000fc600078e000e */
[----:B------:R-:W-:Y:S02]  /*106c0*/  SHF.L.U32 R3, R3, 0x1f, RZ ;  /* 0x0000001f03037819 */ /* 0x000fe400000006ff */
[----:B------:R-:W-:Y:S01]  /*106d0*/  PRMT R71, R61, 0x7610, R71 ;  /* 0x000076103d477816 */ /* 0x000fe20000000047 */
[----:B------:R-:W-:Y:S01]  /*106e0*/  IMAD.MOV.U32 R61, RZ, RZ, R50 ;  /* 0x000000ffff3d7224 */ /* 0x000fe200078e0032 */
[----:B------:R-:W0:Y:S02]  /*106f0*/  SYNCS.PHASECHK.TRANS64.TRYWAIT P0, [R2+URZ+0x30800], R3 ;  /* 0x03080003020075a7 */ /* 0x000e24000800017f */
[----:B------:R-:W-:Y:S02]  /*10700*/  PRMT R71, R71, 0x5410, R20 ;  /* 0x0000541047477816 */ /* 0x000fe40000000014 */
[----:B------:R-:W-:Y:S02]  /*10710*/  PRMT R94, R61, 0x7610, R94 ;  /* 0x000076103d5e7816 */ /* 0x000fe4000000005e */
[----:B------:R-:W-:-:S02]  /*10720*/  MOV R61, R53 ;  /* 0x00000035003d7202 */ /* 0x000fc40000000f00 */
[----:B------:R-:W-:Y:S01]  /*10730*/  PRMT R94, R94, 0x5410, R21 ;  /* 0x000054105e5e7816 */ /* 0x000fe20000000015 */
[----:B------:R-:W-:Y:S01]  /*10740*/  IMAD.MOV.U32 R21, RZ, RZ, R54 ;  /* 0x000000ffff157224 */ /* 0x000fe200078e0036 */
[----:B------:R-:W-:Y:S01]  /*10750*/  PRMT R79, R60, 0x5410, R61 ;  /* 0x000054103c4f7816 */ /* 0x000fe2000000003d */
[----:B------:R-:W-:Y:S01]  /*10760*/  IMAD.MOV.U32 R60, RZ, RZ, R55 ;  /* 0x000000ffff3c7224 */ /* 0x000fe200078e0037 */
[----:B--2---:R-:W-:Y:S01]  /*10770*/  VIADDMNMX R20, R64, -R62, 0x80, PT ;  /* 0x0000008040147446 */ /* 0x004fe2000380093e */
[----:B------:R-:W-:Y:S02]  /*10780*/  IMAD.MOV.U32 R61, RZ, RZ, R56 ;  /* 0x000000ffff3d7224 */ /* 0x000fe400078e0038 */
[----:B------:R-:W-:Y:S01]  /*10790*/  IMAD.MOV.U32 R62, RZ, RZ, R57 ;  /* 0x000000ffff3e7224 */ /* 0x000fe200078e0039 */
[----:B------:R-:W-:Y:S01]  /*107a0*/  PRMT R80, R21, 0x5410, R60 ;  /* 0x0000541015507816 */ /* 0x000fe2000000003c */
[----:B------:R-:W-:Y:S01]  /*107b0*/  IMAD.MOV.U32 R21, RZ, RZ, R58 ;  /* 0x000000ffff157224 */ /* 0x000fe200078e003a */
[----:B------:R-:W-:-:S02]  /*107c0*/  ISETP.GE.AND P1, PT, R219, R20, PT ;  /* 0x00000014db00720c */ /* 0x000fc40003f26270 */
[----:B------:R-:W-:Y:S02]  /*107d0*/  PRMT R72, R61, 0x5410, R62 ;  /* 0x000054103d487816 */ /* 0x000fe4000000003e */
[----:B------:R-:W-:Y:S01]  /*107e0*/  MOV R60, R59 ;  /* 0x0000003b003c7202 */ /* 0x000fe20000000f00 */
[----:B0-----:R-:W-:Y:S08]  /*107f0*/  @!P0 BRA `(.L_x_1733) ;  /* 0x000001e800488947 */ /* 0x001ff00003800000 */
.L_x_2054:
[----:B------:R-:W-:Y:S05]  /*10800*/  BSYNC B1 ;  /* 0x0000000000017941 */ /* 0x000fea0003800000 */
.L_x_1732:
[----:B------:R-:W-:Y:S01]  /*10810*/  BSSY B1, `(.L_x_1734) ;  /* 0x0000144000017945 */ /* 0x000fe20003800000 */
[----:B------:R-:W-:-:S03]  /*10820*/  PRMT R73, R21, 0x5410, R60 ;  /* 0x0000541015497816 */ /* 0x000fc6000000003c */
[----:B------:R-:W-:Y:S05]  /*10830*/  @P1 BRA `(.L_x_1735) ;  /* 0x0000001400041947 */ /* 0x000fea0003800000 */
[----:B------:R1:W5:Y:S01]  /*10840*/  LDL R106, [R1+0x30] ;  /* 0x00003000016a7983 */ /* 0x0003620000100800 */
[----:B0-----:R-:W0:Y:S01]  /*10850*/  LDC R3, c[0x0][0x3f4] ;  /* 0x0000fd00ff037b82 */ /* 0x001e220000000800 */
[----:B------:R-:W-:Y:S01]  /*10860*/  BSSY B2, `(.L_x_1736) ;  /* 0x0000068000027945 */ /* 0x000fe20003800000 */
[----:B------:R-:W-:Y:S02]  /*10870*/  SHF.R.U32.HI R107, RZ, 0x3, R229 ;  /* 0x00000003ff6b7819 */ /* 0x000fe400000116e5 */
[-C--:B0-----:R-:W-:Y:S02]  /*10880*/  ISETP.GE.AND P0, PT, R18, R3.reuse, PT ;  /* 0x000000031200720c */ /* 0x081fe40003f06270 */
[-C--:B------:R-:W-:Y:S02]  /*10890*/  ISETP.GE.AND P1, PT, R195, R3.reuse, PT ;  /* 0x00000003c300720c */ /* 0x080fe40003f26270 */
[----:B------:R-:W-:-:S09]  /*108a0*/  ISETP.GE.AND P2, PT, R194, R3, PT ;  /* 0x00000003c200720c */ /* 0x000fd20003f46270 */
[----:B-1----:R-:W-:Y:S05]  /*108b0*/  @P0 BRA `(.L_x_1737) ;  /* 0x0000000400880947 */ /* 0x002fea0003800000 */
[----:B------:R-:W-:Y:S01]  /*108c0*/  LEA.HI R60, R3, R0, RZ, 0x1d ;  /* 0x00000000033c7211 */ /* 0x000fe200078fe8ff */
[----:B------:R-:W-:Y:S01]  /*108d0*/  HADD2.F32 R88, -RZ, R88.H0_H0 ;  /* 0x20000058ff587230 */ /* 0x000fe20000004100 */
[----:B------:R-:W-:Y:S01]  /*108e0*/  LOP3.LUT R21, R229, 0x38, R18, 0xf8, !PT ;  /* 0x00000038e5157812 */ /* 0x000fe200078ef812 */
[----:B------:R-:W-:Y:S01]  /*108f0*/  HADD2.F32 R96, -RZ, R96.H0_H0 ;  /* 0x20000060ff607230 */ /* 0x000fe20000004100 */
[----:B------:R-:W-:Y:S01]  /*10900*/  SHF.R.S32.HI R61, RZ, 0x1f, R60 ;  /* 0x0000001fff3d7819 */ /* 0x000fe2000001143c */
[----:B------:R-:W-:Y:S01]  /*10910*/  IMAD.SHL.U32 R62, R60, 0x8, RZ ;  /* 0x000000083c3e7824 */ /* 0x000fe200078e00ff */
[-C--:B------:R-:W-:Y:S02]  /*10920*/  LOP3.LUT R21, R21, R107.reuse, RZ, 0x3c, !PT ;  /* 0x0000006b15157212 */ /* 0x080fe400078e3cff */
[----:B------:R-:W-:Y:S02]  /*10930*/  LEA.HI R61, R61, R60, RZ, 0x3 ;  /* 0x0000003c3d3d7211 */ /* 0x000fe400078f18ff */
[----:B------:R-:W-:Y:S01]  /*10940*/  LOP3.LUT R62, R229, 0x38, R62, 0xf8, !PT ;  /* 0x00000038e53e7812 */ /* 0x000fe200078ef83e */
[----:B-----5:R-:W-:Y:S01]  /*10950*/  IMAD.IADD R21, R106, 0x1, R21 ;  /* 0x000000016a157824 */ /* 0x020fe200078e0215 */
[--C-:B------:R-:W-:Y:S01]  /*10960*/  SHF.R.U64 R32, R32, 0x10, R33.reuse ;  /* 0x0000001020207819 */ /* 0x100fe20000001221 */
[----:B------:R-:W-:Y:S01]  /*10970*/  IMAD.SHL.U32 R61, R61, 0x400, RZ ;  /* 0x000004003d3d7824 */ /* 0x000fe200078e00ff */
[----:B------:R-:W-:Y:S01]  /*10980*/  LOP3.LUT R65, R62, R107, RZ, 0x3c, !PT ;  /* 0x0000006b3e417212 */ /* 0x000fe200078e3cff */
[----:B------:R-:W-:Y:S01]  /*10990*/  IMAD R21, R21, 0x2, R2 ;  /* 0x0000000215157824 */ /* 0x000fe200078e0202 */
[----:B------:R-:W-:-:S02]  /*109a0*/  SHF.R.U32.HI R74, RZ, 0x10, R33 ;  /* 0x00000010ff4a7819 */ /* 0x000fc40000011621 */
[----:B------:R-:W-:Y:S02]  /*109b0*/  LOP3.LUT R64, R61, 0x7fffe000, RZ, 0xc0, !PT ;  /* 0x7fffe0003d407812 */ /* 0x000fe400078ec0ff */
[----:B------:R-:W0:Y:S01]  /*109c0*/  LDS.128 R60, [R21+0x12400] ;  /* 0x01240000153c7984 */ /* 0x000e220000000c00 */
[--C-:B------:R-:W-:Y:S02]  /*109d0*/  SHF.R.U64 R33, R44, 0x10, R45.reuse ;  /* 0x000000102c217819 */ /* 0x100fe4000000122d */
[----:B------:R-:W-:Y:S02]  /*109e0*/  IADD3 R65, R65, R64, R106 ;  /* 0x0000004041417210 */ /* 0x000fe40007ffe06a */
[----:B------:R-:W-:Y:S02]  /*109f0*/  SHF.R.U32.HI R45, RZ, 0x10, R45 ;  /* 0x00000010ff2d7819 */ /* 0x000fe4000001162d */
[--C-:B------:R-:W-:Y:S01]  /*10a00*/  SHF.R.U64 R44, R46, 0x10, R47.reuse ;  /* 0x000000102e2c7819 */ /* 0x100fe2000000122f */
[----:B------:R-:W-:Y:S01]  /*10a10*/  IMAD R69, R65, 0x2, R2 ;  /* 0x0000000241457824 */ /* 0x000fe200078e0202 */
[----:B------:R-:W-:Y:S01]  /*10a20*/  SHF.R.U32.HI R46, RZ, 0x10, R47 ;  /* 0x00000010ff2e7819 */ /* 0x000fe2000001162f */
[----:B------:R-:W-:Y:S01]  /*10a30*/  HADD2.F32 R90, -RZ, R45.H0_H0 ;  /* 0x2000002dff5a7230 */ /* 0x000fe20000004100 */
[----:B------:R-:W-:-:S02]  /*10a40*/  SHF.R.U64 R34, R34, 0x10, R35 ;  /* 0x0000001022227819 */ /* 0x000fc40000001223 */
[----:B------:R-:W1:Y:S01]  /*10a50*/  LDS.128 R64, [R69+0x12400] ;  /* 0x0124000045407984 */ /* 0x000e620000000c00 */
[----:B------:R-:W-:Y:S01]  /*10a60*/  SHF.R.U32.HI R35, RZ, 0x10, R35 ;  /* 0x00000010ff237819 */ /* 0x000fe20000011623 */
[--C-:B0-----:R-:W-:Y:S02]  /*10a70*/  HADD2.F32 R47, -RZ, R61.reuse.H0_H0 ;  /* 0x2000003dff2f7230 */ /* 0x101fe40000004100 */
[----:B------:R-:W-:Y:S02]  /*10a80*/  HADD2.F32 R61, -RZ, R61.H1_H1 ;  /* 0x3000003dff3d7230 */ /* 0x000fe40000004100 */
[----:B------:R-:W-:Y:S02]  /*10a90*/  HADD2.F32 R75, -RZ, R60.H0_H0 ;  /* 0x2000003cff4b7230 */ /* 0x000fe40000004100 */
[----:B------:R-:W-:Y:S02]  /*10aa0*/  HADD2.F32 R78, -RZ, R62.H0_H0 ;  /* 0x2000003eff4e7230 */ /* 0x000fe40000004100 */
[----:B------:R-:W-:-:S02]  /*10ab0*/  HADD2.F32 R81, -RZ, R63.H0_H0 ;  /* 0x2000003fff517230 */ /* 0x000fc40000004100 */
[----:B------:R-:W-:Y:S02]  /*10ac0*/  HADD2.F32 R63, -RZ, R63.H1_H1 ;  /* 0x3000003fff3f7230 */ /* 0x000fe40000004100 */
[----:B------:R-:W-:Y:S02]  /*10ad0*/  HADD2.F32 R60, -RZ, R60.H1_H1 ;  /* 0x3000003cff3c7230 */ /* 0x000fe40000004100 */
[--C-:B-1----:R-:W-:Y:S02]  /*10ae0*/  HADD2.F32 R101, -RZ, R65.reuse.H0_H0 ;  /* 0x20000041ff657230 */ /* 0x102fe40000004100 */
[----:B------:R-:W-:Y:S02]  /*10af0*/  HADD2.F32 R89, -RZ, R65.H1_H1 ;  /* 0x30000041ff597230 */ /* 0x000fe40000004100 */
[----:B------:R-:W-:Y:S02]  /*10b00*/  HADD2.F32 R87, -RZ, R64.H0_H0 ;  /* 0x20000040ff577230 */ /* 0x000fe40000004100 */
[C---:B------:R-:W-:Y:S01]  /*10b10*/  FMUL.FTZ R102, R101.reuse, R88 ;  /* 0x0000005865667220 */ /* 0x040fe20000410000 */
[----:B------:R-:W-:Y:S01]  /*10b20*/  FMUL.FTZ R100, R101, R96 ;  /* 0x0000006065647220 */ /* 0x000fe20000410000 */
[----:B------:R-:W-:-:S02]  /*10b30*/  HADD2.F32 R65, -RZ, R66.H0_H0 ;  /* 0x20000042ff417230 */ /* 0x000fc40000004100 */
[C---:B------:R-:W-:Y:S01]  /*10b40*/  FFMA.FTZ R45, R47.reuse, R96, -R102 ;  /* 0x000000602f2d7223 */ /* 0x040fe20000010866 */
[----:B------:R-:W-:Y:S02]  /*10b50*/  HADD2.F32 R96, -RZ, R74.H0_H0 ;  /* 0x2000004aff607230 */ /* 0x000fe40000004100 */
[----:B------:R-:W-:Y:S01]  /*10b60*/  FFMA.FTZ R88, R47, R88, R100 ;  /* 0x000000582f587223 */ /* 0x000fe20000010064 */
[--C-:B------:R-:W-:Y:S02]  /*10b70*/  HADD2.F32 R74, -RZ, R104.reuse.H1_H1 ;  /* 0x30000068ff4a7230 */ /* 0x100fe40000004100 */
[C---:B------:R-:W-:Y:S01]  /*10b80*/  FMUL.FTZ R102, R89.reuse, R90 ;  /* 0x0000005a59667220 */ /* 0x040fe20000410000 */
[----:B------:R-:W-:Y:S02]  /*10b90*/  HADD2.F32 R100, -RZ, R104.H0_H0 ;  /* 0x20000068ff647230 */ /* 0x000fe40000004100 */
[----:B------:R-:W-:Y:S01]  /*10ba0*/  FMUL.FTZ R104, R89, R96 ;  /* 0x0000006059687220 */ /* 0x000fe20000410000 */
[----:B------:R-:W-:-:S02]  /*10bb0*/  HADD2.F32 R47, -RZ, R105.H1_H1 ;  /* 0x30000069ff2f7230 */ /* 0x000fc40000004100 */
[----:B------:R-:W-:Y:S01]  /*10bc0*/  FFMA.FTZ R96, R61, R96, -R102 ;  /* 0x000000603d607223 */ /* 0x000fe20000010866 */
[C---:B------:R-:W-:Y:S01]  /*10bd0*/  FMUL.FTZ R102, R87.reuse, R74 ;  /* 0x0000004a57667220 */ /* 0x040fe20000410000 */
[----:B------:R-:W-:Y:S01]  /*10be0*/  FMUL.FTZ R89, R87, R100 ;  /* 0x0000006457597220 */ /* 0x000fe20000410000 */
[----:B------:R-:W-:Y:S02]  /*10bf0*/  HADD2.F32 R86, -RZ, R67.H0_H0 ;  /* 0x20000043ff567230 */ /* 0x000fe40000004100 */
[----:B------:R-:W-:Y:S01]  /*10c00*/  FFMA.FTZ R61, R61, R90, R104 ;  /* 0x0000005a3d3d7223 */ /* 0x000fe20000010068 */
[C---:B------:R-:W-:Y:S01]  /*10c10*/  FFMA.FTZ R87, R75.reuse, R100, -R102 ;  /* 0x000000644b577223 */ /* 0x040fe20000010866 */
[----:B------:R-:W-:Y:S01]  /*10c20*/  FFMA.FTZ R74, R75, R74, R89 ;  /* 0x0000004a4b4a7223 */ /* 0x000fe20000010059 */
[----:B------:R-:W-:Y:S02]  /*10c30*/  HADD2.F32 R75, -RZ, R103.H1_H1 ;  /* 0x30000067ff4b7230 */ /* 0x000fe40000004100 */
[----:B------:R-:W-:Y:S01]  /*10c40*/  FMUL.FTZ R89, R65, R47 ;  /* 0x0000002f41597220 */ /* 0x000fe20000410000 */
[----:B------:R-:W-:-:S02]  /*10c50*/  HADD2.F32 R105, -RZ, R105.H0_H0 ;  /* 0x20000069ff697230 */ /* 0x000fc40000004100 */
[----:B------:R-:W-:Y:S02]  /*10c60*/  HADD2.F32 R103, -RZ, R103.H0_H0 ;  /* 0x20000067ff677230 */ /* 0x000fe40000004100 */
[----:B------:R-:W-:Y:S02]  /*10c70*/  HADD2.F32 R67, -RZ, R67.H1_H1 ;  /* 0x30000043ff437230 */ /* 0x000fe40000004100 */
[----:B------:R-:W-:Y:S01]  /*10c80*/  FMUL.FTZ R101, R65, R105 ;  /* 0x0000006941657220 */ /* 0x000fe20000410000 */
[----:B------:R-:W-:Y:S02]  /*10c90*/  HADD2.F32 R90, -RZ, R46.H0_H0 ;  /* 0x2000002eff5a7230 */ /* 0x000fe40000004100 */
[C---:B------:R-:W-:Y:S01]  /*10ca0*/  FMUL.FTZ R102, R86.reuse, R103 ;  /* 0x0000006756667220 */ /* 0x040fe20000410000 */
[----:B------:R-:W-:Y:S02]  /*10cb0*/  HADD2.F32 R100, -RZ, R35.H0_H0 ;  /* 0x20000023ff647230 */ /* 0x000fe40000004100 */
[----:B------:R-:W-:Y:S01]  /*10cc0*/  FMUL.FTZ R86, R86, R75 ;  /* 0x0000004b56567220 */ /* 0x000fe20000410000 */
[C---:B------:R-:W-:Y:S01]  /*10cd0*/  FFMA.FTZ R46, R78.reuse, R47, R101 ;  /* 0x0000002f4e2e7223 */ /* 0x040fe20000010065 */
[----:B------:R-:W-:Y:S01]  /*10ce0*/  FFMA.FTZ R65, R78, R105, -R89 ;  /* 0x000000694e417223 */ /* 0x000fe20000010859 */
[C---:B------:R-:W-:Y:S01]  /*10cf0*/  FFMA.FTZ R35, R81.reuse, R75, -R102 ;  /* 0x0000004b51237223 */ /* 0x040fe20000010866 */
[----:B------:R-:W-:Y:S01]  /*10d00*/  FFMA.FTZ R47, R81, R103, R86 ;  /* 0x00000067512f7223 */ /* 0x000fe20000010056 */
[----:B------:R-:W-:-:S02]  /*10d10*/  HADD2.F32 R64, -RZ, R64.H1_H1 ;  /* 0x30000040ff407230 */ /* 0x000fc40000004100 */
[C---:B------:R-:W-:Y:S01]  /*10d20*/  FMUL.FTZ R78, R67.reuse, R90 ;  /* 0x0000005a434e7220 */ /* 0x040fe20000410000 */
[----:B------:R-:W-:Y:S02]  /*10d30*/  HADD2.F32 R66, -RZ, R66.H1_H1 ;  /* 0x30000042ff427230 */ /* 0x000fe40000004100 */
[-C--:B------:R-:W-:Y:S01]  /*10d40*/  FMUL.FTZ R86, R67, R100.reuse ;  /* 0x0000006443567220 */ /* 0x080fe20000410000 */
[----:B------:R-:W-:Y:S02]  /*10d50*/  HADD2.F32 R75, -RZ, R33.H0_H0 ;  /* 0x20000021ff4b7230 */ /* 0x000fe40000004100 */
[C---:B------:R-:W-:Y:S01]  /*10d60*/  FFMA.FTZ R78, R63.reuse, R100, -R78 ;  /* 0x000000643f4e7223 */ /* 0x040fe2000001084e */
[----:B------:R-:W-:Y:S02]  /*10d70*/  HADD2.F32 R81, -RZ, R44.H0_H0 ;  /* 0x2000002cff517230 */ /* 0x000fe40000004100 */
[----:B------:R-:W-:Y:S01]  /*10d80*/  FFMA.FTZ R86, R63, R90, R86 ;  /* 0x0000005a3f567223 */ /* 0x000fe20000010056 */
[----:B------:R-:W-:-:S02]  /*10d90*/  HADD2.F32 R33, -RZ, R32.H0_H0 ;  /* 0x20000020ff217230 */ /* 0x000fc40000004100 */
[----:B------:R-:W-:Y:S01]  /*10da0*/  FMUL.FTZ R63, R64, R75 ;  /* 0x0000004b403f7220 */ /* 0x000fe20000410000 */
[----:B------:R-:W-:Y:S02]  /*10db0*/  HADD2.F32 R67, -RZ, R34.H0_H0 ;  /* 0x20000022ff437230 */ /* 0x000fe40000004100 */
[----:B------:R-:W-:Y:S01]  /*10dc0*/  FMUL.FTZ R89, R66, R81 ;  /* 0x0000005142597220 */ /* 0x000fe20000410000 */
[----:B------:R-:W-:Y:S02]  /*10dd0*/  HADD2.F32 R62, -RZ, R62.H1_H1 ;  /* 0x3000003eff3e7230 */ /* 0x000fe40000004100 */
[-C--:B------:R-:W-:Y:S01]  /*10de0*/  FMUL.FTZ R64, R64, R33.reuse ;  /* 0x0000002140407220 */ /* 0x080fe20000410000 */
[----:B------:R-:W-:Y:S01]  /*10df0*/  FFMA.FTZ R32, R60, R33, -R63 ;  /* 0x000000213c207223 */ /* 0x000fe2000001083f */
[----:B------:R-:W-:Y:S01]  /*10e00*/  FMUL.FTZ R66, R66, R67 ;  /* 0x0000004342427220 */ /* 0x000fe20000410000 */
[----:B------:R-:W-:Y:S01]  /*10e10*/  F2FP.F16.F32.PACK_AB R35, R78, R35 ;  /* 0x000000234e23723e */ /* 0x000fe200000000ff */
[----:B------:R-:W-:Y:S01]  /*10e20*/  FFMA.FTZ R34, R62, R67, -R89 ;  /* 0x000000433e227223 */ /* 0x000fe20000010859 */
[----:B------:R-:W-:Y:S01]  /*10e30*/  FFMA.FTZ R75, R60, R75, R64 ;  /* 0x0000004b3c4b7223 */ /* 0x000fe20000010040 */
[----:B------:R-:W-:Y:S01]  /*10e40*/  FFMA.FTZ R81, R62, R81, R66 ;  /* 0x000000513e517223 */ /* 0x000fe20000010042 */
[----:B------:R-:W-:-:S02]  /*10e50*/  F2FP.F16.F32.PACK_AB R33, R96, R45 ;  /* 0x0000002d6021723e */ /* 0x000fc400000000ff */
[----:B------:R-:W-:Y:S02]  /*10e60*/  F2FP.F16.F32.PACK_AB R32, R32, R87 ;  /* 0x000000572020723e */ /* 0x000fe400000000ff */
[----:B------:R-:W-:Y:S02]  /*10e70*/  F2FP.F16.F32.PACK_AB R34, R34, R65 ;  /* 0x000000412222723e */ /* 0x000fe400000000ff */
[----:B------:R-:W-:Y:S02]  /*10e80*/  F2FP.F16.F32.PACK_AB R47, R86, R47 ;  /* 0x0000002f562f723e */ /* 0x000fe400000000ff */
[----:B------:R-:W-:Y:S01]  /*10e90*/  F2FP.F16.F32.PACK_AB R45, R61, R88 ;  /* 0x000000583d2d723e */ /* 0x000fe200000000ff */
[----:B------:R0:W-:Y:S01]  /*10ea0*/  STS.128 [R21+0x12400], R32 ;  /* 0x0124002015007388 */ /* 0x0001e20000000c00 */
[----:B------:R-:W-:Y:S02]  /*10eb0*/  F2FP.F16.F32.PACK_AB R44, R75, R74 ;  /* 0x0000004a4b2c723e */ /* 0x000fe400000000ff */
[----:B------:R-:W-:-:S05]  /*10ec0*/  F2FP.F16.F32.PACK_AB R46, R81, R46 ;  /* 0x0000002e512e723e */ /* 0x000fca00000000ff */
[----:B------:R0:W-:Y:S02]  /*10ed0*/  STS.128 [R69+0x12400], R44 ;  /* 0x0124002c45007388 */ /* 0x0001e40000000c00 */
.L_x_1737:
[----:B------:R-:W-:Y:S05]  /*10ee0*/  BSYNC B2 ;  /* 0x0000000000027941 */ /* 0x000fea0003800000 */
.L_x_1736:
[----:B------:R-:W-:Y:S04]  /*10ef0*/  BSSY B2, `(.L_x_1738) ;  /* 0x000006b000027945 */ /* 0x000fe80003800000 */
[----:B------:R-:W-:Y:S05]  /*10f00*/  @P1 BRA `(.L_x_1739) ;  /* 0x0000000400a41947 */ /* 0x000fea0003800000 */
[----:B0-----:R-:W2:Y:S01]  /*10f10*/  LDL R21, [R1+0x58] ;  /* 0x0000580001157983 */ /* 0x001ea20000100800 */
[----:B------:R-:W-:Y:S01]  /*10f20*/  SHF.R.S32.HI R32, RZ, 0x1f, R195 ;  /* 0x0000001fff207819 */ /* 0x000fe200000114c3 */
[--C-:B------:R-:W-:Y:S01]  /*10f30*/  HADD2.F32 R75, -RZ, R98.reuse.H1_H1 ;  /* 0x30000062ff4b7230 */ /* 0x100fe20000004100 */
[----:B------:R-:W-:Y:S01]  /*10f40*/  SHF.R.U32.HI R64, RZ, 0x10, R29 ;  /* 0x00000010ff407819 */ /* 0x000fe2000001161d */
[--C-:B------:R-:W-:Y:S01]  /*10f50*/  HADD2.F32 R81, -RZ, R95.reuse.H1_H1 ;  /* 0x3000005fff517230 */ /* 0x100fe20000004100 */
[CC--:B------:R-:W-:Y:S01]  /*10f60*/  LEA.HI R33, R32.reuse, R195.reuse, RZ, 0x6 ;  /* 0x000000c320217211 */ /* 0x0c0fe200078f30ff */
[----:B------:R-:W-:Y:S01]  /*10f70*/  HADD2.F32 R78, -RZ, R95.H0_H0 ;  /* 0x2000005fff4e7230 */ /* 0x000fe20000004100 */
[----:B------:R-:W-:Y:S01]  /*10f80*/  LEA.HI R32, R32, R195, RZ, 0x3 ;  /* 0x000000c320207211 */ /* 0x000fe200078f18ff */
[----:B------:R-:W-:Y:S01]  /*10f90*/  HADD2.F32 R98, -RZ, R98.H0_H0 ;  /* 0x20000062ff627230 */ /* 0x000fe20000004100 */
[----:B------:R-:W-:Y:S01]  /*10fa0*/  SHF.L.U32 R33, R33, 0x7, RZ ;  /* 0x0000000721217819 */ /* 0x000fe200000006ff */
[--C-:B------:R-:W-:Y:S01]  /*10fb0*/  HADD2.F32 R86, -RZ, R97.reuse.H0_H0 ;  /* 0x20000061ff567230 */ /* 0x100fe20000004100 */
[----:B------:R-:W-:Y:S01]  /*10fc0*/  LOP3.LUT R32, R229, 0x38, R32, 0xf8, !PT ;  /* 0x00000038e5207812 */ /* 0x000fe200078ef820 */
[----:B------:R-:W-:Y:S01]  /*10fd0*/  HADD2.F32 R88, -RZ, R97.H1_H1 ;  /* 0x30000061ff587230 */ /* 0x000fe20000004100 */
[----:B------:R-:W-:-:S02]  /*10fe0*/  LOP3.LUT R33, R33, 0xffffe000, RZ, 0xc0, !PT ;  /* 0xffffe00021217812 */ /* 0x000fc400078ec0ff */
[----:B------:R-:W-:Y:S02]  /*10ff0*/  LOP3.LUT R44, R32, R107, RZ, 0x3c, !PT ;  /* 0x0000006b202c7212 */ /* 0x000fe400078e3cff */
[----:B------:R-:W-:Y:S02]  /*11000*/  SHF.R.U32.HI R87, RZ, 0x10, R41 ;  /* 0x00000010ff577819 */ /* 0x000fe40000011629 */
[----:B------:R-:W-:Y:S02]  /*11010*/  SHF.R.U64 R28, R28, 0x10, R29 ;  /* 0x000000101c1c7819 */ /* 0x000fe4000000121d */
[----:B------:R-:W-:Y:S01]  /*11020*/  SHF.R.U64 R29, R40, 0x10, R41 ;  /* 0x00000010281d7819 */ /* 0x000fe20000001229 */
[----:B------:R-:W-:Y:S01]  /*11030*/  HADD2.F32 R87, -RZ, R87.H0_H0 ;  /* 0x20000057ff577230 */ /* 0x000fe20000004100 */
[--C-:B------:R-:W-:Y:S02]  /*11040*/  SHF.R.U64 R30, R30, 0x10, R31.reuse ;  /* 0x000000101e1e7819 */ /* 0x100fe4000000121f */
[----:B------:R-:W-:-:S02]  /*11050*/  SHF.R.U32.HI R40, RZ, 0x10, R31 ;  /* 0x00000010ff287819 */ /* 0x000fc4000001161f */
[--C-:B------:R-:W-:Y:S02]  /*11060*/  SHF.R.U64 R31, R42, 0x10, R43.reuse ;  /* 0x000000102a1f7819 */ /* 0x100fe4000000122b */
[----:B------:R-:W-:Y:S01]  /*11070*/  SHF.R.U32.HI R42, RZ, 0x10, R43 ;  /* 0x00000010ff2a7819 */ /* 0x000fe2000001162b */
[----:B------:R-:W-:-:S04]  /*11080*/  HADD2.F32 R40, -RZ, R40.H0_H0 ;  /* 0x20000028ff287230 */ /* 0x000fc80000004100 */
[----:B------:R-:W-:Y:S01]  /*11090*/  HADD2.F32 R42, -RZ, R42.H0_H0 ;  /* 0x2000002aff2a7230 */ /* 0x000fe20000004100 */
[----:B--2---:R-:W-:Y:S02]  /*110a0*/  R2UR UR4, R21 ;  /* 0x00000000150472ca */ /* 0x004fe400000e0000 */
[----:B------:R-:W-:-:S04]  /*110b0*/  LEA.HI R21, R3, R202, RZ, 0x1d ;  /* 0x000000ca03157211 */ /* 0x000fc800078fe8ff */
[----:B------:R-:W-:Y:S01]  /*110c0*/  SHF.R.S32.HI R34, RZ, 0x1f, R21 ;  /* 0x0000001fff227819 */ /* 0x000fe20000011415 */
[----:B------:R-:W-:-:S03]  /*110d0*/  IMAD.SHL.U32 R32, R21, 0x8, RZ ;  /* 0x0000000815207824 */ /* 0x000fc600078e00ff */
[----:B------:R-:W-:Y:S02]  /*110e0*/  LEA.HI R34, R34, R21, RZ, 0x3 ;  /* 0x0000001522227211 */ /* 0x000fe400078f18ff */
[----:B------:R-:W-:Y:S02]  /*110f0*/  LOP3.LUT R32, R229, 0x38, R32, 0xf8, !PT ;  /* 0x00000038e5207812 */ /* 0x000fe400078ef820 */
[----:B-----5:R-:W-:Y:S01]  /*11100*/  IADD3 R21, R44, R33, R106 ;  /* 0x000000212c157210 */ /* 0x020fe20007ffe06a */
[----:B------:R-:W-:Y:S01]  /*11110*/  IMAD.SHL.U32 R34, R34, 0x400, RZ ;  /* 0x0000040022227824 */ /* 0x000fe200078e00ff */
[----:B------:R-:W-:Y:S02]  /*11120*/  LOP3.LUT R45, R32, R107, RZ, 0x3c, !PT ;  /* 0x0000006b202d7212 */ /* 0x000fe400078e3cff */
[----:B------:R-:W-:Y:S02]  /*11130*/  LEA R21, R21, UR4, 0x1 ;  /* 0x0000000415157c11 */ /* 0x000fe4000f8e08ff */
[----:B------:R-:W-:-:S03]  /*11140*/  LOP3.LUT R44, R34, 0x7fffe000, RZ, 0xc0, !PT ;  /* 0x7fffe000222c7812 */ /* 0x000fc600078ec0ff */
[----:B------:R-:W0:Y:S01]  /*11150*/  LDS.128 R32, [R21] ;  /* 0x0000000015207984 */ /* 0x000e220000000c00 */
[----:B------:R-:W-:-:S05]  /*11160*/  IADD3 R45, R45, R44, R106 ;  /* 0x0000002c2d2d7210 */ /* 0x000fca0007ffe06a */
[----:B------:R-:W-:-:S05]  /*11170*/  IMAD R60, R45, 0x2, R2 ;  /* 0x000000022d3c7824 */ /* 0x000fca00078e0202 */
[----:B------:R-:W1:Y:S01]  /*11180*/  LDS.128 R44, [R60+0x12400] ;  /* 0x012400003c2c7984 */ /* 0x000e620000000c00 */
[--C-:B0-----:R-:W-:Y:S02]  /*11190*/  HADD2.F32 R66, -RZ, R33.reuse.H0_H0 ;  /* 0x20000021ff427230 */ /* 0x101fe40000004100 */
[----:B------:R-:W-:Y:S02]  /*111a0*/  HADD2.F32 R43, -RZ, R32.H0_H0 ;  /* 0x20000020ff2b7230 */ /* 0x000fe40000004100 */
[----:B------:R-:W-:Y:S02]  /*111b0*/  HADD2.F32 R62, -RZ, R33.H1_H1 ;  /* 0x30000021ff3e7230 */ /* 0x000fe40000004100 */
[----:B------:R-:W-:Y:S02]  /*111c0*/  HADD2.F32 R33, -RZ, R34.H0_H0 ;  /* 0x20000022ff217230 */ /* 0x000fe40000004100 */
[--C-:B------:R-:W-:Y:S02]  /*111d0*/  HADD2.F32 R41, -RZ, R35.reuse.H0_H0 ;  /* 0x20000023ff297230 */ /* 0x100fe40000004100 */
[----:B------:R-:W-:-:S02]  /*111e0*/  HADD2.F32 R35, -RZ, R35.H1_H1 ;  /* 0x30000023ff237230 */ /* 0x000fc40000004100 */
[--C-:B-1----:R-:W-:Y:S02]  /*111f0*/  HADD2.F32 R69, -RZ, R45.reuse.H0_H0 ;  /* 0x2000002dff457230 */ /* 0x102fe40000004100 */
[----:B------:R-:W-:Y:S02]  /*11200*/  HADD2.F32 R74, -RZ, R45.H1_H1 ;  /* 0x3000002dff4a7230 */ /* 0x000fe40000004100 */
[--C-:B------:R-:W-:Y:S02]  /*11210*/  HADD2.F32 R61, -RZ, R47.reuse.H0_H0 ;  /* 0x2000002fff3d7230 */ /* 0x100fe40000004100 */
[C---:B------:R-:W-:Y:S01]  /*11220*/  FMUL.FTZ R45, R69.reuse, R81 ;  /* 0x00000051452d7220 */ /* 0x040fe20000410000 */
[----:B------:R-:W-:Y:S02]  /*11230*/  HADD2.F32 R63, -RZ, R47.H1_H1 ;  /* 0x3000002fff3f7230 */ /* 0x000fe40000004100 */
[----:B------:R-:W-:Y:S01]  /*11240*/  FMUL.FTZ R47, R69, R75 ;  /* 0x0000004b452f7220 */ /* 0x000fe20000410000 */
[----:B------:R-:W-:-:S02]  /*11250*/  HADD2.F32 R67, -RZ, R44.H0_H0 ;  /* 0x2000002cff437230 */ /* 0x000fc40000004100 */
[C---:B------:R-:W-:Y:S01]  /*11260*/  FFMA.FTZ R45, R66.reuse, R75, -R45 ;  /* 0x0000004b422d7223 */ /* 0x040fe2000001082d */
[----:B------:R-:W-:Y:S02]  /*11270*/  HADD2.F32 R69, -RZ, R64.H0_H0 ;  /* 0x20000040ff457230 */ /* 0x000fe40000004100 */
[----:B------:R-:W-:Y:S01]  /*11280*/  FFMA.FTZ R47, R66, R81, R47 ;  /* 0x00000051422f7223 */ /* 0x000fe2000001002f */
[----:B------:R-:W-:Y:S02]  /*11290*/  HADD2.F32 R65, -RZ, R46.H0_H0 ;  /* 0x2000002eff417230 */ /* 0x000fe40000004100 */
[C---:B------:R-:W-:Y:S01]  /*112a0*/  FMUL.FTZ R66, R67.reuse, R78 ;  /* 0x0000004e43427220 */ /* 0x040fe20000410000 */
[----:B------:R-:W-:Y:S01]  /*112b0*/  FMUL.FTZ R67, R67, R98 ;  /* 0x0000006243437220 */ /* 0x000fe20000410000 */
[C---:B------:R-:W-:Y:S01]  /*112c0*/  FMUL.FTZ R75, R74.reuse, R87 ;  /* 0x000000574a4b7220 */ /* 0x040fe20000410000 */
[----:B------:R-:W-:Y:S01]  /*112d0*/  FMUL.FTZ R81, R74, R69 ;  /* 0x000000454a517220 */ /* 0x000fe20000410000 */
[----:B------:R-:W-:-:S02]  /*112e0*/  HADD2.F32 R74, -RZ, R99.H0_H0 ;  /* 0x20000063ff4a7230 */ /* 0x000fc40000004100 */
[C---:B------:R-:W-:Y:S01]  /*112f0*/  FFMA.FTZ R66, R43.reuse, R98, -R66 ;  /* 0x000000622b427223 */ /* 0x040fe20000010842 */
[----:B------:R-:W-:Y:S01]  /*11300*/  FFMA.FTZ R43, R43, R78, R67 ;  /* 0x0000004e2b2b7223 */ /* 0x000fe20000010043 */
[C---:B------:R-:W-:Y:S01]  /*11310*/  FMUL.FTZ R90, R65.reuse, R86 ;  /* 0x00000056415a7220 */ /* 0x040fe20000410000 */
[----:B------:R-:W-:Y:S02]  /*11320*/  HADD2.F32 R78, -RZ, R99.H1_H1 ;  /* 0x30000063ff4e7230 */ /* 0x000fe40000004100 */
[-C--:B------:R-:W-:Y:S01]  /*11330*/  FMUL.FTZ R96, R65, R74.reuse ;  /* 0x0000004a41607220 */ /* 0x080fe20000410000 */
[----:B------:R-:W-:Y:S02]  /*11340*/  HADD2.F32 R44, -RZ, R44.H1_H1 ;  /* 0x3000002cff2c7230 */ /* 0x000fe40000004100 */
[----:B------:R-:W-:Y:S01]  /*11350*/  FFMA.FTZ R65, R33, R74, -R90 ;  /* 0x0000004a21417223 */ /* 0x000fe2000001085a */
[C---:B------:R-:W-:Y:S01]  /*11360*/  FMUL.FTZ R74, R61.reuse, R88 ;  /* 0x000000583d4a7220 */ /* 0x040fe20000410000 */
[----:B------:R-:W-:Y:S01]  /*11370*/  FMUL.FTZ R61, R61, R78 ;  /* 0x0000004e3d3d7220 */ /* 0x000fe20000410000 */
[----:B------:R-:W-:Y:S01]  /*11380*/  FFMA.FTZ R96, R33, R86, R96 ;  /* 0x0000005621607223 */ /* 0x000fe20000010060 */
[----:B------:R-:W-:-:S02]  /*11390*/  HADD2.F32 R46, -RZ, R46.H1_H1 ;  /* 0x3000002eff2e7230 */ /* 0x000fc40000004100 */
[C---:B------:R-:W-:Y:S01]  /*113a0*/  FFMA.FTZ R74, R41.reuse, R78, -R74 ;  /* 0x0000004e294a7223 */ /* 0x040fe2000001084a */
[----:B------:R-:W-:Y:S01]  /*113b0*/  FFMA.FTZ R88, R41, R88, R61 ;  /* 0x0000005829587223 */ /* 0x000fe2000001003d */
[C---:B------:R-:W-:Y:S01]  /*113c0*/  FMUL.FTZ R86, R63.reuse, R42 ;  /* 0x0000002a3f567220 */ /* 0x040fe20000410000 */
[-C--:B------:R-:W-:Y:S01]  /*113d0*/  FMUL.FTZ R78, R63, R40.reuse ;  /* 0x000000283f4e7220 */ /* 0x080fe20000410000 */
[----:B------:R-:W-:Y:S02]  /*113e0*/  HADD2.F32 R33, -RZ, R29.H0_H0 ;  /* 0x2000001dff217230 */ /* 0x000fe40000004100 */
[----:B------:R-:W-:Y:S01]  /*113f0*/  FFMA.FTZ R64, R62, R69, -R75 ;  /* 0x000000453e407223 */ /* 0x000fe2000001084b */
[----:B------:R-:W-:Y:S02]  /*11400*/  HADD2.F32 R41, -RZ, R31.H0_H0 ;  /* 0x2000001fff297230 */ /* 0x000fe40000004100 */
[----:B------:R-:W-:Y:S01]  /*11410*/  FFMA.FTZ R67, R35, R40, -R86 ;  /* 0x0000002823437223 */ /* 0x000fe20000010856 */
[----:B------:R-:W-:-:S02]  /*11420*/  HADD2.F32 R29, -RZ, R28.H0_H0 ;  /* 0x2000001cff1d7230 */ /* 0x000fc40000004100 */
[----:B------:R-:W-:Y:S01]  /*11430*/  FFMA.FTZ R69, R35, R42, R78 ;  /* 0x0000002a23457223 */ /* 0x000fe2000001004e */
[----:B------:R-:W-:Y:S02]  /*11440*/  HADD2.F32 R31, -RZ, R30.H0_H0 ;  /* 0x2000001eff1f7230 */ /* 0x000fe40000004100 */
[----:B------:R-:W-:Y:S01]  /*11450*/  FMUL.FTZ R35, R44, R33 ;  /* 0x000000212c237220 */ /* 0x000fe20000410000 */
[----:B------:R-:W-:Y:S02]  /*11460*/  HADD2.F32 R32, -RZ, R32.H1_H1 ;  /* 0x30000020ff207230 */ /* 0x000fe40000004100 */
[----:B------:R-:W-:Y:S01]  /*11470*/  FMUL.FTZ R63, R46, R41 ;  /* 0x000000292e3f7220 */ /* 0x000fe20000410000 */
[----:B------:R-:W-:Y:S02]  /*11480*/  HADD2.F32 R34, -RZ, R34.H1_H1 ;  /* 0x30000022ff227230 */ /* 0x000fe40000004100 */
[----:B------:R-:W-:Y:S01]  /*11490*/  FMUL.FTZ R44, R44, R29 ;  /* 0x0000001d2c2c7220 */ /* 0x000fe20000410000 */
[----:B------:R-:W-:Y:S01]  /*114a0*/  FMUL.FTZ R46, R46, R31 ;  /* 0x0000001f2e2e7220 */ /* 0x000fe20000410000 */
[----:B------:R-:W-:Y:S01]  /*114b0*/  FFMA.FTZ R61, R32, R29, -R35 ;  /* 0x0000001d203d7223 */ /* 0x000fe20000010823 */
[----:B------:R-:W-:Y:S01]  /*114c0*/  FFMA.FTZ R62, R62, R87, R81 ;  /* 0x000000573e3e7223 */ /* 0x000fe20000010051 */
        /* <DEDUP_REMOVED lines=13> */
.L_x_1739:
[----:B------:R-:W-:Y:S05]  /*115a0*/  BSYNC B2 ;  /* 0x0000000000027941 */ /* 0x000fea0003800000 */
.L_x_1738:
[----:B------:R-:W-:Y:S05]  /*115b0*/  @P2 BRA `(.L_x_1735) ;  /* 0x0000000400a42947 */ /* 0x000fea0003800000 */
[----:B01----:R-:W2:Y:S01]  /*115c0*/  LDL R21, [R1+0x58] ;  /* 0x0000580001157983 */ /* 0x003ea20000100800 */
[----:B------:R-:W-:Y:S01]  /*115d0*/  LEA.HI R3, R3, R203, RZ, 0x1d ;  /* 0x000000cb03037211 */ /* 0x000fe200078fe8ff */
[----:B------:R-:W-:Y:S01]  /*115e0*/  HADD2.F32 R60, -RZ, R82.H1_H1 ;  /* 0x30000052ff3c7230 */ /* 0x000fe20000004100 */
[----:B------:R-:W-:Y:S01]  /*115f0*/  SHF.R.U64 R24, R24, 0x10, R25 ;  /* 0x0000001018187819 */ /* 0x000fe20000001219 */
[----:B------:R-:W-:Y:S01]  /*11600*/  HADD2.F32 R46, -RZ, R84.H1_H1 ;  /* 0x30000054ff2e7230 */ /* 0x000fe20000004100 */
[----:B------:R-:W-:Y:S01]  /*11610*/  SHF.R.S32.HI R30, RZ, 0x1f, R3 ;  /* 0x0000001fff1e7819 */ /* 0x000fe20000011403 */
[----:B------:R-:W-:Y:S01]  /*11620*/  HADD2.F32 R82, -RZ, R82.H0_H0 ;  /* 0x20000052ff527230 */ /* 0x000fe20000004100 */
[----:B------:R-:W-:Y:S01]  /*11630*/  SHF.R.U32.HI R47, RZ, 0x10, R25 ;  /* 0x00000010ff2f7819 */ /* 0x000fe20000011619 */
[----:B------:R-:W-:Y:S01]  /*11640*/  HADD2.F32 R84, -RZ, R84.H0_H0 ;  /* 0x20000054ff547230 */ /* 0x000fe20000004100 */
[----:B------:R-:W-:Y:S01]  /*11650*/  LEA.HI R30, R30, R3, RZ, 0x3 ;  /* 0x000000031e1e7211 */ /* 0x000fe200078f18ff */
[----:B------:R-:W-:Y:S01]  /*11660*/  HADD2.F32 R24, -RZ, R24.H0_H0 ;  /* 0x20000018ff187230 */ /* 0x000fe20000004100 */
[----:B------:R-:W-:-:S02]  /*11670*/  SHF.R.U64 R25, R26, 0x10, R27 ;  /* 0x000000101a197819 */ /* 0x000fc4000000121b */
[----:B------:R-:W-:Y:S02]  /*11680*/  SHF.L.U32 R30, R30, 0xa, RZ ;  /* 0x0000000a1e1e7819 */ /* 0x000fe400000006ff */
[--C-:B------:R-:W-:Y:S01]  /*11690*/  SHF.R.U64 R26, R38, 0x10, R39.reuse ;  /* 0x00000010261a7819 */ /* 0x100fe20000001227 */
[----:B------:R-:W-:Y:S01]  /*116a0*/  HADD2.F32 R25, -RZ, R25.H0_H0 ;  /* 0x20000019ff197230 */ /* 0x000fe20000004100 */
[----:B------:R-:W-:Y:S02]  /*116b0*/  SHF.R.U32.HI R65, RZ, 0x10, R39 ;  /* 0x00000010ff417819 */ /* 0x000fe40000011627 */
[----:B------:R-:W-:Y:S02]  /*116c0*/  SHF.R.U32.HI R62, RZ, 0x10, R37 ;  /* 0x00000010ff3e7819 */ /* 0x000fe40000011625 */
[----:B------:R-:W-:Y:S02]  /*116d0*/  SHF.R.U32.HI R40, RZ, 0x10, R27 ;  /* 0x00000010ff287819 */ /* 0x000fe4000001161b */
[----:B------:R-:W-:Y:S01]  /*116e0*/  SHF.R.U64 R36, R36, 0x10, R37 ;  /* 0x0000001024247819 */ /* 0x000fe20000001225 */
[----:B------:R-:W-:-:S02]  /*116f0*/  HADD2.F32 R62, -RZ, R62.H0_H0 ;  /* 0x2000003eff3e7230 */ /* 0x000fc40000004100 */
[----:B------:R-:W-:Y:S02]  /*11700*/  HADD2.F32 R40, -RZ, R40.H0_H0 ;  /* 0x20000028ff287230 */ /* 0x000fe40000004100 */
[----:B------:R-:W-:Y:S01]  /*11710*/  HADD2.F32 R36, -RZ, R36.H0_H0 ;  /* 0x20000024ff247230 */ /* 0x000fe20000004100 */
[----:B--2---:R-:W-:Y:S02]  /*11720*/  R2UR UR4, R21 ;  /* 0x00000000150472ca */ /* 0x004fe400000e0000 */
[----:B------:R-:W-:-:S04]  /*11730*/  SHF.R.S32.HI R21, RZ, 0x1f, R194 ;  /* 0x0000001fff157819 */ /* 0x000fc800000114c2 */
[CC--:B------:R-:W-:Y:S02]  /*11740*/  LEA.HI R28, R21.reuse, R194.reuse, RZ, 0x3 ;  /* 0x000000c2151c7211 */ /* 0x0c0fe400078f18ff */
[----:B------:R-:W-:Y:S02]  /*11750*/  LEA.HI R29, R21, R194, RZ, 0x6 ;  /* 0x000000c2151d7211 */ /* 0x000fe400078f30ff */
[----:B------:R-:W-:Y:S02]  /*11760*/  LOP3.LUT R28, R229, 0x38, R28, 0xf8, !PT ;  /* 0x00000038e51c7812 */ /* 0x000fe400078ef81c */
[----:B------:R-:W-:Y:S01]  /*11770*/  LOP3.LUT R21, R30, 0x7fffe000, RZ, 0xc0, !PT ;  /* 0x7fffe0001e157812 */ /* 0x000fe200078ec0ff */
[----:B------:R-:W-:Y:S01]  /*11780*/  IMAD.SHL.U32 R29, R29, 0x80, RZ ;  /* 0x000000801d1d7824 */ /* 0x000fe200078e00ff */
[----:B------:R-:W-:Y:S01]  /*11790*/  LOP3.LUT R32, R28, R107, RZ, 0x3c, !PT ;  /* 0x0000006b1c207212 */ /* 0x000fe200078e3cff */
[----:B------:R-:W-:-:S03]  /*117a0*/  IMAD.SHL.U32 R28, R3, 0x8, RZ ;  /* 0x00000008031c7824 */ /* 0x000fc600078e00ff */
[----:B------:R-:W-:Y:S02]  /*117b0*/  LOP3.LUT R29, R29, 0xffffe000, RZ, 0xc0, !PT ;  /* 0xffffe0001d1d7812 */ /* 0x000fe400078ec0ff */
[----:B------:R-:W-:Y:S02]  /*117c0*/  LOP3.LUT R28, R229, 0x38, R28, 0xf8, !PT ;  /* 0x00000038e51c7812 */ /* 0x000fe400078ef81c */
[--C-:B-----5:R-:W-:Y:S02]  /*117d0*/  IADD3 R3, R32, R29, R106.reuse ;  /* 0x0000001d20037210 */ /* 0x120fe40007ffe06a */
        /* <DEDUP_REMOVED lines=8> */
[----:B------:R-:W-:Y:S02]  /*11860*/  HADD2.F32 R38, -RZ, R28.H0_H0 ;  /* 0x2000001cff267230 */ /* 0x000fe40000004100 */
[----:B------:R-:W-:Y:S02]  /*11870*/  HADD2.F32 R42, -RZ, R30.H0_H0 ;  /* 0x2000001eff2a7230 */ /* 0x000fe40000004100 */
[--C-:B-1----:R-:W-:Y:S02]  /*11880*/  HADD2.F32 R29, -RZ, R33.reuse.H0_H0 ;  /* 0x20000021ff1d7230 */ /* 0x102fe40000004100 */
[----:B------:R-:W-:-:S02]  /*11890*/  HADD2.F32 R43, -RZ, R33.H1_H1 ;  /* 0x30000021ff2b7230 */ /* 0x000fc40000004100 */
[--C-:B------:R-:W-:Y:S02]  /*118a0*/  HADD2.F32 R33, -RZ, R32.reuse.H0_H0 ;  /* 0x20000020ff217230 */ /* 0x100fe40000004100 */
[C---:B------:R-:W-:Y:S01]  /*118b0*/  FMUL.FTZ R64, R29.reuse, R46 ;  /* 0x0000002e1d407220 */ /* 0x040fe20000410000 */
[----:B------:R-:W-:Y:S02]  /*118c0*/  HADD2.F32 R27, -RZ, R32.H1_H1 ;  /* 0x30000020ff1b7230 */ /* 0x000fe40000004100 */
[----:B------:R-:W-:Y:S01]  /*118d0*/  FMUL.FTZ R32, R29, R60 ;  /* 0x0000003c1d207220 */ /* 0x000fe20000410000 */
[----:B------:R-:W-:Y:S01]  /*118e0*/  FMUL.FTZ R66, R43, R62 ;  /* 0x0000003e2b427220 */ /* 0x000fe20000410000 */
[----:B------:R-:W-:Y:S02]  /*118f0*/  HADD2.F32 R44, -RZ, R34.H0_H0 ;  /* 0x20000022ff2c7230 */ /* 0x000fe40000004100 */
[----:B------:R-:W-:Y:S01]  /*11900*/  FFMA.FTZ R29, R39, R46, -R32 ;  /* 0x0000002e271d7223 */ /* 0x000fe20000010820 */
[----:B------:R-:W-:-:S02]  /*11910*/  HADD2.F32 R46, -RZ, R47.H0_H0 ;  /* 0x2000002fff2e7230 */ /* 0x000fc40000004100 */
[----:B------:R-:W-:Y:S01]  /*11920*/  FFMA.FTZ R32, R39, R60, R64 ;  /* 0x0000003c27207223 */ /* 0x000fe20000010040 */
[----:B------:R-:W-:Y:S01]  /*11930*/  FMUL.FTZ R47, R33, R84 ;  /* 0x00000054212f7220 */ /* 0x000fe20000410000 */
[----:B------:R-:W-:Y:S02]  /*11940*/  HADD2.F32 R39, -RZ, R83.H0_H0 ;  /* 0x20000053ff277230 */ /* 0x000fe40000004100 */
[----:B------:R-:W-:Y:S01]  /*11950*/  FMUL.FTZ R60, R43, R46 ;  /* 0x0000002e2b3c7220 */ /* 0x000fe20000410000 */
[----:B------:R-:W-:Y:S01]  /*11960*/  FMUL.FTZ R43, R33, R82 ;  /* 0x00000052212b7220 */ /* 0x000fe20000410000 */
[----:B------:R-:W-:Y:S01]  /*11970*/  FFMA.FTZ R66, R41, R46, -R66 ;  /* 0x0000002e29427223 */ /* 0x000fe20000010842 */
[----:B------:R-:W-:Y:S02]  /*11980*/  HADD2.F32 R33, -RZ, R85.H0_H0 ;  /* 0x20000055ff217230 */ /* 0x000fe40000004100 */
[----:B------:R-:W-:Y:S01]  /*11990*/  FFMA.FTZ R47, R38, R82, R47 ;  /* 0x00000052262f7223 */ /* 0x000fe2000001002f */
[----:B------:R-:W-:-:S02]  /*119a0*/  HADD2.F32 R45, -RZ, R35.H0_H0 ;  /* 0x20000023ff2d7230 */ /* 0x000fc40000004100 */
[----:B------:R-:W-:Y:S01]  /*119b0*/  FFMA.FTZ R43, R38, R84, -R43 ;  /* 0x00000054262b7223 */ /* 0x000fe2000001082b */
[----:B------:R-:W-:Y:S02]  /*119c0*/  HADD2.F32 R46, -RZ, R83.H1_H1 ;  /* 0x30000053ff2e7230 */ /* 0x000fe40000004100 */
[----:B------:R-:W-:Y:S01]  /*119d0*/  FFMA.FTZ R41, R41, R62, R60 ;  /* 0x0000003e29297223 */ /* 0x000fe2000001003c */
[----:B------:R-:W-:Y:S02]  /*119e0*/  HADD2.F32 R37, -RZ, R31.H0_H0 ;  /* 0x2000001fff257230 */ /* 0x000fe40000004100 */
[C---:B------:R-:W-:Y:S01]  /*119f0*/  FMUL.FTZ R61, R44.reuse, R39 ;  /* 0x000000272c3d7220 */ /* 0x040fe20000410000 */
[----:B------:R-:W-:Y:S02]  /*11a00*/  HADD2.F32 R38, -RZ, R85.H1_H1 ;  /* 0x30000055ff267230 */ /* 0x000fe40000004100 */
[----:B------:R-:W-:Y:S01]  /*11a10*/  FMUL.FTZ R63, R44, R33 ;  /* 0x000000212c3f7220 */ /* 0x000fe20000410000 */
[----:B------:R-:W-:-:S02]  /*11a20*/  HADD2.F32 R35, -RZ, R35.H1_H1 ;  /* 0x30000023ff237230 */ /* 0x000fc40000004100 */
[C---:B------:R-:W-:Y:S01]  /*11a30*/  FMUL.FTZ R60, R45.reuse, R46 ;  /* 0x0000002e2d3c7220 */ /* 0x040fe20000410000 */
[----:B------:R-:W-:Y:S02]  /*11a40*/  HADD2.F32 R44, -RZ, R65.H0_H0 ;  /* 0x20000041ff2c7230 */ /* 0x000fe40000004100 */
[C---:B------:R-:W-:Y:S01]  /*11a50*/  FFMA.FTZ R61, R42.reuse, R33, -R61 ;  /* 0x000000212a3d7223 */ /* 0x040fe2000001083d */
[----:B------:R-:W-:Y:S02]  /*11a60*/  HADD2.F32 R31, -RZ, R31.H1_H1 ;  /* 0x3000001fff1f7230 */ /* 0x000fe40000004100 */
[-C--:B------:R-:W-:Y:S01]  /*11a70*/  FMUL.FTZ R45, R45, R38.reuse ;  /* 0x000000262d2d7220 */ /* 0x080fe20000410000 */
[----:B------:R-:W-:Y:S01]  /*11a80*/  FFMA.FTZ R63, R42, R39, R63 ;  /* 0x000000272a3f7223 */ /* 0x000fe2000001003f */
[----:B------:R-:W-:Y:S01]  /*11a90*/  FFMA.FTZ R60, R37, R38, -R60 ;  /* 0x00000026253c7223 */ /* 0x000fe2000001083c */
[----:B------:R-:W-:Y:S02]  /*11aa0*/  HADD2.F32 R34, -RZ, R34.H1_H1 ;  /* 0x30000022ff227230 */ /* 0x000fe40000004100 */
[C---:B------:R-:W-:Y:S01]  /*11ab0*/  FMUL.FTZ R42, R35.reuse, R44 ;  /* 0x0000002c232a7220 */ /* 0x040fe20000410000 */
[----:B------:R-:W-:Y:S01]  /*11ac0*/  FMUL.FTZ R38, R35, R40 ;  /* 0x0000002823267220 */ /* 0x000fe20000410000 */
[----:B------:R-:W-:-:S02]  /*11ad0*/  HADD2.F32 R33, -RZ, R26.H0_H0 ;  /* 0x2000001aff217230 */ /* 0x000fc40000004100 */
[----:B------:R-:W-:Y:S01]  /*11ae0*/  FFMA.FTZ R45, R37, R46, R45 ;  /* 0x0000002e252d7223 */ /* 0x000fe2000001002d */
[----:B------:R-:W-:Y:S02]  /*11af0*/  HADD2.F32 R28, -RZ, R28.H1_H1 ;  /* 0x3000001cff1c7230 */ /* 0x000fe40000004100 */
[C---:B------:R-:W-:Y:S01]  /*11b00*/  FFMA.FTZ R37, R31.reuse, R40, -R42 ;  /* 0x000000281f257223 */ /* 0x040fe2000001082a */
[----:B------:R-:W-:Y:S02]  /*11b10*/  HADD2.F32 R30, -RZ, R30.H1_H1 ;  /* 0x3000001eff1e7230 */ /* 0x000fe40000004100 */
[----:B------:R-:W-:Y:S01]  /*11b20*/  FFMA.FTZ R38, R31, R44, R38 ;  /* 0x0000002c1f267223 */ /* 0x000fe20000010026 */
[C---:B------:R-:W-:Y:S01]  /*11b30*/  FMUL.FTZ R31, R27.reuse, R36 ;  /* 0x000000241b1f7220 */ /* 0x040fe20000410000 */
[C---:B------:R-:W-:Y:S01]  /*11b40*/  FMUL.FTZ R35, R34.reuse, R33 ;  /* 0x0000002122237220 */ /* 0x040fe20000410000 */
[-C--:B------:R-:W-:Y:S01]  /*11b50*/  FMUL.FTZ R27, R27, R24.reuse ;  /* 0x000000181b1b7220 */ /* 0x080fe20000410000 */
[-C--:B------:R-:W-:Y:S01]  /*11b60*/  FMUL.FTZ R34, R34, R25.reuse ;  /* 0x0000001922227220 */ /* 0x080fe20000410000 */
        /* <DEDUP_REMOVED lines=14> */
.L_x_1735:
[----:B------:R-:W-:Y:S05]  /*11c50*/  BSYNC B1 ;  /* 0x0000000000017941 */ /* 0x000fea0003800000 */
.L_x_1734:
[----:B0-2---:R-:W-:-:S05]  /*11c60*/  VIADD R3, R219, 0x40 ;  /* 0x00000040db037836 */ /* 0x005fca0000000000 */
[----:B------:R-:W-:-:S13]  /*11c70*/  ISETP.GE.AND P0, PT, R3, R20, PT ;  /* 0x000000140300720c */ /* 0x000fda0003f06270 */
[----:B------:R-:W-:Y:S05]  /*11c80*/  @P0 BRA `(.L_x_1715) ;  /* 0x0000001400000947 */ /* 0x000fea0003800000 */
[----:B------:R0:W5:Y:S01]  /*11c90*/  LDL R61, [R1+0x58] ;  /* 0x00005800013d7983 */ /* 0x0001620000100800 */
[----:B------:R-:W2:Y:S03]  /*11ca0*/  LDC R3, c[0x0][0x3f4] ;  /* 0x0000fd00ff037b82 */ /* 0x000ea60000000800 */
[----:B------:R0:W5:Y:S01]  /*11cb0*/  LDL R47, [R1+0x34] ;  /* 0x00003400012f7983 */ /* 0x0001620000100800 */
[----:B------:R-:W-:Y:S01]  /*11cc0*/  BSSY B1, `(.L_x_1740) ;  /* 0x0000068000017945 */ /* 0x000fe20003800000 */
[----:B-1----:R-:W-:Y:S02]  /*11cd0*/  SHF.R.U32.HI R60, RZ, 0x3, R226 ;  /* 0x00000003ff3c7819 */ /* 0x002fe400000116e2 */
[-C--:B--2---:R-:W-:Y:S02]  /*11ce0*/  ISETP.GE.AND P0, PT, R18, R3.reuse, PT ;  /* 0x000000031200720c */ /* 0x084fe40003f06270 */
[----:B------:R-:W-:-:S02]  /*11cf0*/  ISETP.GE.AND P1, PT, R195, R3, PT ;  /* 0x00000003c300720c */ /* 0x000fc40003f26270 */
[----:B------:R-:W-:-:S09]  /*11d00*/  ISETP.GE.AND P2, PT, R194, R3, PT ;  /* 0x00000003c200720c */ /* 0x000fd20003f46270 */
[----:B0-----:R-:W-:Y:S05]  /*11d10*/  @P0 BRA `(.L_x_1741) ;  /* 0x0000000400880947 */ /* 0x001fea0003800000 */
[----:B------:R-:W-:Y:S01]  /*11d20*/  LEA.HI R0, R3, R0, RZ, 0x1d ;  /* 0x0000000003007211 */ /* 0x000fe200078fe8ff */
[----:B------:R-:W-:Y:S01]  /*11d30*/  HADD2.F32 R35, -RZ, R93.H1_H1 ;  /* 0x3000005dff237230 */ /* 0x000fe20000004100 */
[----:B------:R-:W-:Y:S01]  /*11d40*/  LOP3.LUT R20, R226, 0x38, R18, 0xf8, !PT ;  /* 0x00000038e2147812 */ /* 0x000fe200078ef812 */
[--C-:B------:R-:W-:Y:S01]  /*11d50*/  HADD2.F32 R36, -RZ, R91.reuse.H1_H1 ;  /* 0x3000005bff247230 */ /* 0x100fe20000004100 */
[----:B------:R-:W-:Y:S01]  /*11d60*/  SHF.R.S32.HI R25, RZ, 0x1f, R0 ;  /* 0x0000001fff197819 */ /* 0x000fe20000011400 */
[----:B------:R-:W-:Y:S01]  /*11d70*/  IMAD.SHL.U32 R21, R0, 0x8, RZ ;  /* 0x0000000800157824 */ /* 0x000fe200078e00ff */
[----:B-----5:R-:W-:Y:S01]  /*11d80*/  R2UR UR4, R61 ;  /* 0x000000003d0472ca */ /* 0x020fe200000e0000 */
[----:B------:R-:W-:Y:S01]  /*11d90*/  HADD2.F32 R91, -RZ, R91.H0_H0 ;  /* 0x2000005bff5b7230 */ /* 0x000fe20000004100 */
[----:B------:R-:W-:Y:S01]  /*11da0*/  LEA.HI R25, R25, R0, RZ, 0x3 ;  /* 0x0000000019197211 */ /* 0x000fe200078f18ff */
[----:B------:R-:W-:Y:S01]  /*11db0*/  HADD2.F32 R93, -RZ, R93.H0_H0 ;  /* 0x2000005dff5d7230 */ /* 0x000fe20000004100 */
[----:B------:R-:W-:-:S02]  /*11dc0*/  LOP3.LUT R0, R47, R20, R60, 0xf6, !PT ;  /* 0x000000142f007212 */ /* 0x000fc400078ef63c */
[----:B------:R-:W-:Y:S01]  /*11dd0*/  LOP3.LUT R20, R226, 0x38, R21, 0xf8, !PT ;  /* 0x00000038e2147812 */ /* 0x000fe200078ef815 */
[----:B------:R-:W-:Y:S01]  /*11de0*/  IMAD.SHL.U32 R25, R25, 0x400, RZ ;  /* 0x0000040019197824 */ /* 0x000fe200078e00ff */
[----:B------:R-:W-:Y:S02]  /*11df0*/  SHF.R.U32.HI R38, RZ, 0x10, R5 ;  /* 0x00000010ff267819 */ /* 0x000fe40000011605 */
[----:B------:R-:W-:Y:S02]  /*11e00*/  LOP3.LUT R20, R20, R60, RZ, 0x3c, !PT ;  /* 0x0000003c14147212 */ /* 0x000fe400078e3cff */
[----:B------:R-:W-:Y:S01]  /*11e10*/  LOP3.LUT R21, R25, 0x7fffe000, RZ, 0xc0, !PT ;  /* 0x7fffe00019157812 */ /* 0x000fe200078ec0ff */
[----:B------:R-:W-:Y:S01]  /*11e20*/  HADD2.F32 R38, -RZ, R38.H0_H0 ;  /* 0x20000026ff267230 */ /* 0x000fe20000004100 */
[----:B------:R-:W-:Y:S02]  /*11e30*/  LEA R0, R0, UR4, 0x1 ;  /* 0x0000000400007c11 */ /* 0x000fe4000f8e08ff */
[----:B------:R-:W-:-:S02]  /*11e40*/  IADD3 R21, R20, R21, R47 ;  /* 0x0000001514157210 */ /* 0x000fc40007ffe02f */
[--C-:B------:R-:W-:Y:S01]  /*11e50*/  SHF.R.U64 R46, R48, 0x10, R49.reuse ;  /* 0x00000010302e7819 */ /* 0x100fe20000001231 */
[----:B------:R-:W0:Y:S01]  /*11e60*/  LDS.128 R24, [R0] ;  /* 0x0000000000187984 */ /* 0x000e220000000c00 */
[----:B------:R-:W-:Y:S01]  /*11e70*/  SHF.R.U32.HI R48, RZ, 0x10, R49 ;  /* 0x00000010ff307819 */ /* 0x000fe20000011631 */
[----:B------:R-:W-:Y:S01]  /*11e80*/  IMAD R20, R21, 0x2, R2 ;  /* 0x0000000215147824 */ /* 0x000fe200078e0202 */
[----:B------:R-:W-:Y:S02]  /*11e90*/  SHF.R.U64 R43, R4, 0x10, R5 ;  /* 0x00000010042b7819 */ /* 0x000fe40000001205 */
[----:B------:R-:W-:Y:S02]  /*11ea0*/  SHF.R.U64 R45, R50, 0x10, R51 ;  /* 0x00000010322d7819 */ /* 0x000fe40000001233 */
[----:B------:R-:W1:Y:S01]  /*11eb0*/  LDS.128 R28, [R20+0x12400] ;  /* 0x01240000141c7984 */ /* 0x000e620000000c00 */
[----:B------:R-:W-:Y:S02]  /*11ec0*/  SHF.R.U64 R41, R6, 0x10, R7 ;  /* 0x0000001006297819 */ /* 0x000fe40000001207 */
[----:B------:R-:W-:-:S02]  /*11ed0*/  SHF.R.U32.HI R50, RZ, 0x10, R51 ;  /* 0x00000010ff327819 */ /* 0x000fc40000011633 */
[----:B------:R-:W-:Y:S01]  /*11ee0*/  SHF.R.U32.HI R39, RZ, 0x10, R7 ;  /* 0x00000010ff277819 */ /* 0x000fe20000011607 */
[--C-:B0-----:R-:W-:Y:S02]  /*11ef0*/  HADD2.F32 R5, -RZ, R25.reuse.H0_H0 ;  /* 0x20000019ff057230 */ /* 0x101fe40000004100 */
[----:B------:R-:W-:Y:S02]  /*11f00*/  HADD2.F32 R25, -RZ, R25.H1_H1 ;  /* 0x30000019ff197230 */ /* 0x000fe40000004100 */
[----:B------:R-:W-:Y:S02]  /*11f10*/  HADD2.F32 R4, -RZ, R24.H0_H0 ;  /* 0x20000018ff047230 */ /* 0x000fe40000004100 */
[----:B------:R-:W-:Y:S02]  /*11f20*/  HADD2.F32 R6, -RZ, R26.H0_H0 ;  /* 0x2000001aff067230 */ /* 0x000fe40000004100 */
[--C-:B-1----:R-:W-:Y:S02]  /*11f30*/  HADD2.F32 R32, -RZ, R29.reuse.H0_H0 ;  /* 0x2000001dff207230 */ /* 0x102fe40000004100 */
[----:B------:R-:W-:-:S02]  /*11f40*/  HADD2.F32 R29, -RZ, R29.H1_H1 ;  /* 0x3000001dff1d7230 */ /* 0x000fc40000004100 */
[----:B------:R-:W-:Y:S02]  /*11f50*/  HADD2.F32 R21, -RZ, R28.H0_H0 ;  /* 0x2000001cff157230 */ /* 0x000fe40000004100 */
[C---:B------:R-:W-:Y:S01]  /*11f60*/  FMUL.FTZ R40, R32.reuse, R36 ;  /* 0x0000002420287220 */ /* 0x040fe20000410000 */
[-C--:B------:R-:W-:Y:S01]  /*11f70*/  FMUL.FTZ R42, R32, R35.reuse ;  /* 0x00000023202a7220 */ /* 0x080fe20000410000 */
[----:B------:R-:W-:Y:S02]  /*11f80*/  HADD2.F32 R32, -RZ, R48.H0_H0 ;  /* 0x20000030ff207230 */ /* 0x000fe40000004100 */
[----:B------:R-:W-:Y:S01]  /*11f90*/  FMUL.FTZ R44, R29, R38 ;  /* 0x000000261d2c7220 */ /* 0x000fe20000410000 */
[C---:B------:R-:W-:Y:S01]  /*11fa0*/  FFMA.FTZ R40, R5.reuse, R35, -R40 ;  /* 0x0000002305287223 */ /* 0x040fe20000010828 */
[----:B------:R-:W-:Y:S01]  /*11fb0*/  FFMA.FTZ R42, R5, R36, R42 ;  /* 0x00000024052a7223 */ /* 0x000fe2000001002a */
[----:B------:R-:W-:Y:S01]  /*11fc0*/  FMUL.FTZ R5, R21, R91 ;  /* 0x0000005b15057220 */ /* 0x000fe20000410000 */
[----:B------:R-:W-:Y:S01]  /*11fd0*/  FMUL.FTZ R36, R29, R32 ;  /* 0x000000201d247220 */ /* 0x000fe20000410000 */
[----:B------:R-:W-:-:S02]  /*11fe0*/  HADD2.F32 R33, -RZ, R30.H0_H0 ;  /* 0x2000001eff217230 */ /* 0x000fc40000004100 */
[----:B------:R-:W-:Y:S01]  /*11ff0*/  FFMA.FTZ R35, R25, R32, -R44 ;  /* 0x0000002019237223 */ /* 0x000fe2000001082c */
[----:B------:R-:W-:Y:S02]  /*12000*/  HADD2.F32 R29, -RZ, R92.H0_H0 ;  /* 0x2000005cff1d7230 */ /* 0x000fe40000004100 */
[-C--:B------:R-:W-:Y:S01]  /*12010*/  FMUL.FTZ R32, R21, R93.reuse ;  /* 0x0000005d15207220 */ /* 0x080fe20000410000 */
[----:B------:R-:W-:Y:S01]  /*12020*/  FFMA.FTZ R93, R4, R93, -R5 ;  /* 0x0000005d045d7223 */ /* 0x000fe20000010805 */
[--C-:B------:R-:W-:Y:S02]  /*12030*/  HADD2.F32 R5, -RZ, R94.reuse.H0_H0 ;  /* 0x2000005eff057230 */ /* 0x100fe40000004100 */
[----:B------:R-:W-:Y:S01]  /*12040*/  FFMA.FTZ R37, R25, R38, R36 ;  /* 0x0000002619257223 */ /* 0x000fe20000010024 */
[----:B------:R-:W-:Y:S02]  /*12050*/  HADD2.F32 R34, -RZ, R31.H0_H0 ;  /* 0x2000001fff227230 */ /* 0x000fe40000004100 */
[----:B------:R-:W-:Y:S01]  /*12060*/  FMUL.FTZ R21, R33, R29 ;  /* 0x0000001d21157220 */ /* 0x000fe20000410000 */
[----:B------:R-:W-:-:S02]  /*12070*/  HADD2.F32 R94, -RZ, R94.H1_H1 ;  /* 0x3000005eff5e7230 */ /* 0x000fc40000004100 */
[----:B------:R-:W-:Y:S01]  /*12080*/  FFMA.FTZ R91, R4, R91, R32 ;  /* 0x0000005b045b7223 */ /* 0x000fe20000010020 */
[----:B------:R-:W-:Y:S02]  /*12090*/  HADD2.F32 R92, -RZ, R92.H1_H1 ;  /* 0x3000005cff5c7230 */ /* 0x000fe40000004100 */
[-C--:B------:R-:W-:Y:S01]  /*120a0*/  FMUL.FTZ R25, R33, R5.reuse ;  /* 0x0000000521197220 */ /* 0x080fe20000410000 */
[----:B------:R-:W-:Y:S02]  /*120b0*/  HADD2.F32 R7, -RZ, R27.H0_H0 ;  /* 0x2000001bff077230 */ /* 0x000fe40000004100 */
[----:B------:R-:W-:Y:S01]  /*120c0*/  FFMA.FTZ R33, R6, R5, -R21 ;  /* 0x0000000506217223 */ /* 0x000fe20000010815 */
[----:B------:R-:W-:Y:S02]  /*120d0*/  HADD2.F32 R31, -RZ, R31.H1_H1 ;  /* 0x3000001fff1f7230 */ /* 0x000fe40000004100 */
[----:B------:R-:W-:Y:S01]  /*120e0*/  FMUL.FTZ R36, R34, R92 ;  /* 0x0000005c22247220 */ /* 0x000fe20000410000 */
[----:B------:R-:W-:-:S02]  /*120f0*/  HADD2.F32 R32, -RZ, R39.H0_H0 ;  /* 0x20000027ff207230 */ /* 0x000fc40000004100 */
[----:B------:R-:W-:Y:S01]  /*12100*/  FMUL.FTZ R5, R34, R94 ;  /* 0x0000005e22057220 */ /* 0x000fe20000410000 */
[----:B------:R-:W-:Y:S02]  /*12110*/  HADD2.F32 R4, -RZ, R50.H0_H0 ;  /* 0x20000032ff047230 */ /* 0x000fe40000004100 */
[----:B------:R-:W-:Y:S01]  /*12120*/  FFMA.FTZ R29, R6, R29, R25 ;  /* 0x0000001d061d7223 */ /* 0x000fe20000010019 */
[----:B------:R-:W-:Y:S02]  /*12130*/  HADD2.F32 R27, -RZ, R27.H1_H1 ;  /* 0x3000001bff1b7230 */ /* 0x000fe40000004100 */
[----:B------:R-:W-:Y:S01]  /*12140*/  FMUL.FTZ R6, R31, R32 ;  /* 0x000000201f067220 */ /* 0x000fe20000410000 */
[----:B------:R-:W-:Y:S02]  /*12150*/  HADD2.F32 R28, -RZ, R28.H1_H1 ;  /* 0x3000001cff1c7230 */ /* 0x000fe40000004100 */
[----:B------:R-:W-:Y:S01]  /*12160*/  FFMA.FTZ R36, R7, R94, -R36 ;  /* 0x0000005e07247223 */ /* 0x000fe20000010824 */
[----:B------:R-:W-:-:S02]  /*12170*/  HADD2.F32 R30, -RZ, R30.H1_H1 ;  /* 0x3000001eff1e7230 */ /* 0x000fc40000004100 */
[----:B------:R-:W-:Y:S01]  /*12180*/  FFMA.FTZ R92, R7, R92, R5 ;  /* 0x0000005c075c7223 */ /* 0x000fe20000010005 */
[-C--:B------:R-:W-:Y:S01]  /*12190*/  FMUL.FTZ R34, R31, R4.reuse ;  /* 0x000000041f227220 */ /* 0x080fe20000410000 */
[----:B------:R-:W-:Y:S02]  /*121a0*/  HADD2.F32 R21, -RZ, R43.H0_H0 ;  /* 0x2000002bff157230 */ /* 0x000fe40000004100 */
[C---:B------:R-:W-:Y:S01]  /*121b0*/  FFMA.FTZ R39, R27.reuse, R4, -R6 ;  /* 0x000000041b277223 */ /* 0x040fe20000010806 */
[----:B------:R-:W-:Y:S02]  /*121c0*/  HADD2.F32 R25, -RZ, R41.H0_H0 ;  /* 0x20000029ff197230 */ /* 0x000fe40000004100 */
[----:B------:R-:W-:Y:S01]  /*121d0*/  FFMA.FTZ R41, R27, R32, R34 ;  /* 0x000000201b297223 */ /* 0x000fe20000010022 */
[----:B------:R-:W-:Y:S02]  /*121e0*/  HADD2.F32 R5, -RZ, R46.H0_H0 ;  /* 0x2000002eff057230 */ /* 0x000fe40000004100 */
[----:B------:R-:W-:Y:S01]  /*121f0*/  FMUL.FTZ R27, R28, R21 ;  /* 0x000000151c1b7220 */ /* 0x000fe20000410000 */
[----:B------:R-:W-:-:S02]  /*12200*/  HADD2.F32 R7, -RZ, R45.H0_H0 ;  /* 0x2000002dff077230 */ /* 0x000fc40000004100 */
[----:B------:R-:W-:Y:S01]  /*12210*/  FMUL.FTZ R31, R30, R25 ;  /* 0x000000191e1f7220 */ /* 0x000fe20000410000 */
[----:B------:R-:W-:Y:S02]  /*12220*/  HADD2.F32 R24, -RZ, R24.H1_H1 ;  /* 0x30000018ff187230 */ /* 0x000fe40000004100 */
[----:B------:R-:W-:Y:S01]  /*12230*/  FMUL.FTZ R28, R28, R5 ;  /* 0x000000051c1c7220 */ /* 0x000fe20000410000 */
[----:B------:R-:W-:Y:S02]  /*12240*/  HADD2.F32 R26, -RZ, R26.H1_H1 ;  /* 0x3000001aff1a7230 */ /* 0x000fe40000004100 */
        /* <DEDUP_REMOVED lines=15> */
.L_x_1741:
[----:B------:R-:W-:Y:S05]  /*12340*/  BSYNC B1 ;  /* 0x0000000000017941 */ /* 0x000fea0003800000 */
.L_x_1740:
[----:B------:R-:W-:Y:S04]  /*12350*/  BSSY B1, `(.L_x_1742) ;  /* 0x000006a000017945 */ /* 0x000fe80003800000 */
[----:B------:R-:W-:Y:S05]  /*12360*/  @P1 BRA `(.L_x_1743) ;  /* 0x0000000400a01947 */ /* 0x000fea0003800000 */
[----:B0-----:R-:W-:Y:S01]  /*12370*/  SHF.R.S32.HI R0, RZ, 0x1f, R195 ;  /* 0x0000001fff007819 */ /* 0x001fe200000114c3 */
[----:B------:R-:W-:Y:S01]  /*12380*/  HADD2.F32 R31, -RZ, R79.H1_H1 ;  /* 0x3000004fff1f7230 */ /* 0x000fe20000004100 */
[----:B-----5:R-:W-:Y:S01]  /*12390*/  R2UR UR4, R61 ;  /* 0x000000003d0472ca */ /* 0x020fe200000e0000 */
[--C-:B------:R-:W-:Y:S01]  /*123a0*/  HADD2.F32 R33, -RZ, R76.reuse.H1_H1 ;  /* 0x3000004cff217230 */ /* 0x100fe20000004100 */
[CC--:B------:R-:W-:Y:S01]  /*123b0*/  LEA.HI R4, R0.reuse, R195.reuse, RZ, 0x6 ;  /* 0x000000c300047211 */ /* 0x0c0fe200078f30ff */
[----:B------:R-:W-:Y:S01]  /*123c0*/  HADD2.F32 R76, -RZ, R76.H0_H0 ;  /* 0x2000004cff4c7230 */ /* 0x000fe20000004100 */
[----:B------:R-:W-:Y:S02]  /*123d0*/  LEA.HI R5, R0, R195, RZ, 0x3 ;  /* 0x000000c300057211 */ /* 0x000fe400078f18ff */
[----:B------:R-:W-:Y:S02]  /*123e0*/  LEA.HI R0, R3, R202, RZ, 0x1d ;  /* 0x000000ca03007211 */ /* 0x000fe400078fe8ff */
[----:B------:R-:W-:-:S02]  /*123f0*/  LOP3.LUT R5, R226, 0x38, R5, 0xf8, !PT ;  /* 0x00000038e2057812 */ /* 0x000fc400078ef805 */
[----:B------:R-:W-:Y:S02]  /*12400*/  SHF.R.S32.HI R7, RZ, 0x1f, R0 ;  /* 0x0000001fff077819 */ /* 0x000fe40000011400 */
[----:B------:R-:W-:Y:S02]  /*12410*/  SHF.L.U32 R4, R4, 0x7, RZ ;  /* 0x0000000704047819 */ /* 0x000fe400000006ff */
[----:B------:R-:W-:Y:S01]  /*12420*/  LOP3.LUT R21, R5, R60, RZ, 0x3c, !PT ;  /* 0x0000003c05157212 */ /* 0x000fe200078e3cff */
[----:B------:R-:W-:Y:S01]  /*12430*/  IMAD.SHL.U32 R5, R0, 0x8, RZ ;  /* 0x0000000800057824 */ /* 0x000fe200078e00ff */
[----:B------:R-:W-:Y:S02]  /*12440*/  LEA.HI R7, R7, R0, RZ, 0x3 ;  /* 0x0000000007077211 */ /* 0x000fe400078f18ff */
[----:B------:R-:W-:Y:S02]  /*12450*/  LOP3.LUT R4, R4, 0xffffe000, RZ, 0xc0, !PT ;  /* 0xffffe00004047812 */ /* 0x000fe400078ec0ff */
[----:B------:R-:W-:Y:S01]  /*12460*/  SHF.R.U32.HI R32, RZ, 0x10, R9 ;  /* 0x00000010ff207819 */ /* 0x000fe20000011609 */
[----:B------:R-:W-:Y:S01]  /*12470*/  IMAD.SHL.U32 R7, R7, 0x400, RZ ;  /* 0x0000040007077824 */ /* 0x000fe200078e00ff */
[----:B------:R-:W-:-:S02]  /*12480*/  IADD3 R0, R21, R4, R47 ;  /* 0x0000000415007210 */ /* 0x000fc40007ffe02f */
[----:B------:R-:W-:Y:S01]  /*12490*/  LOP3.LUT R4, R226, 0x38, R5, 0xf8, !PT ;  /* 0x00000038e2047812 */ /* 0x000fe200078ef805 */
[----:B------:R-:W-:Y:S01]  /*124a0*/  HADD2.F32 R32, -RZ, R32.H0_H0 ;  /* 0x20000020ff207230 */ /* 0x000fe20000004100 */
[----:B------:R-:W-:Y:S02]  /*124b0*/  LOP3.LUT R21, R7, 0x7fffe000, RZ, 0xc0, !PT ;  /* 0x7fffe00007157812 */ /* 0x000fe400078ec0ff */
[----:B------:R-:W-:Y:S02]  /*124c0*/  LOP3.LUT R20, R4, R60, RZ, 0x3c, !PT ;  /* 0x0000003c04147212 */ /* 0x000fe400078e3cff */
[----:B------:R-:W-:Y:S02]  /*124d0*/  LEA R0, R0, UR4, 0x1 ;  /* 0x0000000400007c11 */ /* 0x000fe4000f8e08ff */
[----:B------:R-:W-:Y:S02]  /*124e0*/  IADD3 R21, R20, R21, R47 ;  /* 0x0000001514157210 */ /* 0x000fe40007ffe02f */
[--C-:B------:R-:W-:Y:S01]  /*124f0*/  SHF.R.U64 R43, R52, 0x10, R53.reuse ;  /* 0x00000010342b7819 */ /* 0x100fe20000001235 */
[----:B------:R-:W0:Y:S01]  /*12500*/  LDS.128 R4, [R0] ;  /* 0x0000000000047984 */ /* 0x000e220000000c00 */
[----:B------:R-:W-:Y:S01]  /*12510*/  SHF.R.U32.HI R52, RZ, 0x10, R53 ;  /* 0x00000010ff347819 */ /* 0x000fe20000011635 */
[----:B------:R-:W-:Y:S01]  /*12520*/  IMAD R20, R21, 0x2, R2 ;  /* 0x0000000215147824 */ /* 0x000fe200078e0202 */
[----:B------:R-:W-:-:S02]  /*12530*/  SHF.R.U64 R41, R8, 0x10, R9 ;  /* 0x0000001008297819 */ /* 0x000fc40000001209 */
[----:B------:R-:W-:Y:S02]  /*12540*/  SHF.R.U64 R39, R10, 0x10, R11 ;  /* 0x000000100a277819 */ /* 0x000fe4000000120b */
[----:B------:R-:W1:Y:S01]  /*12550*/  LDS.128 R24, [R20+0x12400] ;  /* 0x0124000014187984 */ /* 0x000e620000000c00 */
[--C-:B------:R-:W-:Y:S02]  /*12560*/  SHF.R.U64 R42, R54, 0x10, R55.reuse ;  /* 0x00000010362a7819 */ /* 0x100fe40000001237 */
[----:B------:R-:W-:Y:S02]  /*12570*/  SHF.R.U32.HI R54, RZ, 0x10, R55 ;  /* 0x00000010ff367819 */ /* 0x000fe40000011637 */
[----:B------:R-:W-:Y:S01]  /*12580*/  SHF.R.U32.HI R38, RZ, 0x10, R11 ;  /* 0x00000010ff267819 */ /* 0x000fe2000001160b */
[--C-:B0-----:R-:W-:Y:S02]  /*12590*/  HADD2.F32 R8, -RZ, R5.reuse.H0_H0 ;  /* 0x20000005ff087230 */ /* 0x101fe40000004100 */
[----:B------:R-:W-:-:S02]  /*125a0*/  HADD2.F32 R9, -RZ, R5.H1_H1 ;  /* 0x30000005ff097230 */ /* 0x000fc40000004100 */
[----:B------:R-:W-:Y:S02]  /*125b0*/  HADD2.F32 R5, -RZ, R4.H0_H0 ;  /* 0x20000004ff057230 */ /* 0x000fe40000004100 */
[----:B------:R-:W-:Y:S02]  /*125c0*/  HADD2.F32 R10, -RZ, R6.H0_H0 ;  /* 0x20000006ff0a7230 */ /* 0x000fe40000004100 */
[--C-:B-1----:R-:W-:Y:S02]  /*125d0*/  HADD2.F32 R28, -RZ, R25.reuse.H0_H0 ;  /* 0x20000019ff1c7230 */ /* 0x102fe40000004100 */
[----:B------:R-:W-:Y:S02]  /*125e0*/  HADD2.F32 R25, -RZ, R25.H1_H1 ;  /* 0x30000019ff197230 */ /* 0x000fe40000004100 */
[----:B------:R-:W-:Y:S02]  /*125f0*/  HADD2.F32 R21, -RZ, R24.H0_H0 ;  /* 0x20000018ff157230 */ /* 0x000fe40000004100 */
[C---:B------:R-:W-:Y:S01]  /*12600*/  FMUL.FTZ R35, R28.reuse, R33 ;  /* 0x000000211c237220 */ /* 0x040fe20000410000 */
[----:B------:R-:W-:Y:S01]  /*12610*/  FMUL.FTZ R37, R28, R31 ;  /* 0x0000001f1c257220 */ /* 0x000fe20000410000 */
[----:B------:R-:W-:-:S02]  /*12620*/  HADD2.F32 R28, -RZ, R52.H0_H0 ;  /* 0x20000034ff1c7230 */ /* 0x000fc40000004100 */
[C---:B------:R-:W-:Y:S01]  /*12630*/  FMUL.FTZ R34, R25.reuse, R32 ;  /* 0x0000002019227220 */ /* 0x040fe20000410000 */
[C---:B------:R-:W-:Y:S01]  /*12640*/  FFMA.FTZ R35, R8.reuse, R31, -R35 ;  /* 0x0000001f08237223 */ /* 0x040fe20000010823 */
[----:B------:R-:W-:Y:S01]  /*12650*/  FFMA.FTZ R37, R8, R33, R37 ;  /* 0x0000002108257223 */ /* 0x000fe20000010025 */
[----:B------:R-:W-:Y:S02]  /*12660*/  HADD2.F32 R8, -RZ, R79.H0_H0 ;  /* 0x2000004fff087230 */ /* 0x000fe40000004100 */
[-C--:B------:R-:W-:Y:S01]  /*12670*/  FMUL.FTZ R36, R25, R28.reuse ;  /* 0x0000001c19247220 */ /* 0x080fe20000410000 */
[----:B------:R-:W-:Y:S01]  /*12680*/  FFMA.FTZ R34, R9, R28, -R34 ;  /* 0x0000001c09227223 */ /* 0x000fe20000010822 */
[C---:B------:R-:W-:Y:S01]  /*12690*/  FMUL.FTZ R28, R21.reuse, R76 ;  /* 0x0000004c151c7220 */ /* 0x040fe20000410000 */
[----:B------:R-:W-:Y:S02]  /*126a0*/  HADD2.F32 R29, -RZ, R26.H0_H0 ;  /* 0x2000001aff1d7230 */ /* 0x000fe40000004100 */
[----:B------:R-:W-:Y:S01]  /*126b0*/  FMUL.FTZ R21, R21, R8 ;  /* 0x0000000815157220 */ /* 0x000fe20000410000 */
[----:B------:R-:W-:-:S02]  /*126c0*/  HADD2.F32 R25, -RZ, R77.H0_H0 ;  /* 0x2000004dff197230 */ /* 0x000fc40000004100 */
[C---:B------:R-:W-:Y:S01]  /*126d0*/  FFMA.FTZ R31, R5.reuse, R8, -R28 ;  /* 0x00000008051f7223 */ /* 0x040fe2000001081c */
[--C-:B------:R-:W-:Y:S02]  /*126e0*/  HADD2.F32 R8, -RZ, R80.reuse.H0_H0 ;  /* 0x20000050ff087230 */ /* 0x100fe40000004100 */
[----:B------:R-:W-:Y:S01]  /*126f0*/  FFMA.FTZ R76, R5, R76, R21 ;  /* 0x0000004c054c7223 */ /* 0x000fe20000010015 */
[----:B------:R-:W-:Y:S02]  /*12700*/  HADD2.F32 R30, -RZ, R27.H0_H0 ;  /* 0x2000001bff1e7230 */ /* 0x000fe40000004100 */
[----:B------:R-:W-:Y:S01]  /*12710*/  FMUL.FTZ R5, R29, R25 ;  /* 0x000000191d057220 */ /* 0x000fe20000410000 */
[----:B------:R-:W-:Y:S02]  /*12720*/  HADD2.F32 R77, -RZ, R77.H1_H1 ;  /* 0x3000004dff4d7230 */ /* 0x000fe40000004100 */
[----:B------:R-:W-:Y:S01]  /*12730*/  FFMA.FTZ R36, R9, R32, R36 ;  /* 0x0000002009247223 */ /* 0x000fe20000010024 */
[----:B------:R-:W-:-:S02]  /*12740*/  HADD2.F32 R80, -RZ, R80.H1_H1 ;  /* 0x30000050ff507230 */ /* 0x000fc40000004100 */
[-C--:B------:R-:W-:Y:S01]  /*12750*/  FMUL.FTZ R9, R29, R8.reuse ;  /* 0x000000081d097220 */ /* 0x080fe20000410000 */
[----:B------:R-:W-:Y:S02]  /*12760*/  HADD2.F32 R11, -RZ, R7.H0_H0 ;  /* 0x20000007ff0b7230 */ /* 0x000fe40000004100 */
[----:B------:R-:W-:Y:S01]  /*12770*/  FFMA.FTZ R29, R10, R8, -R5 ;  /* 0x000000080a1d7223 */ /* 0x000fe20000010805 */
        /* <DEDUP_REMOVED lines=9> */
[----:B------:R-:W-:Y:S02]  /*12810*/  HADD2.F32 R24, -RZ, R24.H1_H1 ;  /* 0x30000018ff187230 */ /* 0x000fe40000004100 */
[----:B------:R-:W-:Y:S01]  /*12820*/  FMUL.FTZ R40, R27, R8 ;  /* 0x000000081b287220 */ /* 0x000fe20000410000 */
[----:B------:R-:W-:Y:S02]  /*12830*/  HADD2.F32 R11, -RZ, R41.H0_H0 ;  /* 0x20000029ff0b7230 */ /* 0x000fe40000004100 */
[----:B------:R-:W-:Y:S01]  /*12840*/  FFMA.FTZ R10, R10, R25, R9 ;  /* 0x000000190a0a7223 */ /* 0x000fe20000010009 */
[----:B------:R-:W-:-:S02]  /*12850*/  HADD2.F32 R5, -RZ, R43.H0_H0 ;  /* 0x2000002bff057230 */ /* 0x000fc40000004100 */
[C---:B------:R-:W-:Y:S01]  /*12860*/  FFMA.FTZ R33, R7.reuse, R8, -R38 ;  /* 0x0000000807217223 */ /* 0x040fe20000010826 */
[----:B------:R-:W-:Y:S02]  /*12870*/  HADD2.F32 R26, -RZ, R26.H1_H1 ;  /* 0x3000001aff1a7230 */ /* 0x000fe40000004100 */
[----:B------:R-:W-:Y:S02]  /*12880*/  HADD2.F32 R21, -RZ, R39.H0_H0 ;  /* 0x20000027ff157230 */ /* 0x000fe40000004100 */
[----:B------:R-:W-:Y:S01]  /*12890*/  FFMA.FTZ R39, R7, R28, R40 ;  /* 0x0000001c07277223 */ /* 0x000fe20000010028 */
[----:B------:R-:W-:Y:S02]  /*128a0*/  HADD2.F32 R9, -RZ, R42.H0_H0 ;  /* 0x2000002aff097230 */ /* 0x000fe40000004100 */
[C---:B------:R-:W-:Y:S01]  /*128b0*/  FMUL.FTZ R7, R24.reuse, R11 ;  /* 0x0000000b18077220 */ /* 0x040fe20000410000 */
[----:B------:R-:W-:Y:S02]  /*128c0*/  HADD2.F32 R4, -RZ, R4.H1_H1 ;  /* 0x30000004ff047230 */ /* 0x000fe40000004100 */
[----:B------:R-:W-:Y:S01]  /*128d0*/  FMUL.FTZ R24, R24, R5 ;  /* 0x0000000518187220 */ /* 0x000fe20000410000 */
[----:B------:R-:W-:-:S02]  /*128e0*/  HADD2.F32 R6, -RZ, R6.H1_H1 ;  /* 0x30000006ff067230 */ /* 0x000fc40000004100 */
[C---:B------:R-:W-:Y:S01]  /*128f0*/  FMUL.FTZ R27, R26.reuse, R21 ;  /* 0x000000151a1b7220 */ /* 0x040fe20000410000 */
[----:B------:R-:W-:Y:S01]  /*12900*/  FMUL.FTZ R26, R26, R9 ;  /* 0x000000091a1a7220 */ /* 0x000fe20000410000 */
[C---:B------:R-:W-:Y:S01]  /*12910*/  FFMA.FTZ R25, R4.reuse, R11, R24 ;  /* 0x0000000b04197223 */ /* 0x040fe20000010018 */
[----:B------:R-:W-:Y:S01]  /*12920*/  FFMA.FTZ R8, R4, R5, -R7 ;  /* 0x0000000504087223 */ /* 0x000fe20000010807 */
[C---:B------:R-:W-:Y:S01]  /*12930*/  FFMA.FTZ R24, R6.reuse, R9, -R27 ;  /* 0x0000000906187223 */ /* 0x040fe2000001081b */
[----:B------:R-:W-:Y:S01]  /*12940*/  FFMA.FTZ R21, R6, R21, R26 ;  /* 0x0000001506157223 */ /* 0x000fe2000001001a */
[----:B------:R-:W-:Y:S02]  /*12950*/  F2FP.F16.F32.PACK_AB R7, R33, R32 ;  /* 0x000000202107723e */ /* 0x000fe400000000ff */
[----:B------:R-:W-:Y:S02]  /*12960*/  F2FP.F16.F32.PACK_AB R5, R34, R35 ;  /* 0x000000232205723e */ /* 0x000fe400000000ff */
[----:B------:R-:W-:-:S02]  /*12970*/  F2FP.F16.F32.PACK_AB R4, R8, R31 ;  /* 0x0000001f0804723e */ /* 0x000fc400000000ff */
[----:B------:R-:W-:Y:S02]  /*12980*/  F2FP.F16.F32.PACK_AB R6, R24, R29 ;  /* 0x0000001d1806723e */ /* 0x000fe400000000ff */
[----:B------:R-:W-:Y:S02]  /*12990*/  F2FP.F16.F32.PACK_AB R11, R39, R30 ;  /* 0x0000001e270b723e */ /* 0x000fe400000000ff */
[----:B------:R-:W-:Y:S01]  /*129a0*/  F2FP.F16.F32.PACK_AB R9, R36, R37 ;  /* 0x000000252409723e */ /* 0x000fe200000000ff */
[----:B------:R1:W-:Y:S01]  /*129b0*/  STS.128 [R0], R4 ;  /* 0x0000000400007388 */ /* 0x0003e20000000c00 */
[----:B------:R-:W-:Y:S02]  /*129c0*/  F2FP.F16.F32.PACK_AB R8, R25, R76 ;  /* 0x0000004c1908723e */ /* 0x000fe400000000ff */
[----:B------:R-:W-:-:S05]  /*129d0*/  F2FP.F16.F32.PACK_AB R10, R21, R10 ;  /* 0x0000000a150a723e */ /* 0x000fca00000000ff */
[----:B------:R1:W-:Y:S02]  /*129e0*/  STS.128 [R20+0x12400], R8 ;  /* 0x0124000814007388 */ /* 0x0003e40000000c00 */
.L_x_1743:
[----:B------:R-:W-:Y:S05]  /*129f0*/  BSYNC B1 ;  /* 0x0000000000017941 */ /* 0x000fea0003800000 */
.L_x_1742:
[----:B------:R-:W-:Y:S05]  /*12a00*/  @P2 BRA `(.L_x_1715) ;  /* 0x0000000400a02947 */ /* 0x000fea0003800000 */
[----:B01----:R-:W-:Y:S01]  /*12a10*/  SHF.R.S32.HI R5, RZ, 0x1f, R194 ;  /* 0x0000001fff057819 */ /* 0x003fe200000114c2 */
[----:B------:R-:W-:Y:S01]  /*12a20*/  HADD2.F32 R25, -RZ, R72.H1_H1 ;  /* 0x30000048ff197230 */ /* 0x000fe20000004100 */
[----:B------:R-:W-:Y:S01]  /*12a30*/  LEA.HI R3, R3, R203, RZ, 0x1d ;  /* 0x000000cb03037211 */ /* 0x000fe200078fe8ff */
[--C-:B------:R-:W-:Y:S01]  /*12a40*/  HADD2.F32 R26, -RZ, R70.reuse.H1_H1 ;  /* 0x30000046ff1a7230 */ /* 0x100fe20000004100 */
[CC--:B------:R-:W-:Y:S01]  /*12a50*/  LEA.HI R0, R5.reuse, R194.reuse, RZ, 0x6 ;  /* 0x000000c205007211 */ /* 0x0c0fe200078f30ff */
[----:B------:R-:W-:Y:S01]  /*12a60*/  HADD2.F32 R70, -RZ, R70.H0_H0 ;  /* 0x20000046ff467230 */ /* 0x000fe20000004100 */
[----:B------:R-:W-:Y:S01]  /*12a70*/  LEA.HI R5, R5, R194, RZ, 0x3 ;  /* 0x000000c205057211 */ /* 0x000fe200078f18ff */
[----:B------:R-:W-:Y:S01]  /*12a80*/  HADD2.F32 R72, -RZ, R72.H0_H0 ;  /* 0x20000048ff487230 */ /* 0x000fe20000004100 */
[----:B-----5:R-:W-:Y:S01]  /*12a90*/  R2UR UR4, R61 ;  /* 0x000000003d0472ca */ /* 0x020fe200000e0000 */
[----:B------:R-:W-:Y:S01]  /*12aa0*/  IMAD.SHL.U32 R4, R0, 0x80, RZ ;  /* 0x0000008000047824 */ /* 0x000fe200078e00ff */
[----:B------:R-:W-:-:S02]  /*12ab0*/  LOP3.LUT R5, R226, 0x38, R5, 0xf8, !PT ;  /* 0x00000038e2057812 */ /* 0x000fc400078ef805 */
[----:B------:R-:W-:Y:S02]  /*12ac0*/  SHF.R.S32.HI R0, RZ, 0x1f, R3 ;  /* 0x0000001fff007819 */ /* 0x000fe40000011403 */
[----:B------:R-:W-:Y:S01]  /*12ad0*/  LOP3.LUT R7, R5, R60, RZ, 0x3c, !PT ;  /* 0x0000003c05077212 */ /* 0x000fe200078e3cff */
[----:B------:R-:W-:Y:S01]  /*12ae0*/  IMAD.SHL.U32 R5, R3, 0x8, RZ ;  /* 0x0000000803057824 */ /* 0x000fe200078e00ff */
[----:B------:R-:W-:Y:S02]  /*12af0*/  LEA.HI R3, R0, R3, RZ, 0x3 ;  /* 0x0000000300037211 */ /* 0x000fe400078f18ff */
[----:B------:R-:W-:Y:S02]  /*12b00*/  LOP3.LUT R4, R4, 0xffffe000, RZ, 0xc0, !PT ;  /* 0xffffe00004047812 */ /* 0x000fe400078ec0ff */
[----:B------:R-:W-:Y:S02]  /*12b10*/  LOP3.LUT R0, R226, 0x38, R5, 0xf8, !PT ;  /* 0x00000038e2007812 */ /* 0x000fe400078ef805 */
[----:B------:R-:W-:-:S02]  /*12b20*/  SHF.L.U32 R3, R3, 0xa, RZ ;  /* 0x0000000a03037819 */ /* 0x000fc400000006ff */
[----:B------:R-:W-:Y:S02]  /*12b30*/  LOP3.LUT R0, R0, R60, RZ, 0x3c, !PT ;  /* 0x0000003c00007212 */ /* 0x000fe400078e3cff */
[----:B------:R-:W-:Y:S02]  /*12b40*/  LOP3.LUT R3, R3, 0x7fffe000, RZ, 0xc0, !PT ;  /* 0x7fffe00003037812 */ /* 0x000fe400078ec0ff */
[--C-:B------:R-:W-:Y:S02]  /*12b50*/  IADD3 R4, R7, R4, R47.reuse ;  /* 0x0000000407047210 */ /* 0x100fe40007ffe02f */
[----:B------:R-:W-:Y:S02]  /*12b60*/  IADD3 R3, R0, R3, R47 ;  /* 0x0000000300037210 */ /* 0x000fe40007ffe02f */
[----:B------:R-:W-:Y:S02]  /*12b70*/  LEA R37, R4, UR4, 0x1 ;  /* 0x0000000404257c11 */ /* 0x000fe4000f8e08ff */
[----:B------:R-:W-:Y:S01]  /*12b80*/  SHF.R.U32.HI R27, RZ, 0x10, R13 ;  /* 0x00000010ff1b7819 */ /* 0x000fe2000001160d */
[----:B------:R-:W-:Y:S01]  /*12b90*/  IMAD R3, R3, 0x2, R2 ;  /* 0x0000000203037824 */ /* 0x000fe200078e0202 */
[--C-:B------:R-:W-:Y:S01]  /*12ba0*/  SHF.R.U64 R33, R14, 0x10, R15.reuse ;  /* 0x000000100e217819 */ /* 0x100fe2000000120f */
[----:B------:R-:W0:Y:S01]  /*12bb0*/  LDS.128 R4, [R37] ;  /* 0x0000000025047984 */ /* 0x000e220000000c00 */
[----:B------:R-:W-:Y:S01]  /*12bc0*/  SHF.R.U32.HI R32, RZ, 0x10, R15 ;  /* 0x00000010ff207819 */ /* 0x000fe2000001160f */
[----:B------:R-:W-:Y:S01]  /*12bd0*/  HADD2.F32 R27, -RZ, R27.H0_H0 ;  /* 0x2000001bff1b7230 */ /* 0x000fe20000004100 */
[--C-:B------:R-:W-:Y:S01]  /*12be0*/  SHF.R.U64 R36, R56, 0x10, R57.reuse ;  /* 0x0000001038247819 */ /* 0x100fe20000001239 */
[----:B------:R-:W1:Y:S01]  /*12bf0*/  LDS.128 R8, [R3+0x12400] ;  /* 0x0124000003087984 */ /* 0x000e620000000c00 */
[----:B------:R-:W-:-:S02]  /*12c00*/  SHF.R.U32.HI R56, RZ, 0x10, R57 ;  /* 0x00000010ff387819 */ /* 0x000fc40000011639 */
[----:B------:R-:W-:Y:S02]  /*12c10*/  SHF.R.U64 R34, R12, 0x10, R13 ;  /* 0x000000100c227819 */ /* 0x000fe4000000120d */
[--C-:B------:R-:W-:Y:S02]  /*12c20*/  SHF.R.U64 R35, R58, 0x10, R59.reuse ;  /* 0x000000103a237819 */ /* 0x100fe4000000123b */
[----:B------:R-:W-:Y:S01]  /*12c30*/  SHF.R.U32.HI R58, RZ, 0x10, R59 ;  /* 0x00000010ff3a7819 */ /* 0x000fe2000001163b */
[--C-:B0-----:R-:W-:Y:S02]  /*12c40*/  HADD2.F32 R12, -RZ, R5.reuse.H0_H0 ;  /* 0x20000005ff0c7230 */ /* 0x101fe40000004100 */
[----:B------:R-:W-:Y:S02]  /*12c50*/  HADD2.F32 R5, -RZ, R5.H1_H1 ;  /* 0x30000005ff057230 */ /* 0x000fe40000004100 */
[--C-:B-1----:R-:W-:Y:S02]  /*12c60*/  HADD2.F32 R15, -RZ, R9.reuse.H0_H0 ;  /* 0x20000009ff0f7230 */ /* 0x102fe40000004100 */
[----:B------:R-:W-:-:S02]  /*12c70*/  HADD2.F32 R20, -RZ, R9.H1_H1 ;  /* 0x30000009ff147230 */ /* 0x000fc40000004100 */
[----:B------:R-:W-:Y:S02]  /*12c80*/  HADD2.F32 R9, -RZ, R8.H0_H0 ;  /* 0x20000008ff097230 */ /* 0x000fe40000004100 */
[CC--:B------:R-:W-:Y:S01]  /*12c90*/  FMUL.FTZ R29, R15.reuse, R26.reuse ;  /* 0x0000001a0f1d7220 */ /* 0x0c0fe20000410000 */
[----:B------:R-:W-:Y:S01]  /*12ca0*/  FMUL.FTZ R31, R15, R25 ;  /* 0x000000190f1f7220 */ /* 0x000fe20000410000 */
[----:B------:R-:W-:Y:S02]  /*12cb0*/  HADD2.F32 R15, -RZ, R56.H0_H0 ;  /* 0x20000038ff0f7230 */ /* 0x000fe40000004100 */
[----:B------:R-:W-:Y:S01]  /*12cc0*/  FMUL.FTZ R28, R20, R27 ;  /* 0x0000001b141c7220 */ /* 0x000fe20000410000 */
[C---:B------:R-:W-:Y:S01]  /*12cd0*/  FFMA.FTZ R29, R12.reuse, R25, -R29 ;  /* 0x000000190c1d7223 */ /* 0x040fe2000001081d */
[----:B------:R-:W-:Y:S01]  /*12ce0*/  FFMA.FTZ R31, R12, R26, R31 ;  /* 0x0000001a0c1f7223 */ /* 0x000fe2000001001f */
[----:B------:R-:W-:Y:S02]  /*12cf0*/  HADD2.F32 R0, -RZ, R4.H0_H0 ;  /* 0x20000004ff007230 */ /* 0x000fe40000004100 */
[-C--:B------:R-:W-:Y:S01]  /*12d00*/  FMUL.FTZ R12, R20, R15.reuse ;  /* 0x0000000f140c7220 */ /* 0x080fe20000410000 */
[----:B------:R-:W-:Y:S01]  /*12d10*/  FFMA.FTZ R28, R5, R15, -R28 ;  /* 0x0000000f051c7223 */ /* 0x000fe2000001081c */
[----:B------:R-:W-:Y:S01]  /*12d20*/  FMUL.FTZ R15, R9, R70 ;  /* 0x00000046090f7220 */ /* 0x000fe20000410000 */
[----:B------:R-:W-:-:S02]  /*12d30*/  HADD2.F32 R21, -RZ, R10.H0_H0 ;  /* 0x2000000aff157230 */ /* 0x000fc40000004100 */
[-C--:B------:R-:W-:Y:S01]  /*12d40*/  FMUL.FTZ R9, R9, R72.reuse ;  /* 0x0000004809097220 */ /* 0x080fe20000410000 */
[----:B------:R-:W-:Y:S02]  /*12d50*/  HADD2.F32 R20, -RZ, R71.H0_H0 ;  /* 0x20000047ff147230 */ /* 0x000fe40000004100 */
[----:B------:R-:W-:Y:S01]  /*12d60*/  FFMA.FTZ R26, R5, R27, R12 ;  /* 0x0000001b051a7223 */ /* 0x000fe2000001000c */
[----:B------:R-:W-:Y:S02]  /*12d70*/  HADD2.F32 R13, -RZ, R6.H0_H0 ;  /* 0x20000006ff0d7230 */ /* 0x000fe40000004100 */
[C---:B------:R-:W-:Y:S01]  /*12d80*/  FFMA.FTZ R15, R0.reuse, R72, -R15 ;  /* 0x00000048000f7223 */ /* 0x040fe2000001080f */
[----:B------:R-:W-:Y:S02]  /*12d90*/  HADD2.F32 R24, -RZ, R11.H0_H0 ;  /* 0x2000000bff187230 */ /* 0x000fe40000004100 */
[----:B------:R-:W-:Y:S01]  /*12da0*/  FFMA.FTZ R70, R0, R70, R9 ;  /* 0x0000004600467223 */ /* 0x000fe20000010009 */
[----:B------:R-:W-:-:S02]  /*12db0*/  HADD2.F32 R12, -RZ, R73.H0_H0 ;  /* 0x20000049ff0c7230 */ /* 0x000fc40000004100 */
[C---:B------:R-:W-:Y:S01]  /*12dc0*/  FMUL.FTZ R0, R21.reuse, R20 ;  /* 0x0000001415007220 */ /* 0x040fe20000410000 */
[----:B------:R-:W-:Y:S02]  /*12dd0*/  HADD2.F32 R71, -RZ, R71.H1_H1 ;  /* 0x30000047ff477230 */ /* 0x000fe40000004100 */
[----:B------:R-:W-:Y:S02]  /*12de0*/  HADD2.F32 R73, -RZ, R73.H1_H1 ;  /* 0x30000049ff497230 */ /* 0x000fe40000004100 */
[-C--:B------:R-:W-:Y:S01]  /*12df0*/  FMUL.FTZ R30, R21, R12.reuse ;  /* 0x0000000c151e7220 */ /* 0x080fe20000410000 */
[----:B------:R-:W-:Y:S02]  /*12e00*/  HADD2.F32 R14, -RZ, R7.H0_H0 ;  /* 0x20000007ff0e7230 */ /* 0x000fe40000004100 */
[----:B------:R-:W-:Y:S01]  /*12e10*/  FFMA.FTZ R25, R13, R12, -R0 ;  /* 0x0000000c0d197223 */ /* 0x000fe20000010800 */
[----:B------:R-:W-:Y:S01]  /*12e20*/  FMUL.FTZ R5, R24, R71 ;  /* 0x0000004718057220 */ /* 0x000fe20000410000 */
[----:B------:R-:W-:-:S02]  /*12e30*/  HADD2.F32 R11, -RZ, R11.H1_H1 ;  /* 0x3000000bff0b7230 */ /* 0x000fc40000004100 */
[-C--:B------:R-:W-:Y:S01]  /*12e40*/  FMUL.FTZ R24, R24, R73.reuse ;  /* 0x0000004918187220 */ /* 0x080fe20000410000 */
[----:B------:R-:W-:Y:S02]  /*12e50*/  HADD2.F32 R12, -RZ, R32.H0_H0 ;  /* 0x20000020ff0c7230 */ /* 0x000fe40000004100 */
[----:B------:R-:W-:Y:S01]  /*12e60*/  FFMA.FTZ R30, R13, R20, R30 ;  /* 0x000000140d1e7223 */ /* 0x000fe2000001001e */
[----:B------:R-:W-:Y:S02]  /*12e70*/  HADD2.F32 R0, -RZ, R58.H0_H0 ;  /* 0x2000003aff007230 */ /* 0x000fe40000004100 */
[C---:B------:R-:W-:Y:S01]  /*12e80*/  FFMA.FTZ R73, R14.reuse, R73, -R5 ;  /* 0x000000490e497223 */ /* 0x040fe20000010805 */
[----:B------:R-:W-:Y:S01]  /*12e90*/  FFMA.FTZ R24, R14, R71, R24 ;  /* 0x000000470e187223 */ /* 0x000fe20000010018 */
[----:B------:R-:W-:Y:S02]  /*12ea0*/  HADD2.F32 R7, -RZ, R7.H1_H1 ;  /* 0x30000007ff077230 */ /* 0x000fe40000004100 */
[C---:B------:R-:W-:Y:S01]  /*12eb0*/  FMUL.FTZ R20, R11.reuse, R12 ;  /* 0x0000000c0b147220 */ /* 0x040fe20000410000 */
[----:B------:R-:W-:Y:S01]  /*12ec0*/  FMUL.FTZ R14, R11, R0 ;  /* 0x000000000b0e7220 */ /* 0x000fe20000410000 */
[----:B------:R-:W-:-:S02]  /*12ed0*/  HADD2.F32 R8, -RZ, R8.H1_H1 ;  /* 0x30000008ff087230 */ /* 0x000fc40000004100 */
[----:B------:R-:W-:Y:S02]  /*12ee0*/  HADD2.F32 R10, -RZ, R10.H1_H1 ;  /* 0x3000000aff0a7230 */ /* 0x000fe40000004100 */
[C---:B------:R-:W-:Y:S01]  /*12ef0*/  FFMA.FTZ R20, R7.reuse, R0, -R20 ;  /* 0x0000000007147223 */ /* 0x040fe20000010814 */
[----:B------:R-:W-:Y:S02]  /*12f00*/  HADD2.F32 R11, -RZ, R34.H0_H0 ;  /* 0x20000022ff0b7230 */ /* 0x000fe40000004100 */
        /* <DEDUP_REMOVED lines=24> */
.L_x_1715:
[----:B------:R-:W-:Y:S05]  /*13090*/  BSYNC B0 ;  /* 0x0000000000007941 */ /* 0x000fea0003800000 */
.L_x_1693:
[----:B------:R-:W-:Y:S01]  /*130a0*/  @!PT LDS RZ, [RZ] ;  /* 0x00000000fffff984 */ /* 0x000fe20000000800 */
[----:B------:R-:W-:Y:S01]  /*130b0*/  @!PT LDS RZ, [RZ] ;  /* 0x00000000fffff984 */ /* 0x000fe20000000800 */
[----:B------:R-:W-:Y:S01]  /*130c0*/  @!PT LDS RZ, [RZ] ;  /* 0x00000000fffff984 */ /* 0x000fe20000000800 */
[----:B------:R-:W-:Y:S01]  /*130d0*/  @!PT LDS RZ, [RZ] ;  /* 0x00000000fffff984 */ /* 0x000fe20000000800 */
[----:B------:R1:W-:Y:S06]  /*130e0*/  MEMBAR.ALL.CTA ;  /* 0x0000000000007992 */ /* 0x0003ec0000008000 */
[----:B-1----:R-:W1:Y:S01]  /*130f0*/  FENCE.VIEW.ASYNC.S ;  /* 0x00000000000073c6 */ /* 0x002e620000000000 */
[----:B------:R-:W-:Y:S05]  /*13100*/  WARPSYNC.ALL ;  /* 0x0000000000007948 */ /* 0x000fea0003800000 */
[----:B-1----:R-:W-:Y:S06]  /*13110*/  BAR.SYNC.DEFER_BLOCKING 0xd, 0x100 ;  /* 0x0344000000007b1d */ /* 0x002fec0000010000 */
.L_x_1691:
[----:B0--3--:R-:W3:Y:S02]  /*13120*/  LDL R0, [R1+0x3c] ;  /* 0x00003c0001007983 */ /* 0x009ee40000100800 */
[----:B---3--:R-:W-:-:S13]  /*13130*/  R2UR UR4, R0 ;  /* 0x00000000000472ca */ /* 0x008fda00000e0000 */
[----:B------:R-:W-:-:S05]  /*13140*/  IMAD.U32 R0, RZ, RZ, UR4 ;  /* 0x00000004ff007e24 */ /* 0x000fca000f8e00ff */
[----:B------:R-:W-:-:S13]  /*13150*/  ISETP.NE.AND P0, PT, R0, 0x3, PT ;  /* 0x000000030000780c */ /* 0x000fda0003f05270 */
[----:B------:R-:W-:Y:S05]  /*13160*/  @!P0 BRA `(.L_x_1744) ;  /* 0x0000000000048947 */ /* 0x000fea0003800000 */
[----:B------:R-:W-:Y:S01]  /*13170*/  BPT.TRAP 0x1 ;  /* 0x000000040000795c */ /* 0x000fe20000300000 */
.L_x_1744:
[----:B------:R-:W-:Y:S01]  /*13180*/  IMAD R15, R193, 0x8, R2 ;  /* 0x00000008c10f7824 */ /* 0x000fe200078e0202 */
[----:B------:R-:W-:-:S04]  /*13190*/  SHF.L.U32 R0, R198, 0x1f, RZ ;  /* 0x0000001fc6007819 */ /* 0x000fc800000006ff */
[----:B------:R0:W3:Y:S01]  /*131a0*/  SYNCS.PHASECHK.TRANS64.TRYWAIT P1, [R15+URZ+0x30830], R0 ;  /* 0x030830000f0075a7 */ /* 0x0000e2000802017f */
[----:B------:R-:W-:Y:S05]  /*131b0*/  @!P0 BRA `(.L_x_1745) ;  /* 0x0000000000048947 */ /* 0x000fea0003800000 */
[----:B------:R-:W-:Y:S01]  /*131c0*/  BPT.TRAP 0x1 ;  /* 0x000000040000795c */ /* 0x000fe20000300000 */
.L_x_1745:
[----:B---3--:R-:W-:Y:S05]  /*131d0*/  @P1 BRA `(.L_x_1746) ;  /* 0x0000000000081947 */ /* 0x008fea0003800000 */
[----:B------:R-:W3:Y:S02]  /*131e0*/  SYNCS.PHASECHK.TRANS64.TRYWAIT P1, [R15+URZ+0x30830], R0 ;  /* 0x030830000f0075a7 */ /* 0x000ee4000802017f */
[----:B---3--:R-:W-:Y:S05]  /*131f0*/  @!P1 BRA `(.L_x_1747) ;  /* 0x000001bc00dc9947 */ /* 0x008fea0003800000 */
.L_x_1746:
[----:B------:R-:W-:Y:S05]  /*13200*/  WARPSYNC.ALL ;  /* 0x0000000000007948 */ /* 0x000fea0003800000 */
[----:B0--3--:R-:W-:Y:S01]  /*13210*/  VIADD R0, R2, 0x1e400 ;  /* 0x0001e40002007836 */ /* 0x009fe20000000000 */
[----:B------:R-:W-:Y:S01]  /*13220*/  R2UR UR4, R68 ;  /* 0x00000000440472ca */ /* 0x000fe200000e0000 */
[----:B--2-4-:R-:W-:Y:S01]  /*13230*/  IMAD.MOV.U32 R5, RZ, RZ, 0x40000040 ;  /* 0x40000040ff057424 */ /* 0x014fe200078e00ff */
[----:B-----5:R-:W-:Y:S01]  /*13240*/  WARPGROUP.ARRIVE ;  /* 0x00000000000079c5 */ /* 0x020fe20000000000 */
[----:B------:R-:W-:Y:S01]  /*13250*/  UMOV UR9, 0x40000040 ;  /* 0x4000004000097882 */ /* 0x000fe20000000000 */
[----:B------:R-:W-:Y:S01]  /*13260*/  SHF.R.U32.HI R0, RZ, 0x4, R0 ;  /* 0x00000004ff007819 */ /* 0x000fe20000011600 */
[----:B------:R-:W-:Y:S01]  /*13270*/  IMAD.MOV.U32 R7, RZ, RZ, 0x40000040 ;  /* 0x40000040ff077424 */ /* 0x000fe200078e00ff */
[----:B------:R-:W-:Y:S01]  /*13280*/  R2UR UR11, R5 ;  /* 0x00000000050b72ca */ /* 0x000fe200000e0000 */
[----:B------:R-:W-:Y:S01]  /*13290*/  IMAD.U32 R9, RZ, RZ, UR9 ;  /* 0x00000009ff097e24 */ /* 0x000fe2000f8e00ff */
[----:B------:R-:W-:Y:S01]  /*132a0*/  LOP3.LUT R0, R0, 0x3fff, RZ, 0xc0, !PT ;  /* 0x00003fff00007812 */ /* 0x000fe200078ec0ff */
[----:B------:R-:W-:Y:S01]  /*132b0*/  UMOV UR57, 0x40000040 ;  /* 0x4000004000397882 */ /* 0x000fe20000000000 */
[----:B------:R-:W-:Y:S01]  /*132c0*/  UMOV UR53, 0x40000040 ;  /* 0x4000004000357882 */ /* 0x000fe20000000000 */
[----:B------:R-:W-:Y:S01]  /*132d0*/  UMOV UR49, 0x40000040 ;  /* 0x4000004000317882 */ /* 0x000fe20000000000 */
[----:B------:R-:W-:Y:S01]  /*132e0*/  LOP3.LUT R218, R0, 0x10000, RZ, 0xfc, !PT ;  /* 0x0001000000da7812 */ /* 0x000fe200078efcff */
[----:B------:R-:W-:Y:S01]  /*132f0*/  ULOP3.LUT UR4, UR4, 0x10000, URZ, 0xfc, !UPT ;  /* 0x0001000004047892 */ /* 0x000fe2000f8efc3f */
[----:B------:R-:W-:Y:S01]  /*13300*/  IMAD.MOV.U32 R5, RZ, RZ, 0x40000040 ;  /* 0x40000040ff057424 */ /* 0x000fe200078e00ff */
[----:B------:R-:W-:Y:S01]  /*13310*/  UMOV UR45, 0x40000040 ;  /* 0x40000040002d7882 */ /* 0x000fe20000000000 */
[----:B------:R-:W-:Y:S01]  /*13320*/  UMOV UR41, 0x40000040 ;  /* 0x4000004000297882 */ /* 0x000fe20000000000 */
[----:B------:R-:W-:Y:S01]  /*13330*/  IMAD R4, R193, 0x900, R218 ;  /* 0x00000900c1047824 */ /* 0x000fe200078e02da */
[----:B------:R-:W-:Y:S01]  /*13340*/  UIADD3 UR5, UR4, 0x2, URZ ;  /* 0x0000000204057890 */ /* 0x000fe2000fffe03f */
[----:B------:R-:W-:Y:S01]  /*13350*/  R2UR UR39, R5 ;  /* 0x00000000052772ca */ /* 0x000fe200000e0000 */
[----:B------:R-:W-:Y:S01]  /*13360*/  UMOV UR8, UR4 ;  /* 0x0000000400087c82 */ /* 0x000fe20008000000 */
[C---:B------:R-:W-:Y:S01]  /*13370*/  VIADD R6, R4.reuse, 0x2 ;  /* 0x0000000204067836 */ /* 0x040fe20000000000 */
[----:B------:R-:W-:Y:S01]  /*13380*/  R2UR UR10, R4 ;  /* 0x00000000040a72ca */ /* 0x000fe200000e0000 */
[----:B------:R-:W-:Y:S01]  /*13390*/  UIADD3 UR56, UR4, 0x404, URZ ;  /* 0x0000040404387890 */ /* 0x000fe2000fffe03f */
[----:B------:R-:W-:Y:S01]  /*133a0*/  MOV R8, UR8 ;  /* 0x0000000800087c02 */ /* 0x000fe20008000f00 */
[----:B------:R-:W-:-:S02]  /*133b0*/  UIADD3 UR52, UR4, 0x406, URZ ;  /* 0x0000040604347890 */ /* 0x000fc4000fffe03f */
[----:B------:R-:W-:Y:S02]  /*133c0*/  UIADD3 UR48, UR4, 0x800, URZ ;  /* 0x0000080004307890 */ /* 0x000fe4000fffe03f */
[----:B------:R0:W-:Y:S01]  /*133d0*/  STL.64 [R1+0x28], R8 ;  /* 0x0000280801007387 */ /* 0x0001e20000100a00 */
[----:B------:R-:W-:Y:S02]  /*133e0*/  UIADD3 UR44, UR4, 0x802, URZ ;  /* 0x00000802042c7890 */ /* 0x000fe4000fffe03f */
[----:B------:R-:W-:Y:S02]  /*133f0*/  UIADD3 UR40, UR4, 0x804, URZ ;  /* 0x0000080404287890 */ /* 0x000fe4000fffe03f */
[----:B------:R-:W-:Y:S01]  /*13400*/  UIADD3 UR36, UR4, 0x806, URZ ;  /* 0x0000080604247890 */ /* 0x000fe2000fffe03f */
[----:B------:R-:W-:Y:S01]  /*13410*/  HGMMA.64x96x16.F32 R24, gdesc[UR8], RZ, !UPT, gsb0 ;  /* 0x01600000081879f0 */ /* 0x000fe2000c0008ff */
[----:B------:R-:W-:Y:S01]  /*13420*/  R2UR UR10, R6 ;  /* 0x00000000060a72ca */ /* 0x000fe200000e0000 */
[----:B------:R-:W-:Y:S01]  /*13430*/  UMOV UR8, UR5 ;  /* 0x0000000500087c82 */ /* 0x000fe20008000000 */
[----:B------:R-:W-:Y:S01]  /*13440*/  R2UR UR11, R7 ;  /* 0x00000000070b72ca */ /* 0x000fe200000e0000 */
[----:B------:R-:W-:Y:S01]  /*13450*/  UMOV UR9, 0x40000040 ;  /* 0x4000004000097882 */ /* 0x000fe20000000000 */
[----:B------:R-:W-:Y:S01]  /*13460*/  IMAD.MOV.U32 R7, RZ, RZ, 0x40000040 ;  /* 0x40000040ff077424 */ /* 0x000fe200078e00ff */
[----:B------:R-:W-:Y:S01]  /*13470*/  IADD3 R6, R4, 0x4, RZ ;  /* 0x0000000404067810 */ /* 0x000fe20007ffe0ff */
[----:B------:R-:W-:Y:S01]  /*13480*/  UIADD3 UR5, UR4, 0x4, URZ ;  /* 0x0000000404057890 */ /* 0x000fe2000fffe03f */
[----:B0-----:R-:W-:Y:S01]  /*13490*/  IMAD.U32 R8, RZ, RZ, UR8 ;  /* 0x00000008ff087e24 */ /* 0x001fe2000f8e00ff */
[----:B------:R-:W-:Y:S01]  /*134a0*/  UMOV UR37, 0x40000040 ;  /* 0x4000004000257882 */ /* 0x000fe20000000000 */
        /* <DEDUP_REMOVED lines=11> */
[----:B------:R-:W-:Y:S02]  /*13560*/  IMAD.MOV.U32 R7, RZ, RZ, 0x40000040 ;  /* 0x40000040ff077424 */ /* 0x000fe400078e00ff */
        /* <DEDUP_REMOVED lines=36> */
[----:B------:R-:W-:Y:S02]  /*137b0*/  VIADD R6, R4, 0x304 ;  /* 0x0000030404067836 */ /* 0x000fe40000000000 */
[----:B------:R-:W-:Y:S02]  /*137c0*/  IMAD.MOV.U32 R7, RZ, RZ, 0x40000040 ;  /* 0x40000040ff077424 */ /* 0x000fe400078e00ff */
[----:B0-----:R-:W-:Y:S01]  /*137d0*/  IMAD.U32 R8, RZ, RZ, UR8 ;  /* 0x00000008ff087e24 */ /* 0x001fe2000f8e00ff */
[----:B------:R-:W-:Y:S01]  /*137e0*/  R2UR UR58, R6 ;  /* 0x00000000063a72ca */ /* 0x000fe200000e0000 */
[----:B------:R-:W-:Y:S01]  /*137f0*/  IMAD.U32 R9, RZ, RZ, UR9 ;  /* 0x00000009ff097e24 */ /* 0x000fe2000f8e00ff */
[----:B------:R-:W-:Y:S01]  /*13800*/  R2UR UR59, R7 ;  /* 0x00000000073b72ca */ /* 0x000fe200000e0000 */
[----:B------:R-:W-:Y:S01]  /*13810*/  IMAD.MOV.U32 R7, RZ, RZ, 0x40000040 ;  /* 0x40000040ff077424 */ /* 0x000fe200078e00ff */
[----:B------:R-:W-:-:S02]  /*13820*/  IADD3 R6, R4, 0x306, RZ ;  /* 0x0000030604067810 */ /* 0x000fc40007ffe0ff */
[----:B------:R0:W-:Y:S02]  /*13830*/  STL.64 [R1], R8 ;  /* 0x0000000801007387 */ /* 0x0001e40000100a00 */
[----:B------:R-:W-:Y:S01]  /*13840*/  R2UR UR54, R6 ;  /* 0x00000000063672ca */ /* 0x000fe200000e0000 */
[----:B------:R-:W-:Y:S01]  /*13850*/  VIADD R6, R4, 0x600 ;  /* 0x0000060004067836 */ /* 0x000fe20000000000 */
[----:B------:R-:W-:Y:S01]  /*13860*/  R2UR UR55, R7 ;  /* 0x00000000073772ca */ /* 0x000fe200000e0000 */
[----:B------:R-:W-:-:S03]  /*13870*/  IMAD.MOV.U32 R7, RZ, RZ, 0x40000040 ;  /* 0x40000040ff077424 */ /* 0x000fc600078e00ff */
[----:B------:R-:W-:Y:S01]  /*13880*/  R2UR UR50, R6 ;  /* 0x00000000063272ca */ /* 0x000fe200000e0000 */
[----:B------:R-:W-:Y:S01]  /*13890*/  VIADD R6, R4, 0x602 ;  /* 0x0000060204067836 */ /* 0x000fe20000000000 */
[----:B------:R-:W-:Y:S01]  /*138a0*/  R2UR UR51, R7 ;  /* 0x00000000073372ca */ /* 0x000fe200000e0000 */
[----:B------:R-:W-:-:S03]  /*138b0*/  IMAD.MOV.U32 R7, RZ, RZ, 0x40000040 ;  /* 0x40000040ff077424 */ /* 0x000fc600078e00ff */
[----:B------:R-:W-:Y:S02]  /*138c0*/  R2UR UR46, R6 ;  /* 0x00000000062e72ca */ /* 0x000fe400000e0000 */
[----:B------:R-:W-:Y:S01]  /*138d0*/  R2UR UR47, R7 ;  /* 0x00000000072f72ca */ /* 0x000fe200000e0000 */
[----:B------:R-:W-:Y:S01]  /*138e0*/  IMAD.MOV.U32 R7, RZ, RZ, 0x40000040 ;  /* 0x40000040ff077424 */ /* 0x000fe200078e00ff */
[C---:B------:R-:W-:Y:S01]  /*138f0*/  IADD3 R6, R4.reuse, 0x604, RZ ;  /* 0x0000060404067810 */ /* 0x040fe20007ffe0ff */
[----:B------:R-:W-:-:S03]  /*13900*/  VIADD R4, R4, 0x606 ;  /* 0x0000060604047836 */ /* 0x000fc60000000000 */
        /* <DEDUP_REMOVED lines=27> */
.L_x_1748:
[----:B------:R-:W2:Y:S01]  /*13ac0*/  LDL R10, [R1+0x40] ;  /* 0x00004000010a7983 */ /* 0x000ea20000100800 */
[----:B------:R-:W0:Y:S01]  /*13ad0*/  LDC R95, c[0x0][0x448] ;  /* 0x00011200ff5f7b82 */ /* 0x000e220000000800 */
[----:B------:R-:W-:Y:S02]  /*13ae0*/  ULDC UR4, c[0x0][0x9d8] ;  /* 0x0002760000047ab9 */ /* 0x000fe40000000800 */
[----:B------:R-:W2:Y:S01]  /*13af0*/  LDL R93, [R1+0x38] ;  /* 0x00003800015d7983 */ /* 0x000ea20000100800 */
[----:B-1----:R-:W-:Y:S01]  /*13b00*/  FMUL.FTZ R3, R27, UR4 ;  /* 0x000000041b037c20 */ /* 0x002fe20008410000 */
[----:B------:R-:W-:Y:S01]  /*13b10*/  FMUL.FTZ R27, R46, UR4 ;  /* 0x000000042e1b7c20 */ /* 0x000fe20008410000 */
[----:B------:R-:W-:Y:S01]  /*13b20*/  FMUL.FTZ R46, R53, UR4 ;  /* 0x00000004352e7c20 */ /* 0x000fe20008410000 */
[----:B------:R-:W-:Y:S01]  /*13b30*/  FMUL.FTZ R12, R24, UR4 ;  /* 0x00000004180c7c20 */ /* 0x000fe20008410000 */
[----:B------:R-:W-:Y:S02]  /*13b40*/  VIADD R15, R15, 0x30840 ;  /* 0x000308400f0f7836 */ /* 0x000fe40000000000 */
[----:B------:R-:W-:Y:S01]  /*13b50*/  FMUL.FTZ R24, R42, UR4 ;  /* 0x000000042a187c20 */ /* 0x000fe20008410000 */
[----:B------:R-:W-:Y:S01]  /*13b60*/  FMUL.FTZ R42, R45, UR4 ;  /* 0x000000042d2a7c20 */ /* 0x000fe20008410000 */
[----:B------:R-:W-:Y:S01]  /*13b70*/  FMUL.FTZ R45, R52, UR4 ;  /* 0x00000004342d7c20 */ /* 0x000fe20008410000 */
[----:B------:R-:W-:Y:S01]  /*13b80*/  FMUL.FTZ R13, R39, UR4 ;  /* 0x00000004270d7c20 */ /* 0x000fe20008410000 */
[----:B------:R-:W-:Y:S01]  /*13b90*/  PRMT R15, R204, 0x654, R15 ;  /* 0x00000654cc0f7816 */ /* 0x000fe2000000000f */
        /* <DEDUP_REMOVED lines=10> */
[----:B0-----:R-:W-:Y:S01]  /*13c40*/  ISETP.NE.AND P1, PT, R95, 0x1, PT ;  /* 0x000000015f00780c */ /* 0x001fe20003f25270 */
[----:B------:R-:W-:Y:S01]  /*13c50*/  FMUL.FTZ R26, R47, UR4 ;  /* 0x000000042f1a7c20 */ /* 0x000fe20008410000 */
[----:B------:R-:W-:Y:S01]  /*13c60*/  FMUL.FTZ R44, R49, UR4 ;  /* 0x00000004312c7c20 */ /* 0x000fe20008410000 */
[----:B------:R-:W-:Y:S01]  /*13c70*/  LOP3.LUT R16, R16, 0xffefffff, RZ, 0xc0, !PT ;  /* 0xffefffff10107812 */ /* 0x000fe200078ec0ff */
        /* <DEDUP_REMOVED lines=9> */
[----:B------:R-:W0:Y:S01]  /*13d10*/  @P1 LDC R4, c[0x0][0x44c] ;  /* 0x00011300ff041b82 */ /* 0x000e220000000800 */
[----:B------:R-:W-:Y:S01]  /*13d20*/  FMUL.FTZ R31, R54, UR4 ;  /* 0x00000004361f7c20 */ /* 0x000fe20008410000 */
[----:B------:R-:W-:Y:S01]  /*13d30*/  FMUL.FTZ R32, R55, UR4 ;  /* 0x0000000437207c20 */ /* 0x000fe20008410000 */
[----:B------:R-:W-:Y:S01]  /*13d40*/  FMUL.FTZ R47, R56, UR4 ;  /* 0x00000004382f7c20 */ /* 0x000fe20008410000 */
[----:B------:R-:W-:Y:S01]  /*13d50*/  FMUL.FTZ R49, R57, UR4 ;  /* 0x0000000439317c20 */ /* 0x000fe20008410000 */
[----:B------:R-:W-:Y:S01]  /*13d60*/  FMUL.FTZ R43, R48, UR4 ;  /* 0x00000004302b7c20 */ /* 0x000fe20008410000 */
[----:B------:R-:W-:Y:S01]  /*13d70*/  FMUL.FTZ R36, R58, UR4 ;  /* 0x000000043a247c20 */ /* 0x000fe20008410000 */
[----:B------:R-:W-:Y:S01]  /*13d80*/  FMUL.FTZ R37, R59, UR4 ;  /* 0x000000043b257c20 */ /* 0x000fe20008410000 */
[----:B------:R-:W1:Y:S01]  /*13d90*/  @P1 LDC R5, c[0x0][0x450] ;  /* 0x00011400ff051b82 */ /* 0x000e620000000800 */
[----:B------:R-:W-:Y:S01]  /*13da0*/  FMUL.FTZ R50, R60, UR4 ;  /* 0x000000043c327c20 */ /* 0x000fe20008410000 */
[----:B------:R-:W-:Y:S01]  /*13db0*/  FMUL.FTZ R56, R61, UR4 ;  /* 0x000000043d387c20 */ /* 0x000fe20008410000 */
[----:B------:R-:W-:Y:S01]  /*13dc0*/  FMUL.FTZ R40, R62, UR4 ;  /* 0x000000043e287c20 */ /* 0x000fe20008410000 */
[----:B------:R-:W-:Y:S01]  /*13dd0*/  FMUL.FTZ R33, R63, UR4 ;  /* 0x000000043f217c20 */ /* 0x000fe20008410000 */
[----:B------:R-:W-:Y:S01]  /*13de0*/  FMUL.FTZ R51, R64, UR4 ;  /* 0x0000000440337c20 */ /* 0x000fe20008410000 */
[----:B------:R-:W-:Y:S01]  /*13df0*/  FMUL.FTZ R54, R65, UR4 ;  /* 0x0000000441367c20 */ /* 0x000fe20008410000 */
[----:B------:R-:W-:Y:S01]  /*13e00*/  FMUL.FTZ R25, R66, UR4 ;  /* 0x0000000442197c20 */ /* 0x000fe20008410000 */
[----:B------:R3:W-:Y:S01]  /*13e10*/  SYNCS.ARRIVE.TRANS64.RED.A1T0 RZ, [R15+URZ], RZ ;  /* 0x000000ff0fff79a7 */ /* 0x0007e2000810043f */
[----:B------:R-:W-:Y:S01]  /*13e20*/  FMUL.FTZ R20, R67, UR4 ;  /* 0x0000000443147c20 */ /* 0x000fe20008410000 */
[----:B------:R-:W-:Y:S01]  /*13e30*/  FMUL.FTZ R55, R68, UR4 ;  /* 0x0000000444377c20 */ /* 0x000fe20008410000 */
[----:B------:R-:W-:Y:S01]  /*13e40*/  FMUL.FTZ R57, R69, UR4 ;  /* 0x0000000445397c20 */ /* 0x000fe20008410000 */
[----:B------:R-:W-:Y:S01]  /*13e50*/  FMUL.FTZ R28, R70, UR4 ;  /* 0x00000004461c7c20 */ /* 0x000fe20008410000 */
[----:B------:R-:W-:Y:S01]  /*13e60*/  @P1 LOP3.LUT R16, R16, 0x100000, RZ, 0xfc, !PT ;  /* 0x0010000010101812 */ /* 0x000fe200078efcff */
[----:B------:R-:W-:Y:S01]  /*13e70*/  ULDC UR38, c[0x0][0x9dc] ;  /* 0x0002770000267ab9 */ /* 0x000fe20000000800 */
[----:B------:R-:W4:Y:S01]  /*13e80*/  MUFU.TANH R12, R12 ;  /* 0x0000000c000c7308 */ /* 0x000f220000002400 */
[----:B---3--:R-:W-:Y:S01]  /*13e90*/  FMUL.FTZ R15, R71, UR4 ;  /* 0x00000004470f7c20 */ /* 0x008fe20008410000 */
[----:B------:R-:W-:Y:S01]  /*13ea0*/  ULOP3.LUT UR38, URZ, UR38, URZ, 0x33, !UPT ;  /* 0x000000263f267292 */ /* 0x000fe2000f8e333f */
[----:B------:R-:W-:-:S05]  /*13eb0*/  LOP3.LUT R16, R16, 0xfff7ffff, RZ, 0xc0, !PT ;  /* 0xfff7ffff10107812 */ /* 0x000fca00078ec0ff */
        /* <DEDUP_REMOVED lines=28> */
[----:B------:R-:W1:Y:S08]  /*14080*/  MUFU.TANH R46, R46 ;  /* 0x0000002e002e7308 */ /* 0x000e700000002400 */
[----:B------:R-:W3:Y:S01]  /*14090*/  MUFU.TANH R31, R31 ;  /* 0x0000001f001f7308 */ /* 0x000ee20000002400 */
[----:B--2---:R-:W-:-:S02]  /*140a0*/  IMAD.IADD R53, R10, 0x1, R93 ;  /* 0x000000010a357824 */ /* 0x004fc400078e025d */
[----:B------:R-:W2:Y:S02]  /*140b0*/  LDC.64 R10, c[0x0][0x9e0] ;  /* 0x00027800ff0a7b82 */ /* 0x000ea40000000a00 */
[----:B0-----:R-:W-:-:S03]  /*140c0*/  @P1 IMAD.HI.U32 R4, R53, R4, RZ ;  /* 0x0000000435041227 */ /* 0x001fc600078e00ff */
[----:B------:R-:W0:Y:S02]  /*140d0*/  MUFU.TANH R32, R32 ;  /* 0x0000002000207308 */ /* 0x000e240000002400 */
[----:B-1----:R-:W-:Y:S01]  /*140e0*/  @P1 SHF.R.U32.HI R53, RZ, R5, R4 ;  /* 0x00000005ff351219 */ /* 0x002fe20000011604 */
[----:B------:R-:W-:Y:S01]  /*140f0*/  IMAD R4, R126, -0x60, R200 ;  /* 0xffffffa07e047824 */ /* 0x000fe200078e02c8 */
[----:B------:R-:W-:-:S04]  /*14100*/  MOV R5, 0xffffffa0 ;  /* 0xffffffa000057802 */ /* 0x000fc80000000f00 */
[----:B------:R-:W1:Y:S01]  /*14110*/  MUFU.TANH R47, R47 ;  /* 0x0000002f002f7308 */ /* 0x000e620000002400 */
[----:B------:R-:W5:Y:S01]  /*14120*/  SHFL.IDX PT, R52, R53, RZ, 0x1c1f ;  /* 0x001c1fff35347589 */ /* 0x000f6200000e0000 */
[----:B------:R-:W-:Y:S01]  /*14130*/  IADD3 R98, -R227, 0x60, R4 ;  /* 0x00000060e3627810 */ /* 0x000fe20007ffe104 */
[----:B------:R-:W-:-:S04]  /*14140*/  IMAD R5, R126, R5, 0x61 ;  /* 0x000000617e057424 */ /* 0x000fc800078e0205 */
[----:B------:R-:W-:Y:S01]  /*14150*/  VIADD R86, R5, 0xffffffff ;  /* 0xffffffff05567836 */ /* 0x000fe20000000000 */
[--C-:B------:R-:W-:Y:S01]  /*14160*/  IADD3 R48, R200, R5, -R227.reuse ;  /* 0x00000005c8307210 */ /* 0x100fe20007ffe8e3 */
[----:B------:R-:W0:Y:S02]  /*14170*/  MUFU.TANH R49, R49 ;  /* 0x0000003100317308 */ /* 0x000e240000002400 */
[----:B------:R-:W-:Y:S01]  /*14180*/  IMAD.IADD R82, R86, 0x1, -R227 ;  /* 0x0000000156527824 */ /* 0x000fe200078e0ae3 */
[----:B--2---:R-:W-:Y:S01]  /*14190*/  ISETP.GE.AND P1, PT, R11, 0x1, PT ;  /* 0x000000010b00780c */ /* 0x004fe20003f26270 */
[----:B------:R-:W-:-:S04]  /*141a0*/  IMAD.IADD R59, R48, 0x1, -R199 ;  /* 0x00000001303b7824 */ /* 0x000fc800078e0ac7 */
[----:B------:R-:W2:Y:S01]  /*141b0*/  MUFU.TANH R36, R36 ;  /* 0x0000002400247308 */ /* 0x000ea20000002400 */
[C---:B------:R-:W-:Y:S02]  /*141c0*/  VIADD R65, R59.reuse, UR38 ;  /* 0x000000263b417c36 */ /* 0x040fe40008000000 */
[----:B------:R-:W-:-:S05]  /*141d0*/  IMAD.IADD R63, R59, 0x1, R10 ;  /* 0x000000013b3f7824 */ /* 0x000fca00078e020a */
[----:B------:R-:W0:Y:S01]  /*141e0*/  MUFU.TANH R37, R37 ;  /* 0x0000002500257308 */ /* 0x000e220000002400 */
[----:B------:R-:W-:Y:S02]  /*141f0*/  @P1 LOP3.LUT R16, R16, 0x80000, RZ, 0xfc, !PT ;  /* 0x0008000010101812 */ /* 0x000fe400078efcff */
[----:B-----5:R-:W-:Y:S02]  /*14200*/  IADD3 R59, R65, R52, RZ ;  /* 0x00000034413b7210 */ /* 0x020fe40007ffe0ff */
[----:B------:R-:W-:-:S03]  /*14210*/  VIADDMNMX R84, R52, R63, R98, PT ;  /* 0x0000003f34547246 */ /* 0x000fc60003800162 */
        /* <DEDUP_REMOVED lines=12> */
[----:B-1234-:R-:W-:Y:S05]  /*142e0*/  @!P1 BRA `(.L_x_1749) ;  /* 0x00000000004c9947 */ /* 0x01efea0003800000 */
[----:B------:R-:W-:Y:S01]  /*142f0*/  IADD3 R61, -R199, R200, R52 ;  /* 0x000000c8c73d7210 */ /* 0x000fe20007ffe134 */
[----:B------:R-:W-:Y:S03]  /*14300*/  BSSY B0, `(.L_x_1750) ;  /* 0x000000e000007945 */ /* 0x000fe60003800000 */
[----:B------:R-:W-:-:S13]  /*14310*/  ISETP.GT.AND P1, PT, R61, -0x1, PT ;  /* 0xffffffff3d00780c */ /* 0x000fda0003f24270 */
[----:B------:R-:W-:Y:S05]  /*14320*/  @P1 BRA `(.L_x_1751) ;  /* 0x00000000001c1947 */ /* 0x000fea0003800000 */
[----:B------:R-:W-:Y:S02]  /*14330*/  ISETP.NE.AND P1, PT, R11, 0x1, PT ;  /* 0x000000010b00780c */ /* 0x000fe40003f25270 */
[----:B------:R-:W-:-:S11]  /*14340*/  LOP3.LUT R61, RZ, R61, RZ, 0x33, !PT ;  /* 0x0000003dff3d7212 */ /* 0x000fd600078e33ff */
[----:B------:R-:W1:Y:S02]  /*14350*/  @P1 LDC.64 R4, c[0x0][0x9e8] ;  /* 0x00027a00ff041b82 */ /* 0x000e640000000a00 */
[----:B-1----:R-:W-:-:S05]  /*14360*/  @P1 IMAD.HI.U32 R4, R61, R4, RZ ;  /* 0x000000043d041227 */ /* 0x002fca00078e00ff */
[----:B------:R-:W-:-:S04]  /*14370*/  @P1 SHF.R.U32.HI R61, RZ, R5, R4 ;  /* 0x00000005ff3d1219 */ /* 0x000fc80000011604 */
[----:B------:R-:W-:Y:S01]  /*14380*/  LOP3.LUT R61, RZ, R61, RZ, 0x33, !PT ;  /* 0x0000003dff3d7212 */ /* 0x000fe200078e33ff */
[----:B------:R-:W-:Y:S06]  /*14390*/  BRA `(.L_x_1752) ;  /* 0x0000000000107947 */ /* 0x000fec0003800000 */
.L_x_1751:
[----:B------:R-:W-:-:S13]  /*143a0*/  ISETP.NE.AND P1, PT, R11, 0x1, PT ;  /* 0x000000010b00780c */ /* 0x000fda0003f25270 */
[----:B------:R-:W1:Y:S02]  /*143b0*/  @P1 LDC.64 R4, c[0x0][0x9e8] ;  /* 0x00027a00ff041b82 */ /* 0x000e640000000a00 */
[----:B-1----:R-:W-:-:S05]  /*143c0*/  @P1 IMAD.HI.U32 R4, R61, R4, RZ ;  /* 0x000000043d041227 */ /* 0x002fca00078e00ff */
[----:B------:R-:W-:-:S07]  /*143d0*/  @P1 SHF.R.U32.HI R61, RZ, R5, R4 ;  /* 0x00000005ff3d1219 */ /* 0x000fce0000011604 */
.L_x_1752:
[----:B------:R-:W-:Y:S05]  /*143e0*/  BSYNC B0 ;  /* 0x0000000000007941 */ /* 0x000fea0003800000 */
.L_x_1750:
[----:B------:R-:W-:-:S05]  /*143f0*/  IMAD R4, R61, R11, R82 ;  /* 0x0000000b3d047224 */ /* 0x000fca00078e0252 */
[----:B------:R-:W-:Y:S02]  /*14400*/  VIMNMX R59, R59, R4, !PT ;  /* 0x000000043b3b7248 */ /* 0x000fe40007fe0100 */
[----:B------:R-:W-:-:S07]  /*14410*/  VIADDMNMX R84, R4, R11, R84, PT ;  /* 0x0000000b04547246 */ /* 0x000fce0003800154 */
.L_x_1749:
[C---:B------:R-:W-:Y:S01]  /*14420*/  ISETP.GE.AND P6, PT, R86.reuse, 0x9, PT ;  /* 0x000000095600780c */ /* 0x040fe20003fc6270 */
[----:B------:R-:W1:Y:S01]  /*14430*/  SHFL.IDX PT, R4, R53, 0x1, 0x1c1f ;  /* 0x003c1f0035047f89 */ /* 0x000e6200000e0000 */
        /* <DEDUP_REMOVED lines=8> */
[----:B------:R-:W-:Y:S02]  /*144c0*/  FSEL R72, R72, -INF , !P3 ;  /* 0xff80000048487808 */ /* 0x000fe40005800000 */
        /* <DEDUP_REMOVED lines=22> */
[----:B------:R-:W-:Y:S01]  /*14630*/  FSEL R66, R35, -INF , !P2 ;  /* 0xff80000023427808 */ /* 0x000fe20005000000 */
[----:B-1----:R-:W-:Y:S01]  /*14640*/  IMAD.IADD R35, R65, 0x1, R4 ;  /* 0x0000000141237824 */ /* 0x002fe200078e0204 */
        /* <DEDUP_REMOVED lines=49> */
[----:B0-----:R-:W-:Y:S02]  /*14960*/  FSEL R58, R49, -INF , !P2 ;  /* 0xff800000313a7808 */ /* 0x001fe40005000000 */
        /* <DEDUP_REMOVED lines=16> */
[----:B------:R-:W-:Y:S02]  /*14a70*/  VIADDMNMX R98, R4, R63, R98, PT ;  /* 0x0000003f04627246 */ /* 0x000fe40003800162 */
        /* <DEDUP_REMOVED lines=16> */
[----:B------:R-:W-:-:S13]  /*14b80*/  ISETP.GE.AND P5, PT, R11, 0x1, PT ;  /* 0x000000010b00780c */ /* 0x000fda0003fa6270 */
[----:B------:R-:W-:Y:S05]  /*14b90*/  @!P5 BRA `(.L_x_1753) ;  /* 0x00000000004cd947 */ /* 0x000fea0003800000 */
[----:B------:R-:W-:Y:S01]  /*14ba0*/  IADD3 R39, -R199, R200, R4 ;  /* 0x000000c8c7277210 */ /* 0x000fe20007ffe104 */
[----:B------:R-:W-:Y:S03]  /*14bb0*/  BSSY B0, `(.L_x_1754) ;  /* 0x000000e000007945 */ /* 0x000fe60003800000 */
        /* <DEDUP_REMOVED lines=9> */
.L_x_1755:
[----:B------:R-:W-:-:S13]  /*14c50*/  ISETP.NE.AND P5, PT, R11, 0x1, PT ;  /* 0x000000010b00780c */ /* 0x000fda0003fa5270 */
[----:B------:R-:W0:Y:S02]  /*14c60*/  @P5 LDC.64 R4, c[0x0][0x9e8] ;  /* 0x00027a00ff045b82 */ /* 0x000e240000000a00 */
[----:B0-----:R-:W-:-:S05]  /*14c70*/  @P5 IMAD.HI.U32 R4, R39, R4, RZ ;  /* 0x0000000427045227 */ /* 0x001fca00078e00ff */
[----:B------:R-:W-:-:S07]  /*14c80*/  @P5 SHF.R.U32.HI R39, RZ, R5, R4 ;  /* 0x00000005ff275219 */ /* 0x000fce0000011604 */
.L_x_1756:
[----:B------:R-:W-:Y:S05]  /*14c90*/  BSYNC B0 ;  /* 0x0000000000007941 */ /* 0x000fea0003800000 */
.L_x_1754:
[----:B------:R-:W-:-:S05]  /*14ca0*/  IMAD R82, R39, R11, R82 ;  /* 0x0000000b27527224 */ /* 0x000fca00078e0252 */
[----:B------:R-:W-:Y:S02]  /*14cb0*/  VIMNMX R35, R35, R82, !PT ;  /* 0x0000005223237248 */ /* 0x000fe40007fe0100 */
[----:B------:R-:W-:-:S07]  /*14cc0*/  VIADDMNMX R98, R82, R11, R98, PT ;  /* 0x0000000b52627246 */ /* 0x000fce0003800162 */
.L_x_1753:
[C---:B------:R-:W-:Y:S01]  /*14cd0*/  ISETP.GT.AND P1, PT, R35.reuse, 0x1, !P1 ;  /* 0x000000012300780c */ /* 0x040fe20004f24270 */
[----:B------:R-:W-:Y:S01]  /*14ce0*/  ULDC UR4, c[0x0][0x988] ;  /* 0x0002620000047ab9 */ /* 0x000fe20000000800 */
[----:B------:R-:W-:Y:S01]  /*14cf0*/  ISETP.GT.AND P6, PT, R35, 0x8, !P6 ;  /* 0x000000082300780c */ /* 0x000fe200077c4270 */
[----:B------:R-:W-:Y:S01]  /*14d00*/  IMAD.U32 R5, RZ, RZ, UR4 ;  /* 0x00000004ff057e24 */ /* 0x000fe2000f8e00ff */
[C---:B------:R-:W-:Y:S02]  /*14d10*/  ISETP.LT.OR P1, PT, R98.reuse, 0x2, P1 ;  /* 0x000000026200780c */ /* 0x040fe40000f21670 */
[----:B------:R-:W-:Y:S02]  /*14d20*/  ISETP.LT.OR P6, PT, R98, 0x9, P6 ;  /* 0x000000096200780c */ /* 0x000fe400037c1670 */
        /* <DEDUP_REMOVED lines=11> */
[----:B------:R-:W-:Y:S02]  /*14de0*/  FMNMX.FTZ R3, R76, R3, !PT ;  /* 0x000000034c037209 */ /* 0x000fe40007810000 */
[----:B------:R-:W-:Y:S02]  /*14df0*/  ISETP.LT.OR P1, PT, R98, 0x11, P1 ;  /* 0x000000116200780c */ /* 0x000fe40000f21670 */
[----:B------:R-:W-:-:S02]  /*14e00*/  FMNMX.FTZ R3, R70, R3, !PT ;  /* 0x0000000346037209 */ /* 0x000fc40007810000 */
[----:B------:R-:W-:Y:S02]  /*14e10*/  FSEL R6, R9, -INF , !P1 ;  /* 0xff80000009067808 */ /* 0x000fe40004800000 */
[----:B------:R-:W-:Y:S02]  /*14e20*/  ISETP.NE.AND P1, PT, R69, RZ, PT ;  /* 0x000000ff4500720c */ /* 0x000fe40003f25270 */
[----:B------:R-:W-:Y:S02]  /*14e30*/  FMNMX.FTZ R3, R66, R3, !PT ;  /* 0x0000000342037209 */ /* 0x000fe40007810000 */
[----:B------:R-:W-:Y:S02]  /*14e40*/  ISETP.GT.AND P1, PT, R35, 0x11, !P1 ;  /* 0x000000112300780c */ /* 0x000fe40004f24270 */
[----:B------:R-:W-:Y:S02]  /*14e50*/  FSEL R4, R7, -INF , !P6 ;  /* 0xff80000007047808 */ /* 0x000fe40007000000 */
[----:B------:R-:W-:-:S02]  /*14e60*/  ISETP.LT.OR P1, PT, R98, 0x12, P1 ;  /* 0x000000126200780c */ /* 0x000fc40000f21670 */
[----:B------:R-:W-:Y:S02]  /*14e70*/  ISETP.NE.AND P6, PT, R71, RZ, PT ;  /* 0x000000ff4700720c */ /* 0x000fe40003fc5270 */
[----:B------:R-:W-:Y:S02]  /*14e80*/  FMNMX.FTZ R3, R68, R3, !PT ;  /* 0x0000000344037209 */ /* 0x000fe40007810000 */
[----:B------:R-:W-:Y:S02]  /*14e90*/  FSEL R92, R8, -INF , !P1 ;  /* 0xff800000085c7808 */ /* 0x000fe40004800000 */
[----:B------:R-:W-:Y:S02]  /*14ea0*/  ISETP.GT.AND P1, PT, R35, 0x18, !P6 ;  /* 0x000000182300780c */ /* 0x000fe40007724270 */
[----:B------:R-:W-:Y:S02]  /*14eb0*/  FMNMX.FTZ R3, R64, R3, !PT ;  /* 0x0000000340037209 */ /* 0x000fe40007810000 */
[----:B------:R-:W-:-:S02]  /*14ec0*/  ISETP.LT.OR P1, PT, R98, 0x19, P1 ;  /* 0x000000196200780c */ /* 0x000fc40000f21670 */
[----:B------:R-:W-:Y:S02]  /*14ed0*/  FMNMX.FTZ R3, R38, R3, !PT ;  /* 0x0000000326037209 */ /* 0x000fe40007810000 */
[----:B------:R-:W-:Y:S02]  /*14ee0*/  ISETP.NE.AND P5, PT, R73, RZ, PT ;  /* 0x000000ff4900720c */ /* 0x000fe40003fa5270 */
[----:B------:R-:W-:Y:S02]  /*14ef0*/  FSEL R14, R14, -INF , !P1 ;  /* 0xff8000000e0e7808 */ /* 0x000fe40004800000 */
[----:B------:R-:W-:Y:S02]  /*14f00*/  FMNMX.FTZ R3, R52, R3, !PT ;  /* 0x0000000334037209 */ /* 0x000fe40007810000 */
[----:B------:R-:W-:Y:S02]  /*14f10*/  ISETP.GT.AND P1, PT, R35, 0x19, !P5 ;  /* 0x000000192300780c */ /* 0x000fe40006f24270 */
[----:B------:R-:W-:-:S02]  /*14f20*/  FMNMX.FTZ R3, R48, R3, !PT ;  /* 0x0000000330037209 */ /* 0x000fc40007810000 */
[----:B------:R-:W-:Y:S02]  /*14f30*/  ISETP.LT.OR P1, PT, R98, 0x1a, P1 ;  /* 0x0000001a6200780c */ /* 0x000fe40000f21670 */
[----:B------:R-:W-:Y:S02]  /*14f40*/  FMNMX.FTZ R3, R62, R3, !PT ;  /* 0x000000033e037209 */ /* 0x000fe40007810000 */
[----:B------:R-:W-:Y:S02]  /*14f50*/  FSEL R90, R13, -INF , !P1 ;  /* 0xff8000000d5a7808 */ /* 0x000fe40004800000 */
[----:B------:R-:W-:Y:S02]  /*14f60*/  ISETP.NE.AND P1, PT, R75, RZ, PT ;  /* 0x000000ff4b00720c */ /* 0x000fe40003f25270 */
[----:B------:R-:W-:Y:S02]  /*14f70*/  FMNMX.FTZ R3, R42, R3, !PT ;  /* 0x000000032a037209 */ /* 0x000fe40007810000 */
[----:B------:R-:W-:-:S02]  /*14f80*/  ISETP.GT.AND P1, PT, R35, 0x20, !P1 ;  /* 0x000000202300780c */ /* 0x000fc40004f24270 */
[----:B------:R-:W-:Y:S02]  /*14f90*/  FMNMX.FTZ R3, R60, R3, !PT ;  /* 0x000000033c037209 */ /* 0x000fe40007810000 */
[----:B------:R-:W-:Y:S02]  /*14fa0*/  ISETP.LT.OR P1, PT, R98, 0x21, P1 ;  /* 0x000000216200780c */ /* 0x000fe40000f21670 */
[----:B------:R-:W-:Y:S02]  /*14fb0*/  FMNMX.FTZ R3, R46, R3, !PT ;  /* 0x000000032e037209 */ /* 0x000fe40007810000 */
[----:B------:R-:W-:Y:S02]  /*14fc0*/  FSEL R24, R24, -INF , !P1 ;  /* 0xff80000018187808 */ /* 0x000fe40004800000 */
        /* <DEDUP_REMOVED lines=9> */
[C---:B------:R-:W-:Y:S02]  /*15060*/  ISETP.GT.AND P4, PT, R35.reuse, RZ, !P4 ;  /* 0x000000ff2300720c */ /* 0x040fe40006784270 */
[----:B------:R-:W-:Y:S02]  /*15070*/  ISETP.GT.AND P1, PT, R35, 0x28, !P1 ;  /* 0x000000282300780c */ /* 0x000fe40004f24270 */
[----:B------:R-:W-:Y:S02]  /*15080*/  FMNMX.FTZ R3, R54, R3, !PT ;  /* 0x0000000336037209 */ /* 0x000fe40007810000 */
[C---:B------:R-:W-:Y:S02]  /*15090*/  ISETP.LT.OR P4, PT, R98.reuse, 0x1, P4 ;  /* 0x000000016200780c */ /* 0x040fe40002781670 */
[----:B------:R-:W-:-:S02]  /*150a0*/  ISETP.LT.OR P1, PT, R98, 0x29, P1 ;  /* 0x000000296200780c */ /* 0x000fc40000f21670 */
[----:B------:R-:W-:Y:S02]  /*150b0*/  FMNMX.FTZ R3, R34, R3, !PT ;  /* 0x0000000322037209 */ /* 0x000fe40007810000 */
[----:B------:R-:W-:Y:S02]  /*150c0*/  FSEL R7, R0, -INF , !P4 ;  /* 0xff80000000077808 */ /* 0x000fe40006000000 */
[----:B------:R-:W-:Y:S02]  /*150d0*/  FSEL R8, R27, -INF , !P1 ;  /* 0xff8000001b087808 */ /* 0x000fe40004800000 */
[----:B------:R-:W-:Y:S02]  /*150e0*/  FMNMX.FTZ R0, R12, R3, !PT ;  /* 0x000000030c007209 */ /* 0x000fe40007810000 */
[----:B------:R-:W-:Y:S02]  /*150f0*/  ISETP.NE.AND P1, PT, R81, RZ, PT ;  /* 0x000000ff5100720c */ /* 0x000fe40003f25270 */
[----:B------:R-:W-:Y:S01]  /*15100*/  FMNMX.FTZ R9, R7, R96, !PT ;  /* 0x0000006007097209 */ /* 0x000fe20007810000 */
[----:B------:R-:W0:Y:S01]  /*15110*/  SHFL.BFLY PT, R3, R0, 0x2, 0x1f ;  /* 0x0c401f0000037f89 */ /* 0x000e2200000e0000 */
[----:B------:R-:W-:-:S02]  /*15120*/  ISETP.GT.AND P1, PT, R35, 0x29, !P1 ;  /* 0x000000292300780c */ /* 0x000fc40004f24270 */
[----:B------:R-:W-:Y:S02]  /*15130*/  FMNMX.FTZ R9, R4, R9, !PT ;  /* 0x0000000904097209 */ /* 0x000fe40007810000 */
[----:B------:R-:W-:Y:S02]  /*15140*/  ISETP.LT.OR P1, PT, R98, 0x2a, P1 ;  /* 0x0000002a6200780c */ /* 0x000fe40000f21670 */
[----:B------:R-:W-:Y:S02]  /*15150*/  FMNMX.FTZ R9, R94, R9, !PT ;  /* 0x000000095e097209 */ /* 0x000fe40007810000 */
[----:B------:R-:W-:Y:S02]  /*15160*/  FSEL R86, R26, -INF , !P1 ;  /* 0xff8000001a567808 */ /* 0x000fe40004800000 */
[----:B------:R-:W-:Y:S02]  /*15170*/  ISETP.NE.AND P1, PT, R83, RZ, PT ;  /* 0x000000ff5300720c */ /* 0x000fe40003f25270 */
[----:B------:R-:W-:-:S02]  /*15180*/  ISETP.NE.AND P6, PT, R47, RZ, PT ;  /* 0x000000ff2f00720c */ /* 0x000fc40003fc5270 */
[----:B------:R-:W-:Y:S02]  /*15190*/  ISETP.GT.AND P1, PT, R35, 0x30, !P1 ;  /* 0x000000302300780c */ /* 0x000fe40004f24270 */
[----:B------:R-:W-:Y:S02]  /*151a0*/  ISETP.NE.AND P5, PT, R49, RZ, PT ;  /* 0x000000ff3100720c */ /* 0x000fe40003fa5270 */
[----:B------:R-:W-:Y:S02]  /*151b0*/  ISETP.LT.OR P1, PT, R98, 0x31, P1 ;  /* 0x000000316200780c */ /* 0x000fe40000f21670 */
[----:B------:R-:W-:Y:S02]  /*151c0*/  ISETP.GT.AND P2, PT, R35, 0x51, !P2 ;  /* 0x000000512300780c */ /* 0x000fe40005744270 */
[----:B------:R-:W-:Y:S02]  /*151d0*/  FSEL R30, R30, -INF , !P1 ;  /* 0xff8000001e1e7808 */ /* 0x000fe40004800000 */
[----:B------:R-:W-:-:S02]  /*151e0*/  ISETP.NE.AND P1, PT, R85, RZ, PT ;  /* 0x000000ff5500720c */ /* 0x000fc40003f25270 */
[----:B0-----:R-:W-:Y:S02]  /*151f0*/  FMNMX.FTZ R13, R0, R3, !PT ;  /* 0x00000003000d7209 */ /* 0x001fe40007810000 */
[C---:B------:R-:W-:Y:S02]  /*15200*/  ISETP.GT.AND P1, PT, R35.reuse, 0x31, !P1 ;  /* 0x000000312300780c */ /* 0x040fe40004f24270 */
[----:B------:R-:W-:Y:S01]  /*15210*/  ISETP.GT.AND P3, PT, R35, 0x58, !P3 ;  /* 0x000000582300780c */ /* 0x000fe20005f64270 */
[----:B------:R-:W0:Y:S01]  /*15220*/  SHFL.BFLY PT, R100, R13, 0x1, 0x1f ;  /* 0x0c201f000d647f89 */ /* 0x000e2200000e0000 */
[C---:B------:R-:W-:Y:S02]  /*15230*/  ISETP.LT.OR P1, PT, R98.reuse, 0x32, P1 ;  /* 0x000000326200780c */ /* 0x040fe40000f21670 */
[----:B------:R-:W-:Y:S02]  /*15240*/  ISETP.LT.OR P2, PT, R98, 0x52, P2 ;  /* 0x000000526200780c */ /* 0x000fe40001741670 */
[----:B------:R-:W-:-:S02]  /*15250*/  FSEL R26, R29, -INF , !P1 ;  /* 0xff8000001d1a7808 */ /* 0x000fc40004800000 */
[----:B------:R-:W-:Y:S02]  /*15260*/  ISETP.NE.AND P1, PT, R87, RZ, PT ;  /* 0x000000ff5700720c */ /* 0x000fe40003f25270 */
[----:B------:R-:W-:Y:S02]  /*15270*/  ISETP.LT.OR P3, PT, R98, 0x59, P3 ;  /* 0x000000596200780c */ /* 0x000fe40001f61670 */
[----:B------:R-:W-:Y:S02]  /*15280*/  ISETP.GT.AND P1, PT, R35, 0x38, !P1 ;  /* 0x000000382300780c */ /* 0x000fe40004f24270 */
[----:B------:R-:W-:Y:S02]  /*15290*/  FSEL R20, R20, -INF , !P2 ;  /* 0xff80000014147808 */ /* 0x000fe40005000000 */
[----:B------:R-:W-:Y:S02]  /*152a0*/  ISETP.LT.OR P1, PT, R98, 0x39, P1 ;  /* 0x000000396200780c */ /* 0x000fe40000f21670 */
[----:B------:R-:W-:-:S02]  /*152b0*/  FSEL R28, R28, -INF , !P3 ;  /* 0xff8000001c1c7808 */ /* 0x000fc40005800000 */
[----:B------:R-:W-:Y:S02]  /*152c0*/  FSEL R82, R31, -INF , !P1 ;  /* 0xff8000001f527808 */ /* 0x000fe40004800000 */
[----:B------:R-:W-:Y:S02]  /*152d0*/  ISETP.NE.AND P1, PT, R45, RZ, PT ;  /* 0x000000ff2d00720c */ /* 0x000fe40003f25270 */
[----:B0-----:R-:W-:Y:S02]  /*152e0*/  FMNMX.FTZ R3, R13, R100, !PT ;  /* 0x000000640d037209 */ /* 0x001fe40007810000 */
[----:B------:R-:W-:Y:S02]  /*152f0*/  ISETP.GT.AND P1, PT, R35, 0x39, !P1 ;  /* 0x000000392300780c */ /* 0x000fe40004f24270 */
[----:B------:R-:W-:Y:S01]  /*15300*/  FMNMX.FTZ R13, R6, R9, !PT ;  /* 0x00000009060d7209 */ /* 0x000fe20007810000 */
[----:B------:R-:W-:Y:S01]  /*15310*/  FMUL.FTZ R21, R3, R5 ;  /* 0x0000000503157220 */ /* 0x000fe20000410000 */
        /* <DEDUP_REMOVED lines=15> */
[----:B------:R-:W-:Y:S02]  /*15410*/  FMNMX.FTZ R27, R86, R27, !PT ;  /* 0x0000001b561b7209 */ /* 0x000fe40007810000 */
[----:B------:R-:W-:Y:S02]  /*15420*/  ISETP.GT.AND P1, PT, R35, 0x48, !P5 ;  /* 0x000000482300780c */ /* 0x000fe40006f24270 */
[----:B------:R-:W-:Y:S02]  /*15430*/  FMNMX.FTZ R29, R30, R27, !PT ;  /* 0x0000001b1e1d7209 */ /* 0x000fe40007810000 */
[----:B------:R-:W-:-:S02]  /*15440*/  ISETP.LT.OR P1, PT, R98, 0x49, P1 ;  /* 0x000000496200780c */ /* 0x000fc40000f21670 */
[----:B------:R-:W-:Y:S02]  /*15450*/  FMNMX.FTZ R29, R26, R29, !PT ;  /* 0x0000001d1a1d7209 */ /* 0x000fe40007810000 */
[----:B------:R-:W-:Y:S02]  /*15460*/  FSEL R40, R40, -INF , !P1 ;  /* 0xff80000028287808 */ /* 0x000fe40004800000 */
[----:B------:R-:W-:Y:S02]  /*15470*/  FSETP.NEU.FTZ.AND P1, PT, R3, -INF , PT ;  /* 0xff8000000300780b */ /* 0x000fe40003f3d000 */
[----:B------:R-:W-:Y:S02]  /*15480*/  ISETP.NE.AND P5, PT, R91, RZ, PT ;  /* 0x000000ff5b00720c */ /* 0x000fe40003fa5270 */
[----:B------:R-:W-:Y:S02]  /*15490*/  FMNMX.FTZ R29, R82, R29, !PT ;  /* 0x0000001d521d7209 */ /* 0x000fe40007810000 */
[----:B------:R-:W-:-:S02]  /*154a0*/  FSEL R21, R21, RZ, P1 ;  /* 0x000000ff15157208 */ /* 0x000fc40000800000 */
[----:B------:R-:W-:Y:S02]  /*154b0*/  ISETP.GT.AND P1, PT, R35, 0x49, !P5 ;  /* 0x000000492300780c */ /* 0x000fe40006f24270 */
[----:B------:R-:W-:Y:S01]  /*154c0*/  FMNMX.FTZ R29, R32, R29, !PT ;  /* 0x0000001d201d7209 */ /* 0x000fe20007810000 */
[-CC-:B------:R-:W-:Y:S01]  /*154d0*/  FFMA.FTZ R0, R66, R5.reuse, -R21.reuse ;  /* 0x0000000542007223 */ /* 0x180fe20000010815 */
[----:B------:R-:W-:Y:S01]  /*154e0*/  ISETP.LT.OR P1, PT, R98, 0x4a, P1 ;  /* 0x0000004a6200780c */ /* 0x000fe20000f21670 */
[-CC-:B------:R-:W-:Y:S01]  /*154f0*/  FFMA.FTZ R182, R38, R5.reuse, -R21.reuse ;  /* 0x0000000526b67223 */ /* 0x180fe20000010815 */
[----:B------:R-:W-:Y:S01]  /*15500*/  ISETP.NE.AND P6, PT, R41, RZ, PT ;  /* 0x000000ff2900720c */ /* 0x000fe20003fc5270 */
[--C-:B------:R-:W-:Y:S01]  /*15510*/  FFMA.FTZ R188, R102, R5, -R21.reuse ;  /* 0x0000000566bc7223 */ /* 0x100fe20000010815 */
[----:B------:R-:W-:Y:S01]  /*15520*/  FMNMX.FTZ R31, R36, R29, !PT ;  /* 0x0000001d241f7209 */ /* 0x000fe20007810000 */
[-CC-:B------:R-:W-:Y:S01]  /*15530*/  FFMA.FTZ R72, R72, R5.reuse, -R21.reuse ;  /* 0x0000000548487223 */ /* 0x180fe20000010815 */
[----:B------:R-:W-:Y:S01]  /*15540*/  FSEL R100, R33, -INF , !P1 ;  /* 0xff80000021647808 */ /* 0x000fe20004800000 */
[----:B------:R0:W-:Y:S01]  /*15550*/  MUFU.EX2 R29, R0 ;  /* 0x00000000001d7308 */ /* 0x0001e20000000800 */
[----:B------:R-:W-:Y:S01]  /*15560*/  ISETP.GT.AND P1, PT, R35, 0x50, !P6 ;  /* 0x000000502300780c */ /* 0x000fe20007724270 */
[--C-:B------:R-:W-:Y:S01]  /*15570*/  FFMA.FTZ R190, R80, R5, -R21.reuse ;  /* 0x0000000550be7223 */ /* 0x100fe20000010815 */
[----:B------:R-:W-:Y:S01]  /*15580*/  FMNMX.FTZ R31, R84, R31, !PT ;  /* 0x0000001f541f7209 */ /* 0x000fe20007810000 */
[-CC-:B------:R-:W-:Y:S01]  /*15590*/  FFMA.FTZ R74, R74, R5.reuse, -R21.reuse ;  /* 0x000000054a4a7223 */ /* 0x180fe20000010815 */
[----:B------:R-:W-:Y:S01]  /*155a0*/  ISETP.LT.OR P1, PT, R98, 0x51, P1 ;  /* 0x000000516200780c */ /* 0x000fe20000f21670 */
[--C-:B------:R-:W-:Y:S01]  /*155b0*/  FFMA.FTZ R184, R78, R5, -R21.reuse ;  /* 0x000000054eb87223 */ /* 0x100fe20000010815 */
[----:B------:R-:W-:Y:S01]  /*155c0*/  FMNMX.FTZ R31, R40, R31, !PT ;  /* 0x0000001f281f7209 */ /* 0x000fe20007810000 */
[----:B------:R-:W-:Y:S01]  /*155d0*/  MUFU.EX2 R188, R188 ;  /* 0x000000bc00bc7308 */ /* 0x000fe20000000800 */
[----:B------:R-:W-:Y:S01]  /*155e0*/  ISETP.NE.AND P5, PT, R43, RZ, PT ;  /* 0x000000ff2b00720c */ /* 0x000fe20003fa5270 */
[-CC-:B------:R-:W-:Y:S01]  /*155f0*/  FFMA.FTZ R76, R76, R5.reuse, -R21.reuse ;  /* 0x000000054c4c7223 */ /* 0x180fe20000010815 */
[----:B------:R-:W-:Y:S01]  /*15600*/  FSEL R66, R25, -INF , !P1 ;  /* 0xff80000019427808 */ /* 0x000fe20004800000 */
[--C-:B------:R-:W-:Y:S01]  /*15610*/  FFMA.FTZ R25, R64, R5, -R21.reuse ;  /* 0x0000000540197223 */ /* 0x100fe20000010815 */
[----:B------:R-:W-:Y:S01]  /*15620*/  FMNMX.FTZ R31, R100, R31, !PT ;  /* 0x0000001f641f7209 */ /* 0x000fe20007810000 */
[--C-:B------:R-:W-:Y:S01]  /*15630*/  FFMA.FTZ R186, R70, R5, -R21.reuse ;  /* 0x0000000546ba7223 */ /* 0x100fe20000010815 */
[----:B------:R-:W-:Y:S01]  /*15640*/  ISETP.GT.AND P4, PT, R35, 0x59, !P5 ;  /* 0x000000592300780c */ /* 0x000fe20006f84270 */
[----:B------:R-:W1:Y:S01]  /*15650*/  MUFU.EX2 R9, R72 ;  /* 0x0000004800097308 */ /* 0x000e620000000800 */
[----:B------:R-:W-:Y:S01]  /*15660*/  FMNMX.FTZ R31, R66, R31, !PT ;  /* 0x0000001f421f7209 */ /* 0x000fe20007810000 */
[-CC-:B------:R-:W-:Y:S01]  /*15670*/  FFMA.FTZ R180, R68, R5.reuse, -R21.reuse ;  /* 0x0000000544b47223 */ /* 0x180fe20000010815 */
[----:B------:R-:W-:Y:S01]  /*15680*/  ISETP.LT.OR P4, PT, R98, 0x5a, P4 ;  /* 0x0000005a6200780c */ /* 0x000fe20002781670 */
[--C-:B------:R-:W-:Y:S01]  /*15690*/  FFMA.FTZ R176, R48, R5, -R21.reuse ;  /* 0x0000000530b07223 */ /* 0x100fe20000010815 */
[----:B------:R-:W-:Y:S01]  /*156a0*/  FMNMX.FTZ R31, R20, R31, !PT ;  /* 0x0000001f141f7209 */ /* 0x000fe20007810000 */
[--C-:B------:R-:W-:Y:S01]  /*156b0*/  FFMA.FTZ R178, R42, R5, -R21.reuse ;  /* 0x000000052ab27223 */ /* 0x100fe20000010815 */
[----:B------:R-:W-:Y:S01]  /*156c0*/  FSEL R64, R15, -INF , !P4 ;  /* 0xff8000000f407808 */ /* 0x000fe20006000000 */
[----:B------:R-:W2:Y:S01]  /*156d0*/  MUFU.EX2 R190, R190 ;  /* 0x000000be00be7308 */ /* 0x000ea20000000800 */
[----:B------:R-:W-:Y:S01]  /*156e0*/  FMNMX.FTZ R31, R28, R31, !PT ;  /* 0x0000001f1c1f7209 */ /* 0x000fe20007810000 */
[-CC-:B------:R-:W-:Y:S01]  /*156f0*/  FFMA.FTZ R15, R52, R5.reuse, -R21.reuse ;  /* 0x00000005340f7223 */ /* 0x180fe20000010815 */
[-CC-:B------:R-:W-:Y:S01]  /*15700*/  FFMA.FTZ R33, R60, R5.reuse, -R21.reuse ;  /* 0x000000053c217223 */ /* 0x180fe20000010815 */
[--C-:B------:R-:W-:Y:S01]  /*15710*/  FFMA.FTZ R172, R46, R5, -R21.reuse ;  /* 0x000000052eac7223 */ /* 0x100fe20000010815 */
[----:B0-----:R-:W-:Y:S01]  /*15720*/  FMNMX.FTZ R0, R64, R31, !PT ;  /* 0x0000001f40007209 */ /* 0x001fe20007810000 */
[-CC-:B------:R-:W-:Y:S01]  /*15730*/  FFMA.FTZ R31, R62, R5.reuse, -R21.reuse ;  /* 0x000000053e1f7223 */ /* 0x180fe20000010815 */
[-CC-:B------:R-:W-:Y:S01]  /*15740*/  FFMA.FTZ R174, R50, R5.reuse, -R21.reuse ;  /* 0x0000000532ae7223 */ /* 0x180fe20000010815 */
[-CC-:B------:R-:W-:Y:S01]  /*15750*/  FFMA.FTZ R37, R56, R5.reuse, -R21.reuse ;  /* 0x0000000538257223 */ /* 0x180fe20000010815 */
[-CC-:B------:R-:W-:Y:S01]  /*15760*/  FFMA.FTZ R168, R44, R5.reuse, -R21.reuse ;  /* 0x000000052ca87223 */ /* 0x180fe20000010815 */
[----:B------:R-:W0:Y:S01]  /*15770*/  SHFL.BFLY PT, R35, R0, 0x2, 0x1f ;  /* 0x0c401f0000237f89 */ /* 0x000e2200000e0000 */
[-CC-:B------:R-:W-:Y:S01]  /*15780*/  FFMA.FTZ R39, R54, R5.reuse, -R21.reuse ;  /* 0x0000000536277223 */ /* 0x180fe20000010815 */
[----:B------:R-:W-:Y:S01]  /*15790*/  FFMA.FTZ R170, R34, R5, -R21 ;  /* 0x0000000522aa7223 */ /* 0x000fe20000010815 */
[----:B------:R-:W3:Y:S01]  /*157a0*/  MUFU.EX2 R13, R74 ;  /* 0x0000004a000d7308 */ /* 0x000ee20000000800 */
[----:B------:R-:W-:-:S07]  /*157b0*/  ISETP.NE.AND P5, PT, R95, 0x1, PT ;  /* 0x000000015f00780c */ /* 0x000fce0003fa5270 */
[----:B------:R-:W4:Y:S06]  /*157c0*/  MUFU.EX2 R184, R184 ;  /* 0x000000b800b87308 */ /* 0x000f2c0000000800 */
[----:B------:R-:W5:Y:S02]  /*157d0*/  @P5 LDC R42, c[0x0][0x44c] ;  /* 0x00011300ff2a5b82 */ /* 0x000f640000000800 */
[----:B------:R-:W4:Y:S01]  /*157e0*/  MUFU.EX2 R27, R76 ;  /* 0x0000004c001b7308 */ /* 0x000f220000000800 */
[----:B0-----:R-:W-:Y:S01]  /*157f0*/  FMNMX.FTZ R38, R0, R35, !PT ;  /* 0x0000002300267209 */ /* 0x001fe20007810000 */
[-CC-:B------:R-:W-:Y:S01]  /*15800*/  FFMA.FTZ R35, R58, R5.reuse, -R21.reuse ;  /* 0x000000053a237223 */ /* 0x180fe20000010815 */
[----:B------:R-:W-:-:S05]  /*15810*/  FFMA.FTZ R21, R12, R5, -R21 ;  /* 0x000000050c157223 */ /* 0x000fca0000010815 */
[----:B------:R-:W0:Y:S01]  /*15820*/  MUFU.EX2 R186, R186 ;  /* 0x000000ba00ba7308 */ /* 0x000e220000000800 */
[----:B------:R-:W1:Y:S01]  /*15830*/  @P5 LDC R45, c[0x0][0x450] ;  /* 0x00011400ff2d5b82 */ /* 0x000e620000000800 */
[----:B------:R-:W2:Y:S06]  /*15840*/  SHFL.BFLY PT, R41, R38, 0x1, 0x1f ;  /* 0x0c201f0026297f89 */ /* 0x000eac00000e0000 */
[----:B------:R-:W-:Y:S01]  /*15850*/  MUFU.EX2 R180, R180 ;  /* 0x000000b400b47308 */ /* 0x000fe20000000800 */
[----:B-----5:R-:W-:-:S07]  /*15860*/  @P5 IMAD.HI.U32 R42, R93, R42, RZ ;  /* 0x0000002a5d2a5227 */ /* 0x020fce00078e00ff */
[----:B------:R-:W-:Y:S08]  /*15870*/  MUFU.EX2 R25, R25 ;  /* 0x0000001900197308 */ /* 0x000ff00000000800 */
[----:B------:R-:W-:Y:S01]  /*15880*/  MUFU.EX2 R182, R182 ;  /* 0x000000b600b67308 */ /* 0x000fe20000000800 */
[----:B--2---:R-:W-:Y:S01]  /*15890*/  FMNMX.FTZ R0, R38, R41, !PT ;  /* 0x0000002926007209 */ /* 0x004fe20007810000 */
[----:B------:R-:W-:Y:S01]  /*158a0*/  IMAD.MOV.U32 R38, RZ, RZ, R93 ;  /* 0x000000ffff267224 */ /* 0x000fe200078e005d */
[----:B-1----:R-:W-:-:S02]  /*158b0*/  @P5 SHF.R.U32.HI R38, RZ, R45, R42 ;  /* 0x0000002dff265219 */ /* 0x002fc4000001162a */
[C---:B------:R-:W-:Y:S01]  /*158c0*/  FSETP.NEU.FTZ.AND P1, PT, R0.reuse, -INF , PT ;  /* 0xff8000000000780b */ /* 0x040fe20003f3d000 */
[----:B------:R-:W-:Y:S02]  /*158d0*/  FMUL.FTZ R41, R0, R5 ;  /* 0x0000000500297220 */ /* 0x000fe40000410000 */
[----:B------:R-:W-:Y:S01]  /*158e0*/  MUFU.EX2 R15, R15 ;  /* 0x0000000f000f7308 */ /* 0x000fe20000000800 */
[----:B------:R-:W-:Y:S01]  /*158f0*/  ISETP.GE.AND P5, PT, R11, 0x1, PT ;  /* 0x000000010b00780c */ /* 0x000fe20003fa6270 */
[----:B------:R-:W-:Y:S01]  /*15900*/  IMAD.IADD R137, R137, 0x1, R38 ;  /* 0x0000000189897824 */ /* 0x000fe200078e0226 */
[----:B------:R-:W-:-:S04]  /*15910*/  FSEL R41, R41, RZ, P1 ;  /* 0x000000ff29297208 */ /* 0x000fc80000800000 */
[----:B------:R-:W-:Y:S01]  /*15920*/  IADD3 R10, R137, R10, RZ ;  /* 0x0000000a890a7210 */ /* 0x000fe20007ffe0ff */
[----:B------:R-:W-:Y:S01]  /*15930*/  MUFU.EX2 R176, R176 ;  /* 0x000000b000b07308 */ /* 0x000fe20000000800 */
[-CC-:B------:R-:W-:Y:S01]  /*15940*/  FFMA.FTZ R189, R7, R5.reuse, -R41.reuse ;  /* 0x0000000507bd7223 */ /* 0x180fe20000010829 */
[-CC-:B------:R-:W-:Y:S01]  /*15950*/  FFMA.FTZ R12, R96, R5.reuse, -R41.reuse ;  /* 0x00000005600c7223 */ /* 0x180fe20000010829 */
[-CC-:B------:R-:W-:Y:S01]  /*15960*/  FFMA.FTZ R191, R4, R5.reuse, -R41.reuse ;  /* 0x0000000504bf7223 */ /* 0x180fe20000010829 */
[-C--:B------:R-:W-:Y:S01]  /*15970*/  FFMA.FTZ R4, R94, R5.reuse, -R41 ;  /* 0x000000055e047223 */ /* 0x080fe20000010829 */
[----:B------:R-:W-:Y:S01]  /*15980*/  FADD.FTZ R7, R188, R9 ;  /* 0x00000009bc077221 */ /* 0x000fe20000010000 */
[-CC-:B------:R-:W-:Y:S01]  /*15990*/  FFMA.FTZ R185, R6, R5.reuse, -R41.reuse ;  /* 0x0000000506b97223 */ /* 0x180fe20000010829 */
[-C--:B------:R-:W-:Y:S01]  /*159a0*/  FFMA.FTZ R183, R8, R5.reuse, -R41 ;  /* 0x0000000508b77223 */ /* 0x080fe20000010829 */
[----:B------:R-:W-:Y:S01]  /*159b0*/  MUFU.EX2 R189, R189 ;  /* 0x000000bd00bd7308 */ /* 0x000fe20000000800 */
[----:B------:R-:W-:Y:S01]  /*159c0*/  FADD.FTZ R8, R190, R7 ;  /* 0x00000007be087221 */ /* 0x000fe20000010000 */
[-CC-:B------:R-:W-:Y:S01]  /*159d0*/  FFMA.FTZ R6, R92, R5.reuse, -R41.reuse ;  /* 0x000000055c067223 */ /* 0x180fe20000010829 */
[-CC-:B------:R-:W-:Y:S01]  /*159e0*/  FFMA.FTZ R187, R14, R5.reuse, -R41.reuse ;  /* 0x000000050ebb7223 */ /* 0x180fe20000010829 */
[-CC-:B------:R-:W-:Y:S01]  /*159f0*/  FFMA.FTZ R177, R30, R5.reuse, -R41.reuse ;  /* 0x000000051eb17223 */ /* 0x180fe20000010829 */
[----:B---3--:R-:W-:Y:S01]  /*15a00*/  FADD.FTZ R7, R13, R8 ;  /* 0x000000080d077221 */ /* 0x008fe20000010000 */
[-CC-:B------:R-:W-:Y:S01]  /*15a10*/  FFMA.FTZ R14, R90, R5.reuse, -R41.reuse ;  /* 0x000000055a0e7223 */ /* 0x180fe20000010829 */
[-C--:B------:R-:W-:Y:S01]  /*15a20*/  FFMA.FTZ R181, R24, R5.reuse, -R41 ;  /* 0x0000000518b57223 */ /* 0x080fe20000010829 */
[----:B------:R-:W1:Y:S01]  /*15a30*/  MUFU.EX2 R12, R12 ;  /* 0x0000000c000c7308 */ /* 0x000e620000000800 */
[----:B----4-:R-:W-:Y:S01]  /*15a40*/  FADD.FTZ R30, R184, R7 ;  /* 0x00000007b81e7221 */ /* 0x010fe20000010000 */
[-CC-:B------:R-:W-:Y:S01]  /*15a50*/  FFMA.FTZ R24, R88, R5.reuse, -R41.reuse ;  /* 0x0000000558187223 */ /* 0x180fe20000010829 */
[-CC-:B------:R-:W-:Y:S01]  /*15a60*/  FFMA.FTZ R34, R86, R5.reuse, -R41.reuse ;  /* 0x0000000556227223 */ /* 0x180fe20000010829 */
[-CC-:B------:R-:W-:Y:S01]  /*15a70*/  FFMA.FTZ R173, R36, R5.reuse, -R41.reuse ;  /* 0x0000000524ad7223 */ /* 0x180fe20000010829 */
[----:B------:R-:W-:Y:S01]  /*15a80*/  FADD.FTZ R43, R27, R30 ;  /* 0x0000001e1b2b7221 */ /* 0x000fe20000010000 */
[-CC-:B------:R-:W-:Y:S01]  /*15a90*/  FFMA.FTZ R30, R32, R5.reuse, -R41.reuse ;  /* 0x00000005201e7223 */ /* 0x180fe20000010829 */
[-C--:B------:R-:W-:Y:S01]  /*15aa0*/  FFMA.FTZ R26, R26, R5.reuse, -R41 ;  /* 0x000000051a1a7223 */ /* 0x080fe20000010829 */
[----:B------:R-:W2:Y:S01]  /*15ab0*/  MUFU.EX2 R191, R191 ;  /* 0x000000bf00bf7308 */ /* 0x000ea20000000800 */
[----:B0-----:R-:W-:Y:S01]  /*15ac0*/  FADD.FTZ R32, R186, R43 ;  /* 0x0000002bba207221 */ /* 0x001fe20000010000 */
[-CC-:B------:R-:W-:Y:S01]  /*15ad0*/  FFMA.FTZ R179, R82, R5.reuse, -R41.reuse ;  /* 0x0000000552b37223 */ /* 0x180fe20000010829 */
[-CC-:B------:R-:W-:Y:S01]  /*15ae0*/  FFMA.FTZ R40, R40, R5.reuse, -R41.reuse ;  /* 0x0000000528287223 */ /* 0x180fe20000010829 */
[----:B------:R-:W-:Y:S01]  /*15af0*/  F2FP.F16.F32.PACK_AB R188, R9, R188 ;  /* 0x000000bc09bc723e */ /* 0x000fe200000000ff */
[----:B------:R-:W-:Y:S01]  /*15b00*/  FADD.FTZ R43, R29, R32 ;  /* 0x000000201d2b7221 */ /* 0x000fe20000010000 */
[-CC-:B------:R-:W-:Y:S01]  /*15b10*/  FFMA.FTZ R100, R100, R5.reuse, -R41.reuse ;  /* 0x0000000564647223 */ /* 0x180fe20000010829 */
[-C--:B------:R-:W-:Y:S01]  /*15b20*/  FFMA.FTZ R66, R66, R5.reuse, -R41 ;  /* 0x0000000542427223 */ /* 0x080fe20000010829 */
[----:B------:R-:W0:Y:S01]  /*15b30*/  MUFU.EX2 R4, R4 ;  /* 0x0000000400047308 */ /* 0x000e220000000800 */
[----:B-1----:R-:W-:Y:S01]  /*15b40*/  FADD.FTZ R8, R189, R12 ;  /* 0x0000000cbd087221 */ /* 0x002fe20000010000 */
[----:B------:R-:W-:Y:S01]  /*15b50*/  FADD.FTZ R32, R180, R43 ;  /* 0x0000002bb4207221 */ /* 0x000fe20000010000 */
[-CC-:B------:R-:W-:Y:S01]  /*15b60*/  FFMA.FTZ R20, R20, R5.reuse, -R41.reuse ;  /* 0x0000000514147223 */ /* 0x180fe20000010829 */
[-CC-:B------:R-:W-:Y:S01]  /*15b70*/  FFMA.FTZ R28, R28, R5.reuse, -R41.reuse ;  /* 0x000000051c1c7223 */ /* 0x180fe20000010829 */
[----:B------:R-:W-:Y:S01]  /*15b80*/  F2FP.F16.F32.PACK_AB R190, R13, R190 ;  /* 0x000000be0dbe723e */ /* 0x000fe200000000ff */
[----:B------:R-:W-:Y:S01]  /*15b90*/  FADD.FTZ R43, R25, R32 ;  /* 0x00000020192b7221 */ /* 0x000fe20000010000 */
[-C--:B------:R-:W-:Y:S01]  /*15ba0*/  FFMA.FTZ R32, R84, R5.reuse, -R41 ;  /* 0x0000000554207223 */ /* 0x080fe20000010829 */
[----:B------:R-:W1:Y:S01]  /*15bb0*/  MUFU.EX2 R185, R185 ;  /* 0x000000b900b97308 */ /* 0x000e620000000800 */
[----:B--2---:R-:W-:Y:S01]  /*15bc0*/  FADD.FTZ R7, R191, R8 ;  /* 0x00000008bf077221 */ /* 0x004fe20000010000 */
[----:B------:R-:W-:Y:S01]  /*15bd0*/  FADD.FTZ R36, R182, R43 ;  /* 0x0000002bb6247221 */ /* 0x000fe20000010000 */
[----:B------:R-:W-:Y:S01]  /*15be0*/  FFMA.FTZ R41, R64, R5, -R41 ;  /* 0x0000000540297223 */ /* 0x000fe20000010829 */
[----:B------:R-:W-:-:S02]  /*15bf0*/  F2FP.F16.F32.PACK_AB R184, R27, R184 ;  /* 0x000000b81bb8723e */ /* 0x000fc400000000ff */
[----:B------:R-:W-:Y:S01]  /*15c00*/  FADD.FTZ R43, R15, R36 ;  /* 0x000000240f2b7221 */ /* 0x000fe20000010000 */
[----:B------:R-:W-:Y:S01]  /*15c10*/  F2FP.F16.F32.PACK_AB R186, R29, R186 ;  /* 0x000000ba1dba723e */ /* 0x000fe200000000ff */
[----:B------:R-:W2:Y:S01]  /*15c20*/  MUFU.EX2 R6, R6 ;  /* 0x0000000600067308 */ /* 0x000ea20000000800 */
[----:B0-----:R-:W-:Y:S01]  /*15c30*/  FADD.FTZ R8, R4, R7 ;  /* 0x0000000704087221 */ /* 0x001fe20000010000 */
[----:B------:R-:W-:Y:S01]  /*15c40*/  FADD.FTZ R36, R176, R43 ;  /* 0x0000002bb0247221 */ /* 0x000fe20000010000 */
[----:B------:R-:W-:Y:S02]  /*15c50*/  F2FP.F16.F32.PACK_AB R191, R4, R191 ;  /* 0x000000bf04bf723e */ /* 0x000fe400000000ff */
[----:B------:R-:W-:Y:S02]  /*15c60*/  F2FP.F16.F32.PACK_AB R180, R25, R180 ;  /* 0x000000b419b4723e */ /* 0x000fe400000000ff */
[----:B------:R-:W-:Y:S01]  /*15c70*/  F2FP.F16.F32.PACK_AB R182, R15, R182 ;  /* 0x000000b60fb6723e */ /* 0x000fe200000000ff */
[----:B------:R-:W0:Y:S01]  /*15c80*/  MUFU.EX2 R187, R187 ;  /* 0x000000bb00bb7308 */ /* 0x000e220000000800 */
[----:B-1----:R-:W-:Y:S01]  /*15c90*/  FADD.FTZ R7, R185, R8 ;  /* 0x00000008b9077221 */ /* 0x002fe20000010000 */
[----:B------:R-:W-:-:S06]  /*15ca0*/  F2FP.F16.F32.PACK_AB R189, R12, R189 ;  /* 0x000000bd0cbd723e */ /* 0x000fcc00000000ff */
        /* <DEDUP_REMOVED lines=14> */
[C---:B-1----:R-:W-:Y:S01]  /*15d90*/  FADD.FTZ R43, R31.reuse, R36 ;  /* 0x000000241f2b7221 */ /* 0x042fe20000010000 */
[----:B------:R-:W-:-:S06]  /*15da0*/  F2FP.F16.F32.PACK_AB R176, R31, R176 ;  /* 0x000000b01fb0723e */ /* 0x000fcc00000000ff */
[----:B------:R-:W1:Y:S01]  /*15db0*/  MUFU.EX2 R34, R34 ;  /* 0x0000002200227308 */ /* 0x000e620000000800 */
[----:B--2---:R-:W-:-:S07]  /*15dc0*/  FADD.FTZ R7, R183, R8 ;  /* 0x00000008b7077221 */ /* 0x004fce0000010000 */
[----:B------:R-:W2:Y:S01]  /*15dd0*/  MUFU.EX2 R33, R33 ;  /* 0x0000002100217308 */ /* 0x000ea20000000800 */
[----:B0-----:R-:W-:-:S07]  /*15de0*/  FADD.FTZ R36, R178, R43 ;  /* 0x0000002bb2247221 */ /* 0x001fce0000010000 */
[----:B------:R-:W0:Y:S01]  /*15df0*/  MUFU.EX2 R177, R177 ;  /* 0x000000b100b17308 */ /* 0x000e220000000800 */
[C---:B-1----:R-:W-:Y:S01]  /*15e00*/  FADD.FTZ R8, R34.reuse, R7 ;  /* 0x0000000722087221 */ /* 0x042fe20000010000 */
[----:B------:R-:W-:-:S06]  /*15e10*/  F2FP.F16.F32.PACK_AB R183, R34, R183 ;  /* 0x000000b722b7723e */ /* 0x000fcc00000000ff */
        /* <DEDUP_REMOVED lines=9> */
[----:B------:R-:W-:-:S06]  /*15eb0*/  F2FP.F16.F32.PACK_AB R177, R26, R177 ;  /* 0x000000b11ab1723e */ /* 0x000fcc00000000ff */
[----:B------:R-:W2:Y:S01]  /*15ec0*/  MUFU.EX2 R174, R174 ;  /* 0x000000ae00ae7308 */ /* 0x000ea20000000800 */
[C---:B0-----:R-:W-:Y:S01]  /*15ed0*/  FADD.FTZ R9, R35.reuse, R36 ;  /* 0x0000002423097221 */ /* 0x041fe20000010000 */
[----:B------:R-:W-:-:S06]  /*15ee0*/  F2FP.F16.F32.PACK_AB R172, R35, R172 ;  /* 0x000000ac23ac723e */ /* 0x000fcc00000000ff */
[----:B------:R-:W0:Y:S01]  /*15ef0*/  MUFU.EX2 R30, R30 ;  /* 0x0000001e001e7308 */ /* 0x000e220000000800 */
[----:B-1----:R-:W-:-:S07]  /*15f00*/  FADD.FTZ R7, R179, R8 ;  /* 0x00000008b3077221 */ /* 0x002fce0000010000 */
        /* <DEDUP_REMOVED lines=31> */
[----:B--2---:R-:W-:Y:S01]  /*16100*/  FADD.FTZ R20, R170, R9 ;  /* 0x00000009aa147221 */ /* 0x004fe20000010000 */
[C---:B0-----:R-:W-:Y:S01]  /*16110*/  FADD.FTZ R7, R41.reuse, R4 ;  /* 0x0000000429077221 */ /* 0x041fe20000010000 */
[----:B------:R-:W-:Y:S01]  /*16120*/  F2FP.F16.F32.PACK_AB R171, R41, R28 ;  /* 0x0000001c29ab723e */ /* 0x000fe200000000ff */
[----:B------:R-:W-:Y:S02]  /*16130*/  VIADD R4, R126, 0xfffffffe ;  /* 0xfffffffe7e047836 */ /* 0x000fe40000000000 */
[C---:B-1----:R-:W-:Y:S01]  /*16140*/  FADD.FTZ R8, R21.reuse, R20 ;  /* 0x0000001415087221 */ /* 0x042fe20000010000 */
[----:B------:R-:W-:Y:S01]  /*16150*/  F2FP.F16.F32.PACK_AB R170, R21, R170 ;  /* 0x000000aa15aa723e */ /* 0x000fe200000000ff */
        /* <DEDUP_REMOVED lines=12> */
.L_x_1759:
[----:B------:R-:W-:-:S13]  /*16220*/  ISETP.NE.AND P1, PT, R11, 0x1, PT ;  /* 0x000000010b00780c */ /* 0x000fda0003f25270 */
[----:B------:R-:W0:Y:S02]  /*16230*/  @P1 LDC.64 R12, c[0x0][0x9e8] ;  /* 0x00027a00ff0c1b82 */ /* 0x000e240000000a00 */
[----:B0-----:R-:W-:-:S05]  /*16240*/  @P1 IMAD.HI.U32 R12, R6, R12, RZ ;  /* 0x0000000c060c1227 */ /* 0x001fca00078e00ff */
[----:B------:R-:W-:-:S07]  /*16250*/  @P1 SHF.R.U32.HI R6, RZ, R13, R12 ;  /* 0x0000000dff061219 */ /* 0x000fce000001160c */
.L_x_1760:
[----:B------:R-:W-:Y:S05]  /*16260*/  BSYNC B0 ;  /* 0x0000000000007941 */ /* 0x000fea0003800000 */
.L_x_1758:
[----:B------:R-:W-:-:S05]  /*16270*/  IMAD R11, R6, R11, R11 ;  /* 0x0000000b060b7224 */ /* 0x000fca00078e020b */
[----:B------:R-:W-:-:S07]  /*16280*/  VIMNMX R10, R10, R11, PT ;  /* 0x0000000b0a0a7248 */ /* 0x000fce0003fe0100 */
.L_x_1757:
[----:B------:R-:W2:Y:S01]  /*16290*/  LDL R12, [R1+0x44] ;  /* 0x00004400010c7983 */ /* 0x000ea20000100800 */
[----:B------:R-:W-:Y:S01]  /*162a0*/  IMAD.HI R10, R10, 0x2aaaaaab, RZ ;  /* 0x2aaaaaab0a0a7827 */ /* 0x000fe200078e02ff */
[----:B------:R-:W-:Y:S01]  /*162b0*/  ULDC UR47, c[0x0][0x9e4] ;  /* 0x00027900002f7ab9 */ /* 0x000fe20000000800 */
[----:B------:R-:W-:Y:S01]  /*162c0*/  ULDC UR46, c[0x0][0x9e4] ;  /* 0x00027900002e7ab9 */ /* 0x000fe20000000800 */
[----:B------:R-:W-:Y:S01]  /*162d0*/  ULDC UR39, c[0x0][0x9d8] ;  /* 0x0002760000277ab9 */ /* 0x000fe20000000800 */
[----:B------:R-:W-:Y:S01]  /*162e0*/  ULDC UR43, c[0x0][0x9d8] ;  /* 0x00027600002b7ab9 */ /* 0x000fe20000000800 */
[----:B------:R-:W-:Y:S01]  /*162f0*/  SHF.R.U32.HI R9, RZ, 0x1f, R10 ;  /* 0x0000001fff097819 */ /* 0x000fe2000001160a */
[----:B------:R-:W-:Y:S01]  /*16300*/  ULDC UR42, c[0x0][0x9d8] ;  /* 0x00027600002a7ab9 */ /* 0x000fe20000000800 */
[----:B------:R-:W-:Y:S01]  /*16310*/  ULDC UR50, c[0x0][0x988] ;  /* 0x0002620000327ab9 */ /* 0x000fe20000000800 */
[----:B------:R-:W-:Y:S01]  /*16320*/  ULDC UR54, c[0x0][0x988] ;  /* 0x0002620000367ab9 */ /* 0x000fe20000000800 */
[----:B------:R-:W-:Y:S01]  /*16330*/  LEA.HI.SX32 R9, R10, R9, 0x1c ;  /* 0x000000090a097211 */ /* 0x000fe200078fe2ff */
[----:B------:R-:W-:Y:S01]  /*16340*/  ULDC UR51, c[0x0][0x988] ;  /* 0x0002620000337ab9 */ /* 0x000fe20000000800 */
[----:B------:R-:W-:Y:S01]  /*16350*/  ULDC UR58, c[0x0][0x9e0] ;  /* 0x00027800003a7ab9 */ /* 0x000fe20000000800 */
[----:B------:R-:W-:Y:S01]  /*16360*/  ULDC UR55, c[0x0][0x9e0] ;  /* 0x0002780000377ab9 */ /* 0x000fe20000000800 */
[----:B------:R-:W-:Y:S01]  /*16370*/  BSSY B1, `(.L_x_1761) ;  /* 0x000040b000017945 */ /* 0x000fe20003800000 */
[----:B------:R-:W-:Y:S01]  /*16380*/  IMAD.MOV.U32 R6, RZ, RZ, 0x3f800000 ;  /* 0x3f800000ff067424 */ /* 0x000fe200078e00ff */
[----:B------:R-:W-:Y:S01]  /*16390*/  CS2R R118, SRZ ;  /* 0x0000000000767805 */ /* 0x000fe2000001ff00 */
[----:B------:R-:W-:Y:S01]  /*163a0*/  IMAD.MOV.U32 R11, RZ, RZ, 0x3f800000 ;  /* 0x3f800000ff0b7424 */ /* 0x000fe200078e00ff */
        /* <DEDUP_REMOVED lines=47> */
[----:B--2---:R-:W-:-:S04]  /*166a0*/  VIMNMX R228, R12, R9, !PT ;  /* 0x000000090ce47248 */ /* 0x004fc80007fe0100 */
[----:B------:R-:W-:-:S13]  /*166b0*/  ISETP.GE.AND P1, PT, R4, R228, PT ;  /* 0x000000e40400720c */ /* 0x000fda0003f26270 */
[----:B------:R-:W-:Y:S05]  /*166c0*/  @!P1 BRA `(.L_x_1762) ;  /* 0x0000003c00549947 */ /* 0x000fea0003800000 */
[----:B------:R-:W-:Y:S01]  /*166d0*/  BSSY B0, `(.L_x_1763) ;  /* 0x00003d0000007945 */ /* 0x000fe20003800000 */
[----:B------:R-:W-:Y:S01]  /*166e0*/  IMAD.MOV.U32 R6, RZ, RZ, 0x3f800000 ;  /* 0x3f800000ff067424 */ /* 0x000fe200078e00ff */
[----:B------:R-:W-:-:S07]  /*166f0*/  MOV R119, RZ ;  /* 0x000000ff00777202 */ /* 0x000fce0000000f00 */
.L_x_1784:
[----:B------:R-:W-:-:S05]  /*16700*/  VIADD R9, R193, 0x1 ;  /* 0x00000001c1097836 */ /* 0x000fca0000000000 */
[----:B------:R-:W-:-:S04]  /*16710*/  ISETP.NE.AND P1, PT, R9, 0x2, PT ;  /* 0x000000020900780c */ /* 0x000fc80003f25270 */
[----:B------:R-:W-:Y:S02]  /*16720*/  SEL R12, RZ, 0x1, P1 ;  /* 0x00000001ff0c7807 */ /* 0x000fe40000800000 */
[----:B------:R-:W-:Y:S02]  /*16730*/  SEL R9, R9, RZ, P1 ;  /* 0x000000ff09097207 */ /* 0x000fe40000800000 */
[----:B------:R-:W-:Y:S01]  /*16740*/  LOP3.LUT R12, R198, R12, RZ, 0x3c, !PT ;  /* 0x0000000cc60c7212 */ /* 0x000fe200078e3cff */
[----:B------:R-:W-:Y:S06]  /*16750*/  @!P0 BRA `(.L_x_1764) ;  /* 0x0000000000048947 */ /* 0x000fec0003800000 */
[----:B------:R-:W-:Y:S01]  /*16760*/  BPT.TRAP 0x1 ;  /* 0x000000040000795c */ /* 0x000fe20000300000 */
.L_x_1764:
[----:B------:R-:W-:Y:S01]  /*16770*/  IMAD R5, R9, 0x8, R2 ;  /* 0x0000000809057824 */ /* 0x000fe200078e0202 */
[----:B------:R-:W-:-:S04]  /*16780*/  SHF.L.U32 R10, R12, 0x1f, RZ ;  /* 0x0000001f0c0a7819 */ /* 0x000fc800000006ff */
[----:B------:R0:W1:Y:S01]  /*16790*/  SYNCS.PHASECHK.TRANS64.TRYWAIT P1, [R5+URZ+0x30830], R10 ;  /* 0x0308300a050075a7 */ /* 0x000062000802017f */
[----:B------:R-:W-:Y:S05]  /*167a0*/  @!P0 BRA `(.L_x_1765) ;  /* 0x0000000000048947 */ /* 0x000fea0003800000 */
[----:B------:R-:W-:Y:S01]  /*167b0*/  BPT.TRAP 0x1 ;  /* 0x000000040000795c */ /* 0x000fe20000300000 */
.L_x_1765:
[----:B------:R-:W-:Y:S01]  /*167c0*/  IMAD R126, R9, 0x900, R218 ;  /* 0x00000900097e7824 */ /* 0x000fe200078e02da */
[----:B------:R-:W-:Y:S03]  /*167d0*/  BSSY B2, `(.L_x_1766) ;  /* 0x0000006000027945 */ /* 0x000fe60003800000 */
[C---:B------:R-:W-:Y:S02]  /*167e0*/  VIADD R122, R126.reuse, 0x2 ;  /* 0x000000027e7a7836 */ /* 0x040fe40000000000 */
[----:B------:R-:W-:Y:S01]  /*167f0*/  VIADD R124, R126, 0x4 ;  /* 0x000000047e7c7836 */ /* 0x000fe20000000000 */
[----:B-1----:R-:W-:Y:S06]  /*16800*/  @P1 BRA `(.L_x_1767) ;  /* 0x0000000000081947 */ /* 0x002fec0003800000 */
[----:B------:R-:W1:Y:S02]  /*16810*/  SYNCS.PHASECHK.TRANS64.TRYWAIT P1, [R5+URZ+0x30830], R10 ;  /* 0x0308300a050075a7 */ /* 0x000e64000802017f */
[----:B-1----:R-:W-:Y:S05]  /*16820*/  @!P1 BRA `(.L_x_1768) ;  /* 0x0000018800649947 */ /* 0x002fea0003800000 */
.L_x_1767:
[----:B------:R-:W-:Y:S05]  /*16830*/  BSYNC B2 ;  /* 0x0000000000027941 */ /* 0x000fea0003800000 */
.L_x_1766:
[----:B------:R-:W2:Y:S01]  /*16840*/  LDL.64 R128, [R1+0x28] ;  /* 0x0000280001807983 */ /* 0x000ea20000100a00 */
[----:B------:R-:W-:Y:S01]  /*16850*/  IMAD.MOV.U32 R120, RZ, RZ, R126 ;  /* 0x000000ffff787224 */ /* 0x000fe200078e007e */
[----:B------:R-:W-:Y:S01]  /*16860*/  MOV R209, UR46 ;  /* 0x0000002e00d17c02 */ /* 0x000fe20008000f00 */
[----:B------:R-:W-:Y:S01]  /*16870*/  IMAD.MOV.U32 R123, RZ, RZ, 0x40000040 ;  /* 0x40000040ff7b7424 */ /* 0x000fe200078e00ff */
[----:B------:R-:W-:Y:S01]  /*16880*/  R2UR UR46, R122 ;  /* 0x000000007a2e72ca */ /* 0x000fe200000e0000 */
[----:B------:R-:W-:Y:S01]  /*16890*/  IMAD.MOV.U32 R122, RZ, RZ, R124 ;  /* 0x000000ffff7a7224 */ /* 0x000fe200078e007c */
[----:B------:R-:W-:Y:S01]  /*168a0*/  MOV R213, UR50 ;  /* 0x0000003200d57c02 */ /* 0x000fe20008000f00 */
[----:B------:R-:W-:Y:S01]  /*168b0*/  VIADD R124, R126, 0x300 ;  /* 0x000003007e7c7836 */ /* 0x000fe20000000000 */
[----:B------:R-:W-:Y:S01]  /*168c0*/  R2UR UR50, R120 ;  /* 0x00000000783272ca */ /* 0x000fe200000e0000 */
[----:B------:R-:W-:Y:S01]  /*168d0*/  VIADD R120, R126, 0x6 ;  /* 0x000000067e787836 */ /* 0x000fe20000000000 */
[----:B------:R-:W-:Y:S01]  /*168e0*/  MOV R21, UR42 ;  /* 0x0000002a00157c02 */ /* 0x000fe20008000f00 */
[----:B------:R-:W-:Y:S01]  /*168f0*/  IMAD.MOV.U32 R125, RZ, RZ, 0x40000040 ;  /* 0x40000040ff7d7424 */ /* 0x000fe200078e00ff */
[----:B------:R-:W-:Y:S01]  /*16900*/  MOV R13, UR38 ;  /* 0x00000026000d7c02 */ /* 0x000fe20008000f00 */
[----:B------:R-:W-:Y:S01]  /*16910*/  IMAD.MOV.U32 R127, RZ, RZ, 0x40000040 ;  /* 0x40000040ff7f7424 */ /* 0x000fe200078e00ff */
[----:B------:R-:W-:Y:S01]  /*16920*/  R2UR UR42, R122 ;  /* 0x000000007a2a72ca */ /* 0x000fe200000e0000 */
[----:B------:R-:W-:Y:S01]  /*16930*/  VIADD R122, R126, 0x302 ;  /* 0x000003027e7a7836 */ /* 0x000fe20000000000 */
[----:B------:R-:W-:Y:S01]  /*16940*/  R2UR UR34, R124 ;  /* 0x000000007c2272ca */ /* 0x000fe200000e0000 */
[----:B------:R-:W-:Y:S01]  /*16950*/  VIADD R124, R126, 0x306 ;  /* 0x000003067e7c7836 */ /* 0x000fe20000000000 */
[----:B------:R-:W-:Y:S01]  /*16960*/  R2UR UR38, R120 ;  /* 0x00000000782672ca */ /* 0x000fe200000e0000 */
[-C--:B------:R-:W-:Y:S01]  /*16970*/  FMUL.FTZ R24, R24, R11.reuse ;  /* 0x0000000b18187220 */ /* 0x080fe20000410000 */
[----:B------:R-:W-:Y:S01]  /*16980*/  IADD3 R120, R126, 0x304, RZ ;  /* 0x000003047e787810 */ /* 0x000fe20007ffe0ff */
[-C--:B------:R-:W-:Y:S01]  /*16990*/  FMUL.FTZ R25, R25, R11.reuse ;  /* 0x0000000b19197220 */ /* 0x080fe20000410000 */
[----:B------:R-:W-:Y:S01]  /*169a0*/  MOV R121, 0x40000040 ;  /* 0x4000004000797802 */ /* 0x000fe20000000f00 */
[-C--:B------:R-:W-:Y:S01]  /*169b0*/  FMUL.FTZ R28, R28, R11.reuse ;  /* 0x0000000b1c1c7220 */ /* 0x080fe20000410000 */
[----:B------:R-:W-:Y:S01]  /*169c0*/  MOV R212, UR51 ;  /* 0x0000003300d47c02 */ /* 0x000fe20008000f00 */
[-C--:B------:R-:W-:Y:S01]  /*169d0*/  FMUL.FTZ R29, R29, R11.reuse ;  /* 0x0000000b1d1d7220 */ /* 0x080fe20000410000 */
[----:B------:R-:W-:Y:S01]  /*169e0*/  MOV R214, UR49 ;  /* 0x0000003100d67c02 */ /* 0x000fe20008000f00 */
[-C--:B------:R-:W-:Y:S01]  /*169f0*/  FMUL.FTZ R32, R32, R11.reuse ;  /* 0x0000000b20207220 */ /* 0x080fe20000410000 */
[----:B------:R-:W-:Y:S01]  /*16a00*/  MOV R215, UR48 ;  /* 0x0000003000d77c02 */ /* 0x000fe20008000f00 */
[-C--:B------:R-:W-:Y:S01]  /*16a10*/  FMUL.FTZ R33, R33, R11.reuse ;  /* 0x0000000b21217220 */ /* 0x080fe20000410000 */
[----:B------:R-:W-:Y:S01]  /*16a20*/  R2UR UR30, R122 ;  /* 0x000000007a1e72ca */ /* 0x000fe200000e0000 */
[----:B------:R-:W-:Y:S01]  /*16a30*/  VIADD R122, R126, 0x602 ;  /* 0x000006027e7a7836 */ /* 0x000fe20000000000 */
        /* <DEDUP_REMOVED lines=8> */
[----:B------:R-:W-:Y:S01]  /*16ac0*/  MOV R208, UR47 ;  /* 0x0000002f00d07c02 */ /* 0x000fe20008000f00 */
[-C--:B------:R-:W-:Y:S01]  /*16ad0*/  FMUL.FTZ R40, R40, R11.reuse ;  /* 0x0000000b28287220 */ /* 0x080fe20000410000 */
[----:B------:R-:W-:Y:S01]  /*16ae0*/  MOV R20, UR43 ;  /* 0x0000002b00147c02 */ /* 0x000fe20008000f00 */
[-C--:B------:R-:W-:Y:S01]  /*16af0*/  FMUL.FTZ R41, R41, R11.reuse ;  /* 0x0000000b29297220 */ /* 0x080fe20000410000 */
[----:B01----:R-:W-:Y:S01]  /*16b00*/  MOV R10, UR39 ;  /* 0x00000027000a7c02 */ /* 0x003fe20008000f00 */
        /* <DEDUP_REMOVED lines=109> */
[----:B------:R-:W-:-:S11]  /*171e0*/  WARPGROUP.ARRIVE ;  /* 0x00000000000079c5 */ /* 0x000fd60000000000 */
[----:B------:R-:W-:Y:S01]  /*171f0*/  HGMMA.64x96x16.F32 R120, gdesc[UR48], RZ, !UPT, gsb0 ;  /* 0x01600000307879f0 */ /* 0x000fe2000c0008ff */
[----:B------:R-:W-:Y:S02]  /*17200*/  R2UR UR51, R212 ;  /* 0x00000000d43372ca */ /* 0x000fe400000e0000 */
[----:B------:R-:W-:Y:S02]  /*17210*/  R2UR UR50, R213 ;  /* 0x00000000d53272ca */ /* 0x000fe400000e0000 */
[----:B------:R-:W2:Y:S01]  /*17220*/  LDL.64 R212, [R1+0x20] ;  /* 0x0000200001d47983 */ /* 0x000ea20000100a00 */
[----:B------:R-:W-:Y:S02]  /*17230*/  WARPGROUP.DEPBAR.LE gsb0, 0x0 ;  /* 0x00008000000079c5 */ /* 0x000fe40000010000 */
[----:B------:R-:W-:Y:S01]  /*17240*/  WARPGROUP.ARRIVE ;  /* 0x00000000000079c5 */ /* 0x000fe20000000000 */
[----:B--2---:R-:W-:Y:S02]  /*17250*/  R2UR UR44, R212 ;  /* 0x00000000d42c72ca */ /* 0x004fe400000e0000 */
[----:B------:R-:W-:-:S02]  /*17260*/  R2UR UR45, R213 ;  /* 0x00000000d52d72ca */ /* 0x000fc400000e0000 */
[----:B------:R-:W-:Y:S01]  /*17270*/  R2UR UR49, R214 ;  /* 0x00000000d63172ca */ /* 0x000fe200000e0000 */
[----:B------:R-:W2:Y:S10]  /*17280*/  LDL.64 R212, [R1] ;  /* 0x0000000001d47983 */ /* 0x000eb40000100a00 */
[----:B------:R-:W-:Y:S01]  /*17290*/  HGMMA.64x96x16.F32 R120, gdesc[UR44], R120, gsb0 ;  /* 0x016000002c7879f0 */ /* 0x000fe20008000878 */
[----:B------:R-:W-:-:S02]  /*172a0*/  R2UR UR45, R210 ;  /* 0x00000000d22d72ca */ /* 0x000fc400000e0000 */
[----:B------:R-:W-:Y:S02]  /*172b0*/  R2UR UR44, R211 ;  /* 0x00000000d32c72ca */ /* 0x000fe400000e0000 */
[----:B------:R-:W3:Y:S01]  /*172c0*/  LDL.64 R210, [R1+0x18] ;  /* 0x0000180001d27983 */ /* 0x000ee20000100a00 */
[----:B------:R-:W-:Y:S02]  /*172d0*/  R2UR UR47, R208 ;  /* 0x00000000d02f72ca */ /* 0x000fe400000e0000 */
[----:B------:R-:W-:Y:S02]  /*172e0*/  R2UR UR46, R209 ;  /* 0x00000000d12e72ca */ /* 0x000fe400000e0000 */
[----:B------:R-:W4:Y:S01]  /*172f0*/  LDL.64 R208, [R1+0x10] ;  /* 0x0000100001d07983 */ /* 0x000f220000100a00 */
[----:B------:R-:W-:-:S03]  /*17300*/  R2UR UR48, R215 ;  /* 0x00000000d73072ca */ /* 0x000fc600000e0000 */
[----:B------:R-:W5:Y:S01]  /*17310*/  LDL.64 R214, [R1+0x8] ;  /* 0x0000080001d67983 */ /* 0x000f620000100a00 */
[----:B------:R-:W-:Y:S02]  /*17320*/  WARPGROUP.DEPBAR.LE gsb0, 0x0 ;  /* 0x00008000000079c5 */ /* 0x000fe40000010000 */
[----:B------:R-:W-:Y:S01]  /*17330*/  WARPGROUP.ARRIVE ;  /* 0x00000000000079c5 */ /* 0x000fe20000000000 */
[----:B---3--:R-:W-:Y:S02]  /*17340*/  R2UR UR40, R210 ;  /* 0x00000000d22872ca */ /* 0x008fe400000e0000 */
[----:B------:R-:W-:-:S13]  /*17350*/  R2UR UR41, R211 ;  /* 0x00000000d32972ca */ /* 0x000fda00000e0000 */
[----:B------:R-:W-:Y:S01]  /*17360*/  HGMMA.64x96x16.F32 R120, gdesc[UR40], R120, gsb0 ;  /* 0x01600000287879f0 */ /* 0x000fe20008000878 */
[----:B----4-:R-:W-:Y:S02]  /*17370*/  R2UR UR36, R208 ;  /* 0x00000000d02472ca */ /* 0x010fe400000e0000 */
[----:B------:R-:W-:Y:S02]  /*17380*/  R2UR UR37, R209 ;  /* 0x00000000d12572ca */ /* 0x000fe400000e0000 */
[----:B-----5:R-:W-:Y:S02]  /*17390*/  R2UR UR32, R214 ;  /* 0x00000000d62072ca */ /* 0x020fe400000e0000 */
[----:B------:R-:W-:Y:S01]  /*173a0*/  R2UR UR33, R215 ;  /* 0x00000000d72172ca */ /* 0x000fe200000e0000 */
[----:B------:R-:W-:Y:S02]  /*173b0*/  WARPGROUP.DEPBAR.LE gsb0, 0x0 ;  /* 0x00008000000079c5 */ /* 0x000fe40000010000 */
[----:B------:R-:W-:-:S06]  /*173c0*/  WARPGROUP.ARRIVE ;  /* 0x00000000000079c5 */ /* 0x000fcc0000000000 */
[----:B------:R-:W-:Y:S01]  /*173d0*/  HGMMA.64x96x16.F32 R120, gdesc[UR36], R120, gsb0 ;  /* 0x01600000247879f0 */ /* 0x000fe20008000878 */
[----:B--2---:R-:W-:Y:S02]  /*173e0*/  R2UR UR28, R212 ;  /* 0x00000000d41c72ca */ /* 0x004fe400000e0000 */
[----:B------:R-:W-:Y:S01]  /*173f0*/  R2UR UR29, R213 ;  /* 0x00000000d51d72ca */ /* 0x000fe200000e0000 */
        /* <DEDUP_REMOVED lines=23> */
[----:B------:R-:W-:Y:S02]  /*17570*/  R2UR UR41, R206 ;  /* 0x00000000ce2972ca */ /* 0x000fe400000e0000 */
[----:B------:R-:W-:Y:S01]  /*17580*/  R2UR UR40, R207 ;  /* 0x00000000cf2872ca */ /* 0x000fe200000e0000 */
[----:B------:R-:W-:Y:S02]  /*17590*/  WARPGROUP.DEPBAR.LE gsb0, 0x0 ;  /* 0x00008000000079c5 */ /* 0x000fe40000010000 */
[----:B------:R-:W-:-:S06]  /*175a0*/  WARPGROUP.ARRIVE ;  /* 0x00000000000079c5 */ /* 0x000fcc0000000000 */
[----:B------:R-:W-:Y:S04]  /*175b0*/  HGMMA.64x96x16.F32 R120, gdesc[UR12], R120, gsb0 ;  /* 0x016000000c7879f0 */ /* 0x000fe80008000878 */
        /* <DEDUP_REMOVED lines=15> */
[----:B------:R-:W-:Y:S01]  /*176b0*/  R2UR UR38, R13 ;  /* 0x000000000d2672ca */ /* 0x000fe200000e0000 */
[----:B------:R-:W-:Y:S02]  /*176c0*/  WARPGROUP.DEPBAR.LE gsb0, 0x0 ;  /* 0x00008000000079c5 */ /* 0x000fe40000010000 */
[----:B------:R-:W-:-:S12]  /*176d0*/  @!P0 BRA `(.L_x_1769) ;  /* 0x0000000000048947 */ /* 0x000fd80003800000 */
[----:B------:R-:W-:Y:S01]  /*176e0*/  BPT.TRAP 0x1 ;  /* 0x000000040000795c */ /* 0x000fe20000300000 */
.L_x_1769:
[----:B------:R-:W-:Y:S01]  /*176f0*/  SHF.L.U32 R6, R198, 0x1f, RZ ;  /* 0x0000001fc6067819 */ /* 0x000fe200000006ff */
[----:B------:R-:W-:-:S04]  /*17700*/  IMAD R13, R193, 0x8, R2 ;  /* 0x00000008c10d7824 */ /* 0x000fc800078e0202 */
[----:B------:R0:W1:Y:S01]  /*17710*/  SYNCS.PHASECHK.TRANS64.TRYWAIT P1, [R13+URZ+0x30850], R6 ;  /* 0x030850060d0075a7 */ /* 0x000062000802017f */
[----:B------:R-:W-:Y:S05]  /*17720*/  @!P0 BRA `(.L_x_1770) ;  /* 0x0000000000048947 */ /* 0x000fea0003800000 */
[----:B------:R-:W-:Y:S01]  /*17730*/  BPT.TRAP 0x1 ;  /* 0x000000040000795c */ /* 0x000fe20000300000 */
.L_x_1770:
[----:B------:R-:W-:Y:S04]  /*17740*/  BSSY B2, `(.L_x_1771) ;  /* 0x0000004000027945 */ /* 0x000fe80003800000 */
[----:B-1----:R-:W-:Y:S05]  /*17750*/  @P1 BRA `(.L_x_1772) ;  /* 0x0000000000081947 */ /* 0x002fea0003800000 */
[----:B------:R-:W1:Y:S02]  /*17760*/  SYNCS.PHASECHK.TRANS64.TRYWAIT P1, [R13+URZ+0x30850], R6 ;  /* 0x030850060d0075a7 */ /* 0x000e64000802017f */
[----:B-1----:R-:W-:Y:S05]  /*17770*/  @!P1 BRA `(.L_x_1773) ;  /* 0x0000017800a49947 */ /* 0x002fea0003800000 */
.L_x_1772:
[----:B------:R-:W-:Y:S05]  /*17780*/  BSYNC B2 ;  /* 0x0000000000027941 */ /* 0x000fea0003800000 */
.L_x_1771:
[----:B01----:R-:W-:Y:S01]  /*17790*/  VIADD R6, R2, 0x400 ;  /* 0x0000040002067836 */ /* 0x003fe20000000000 */
[----:B------:R-:W-:Y:S01]  /*177a0*/  WARPGROUP.ARRIVE ;  /* 0x00000000000079c5 */ /* 0x000fe20000000000 */
[----:B------:R-:W-:Y:S01]  /*177b0*/  IMAD.MOV.U32 R11, RZ, RZ, 0x40000040 ;  /* 0x40000040ff0b7424 */ /* 0x000fe200078e00ff */
[----:B------:R-:W-:Y:S02]  /*177c0*/  MOV R15, 0x40000040 ;  /* 0x40000040000f7802 */ /* 0x000fe40000000f00 */
[----:B------:R-:W-:Y:S02]  /*177d0*/  SHF.R.U32.HI R6, RZ, 0x4, R6 ;  /* 0x00000004ff067819 */ /* 0x000fe40000011606 */
[----:B------:R-:W-:Y:S01]  /*177e0*/  R2UR UR7, R11 ;  /* 0x000000000b0772ca */ /* 0x000fe200000e0000 */
[----:B------:R-:W-:Y:S01]  /*177f0*/  IMAD.MOV.U32 R11, RZ, RZ, 0x40000040 ;  /* 0x40000040ff0b7424 */ /* 0x000fe200078e00ff */
[----:B------:R-:W-:-:S04]  /*17800*/  LOP3.LUT R6, R6, 0x3fff, RZ, 0xc0, !PT ;  /* 0x00003fff06067812 */ /* 0x000fc800078ec0ff */
[----:B------:R-:W-:-:S05]  /*17810*/  LOP3.LUT R6, R6, 0x3000000, RZ, 0xfc, !PT ;  /* 0x0300000006067812 */ /* 0x000fca00078efcff */
[----:B------:R-:W-:-:S04]  /*17820*/  IMAD R10, R193, 0x900, R6 ;  /* 0x00000900c10a7824 */ /* 0x000fc800078e0206 */
[C---:B------:R-:W-:Y:S01]  /*17830*/  VIADD R14, R10.reuse, 0x80 ;  /* 0x000000800a0e7836 */ /* 0x040fe20000000000 */
[----:B------:R-:W-:-:S13]  /*17840*/  R2UR UR6, R10 ;  /* 0x000000000a0672ca */ /* 0x000fda00000e0000 */
        /* <DEDUP_REMOVED lines=16> */
[C---:B------:R-:W-:Y:S01]  /*17950*/  VIADD R14, R10.reuse, 0x200 ;  /* 0x000002000a0e7836 */ /* 0x040fe20000000000 */
[----:B------:R-:W-:Y:S01]  /*17960*/  R2UR UR7, R15 ;  /* 0x000000000f0772ca */ /* 0x000fe200000e0000 */
[----:B------:R-:W-:Y:S01]  /*17970*/  VIADD R10, R10, 0x280 ;  /* 0x000002800a0a7836 */ /* 0x000fe20000000000 */
[----:B------:R-:W-:Y:S01]  /*17980*/  MOV R15, 0x40000040 ;  /* 0x40000040000f7802 */ /* 0x000fe20000000f00 */
[----:B------:R-:W-:Y:S02]  /*17990*/  WARPGROUP.DEPBAR.LE gsb0, 0x0 ;  /* 0x00008000000079c5 */ /* 0x000fe40000010000 */
[----:B------:R-:W-:-:S12]  /*179a0*/  WARPGROUP.ARRIVE ;  /* 0x00000000000079c5 */ /* 0x000fd80000000000 */
        /* <DEDUP_REMOVED lines=14> */
.L_x_1774:
[----:B------:R-:W2:Y:S01]  /*17a90*/  LDL R14, [R1+0x38] ;  /* 0x00003800010e7983 */ /* 0x000ea20000100800 */
[----:B------:R-:W0:Y:S03]  /*17aa0*/  LDC R10, c[0x0][0x448] ;  /* 0x00011200ff0a7b82 */ /* 0x000e260000000800 */
[----:B------:R-:W2:Y:S01]  /*17ab0*/  LDL R6, [R1+0x40] ;  /* 0x0000400001067983 */ /* 0x000ea20000100800 */
[----:B0-----:R-:W-:-:S13]  /*17ac0*/  ISETP.NE.AND P1, PT, R10, 0x1, PT ;  /* 0x000000010a00780c */ /* 0x001fda0003f25270 */
[----:B------:R-:W0:Y:S08]  /*17ad0*/  @P1 LDC R11, c[0x0][0x44c] ;  /* 0x00011300ff0b1b82 */ /* 0x000e300000000800 */
        /* <DEDUP_REMOVED lines=23> */
[----:B------:R-:W-:Y:S01]  /*17c50*/  FMUL.FTZ R157, R163, UR43 ;  /* 0x0000002ba39d7c20 */ /* 0x000fe20008410000 */
[----:B------:R-:W-:Y:S01]  /*17c60*/  FMUL.FTZ R123, R129, UR43 ;  /* 0x0000002b817b7c20 */ /* 0x000fe20008410000 */
[----:B------:R-:W-:Y:S01]  /*17c70*/  FMUL.FTZ R163, R165, UR43 ;  /* 0x0000002ba5a37c20 */ /* 0x000fe20008410000 */
[----:B------:R-:W3:Y:S01]  /*17c80*/  MUFU.TANH R20, R20 ;  /* 0x0000001400147308 */ /* 0x000ee20000002400 */
[----:B------:R-:W-:-:S07]  /*17c90*/  VIADD R5, R5, 0x30840 ;  /* 0x0003084005057836 */ /* 0x000fce0000000000 */
[----:B------:R-:W4:Y:S01]  /*17ca0*/  MUFU.TANH R15, R15 ;  /* 0x0000000f000f7308 */ /* 0x000f220000002400 */
[----:B------:R-:W-:-:S04]  /*17cb0*/  PRMT R5, R204, 0x654, R5 ;  /* 0x00000654cc057816 */ /* 0x000fc80000000005 */
[----:B------:R5:W-:Y:S03]  /*17cc0*/  SYNCS.ARRIVE.TRANS64.RED.A1T0 RZ, [R5+URZ], RZ ;  /* 0x000000ff05ff79a7 */ /* 0x000be6000810043f */
        /* <DEDUP_REMOVED lines=22> */
[----:B-----5:R-:W-:-:S02]  /*17e30*/  IMAD.IADD R5, R164, 0x1, -R227 ;  /* 0x00000001a4057824 */ /* 0x020fc400078e0ae3 */
[----:B--2---:R-:W-:-:S04]  /*17e40*/  IMAD.IADD R6, R6, 0x1, R14 ;  /* 0x0000000106067824 */ /* 0x004fc800078e020e */
[----:B0-----:R-:W-:-:S04]  /*17e50*/  @P1 IMAD.HI.U32 R11, R6, R11, RZ ;  /* 0x0000000b060b1227 */ /* 0x001fc800078e00ff */
[----:B------:R-:W-:Y:S01]  /*17e60*/  FMUL.FTZ R14, R121, UR43 ;  /* 0x0000002b790e7c20 */ /* 0x000fe20008410000 */
[----:B-1----:R-:W-:Y:S01]  /*17e70*/  @P1 SHF.R.U32.HI R6, RZ, R10, R11 ;  /* 0x0000000aff061219 */ /* 0x002fe2000001160b */
        /* <DEDUP_REMOVED lines=24> */
[----:B------:R-:W-:-:S02]  /*18000*/  LOP3.LUT P1, RZ, R16, 0x80000, RZ, 0xc0, !PT ;  /* 0x0008000010ff7812 */ /* 0x000fc4000782c0ff */
[----:B------:R-:W-:Y:S01]  /*18010*/  IADD3 R167, -R227, 0x1, R164 ;  /* 0x00000001e3a77810 */ /* 0x000fe20007ffe1a4 */
[----:B------:R-:W1:Y:S03]  /*18020*/  MUFU.TANH R10, R10 ;  /* 0x0000000a000a7308 */ /* 0x000e660000002400 */
[----:B------:R-:W-:-:S05]  /*18030*/  IADD3 R167, -R199, R167, R200 ;  /* 0x000000a7c7a77210 */ /* 0x000fca0007ffe1c8 */
[----:B------:R-:W2:Y:S01]  /*18040*/  MUFU.TANH R14, R14 ;  /* 0x0000000e000e7308 */ /* 0x000ea20000002400 */
[----:B------:R-:W-:-:S07]  /*18050*/  VIADD R168, R167, UR58 ;  /* 0x0000003aa7a87c36 */ /* 0x000fce0008000000 */
[----:B------:R-:W0:Y:S01]  /*18060*/  MUFU.TANH R11, R11 ;  /* 0x0000000b000b7308 */ /* 0x000e220000002400 */
[----:B------:R-:W-:-:S07]  /*18070*/  IADD3 R167, R167, UR38, RZ ;  /* 0x00000026a7a77c10 */ /* 0x000fce000fffe0ff */
        /* <DEDUP_REMOVED lines=20> */
[----:B------:R-:W1:Y:S01]  /*181c0*/  MUFU.TANH R161, R161 ;  /* 0x000000a100a17308 */ /* 0x000e620000002400 */
[----:B0-----:R-:W-:-:S02]  /*181d0*/  IMAD.IADD R166, R168, 0x1, R169 ;  /* 0x00000001a8a67824 */ /* 0x001fc400078e02a9 */
[----:B------:R-:W-:Y:S01]  /*181e0*/  IMAD.IADD R165, R167, 0x1, R169 ;  /* 0x00000001a7a57824 */ /* 0x000fe200078e02a9 */
[----:B--234-:R-:W-:Y:S06]  /*181f0*/  @!P1 BRA `(.L_x_1775) ;  /* 0x0000000000549947 */ /* 0x01cfec0003800000 */
        /* <DEDUP_REMOVED lines=12> */
.L_x_1777:
[----:B------:R-:W-:-:S05]  /*182c0*/  IMAD.U32 R170, RZ, RZ, UR47 ;  /* 0x0000002fffaa7e24 */ /* 0x000fca000f8e00ff */
[----:B------:R-:W-:-:S13]  /*182d0*/  ISETP.NE.AND P1, PT, R170, 0x1, PT ;  /* 0x00000001aa00780c */ /* 0x000fda0003f25270 */
[----:B------:R-:W0:Y:S02]  /*182e0*/  @P1 LDC.64 R128, c[0x0][0x9e8] ;  /* 0x00027a00ff801b82 */ /* 0x000e240000000a00 */
[----:B0-----:R-:W-:-:S05]  /*182f0*/  @P1 IMAD.HI.U32 R128, R169, R128, RZ ;  /* 0x00000080a9801227 */ /* 0x001fca00078e00ff */
[----:B------:R-:W-:-:S07]  /*18300*/  @P1 SHF.R.U32.HI R169, RZ, R129, R128 ;  /* 0x00000081ffa91219 */ /* 0x000fce0000011680 */
.L_x_1778:
[----:B------:R-:W-:Y:S05]  /*18310*/  BSYNC B2 ;  /* 0x0000000000027941 */ /* 0x000fea0003800000 */
.L_x_1776:
[----:B------:R-:W-:-:S05]  /*18320*/  IMAD R169, R169, R170, R5 ;  /* 0x000000aaa9a97224 */ /* 0x000fca00078e0205 */
[----:B------:R-:W-:Y:S02]  /*18330*/  VIMNMX R165, R165, R169, !PT ;  /* 0x000000a9a5a57248 */ /* 0x000fe40007fe0100 */
[----:B------:R-:W-:-:S07]  /*18340*/  VIADDMNMX R166, R169, R170, R166, PT ;  /* 0x000000aaa9a67246 */ /* 0x000fce00038001a6 */
.L_x_1775:
[C---:B------:R-:W-:Y:S01]  /*18350*/  ISETP.GE.AND P1, PT, R164.reuse, 0x2, PT ;  /* 0x00000002a400780c */ /* 0x040fe20003f26270 */
[----:B------:R-:W0:Y:S01]  /*18360*/  SHFL.IDX PT, R6, R6, 0x1, 0x1c1f ;  /* 0x003c1f0006067f89 */ /* 0x000e2200000e0000 */
[----:B------:R-:W-:Y:S02]  /*18370*/  ISETP.GE.AND P2, PT, R164, 0x9, PT ;  /* 0x00000009a400780c */ /* 0x000fe40003f46270 */
[C---:B------:R-:W-:Y:S02]  /*18380*/  ISETP.GT.AND P3, PT, R165.reuse, 0x1, !P1 ;  /* 0x00000001a500780c */ /* 0x040fe40004f64270 */
[----:B------:R-:W-:Y:S02]  /*18390*/  ISETP.GT.AND P4, PT, R165, 0x8, !P2 ;  /* 0x00000008a500780c */ /* 0x000fe40005784270 */
[C---:B------:R-:W-:Y:S02]  /*183a0*/  ISETP.LT.OR P3, PT, R166.reuse, 0x2, P3 ;  /* 0x00000002a600780c */ /* 0x040fe40001f61670 */
[----:B------:R-:W-:-:S02]  /*183b0*/  ISETP.LT.OR P4, PT, R166, 0x9, P4 ;  /* 0x00000009a600780c */ /* 0x000fc40002781670 */
[----:B------:R-:W-:Y:S02]  /*183c0*/  FSEL R14, R14, -INF , !P3 ;  /* 0xff8000000e0e7808 */ /* 0x000fe40005800000 */
[----:B------:R-:W-:Y:S02]  /*183d0*/  ISETP.GE.AND P3, PT, R164, 0xa, PT ;  /* 0x0000000aa400780c */ /* 0x000fe40003f66270 */
[----:B------:R-:W-:Y:S02]  /*183e0*/  FSEL R128, R20, -INF , !P4 ;  /* 0xff80000014807808 */ /* 0x000fe40006000000 */
[----:B------:R-:W-:Y:S02]  /*183f0*/  ISETP.GT.AND P4, PT, R165, 0x9, !P3 ;  /* 0x00000009a500780c */ /* 0x000fe40005f84270 */
[----:B------:R-:W-:Y:S02]  /*18400*/  LOP3.LUT R16, R16, 0xfffdffff, RZ, 0xc0, !PT ;  /* 0xfffdffff10107812 */ /* 0x000fe400078ec0ff */
[----:B------:R-:W-:-:S02]  /*18410*/  ISETP.LT.OR P4, PT, R166, 0xa, P4 ;  /* 0x0000000aa600780c */ /* 0x000fc40002781670 */
[----:B0-----:R-:W-:Y:S01]  /*18420*/  IADD3 R168, R168, R6, RZ ;  /* 0x00000006a8a87210 */ /* 0x001fe20007ffe0ff */
[----:B------:R-:W-:Y:S01]  /*18430*/  IMAD.IADD R167, R167, 0x1, R6 ;  /* 0x00000001a7a77824 */ /* 0x000fe200078e0206 */
        /* <DEDUP_REMOVED lines=11> */
[----:B------:R-:W-:Y:S02]  /*184f0*/  ISETP.GT.AND P6, PT, R165, 0x18, !P6 ;  /* 0x00000018a500780c */ /* 0x000fe400077c4270 */
[----:B------:R-:W-:Y:S02]  /*18500*/  LOP3.LUT R16, R16, 0xfffeffff, RZ, 0xc0, !PT ;  /* 0xfffeffff10107812 */ /* 0x000fe400078ec0ff */
        /* <DEDUP_REMOVED lines=100> */
[----:B------:R-:W-:Y:S02]  /*18b50*/  ISETP.GT.AND P6, PT, R165, RZ, !P6 ;  /* 0x000000ffa500720c */ /* 0x000fe400077c4270 */
[----:B------:R-:W-:Y:S02]  /*18b60*/  LOP3.LUT R16, R16, 0xfffbffff, RZ, 0xc0, !PT ;  /* 0xfffbffff10107812 */ /* 0x000fe400078ec0ff */
[----:B------:R-:W-:-:S04]  /*18b70*/  ISETP.LT.OR P6, PT, R166, 0x1, P6 ;  /* 0x00000001a600780c */ /* 0x000fc800037c1670 */
[----:B-1----:R-:W-:Y:S02]  /*18b80*/  FSEL R169, R10, -INF , !P6 ;  /* 0xff8000000aa97808 */ /* 0x002fe40007000000 */
[----:B------:R-:W-:-:S13]  /*18b90*/  ISETP.GE.AND P6, PT, R164, 0x5a, PT ;  /* 0x0000005aa400780c */ /* 0x000fda0003fc6270 */
[----:B------:R-:W-:Y:S02]  /*18ba0*/  @P6 LOP3.LUT R16, R16, 0x40000, RZ, 0xfc, !PT ;  /* 0x0004000010106812 */ /* 0x000fe400078efcff */
[----:B------:R-:W-:-:S04]  /*18bb0*/  ISETP.GT.AND P6, PT, R165, 0x59, !P6 ;  /* 0x00000059a500780c */ /* 0x000fc800077c4270 */
[----:B------:R-:W-:-:S04]  /*18bc0*/  ISETP.LT.OR P6, PT, R166, 0x5a, P6 ;  /* 0x0000005aa600780c */ /* 0x000fc800037c1670 */
[----:B------:R-:W-:Y:S02]  /*18bd0*/  FSEL R163, R163, -INF , !P6 ;  /* 0xff800000a3a37808 */ /* 0x000fe40007000000 */
[----:B------:R-:W-:-:S13]  /*18be0*/  LOP3.LUT P6, RZ, R16, 0x80000, RZ, 0xc0, !PT ;  /* 0x0008000010ff7812 */ /* 0x000fda00078cc0ff */
[----:B------:R-:W-:Y:S05]  /*18bf0*/  @!P6 BRA `(.L_x_1779) ;  /* 0x000000000054e947 */ /* 0x000fea0003800000 */
        /* <DEDUP_REMOVED lines=12> */
.L_x_1781:
[----:B------:R-:W-:-:S05]  /*18cc0*/  IMAD.U32 R10, RZ, RZ, UR47 ;  /* 0x0000002fff0a7e24 */ /* 0x000fca000f8e00ff */
[----:B------:R-:W-:-:S13]  /*18cd0*/  ISETP.NE.AND P6, PT, R10, 0x1, PT ;  /* 0x000000010a00780c */ /* 0x000fda0003fc5270 */
[----:B------:R-:W0:Y:S02]  /*18ce0*/  @P6 LDC.64 R20, c[0x0][0x9e8] ;  /* 0x00027a00ff146b82 */ /* 0x000e240000000a00 */
[----:B0-----:R-:W-:-:S05]  /*18cf0*/  @P6 IMAD.HI.U32 R20, R6, R20, RZ ;  /* 0x0000001406146227 */ /* 0x001fca00078e00ff */
[----:B------:R-:W-:-:S07]  /*18d00*/  @P6 SHF.R.U32.HI R6, RZ, R21, R20 ;  /* 0x00000015ff066219 */ /* 0x000fce0000011614 */
.L_x_1782:
[----:B------:R-:W-:Y:S05]  /*18d10*/  BSYNC B2 ;  /* 0x0000000000027941 */ /* 0x000fea0003800000 */
.L_x_1780:
[----:B------:R-:W-:-:S05]  /*18d20*/  IMAD R5, R6, R10, R5 ;  /* 0x0000000a06057224 */ /* 0x000fca00078e0205 */
[----:B------:R-:W-:Y:S02]  /*18d30*/  VIMNMX R167, R167, R5, !PT ;  /* 0x00000005a7a77248 */ /* 0x000fe40007fe0100 */
[----:B------:R-:W-:-:S07]  /*18d40*/  VIADDMNMX R168, R5, R10, R168, PT ;  /* 0x0000000a05a87246 */ /* 0x000fce00038001a8 */
.L_x_1779:
[C---:B------:R-:W-:Y:S02]  /*18d50*/  LOP3.LUT P6, RZ, R16.reuse, 0x4000, RZ, 0xc0, !PT ;  /* 0x0000400010ff7812 */ /* 0x040fe400078cc0ff */
[----:B------:R-:W-:Y:S02]  /*18d60*/  ISETP.GT.AND P1, PT, R167, 0x1, !P1 ;  /* 0x00000001a700780c */ /* 0x000fe40004f24270 */
[----:B------:R-:W-:Y:S02]  /*18d70*/  LOP3.LUT R16, R16, 0xffdfffff, RZ, 0xc0, !PT ;  /* 0xffdfffff10107812 */ /* 0x000fe400078ec0ff */
[----:B------:R-:W-:Y:S02]  /*18d80*/  ISETP.LT.OR P1, PT, R168, 0x2, P1 ;  /* 0x00000002a800780c */ /* 0x000fe40000f21670 */
[----:B------:R-:W-:Y:S02]  /*18d90*/  @P0 LOP3.LUT R16, R16, 0x200000, RZ, 0xfc, !PT ;  /* 0x0020000010100812 */ /* 0x000fe400078efcff */
[----:B------:R-:W-:-:S02]  /*18da0*/  FSEL R15, R15, -INF , !P1 ;  /* 0xff8000000f0f7808 */ /* 0x000fc40004800000 */
[----:B------:R-:W-:Y:S02]  /*18db0*/  LOP3.LUT P1, RZ, R16, 0x20000, RZ, 0xc0, !PT ;  /* 0x0002000010ff7812 */ /* 0x000fe4000782c0ff */
[C---:B------:R-:W-:Y:S02]  /*18dc0*/  ISETP.GT.AND P2, PT, R167.reuse, 0x8, !P2 ;  /* 0x00000008a700780c */ /* 0x040fe40005744270 */
[----:B------:R-:W-:Y:S02]  /*18dd0*/  ISETP.GT.AND P1, PT, R167, 0x18, !P1 ;  /* 0x00000018a700780c */ /* 0x000fe40004f24270 */
[C---:B------:R-:W-:Y:S02]  /*18de0*/  ISETP.LT.OR P2, PT, R168.reuse, 0x9, P2 ;  /* 0x00000009a800780c */ /* 0x040fe40001741670 */
[----:B------:R-:W-:Y:S02]  /*18df0*/  ISETP.LT.OR P1, PT, R168, 0x19, P1 ;  /* 0x00000019a800780c */ /* 0x000fe40000f21670 */
[----:B------:R-:W-:-:S02]  /*18e00*/  FSEL R120, R120, -INF , !P2 ;  /* 0xff80000078787808 */ /* 0x000fc40005000000 */
[----:B------:R-:W-:Y:S02]  /*18e10*/  LOP3.LUT P2, RZ, R16, 0x10000, RZ, 0xc0, !PT ;  /* 0x0001000010ff7812 */ /* 0x000fe4000784c0ff */
[----:B------:R-:W-:Y:S02]  /*18e20*/  FSEL R130, R130, -INF , !P1 ;  /* 0xff80000082827808 */ /* 0x000fe40004800000 */
[----:B------:R-:W-:Y:S02]  /*18e30*/  ISETP.GT.AND P1, PT, R167, 0x19, !P2 ;  /* 0x00000019a700780c */ /* 0x000fe40005724270 */
[----:B------:R-:W-:Y:S02]  /*18e40*/  LOP3.LUT P0, RZ, R16, 0x8000, RZ, 0xc0, !PT ;  /* 0x0000800010ff7812 */ /* 0x000fe4000780c0ff */
        /* <DEDUP_REMOVED lines=13> */
[----:B------:R-:W-:-:S02]  /*18f20*/  LOP3.LUT P1, RZ, R16, 0x2000, RZ, 0xc0, !PT ;  /* 0x0000200010ff7812 */ /* 0x000fc4000782c0ff */
[----:B------:R-:W-:Y:S02]  /*18f30*/  FMNMX.FTZ R5, R123, R5, !PT ;  /* 0x000000057b057209 */ /* 0x000fe40007810000 */
        /* <DEDUP_REMOVED lines=31> */
[----:B------:R-:W-:Y:S02]  /*19130*/  ISETP.GT.AND P5, PT, R167, 0x11, !P5 ;  /* 0x00000011a700780c */ /* 0x000fe40006fa4270 */
[----:B------:R-:W-:Y:S02]  /*19140*/  FSEL R144, R144, -INF , !P1 ;  /* 0xff80000090907808 */ /* 0x000fe40004800000 */
[----:B------:R-:W-:Y:S02]  /*19150*/  LOP3.LUT P1, RZ, R16, 0x100, RZ, 0xc0, !PT ;  /* 0x0000010010ff7812 */ /* 0x000fe4000782c0ff */
[----:B------:R-:W-:-:S02]  /*19160*/  FMNMX.FTZ R5, R156, R5, !PT ;  /* 0x000000059c057209 */ /* 0x000fc40007810000 */
[----:B------:R-:W-:Y:S02]  /*19170*/  ISETP.GT.AND P1, PT, R167, 0x39, !P1 ;  /* 0x00000039a700780c */ /* 0x000fe40004f24270 */
[C---:B------:R-:W-:Y:S02]  /*19180*/  ISETP.LT.OR P5, PT, R168.reuse, 0x12, P5 ;  /* 0x00000012a800780c */ /* 0x040fe40002fa1670 */
[----:B------:R-:W-:Y:S02]  /*19190*/  ISETP.LT.OR P1, PT, R168, 0x3a, P1 ;  /* 0x0000003aa800780c */ /* 0x000fe40000f21670 */
[----:B------:R-:W-:Y:S02]  /*191a0*/  FMNMX.FTZ R5, R158, R5, !PT ;  /* 0x000000059e057209 */ /* 0x000fe40007810000 */
[----:B------:R-:W-:Y:S02]  /*191b0*/  FSEL R145, R145, -INF , !P1 ;  /* 0xff80000091917808 */ /* 0x000fe40004800000 */
[----:B------:R-:W-:-:S02]  /*191c0*/  FSEL R125, R125, -INF , !P5 ;  /* 0xff8000007d7d7808 */ /* 0x000fc40006800000 */
[C---:B------:R-:W-:Y:S02]  /*191d0*/  LOP3.LUT P1, RZ, R16.reuse, 0x80, RZ, 0xc0, !PT ;  /* 0x0000008010ff7812 */ /* 0x040fe4000782c0ff */
[----:B------:R-:W-:Y:S02]  /*191e0*/  LOP3.LUT P5, RZ, R16, 0x40, RZ, 0xc0, !PT ;  /* 0x0000004010ff7812 */ /* 0x000fe400078ac0ff */
[----:B------:R-:W-:Y:S02]  /*191f0*/  FMNMX.FTZ R5, R159, R5, !PT ;  /* 0x000000059f057209 */ /* 0x000fe40007810000 */
[C---:B------:R-:W-:Y:S02]  /*19200*/  ISETP.GT.AND P3, PT, R167.reuse, 0x9, !P3 ;  /* 0x00000009a700780c */ /* 0x040fe40005f64270 */
[C---:B------:R-:W-:Y:S02]  /*19210*/  ISETP.GT.AND P4, PT, R167.reuse, 0x10, !P4 ;  /* 0x00000010a700780c */ /* 0x040fe40006784270 */
[----:B------:R-:W-:-:S02]  /*19220*/  ISETP.GT.AND P1, PT, R167, 0x40, !P1 ;  /* 0x00000040a700780c */ /* 0x000fc40004f24270 */
[----:B------:R-:W-:Y:S02]  /*19230*/  ISETP.GT.AND P5, PT, R167, 0x41, !P5 ;  /* 0x00000041a700780c */ /* 0x000fe40006fa4270 */
[----:B------:R-:W-:Y:S02]  /*19240*/  FMNMX.FTZ R5, R162, R5, !PT ;  /* 0x00000005a2057209 */ /* 0x000fe40007810000 */
[C---:B------:R-:W-:Y:S02]  /*19250*/  ISETP.LT.OR P3, PT, R168.reuse, 0xa, P3 ;  /* 0x0000000aa800780c */ /* 0x040fe40001f61670 */
[C---:B------:R-:W-:Y:S02]  /*19260*/  ISETP.LT.OR P4, PT, R168.reuse, 0x11, P4 ;  /* 0x00000011a800780c */ /* 0x040fe40002781670 */
[----:B------:R-:W-:Y:S02]  /*19270*/  ISETP.LT.OR P1, PT, R168, 0x41, P1 ;  /* 0x00000041a800780c */ /* 0x000fe40000f21670 */
[----:B------:R-:W-:-:S02]  /*19280*/  FMNMX.FTZ R5, R163, R5, !PT ;  /* 0x00000005a3057209 */ /* 0x000fc40007810000 */
[----:B------:R-:W-:Y:S02]  /*19290*/  LOP3.LUT P0, RZ, R16, 0x1, RZ, 0xc0, !PT ;  /* 0x0000000110ff7812 */ /* 0x000fe4000780c0ff */
[----:B------:R-:W-:Y:S01]  /*192a0*/  FSEL R121, R121, -INF , !P3 ;  /* 0xff80000079797808 */ /* 0x000fe20005800000 */
[----:B------:R-:W0:Y:S01]  /*192b0*/  SHFL.BFLY PT, R6, R5, 0x2, 0x1f ;  /* 0x0c401f0005067f89 */ /* 0x000e2200000e0000 */
[----:B------:R-:W-:Y:S02]  /*192c0*/  FSEL R124, R124, -INF , !P4 ;  /* 0xff8000007c7c7808 */ /* 0x000fe40006000000 */
[----:B------:R-:W-:Y:S02]  /*192d0*/  FSEL R149, R149, -INF , !P1 ;  /* 0xff80000095957808 */ /* 0x000fe40004800000 */
[C---:B------:R-:W-:Y:S02]  /*192e0*/  LOP3.LUT P4, RZ, R16.reuse, 0x20, RZ, 0xc0, !PT ;  /* 0x0000002010ff7812 */ /* 0x040fe4000788c0ff */
[----:B------:R-:W-:-:S02]  /*192f0*/  LOP3.LUT P6, RZ, R16, 0x10, RZ, 0xc0, !PT ;  /* 0x0000001010ff7812 */ /* 0x000fc400078cc0ff */
[C---:B------:R-:W-:Y:S02]  /*19300*/  LOP3.LUT P3, RZ, R16.reuse, 0x8, RZ, 0xc0, !PT ;  /* 0x0000000810ff7812 */ /* 0x040fe4000786c0ff */
[C---:B------:R-:W-:Y:S02]  /*19310*/  LOP3.LUT P2, RZ, R16.reuse, 0x4, RZ, 0xc0, !PT ;  /* 0x0000000410ff7812 */ /* 0x040fe4000784c0ff */
[C---:B------:R-:W-:Y:S02]  /*19320*/  LOP3.LUT P1, RZ, R16.reuse, 0x2, RZ, 0xc0, !PT ;  /* 0x0000000210ff7812 */ /* 0x040fe4000782c0ff */
[----:B------:R-:W-:Y:S02]  /*19330*/  LOP3.LUT R16, R16, 0xff7fffff, RZ, 0xc0, !PT ;  /* 0xff7fffff10107812 */ /* 0x000fe400078ec0ff */
[----:B------:R-:W-:Y:S02]  /*19340*/  ISETP.GT.AND P0, PT, R167, RZ, !P0 ;  /* 0x000000ffa700720c */ /* 0x000fe40004704270 */
[----:B------:R-:W-:-:S02]  /*19350*/  @P5 LOP3.LUT R16, R16, 0x800000, RZ, 0xfc, !PT ;  /* 0x0080000010105812 */ /* 0x000fc400078efcff */
[----:B------:R-:W-:Y:S02]  /*19360*/  ISETP.LT.OR P0, PT, R168, 0x1, P0 ;  /* 0x00000001a800780c */ /* 0x000fe40000701670 */
[----:B------:R-:W-:Y:S02]  /*19370*/  LOP3.LUT P5, RZ, R16, 0x40000, RZ, 0xc0, !PT ;  /* 0x0004000010ff7812 */ /* 0x000fe400078ac0ff */
[----:B------:R-:W-:Y:S02]  /*19380*/  FSEL R20, R11, -INF , !P0 ;  /* 0xff8000000b147808 */ /* 0x000fe40004000000 */
[----:B------:R-:W-:Y:S02]  /*19390*/  ISETP.GT.AND P5, PT, R167, 0x59, !P5 ;  /* 0x00000059a700780c */ /* 0x000fe40006fa4270 */
[----:B------:R-:W-:Y:S02]  /*193a0*/  FMNMX.FTZ R11, R20, R0, !PT ;  /* 0x00000000140b7209 */ /* 0x000fe40007810000 */
[----:B------:R-:W-:-:S02]  /*193b0*/  LOP3.LUT R16, R16, 0xfffffffd, RZ, 0xc0, !PT ;  /* 0xfffffffd10107812 */ /* 0x000fc400078ec0ff */
[----:B------:R-:W-:Y:S02]  /*193c0*/  FMNMX.FTZ R11, R15, R11, !PT ;  /* 0x0000000b0f0b7209 */ /* 0x000fe40007810000 */
[----:B0-----:R-:W-:Y:S02]  /*193d0*/  FMNMX.FTZ R6, R5, R6, !PT ;  /* 0x0000000605067209 */ /* 0x001fe40007810000 */
[----:B------:R-:W-:Y:S02]  /*193e0*/  FMNMX.FTZ R11, R120, R11, !PT ;  /* 0x0000000b780b7209 */ /* 0x000fe40007810000 */
[----:B------:R-:W-:Y:S01]  /*193f0*/  ISETP.GT.AND P4, PT, R167, 0x48, !P4 ;  /* 0x00000048a700780c */ /* 0x000fe20006784270 */
[----:B------:R-:W0:Y:S01]  /*19400*/  SHFL.BFLY PT, R10, R6, 0x1, 0x1f ;  /* 0x0c201f00060a7f89 */ /* 0x000e2200000e0000 */
[----:B------:R-:W-:Y:S02]  /*19410*/  @P5 LOP3.LUT R16, R16, 0x2, RZ, 0xfc, !PT ;  /* 0x0000000210105812 */ /* 0x000fe400078efcff */
[----:B------:R-:W-:-:S02]  /*19420*/  FMNMX.FTZ R11, R121, R11, !PT ;  /* 0x0000000b790b7209 */ /* 0x000fc40007810000 */
[----:B------:R-:W-:Y:S02]  /*19430*/  LOP3.LUT P5, RZ, R16, 0x800000, RZ, 0xc0, !PT ;  /* 0x0080000010ff7812 */ /* 0x000fe400078ac0ff */
[----:B------:R-:W-:Y:S02]  /*19440*/  FMNMX.FTZ R11, R124, R11, !PT ;  /* 0x0000000b7c0b7209 */ /* 0x000fe40007810000 */
[----:B------:R-:W-:Y:S02]  /*19450*/  ISETP.LT.OR P5, PT, R168, 0x42, P5 ;  /* 0x00000042a800780c */ /* 0x000fe40002fa1670 */
[----:B------:R-:W-:Y:S02]  /*19460*/  FMNMX.FTZ R11, R125, R11, !PT ;  /* 0x0000000b7d0b7209 */ /* 0x000fe40007810000 */
[----:B------:R-:W-:Y:S02]  /*19470*/  LOP3.LUT R16, R16, 0xfffffff7, RZ, 0xc0, !PT ;  /* 0xfffffff710107812 */ /* 0x000fe400078ec0ff */
[----:B------:R-:W-:-:S02]  /*19480*/  FMNMX.FTZ R11, R130, R11, !PT ;  /* 0x0000000b820b7209 */ /* 0x000fc40007810000 */
[----:B------:R-:W-:Y:S02]  /*19490*/  ISETP.LT.OR P4, PT, R168, 0x49, P4 ;  /* 0x00000049a800780c */ /* 0x000fe40002781670 */
[----:B------:R-:W-:Y:S02]  /*194a0*/  FMNMX.FTZ R11, R131, R11, !PT ;  /* 0x0000000b830b7209 */ /* 0x000fe40007810000 */
[----:B------:R-:W-:Y:S02]  /*194b0*/  ISETP.GT.AND P6, PT, R167, 0x49, !P6 ;  /* 0x00000049a700780c */ /* 0x000fe400077c4270 */
[----:B------:R-:W-:Y:S02]  /*194c0*/  FMNMX.FTZ R11, R134, R11, !PT ;  /* 0x0000000b860b7209 */ /* 0x000fe40007810000 */
[----:B------:R-:W-:Y:S02]  /*194d0*/  @P5 LOP3.LUT R16, R16, 0x8, RZ, 0xfc, !PT ;  /* 0x0000000810105812 */ /* 0x000fe400078efcff */
[----:B------:R-:W-:-:S02]  /*194e0*/  FMNMX.FTZ R11, R135, R11, !PT ;  /* 0x0000000b870b7209 */ /* 0x000fc40007810000 */
[C---:B------:R-:W-:Y:S02]  /*194f0*/  LOP3.LUT P5, RZ, R16.reuse, 0x2, RZ, 0xc0, !PT ;  /* 0x0000000210ff7812 */ /* 0x040fe400078ac0ff */
[----:B------:R-:W-:Y:S02]  /*19500*/  LOP3.LUT R16, R16, 0xfffffffb, RZ, 0xc0, !PT ;  /* 0xfffffffb10107812 */ /* 0x000fe400078ec0ff */
[----:B0-----:R-:W-:Y:S02]  /*19510*/  FMNMX.FTZ R10, R6, R10, !PT ;  /* 0x0000000a060a7209 */ /* 0x001fe40007810000 */
[----:B------:R-:W-:Y:S02]  /*19520*/  FMNMX.FTZ R11, R138, R11, !PT ;  /* 0x0000000b8a0b7209 */ /* 0x000fe40007810000 */
[----:B------:R-:W-:Y:S02]  /*19530*/  @P4 LOP3.LUT R16, R16, 0x4, RZ, 0xfc, !PT ;  /* 0x0000000410104812 */ /* 0x000fe400078efcff */
[----:B------:R-:W-:-:S02]  /*19540*/  ISETP.LT.OR P4, PT, R168, 0x4a, P6 ;  /* 0x0000004aa800780c */ /* 0x000fc40003781670 */
[C---:B------:R-:W-:Y:S02]  /*19550*/  FSETP.NEU.FTZ.AND P6, PT, R10.reuse, -INF , PT ;  /* 0xff8000000a00780b */ /* 0x040fe40003fdd000 */
[----:B------:R-:W-:Y:S02]  /*19560*/  FMNMX.FTZ R11, R139, R11, !PT ;  /* 0x0000000b8b0b7209 */ /* 0x000fe40007810000 */
[----:B------:R-:W-:Y:S02]  /*19570*/  FSEL R5, R10, RZ, P6 ;  /* 0x000000ff0a057208 */ /* 0x000fe40003000000 */
[----:B------:R-:W-:Y:S02]  /*19580*/  FMNMX.FTZ R11, R142, R11, !PT ;  /* 0x0000000b8e0b7209 */ /* 0x000fe40007810000 */
[----:B------:R-:W-:Y:S01]  /*19590*/  LOP3.LUT R16, R16, 0xffbfffff, RZ, 0xc0, !PT ;  /* 0xffbfffff10107812 */ /* 0x000fe200078ec0ff */
[----:B------:R-:W-:Y:S01]  /*195a0*/  FADD.FTZ R3, -R5, R3 ;  /* 0x0000000305037221 */ /* 0x000fe20000010100 */
[----:B------:R-:W-:Y:S01]  /*195b0*/  FMNMX.FTZ R11, R143, R11, !PT ;  /* 0x0000000b8f0b7209 */ /* 0x000fe20007810000 */
[----:B------:R-:W-:Y:S01]  /*195c0*/  IMAD.U32 R5, RZ, RZ, UR54 ;  /* 0x00000036ff057e24 */ /* 0x000fe2000f8e00ff */
[----:B------:R-:W-:-:S02]  /*195d0*/  @P4 LOP3.LUT R16, R16, 0x400000, RZ, 0xfc, !PT ;  /* 0x0040000010104812 */ /* 0x000fc400078efcff */
[----:B------:R-:W-:Y:S01]  /*195e0*/  FMNMX.FTZ R11, R144, R11, !PT ;  /* 0x0000000b900b7209 */ /* 0x000fe20007810000 */
[-C--:B------:R-:W-:Y:S01]  /*195f0*/  FMUL.FTZ R6, R10, R5.reuse ;  /* 0x000000050a067220 */ /* 0x080fe20000410000 */
[----:B------:R-:W-:Y:S01]  /*19600*/  LOP3.LUT P4, RZ, R16, 0x8, RZ, 0xc0, !PT ;  /* 0x0000000810ff7812 */ /* 0x000fe2000788c0ff */
[----:B------:R-:W-:Y:S01]  /*19610*/  FMUL.FTZ R3, R3, R5 ;  /* 0x0000000503037220 */ /* 0x000fe20000410000 */
[----:B------:R-:W-:Y:S02]  /*19620*/  FMNMX.FTZ R11, R145, R11, !PT ;  /* 0x0000000b910b7209 */ /* 0x000fe40007810000 */
[----:B------:R-:W-:Y:S02]  /*19630*/  FSEL R6, R6, RZ, P6 ;  /* 0x000000ff06067208 */ /* 0x000fe40003000000 */
[----:B------:R-:W-:Y:S02]  /*19640*/  LOP3.LUT P6, RZ, R16, 0x4, RZ, 0xc0, !PT ;  /* 0x0000000410ff7812 */ /* 0x000fe400078cc0ff */
[----:B------:R-:W-:Y:S01]  /*19650*/  FSEL R148, R148, -INF , !P4 ;  /* 0xff80000094947808 */ /* 0x000fe20006000000 */
[--C-:B------:R-:W-:Y:S01]  /*19660*/  FFMA.FTZ R14, R14, R5, -R6.reuse ;  /* 0x000000050e0e7223 */ /* 0x100fe20000010806 */
[----:B------:R-:W-:Y:S01]  /*19670*/  FMNMX.FTZ R11, R149, R11, !PT ;  /* 0x0000000b950b7209 */ /* 0x000fe20007810000 */
[-CC-:B------:R-:W-:Y:S01]  /*19680*/  FFMA.FTZ R169, R169, R5.reuse, -R6.reuse ;  /* 0x00000005a9a97223 */ /* 0x180fe20000010806 */
[----:B------:R-:W-:Y:S01]  /*19690*/  ISETP.GT.AND P3, PT, R167, 0x50, !P3 ;  /* 0x00000050a700780c */ /* 0x000fe20005f64270 */
[----:B------:R0:W-:Y:S01]  /*196a0*/  MUFU.EX2 R188, R14 ;  /* 0x0000000e00bc7308 */ /* 0x0001e20000000800 */
[----:B------:R-:W-:Y:S01]  /*196b0*/  LOP3.LUT P4, RZ, R16, 0x400000, RZ, 0xc0, !PT ;  /* 0x0040000010ff7812 */ /* 0x000fe2000788c0ff */
[-CC-:B------:R-:W-:Y:S01]  /*196c0*/  FFMA.FTZ R128, R128, R5.reuse, -R6.reuse ;  /* 0x0000000580807223 */ /* 0x180fe20000010806 */
[----:B------:R-:W-:Y:S01]  /*196d0*/  FSEL R151, R151, -INF , !P6 ;  /* 0xff80000097977808 */ /* 0x000fe20007000000 */
[--C-:B------:R-:W-:Y:S01]  /*196e0*/  FFMA.FTZ R129, R129, R5, -R6.reuse ;  /* 0x0000000581817223 */ /* 0x100fe20000010806 */
[----:B------:R-:W-:Y:S01]  /*196f0*/  FMNMX.FTZ R11, R148, R11, !PT ;  /* 0x0000000b940b7209 */ /* 0x000fe20007810000 */
[-CC-:B------:R-:W-:Y:S01]  /*19700*/  FFMA.FTZ R122, R122, R5.reuse, -R6.reuse ;  /* 0x000000057a7a7223 */ /* 0x180fe20000010806 */
[----:B------:R-:W-:Y:S01]  /*19710*/  ISETP.GT.AND P2, PT, R167, 0x51, !P2 ;  /* 0x00000051a700780c */ /* 0x000fe20005744270 */
[-CC-:B------:R-:W-:Y:S01]  /*19720*/  FFMA.FTZ R123, R123, R5.reuse, -R6.reuse ;  /* 0x000000057b7b7223 */ /* 0x180fe20000010806 */
[----:B------:R-:W-:Y:S01]  /*19730*/  ISETP.LT.OR P3, PT, R168, 0x51, P3 ;  /* 0x00000051a800780c */ /* 0x000fe20001f61670 */
        /* <DEDUP_REMOVED lines=25> */
[----:B------:R-:W-:Y:S01]  /*198d0*/  FSEL R161, R161, -INF , !P5 ;  /* 0xff800000a1a17808 */ /* 0x000fe20006800000 */
[--C-:B------:R-:W-:Y:S01]  /*198e0*/  FFMA.FTZ R156, R156, R5, -R6.reuse ;  /* 0x000000059c9c7223 */ /* 0x100fe20000010806 */
[----:B------:R-:W-:Y:S01]  /*198f0*/  FMNMX.FTZ R11, R160, R11, !PT ;  /* 0x0000000ba00b7209 */ /* 0x000fe20007810000 */
[-CC-:B------:R-:W-:Y:S01]  /*19900*/  FFMA.FTZ R158, R158, R5.reuse, -R6.reuse ;  /* 0x000000059e9e7223 */ /* 0x180fe20000010806 */
[-CC-:B------:R-:W-:Y:S01]  /*19910*/  FFMA.FTZ R159, R159, R5.reuse, -R6.reuse ;  /* 0x000000059f9f7223 */ /* 0x180fe20000010806 */
[--C-:B------:R-:W-:Y:S01]  /*19920*/  FFMA.FTZ R162, R162, R5, -R6.reuse ;  /* 0x00000005a2a27223 */ /* 0x100fe20000010806 */
[----:B------:R-:W-:Y:S01]  /*19930*/  FMNMX.FTZ R11, R161, R11, !PT ;  /* 0x0000000ba10b7209 */ /* 0x000fe20007810000 */
[----:B------:R-:W-:Y:S01]  /*19940*/  FFMA.FTZ R6, R163, R5, -R6 ;  /* 0x00000005a3067223 */ /* 0x000fe20000010806 */
[----:B------:R-:W-:Y:S01]  /*19950*/  MUFU.EX2 R169, R169 ;  /* 0x000000a900a97308 */ /* 0x000fe20000000800 */
[----:B------:R-:W-:-:S02]  /*19960*/  LOP3.LUT P0, RZ, R16, 0x200000, RZ, 0xc0, !PT ;  /* 0x0020000010ff7812 */ /* 0x000fc4000780c0ff */
[----:B------:R-:W0:Y:S05]  /*19970*/  SHFL.BFLY PT, R21, R11, 0x2, 0x1f ;  /* 0x0c401f000b157f89 */ /* 0x000e2a00000e0000 */
[----:B------:R-:W-:Y:S08]  /*19980*/  MUFU.EX2 R170, R6 ;  /* 0x0000000600aa7308 */ /* 0x000ff00000000800 */
[----:B------:R-:W-:Y:S08]  /*19990*/  MUFU.EX2 R128, R128 ;  /* 0x0000008000807308 */ /* 0x000ff00000000800 */
[----:B------:R-:W-:Y:S01]  /*199a0*/  MUFU.EX2 R129, R129 ;  /* 0x0000008100817308 */ /* 0x000fe20000000800 */
[----:B0-----:R-:W-:-:S05]  /*199b0*/  FMNMX.FTZ R14, R11, R21, !PT ;  /* 0x000000150b0e7209 */ /* 0x001fca0007810000 */
[----:B------:R-:W0:Y:S02]  /*199c0*/  SHFL.BFLY PT, R11, R14, 0x1, 0x1f ;  /* 0x0c201f000e0b7f89 */ /* 0x000e2400000e0000 */
[----:B------:R-:W-:Y:S08]  /*199d0*/  MUFU.EX2 R122, R122 ;  /* 0x0000007a007a7308 */ /* 0x000ff00000000800 */
[----:B------:R-:W-:Y:S08]  /*199e0*/  MUFU.EX2 R123, R123 ;  /* 0x0000007b007b7308 */ /* 0x000ff00000000800 */
[----:B------:R-:W-:Y:S01]  /*199f0*/  MUFU.EX2 R126, R126 ;  /* 0x0000007e007e7308 */ /* 0x000fe20000000800 */
[----:B0-----:R-:W-:-:S07]  /*19a00*/  FMNMX.FTZ R14, R14, R11, !PT ;  /* 0x0000000b0e0e7209 */ /* 0x001fce0007810000 */
[----:B------:R-:W-:Y:S01]  /*19a10*/  MUFU.EX2 R127, R127 ;  /* 0x0000007f007f7308 */ /* 0x000fe20000000800 */
[C---:B------:R-:W-:Y:S01]  /*19a20*/  FSETP.NEU.FTZ.AND P1, PT, R14.reuse, -INF , PT ;  /* 0xff8000000e00780b */ /* 0x040fe20003f3d000 */
[----:B------:R-:W-:-:S03]  /*19a30*/  FMUL.FTZ R164, R14, R5 ;  /* 0x000000050ea47220 */ /* 0x000fc60000410000 */
[----:B------:R-:W-:-:S03]  /*19a40*/  FSEL R11, R14, RZ, P1 ;  /* 0x000000ff0e0b7208 */ /* 0x000fc60000800000 */
[----:B------:R-:W-:Y:S01]  /*19a50*/  MUFU.EX2 R132, R132 ;  /* 0x0000008400847308 */ /* 0x000fe20000000800 */
[----:B------:R-:W-:Y:S01]  /*19a60*/  FSEL R164, R164, RZ, P1 ;  /* 0x000000ffa4a47208 */ /* 0x000fe20000800000 */
[----:B------:R-:W-:-:S04]  /*19a70*/  FADD.FTZ R0, -R11, R0 ;  /* 0x000000000b007221 */ /* 0x000fc80000010100 */
[-CC-:B------:R-:W-:Y:S01]  /*19a80*/  FFMA.FTZ R20, R20, R5.reuse, -R164.reuse ;  /* 0x0000000514147223 */ /* 0x180fe200000108a4 */
[-CC-:B------:R-:W-:Y:S01]  /*19a90*/  FFMA.FTZ R15, R15, R5.reuse, -R164.reuse ;  /* 0x000000050f0f7223 */ /* 0x180fe200000108a4 */
[-C--:B------:R-:W-:Y:S01]  /*19aa0*/  FMUL.FTZ R0, R0, R5.reuse ;  /* 0x0000000500007220 */ /* 0x080fe20000410000 */
        /* <DEDUP_REMOVED lines=27> */
[----:B------:R-:W-:-:S02]  /*19c60*/  FFMA.FTZ R161, R161, R5, -R164 ;  /* 0x00000005a1a17223 */ /* 0x000fc400000108a4 */
[----:B------:R-:W-:-:S03]  /*19c70*/  FADD.FTZ R0, R128, R0 ;  /* 0x0000000080007221 */ /* 0x000fc60000010000 */
[----:B------:R-:W1:Y:S01]  /*19c80*/  MUFU.EX2 R120, R120 ;  /* 0x0000007800787308 */ /* 0x000e620000000800 */
[----:B--2---:R-:W-:Y:S01]  /*19c90*/  FFMA.FTZ R7, R6, R7, R20 ;  /* 0x0000000706077223 */ /* 0x004fe20000010014 */
        /* <DEDUP_REMOVED lines=75> */
[----:B-1----:R-:W-:-:S04]  /*1a150*/  FADD.FTZ R0, R162, R0 ;  /* 0x00000000a2007221 */ /* 0x002fc80000010000 */
[----:B------:R-:W-:Y:S01]  /*1a160*/  FADD.FTZ R8, R170, R0 ;  /* 0x00000000aa087221 */ /* 0x000fe20000010000 */
[----:B--2---:R-:W-:-:S04]  /*1a170*/  FADD.FTZ R3, R160, R3 ;  /* 0x00000003a0037221 */ /* 0x004fc80000010000 */
[----:B0-----:R-:W-:Y:S01]  /*1a180*/  FADD.FTZ R7, R161, R3 ;  /* 0x00000003a1077221 */ /* 0x001fe20000010000 */
[----:B------:R-:W-:Y:S06]  /*1a190*/  @!P0 BRA `(.L_x_1783) ;  /* 0x0000000000048947 */ /* 0x000fec0003800000 */
[----:B------:R-:W-:Y:S01]  /*1a1a0*/  BPT.TRAP 0x1 ;  /* 0x000000040000795c */ /* 0x000fe20000300000 */
.L_x_1783:
[----:B------:R-:W-:Y:S01]  /*1a1b0*/  ISETP.GT.AND P1, PT, R4, R228, PT ;  /* 0x000000e40400720c */ /* 0x000fe20003f24270 */
[----:B------:R-:W-:Y:S01]  /*1a1c0*/  VIADD R13, R13, 0x30860 ;  /* 0x000308600d0d7836 */ /* 0x000fe20000000000 */
[----:B------:R-:W-:Y:S01]  /*1a1d0*/  F2FP.F16.F32.PACK_AB R188, R188, R169 ;  /* 0x000000a9bcbc723e */ /* 0x000fe200000000ff */
[----:B------:R-:W-:Y:S01]  /*1a1e0*/  IMAD.MOV.U32 R0, RZ, RZ, R14 ;  /* 0x000000ffff007224 */ /* 0x000fe200078e000e */
[----:B------:R-:W-:Y:S01]  /*1a1f0*/  F2FP.F16.F32.PACK_AB R189, R15, R20 ;  /* 0x000000140fbd723e */ /* 0x000fe200000000ff */
[----:B------:R-:W-:Y:S01]  /*1a200*/  IMAD.MOV.U32 R3, RZ, RZ, R10 ;  /* 0x000000ffff037224 */ /* 0x000fe200078e000a */
[----:B------:R-:W-:Y:S01]  /*1a210*/  PRMT R13, R204, 0x654, R13 ;  /* 0x00000654cc0d7816 */ /* 0x000fe2000000000d */
[----:B------:R-:W-:Y:S01]  /*1a220*/  IMAD.MOV.U32 R198, RZ, RZ, R12 ;  /* 0x000000ffffc67224 */ /* 0x000fe200078e000c */
[----:B------:R-:W-:Y:S01]  /*1a230*/  F2FP.F16.F32.PACK_AB R190, R129, R128 ;  /* 0x0000008081be723e */ /* 0x000fe200000000ff */
[----:B------:R-:W-:Y:S01]  /*1a240*/  IMAD.MOV.U32 R193, RZ, RZ, R9 ;  /* 0x000000ffffc17224 */ /* 0x000fe200078e0009 */
[----:B------:R0:W-:Y:S01]  /*1a250*/  SYNCS.ARRIVE.TRANS64.RED.A1T0 RZ, [R13+URZ], RZ ;  /* 0x000000ff0dff79a7 */ /* 0x0001e2000810043f */
        /* <DEDUP_REMOVED lines=21> */
[----:B------:R-:W-:Y:S01]  /*1a3b0*/  IADD3 R4, R4, -0x1, RZ ;  /* 0xffffffff04047810 */ /* 0x000fe20007ffe0ff */
[----:B0-----:R-:W-:Y:S06]  /*1a3c0*/  @P1 BRA `(.L_x_1784) ;  /* 0xffffffc000cc1947 */ /* 0x001fec000383ffff */
[----:B------:R-:W-:Y:S05]  /*1a3d0*/  BSYNC B0 ;  /* 0x0000000000007941 */ /* 0x000fea0003800000 */
.L_x_1763:
[----:B------:R-:W-:Y:S01]  /*1a3e0*/  IMAD.MOV.U32 R0, RZ, RZ, R14 ;  /* 0x000000ffff007224 */ /* 0x000fe200078e000e */
[----:B------:R-:W-:Y:S01]  /*1a3f0*/  MOV R3, R10 ;  /* 0x0000000a00037202 */ /* 0x000fe20000000f00 */
[----:B------:R-:W-:Y:S02]  /*1a400*/  IMAD.MOV.U32 R193, RZ, RZ, R9 ;  /* 0x000000ffffc17224 */ /* 0x000fe400078e0009 */
[----:B------:R-:W-:-:S07]  /*1a410*/  IMAD.MOV.U32 R198, RZ, RZ, R12 ;  /* 0x000000ffffc67224 */ /* 0x000fce00078e000c */
.L_x_1762:
[----:B------:R-:W-:Y:S05]  /*1a420*/  BSYNC B1 ;  /* 0x0000000000017941 */ /* 0x000fea0003800000 */
.L_x_1761:
[----:B------:R-:W2:Y:S01]  /*1a430*/  LDL R10, [R1+0x38] ;  /* 0x00003800010a7983 */ /* 0x000ea20000100800 */
[----:B------:R-:W0:Y:S01]  /*1a440*/  LDC R9, c[0x0][0x448] ;  /* 0x00011200ff097b82 */ /* 0x000e220000000800 */
[----:B------:R-:W-:Y:S01]  /*1a450*/  LOP3.LUT R16, R16, 0xfff7ffff, RZ, 0xc0, !PT ;  /* 0xfff7ffff10107812 */ /* 0x000fe200078ec0ff */
[----:B------:R-:W-:-:S06]  /*1a460*/  ULDC UR4, c[0x0][0x9dc] ;  /* 0x0002770000047ab9 */ /* 0x000fcc0000000800 */
[----:B------:R-:W1:Y:S01]  /*1a470*/  LDC R14, c[0x0][0x9e4] ;  /* 0x00027900ff0e7b82 */ /* 0x000e620000000800 */
[----:B0-----:R-:W-:-:S13]  /*1a480*/  ISETP.NE.AND P1, PT, R9, 0x1, PT ;  /* 0x000000010900780c */ /* 0x001fda0003f25270 */
[----:B------:R-:W0:Y:S01]  /*1a490*/  @P1 LDC R12, c[0x0][0x44c] ;  /* 0x00011300ff0c1b82 */ /* 0x000e220000000800 */
[----:B------:R-:W-:-:S04]  /*1a4a0*/  @P1 LOP3.LUT R16, R16, 0x80000, RZ, 0xfc, !PT ;  /* 0x0008000010101812 */ /* 0x000fc800078efcff */
[----:B------:R-:W-:-:S03]  /*1a4b0*/  LOP3.LUT R16, R16, 0xffefffff, RZ, 0xc0, !PT ;  /* 0xffefffff10107812 */ /* 0x000fc600078ec0ff */
[----:B------:R-:W3:Y:S01]  /*1a4c0*/  @P1 LDC R9, c[0x0][0x450] ;  /* 0x00011400ff091b82 */ /* 0x000ee20000000800 */
[----:B--2---:R-:W-:-:S04]  /*1a4d0*/  VIADD R10, R10, 0x7f ;  /* 0x0000007f0a0a7836 */ /* 0x004fc80000000000 */
[----:B0-----:R-:W-:-:S05]  /*1a4e0*/  @P1 IMAD.HI.U32 R12, R10, R12, RZ ;  /* 0x0000000c0a0c1227 */ /* 0x001fca00078e00ff */
[----:B---3--:R-:W-:Y:S02]  /*1a4f0*/  @P1 SHF.R.U32.HI R10, RZ, R9, R12 ;  /* 0x00000009ff0a1219 */ /* 0x008fe4000001160c */
[----:B-1----:R-:W-:Y:S02]  /*1a500*/  ISETP.GE.AND P1, PT, R14, 0x1, PT ;  /* 0x000000010e00780c */ /* 0x002fe40003f26270 */
[----:B------:R-:W-:-:S05]  /*1a510*/  IADD3 R9, R200, 0x1, -R199 ;  /* 0x00000001c8097810 */ /* 0x000fca0007ffe8c7 */
[----:B------:R-:W-:-:S04]  /*1a520*/  IMAD.IADD R10, R9, 0x1, R10 ;  /* 0x00000001090a7824 */ /* 0x000fc800078e020a */
[----:B------:R-:W-:Y:S02]  /*1a530*/  VIADD R9, R10, -UR4 ;  /* 0x800000040a097c36 */ /* 0x000fe40008000000 */
[----:B------:R-:W-:Y:S01]  /*1a540*/  @P1 LOP3.LUT R16, R16, 0x100000, RZ, 0xfc, !PT ;  /* 0x0010000010101812 */ /* 0x000fe200078efcff */
        /* <DEDUP_REMOVED lines=11> */
.L_x_1787:
[----:B------:R-:W-:-:S13]  /*1a600*/  ISETP.NE.AND P1, PT, R14, 0x1, PT ;  /* 0x000000010e00780c */ /* 0x000fda0003f25270 */
[----:B------:R-:W0:Y:S02]  /*1a610*/  @P1 LDC.64 R12, c[0x0][0x9e8] ;  /* 0x00027a00ff0c1b82 */ /* 0x000e240000000a00 */
[----:B0-----:R-:W-:-:S05]  /*1a620*/  @P1 IMAD.HI.U32 R12, R10, R12, RZ ;  /* 0x0000000c0a0c1227 */ /* 0x001fca00078e00ff */
[----:B------:R-:W-:-:S07]  /*1a630*/  @P1 SHF.R.U32.HI R10, RZ, R13, R12 ;  /* 0x0000000dff0a1219 */ /* 0x000fce000001160c */
.L_x_1788:
[----:B------:R-:W-:Y:S05]  /*1a640*/  BSYNC B0 ;  /* 0x0000000000007941 */ /* 0x000fea0003800000 */
.L_x_1786:
[----:B------:R-:W-:-:S05]  /*1a650*/  IMAD R10, R10, R14, RZ ;  /* 0x0000000e0a0a7224 */ /* 0x000fca00078e02ff */
[----:B------:R-:W-:-:S07]  /*1a660*/  VIMNMX R9, R9, R10, !PT ;  /* 0x0000000a09097248 */ /* 0x000fce0007fe0100 */
.L_x_1785:
[----:B------:R-:W2:Y:S01]  /*1a670*/  LDL R12, [R1+0x44] ;  /* 0x00004400010c7983 */ /* 0x000ea20000100800 */
[----:B------:R-:W-:Y:S01]  /*1a680*/  IADD3 R9, R9, 0x5f, RZ ;  /* 0x0000005f09097810 */ /* 0x000fe20007ffe0ff */
[----:B------:R-:W-:Y:S04]  /*1a690*/  BSSY B0, `(.L_x_1789) ;  /* 0x00002a1000007945 */ /* 0x000fe80003800000 */
[----:B------:R-:W-:-:S05]  /*1a6a0*/  IMAD.HI R9, R9, 0x2aaaaaab, RZ ;  /* 0x2aaaaaab09097827 */ /* 0x000fca00078e02ff */
[----:B------:R-:W-:-:S04]  /*1a6b0*/  SHF.R.U32.HI R10, RZ, 0x1f, R9 ;  /* 0x0000001fff0a7819 */ /* 0x000fc80000011609 */
[----:B------:R-:W-:-:S04]  /*1a6c0*/  LEA.HI.SX32 R10, R9, R10, 0x1c ;  /* 0x0000000a090a7211 */ /* 0x000fc800078fe2ff */
[----:B--2---:R-:W-:-:S04]  /*1a6d0*/  VIMNMX R228, R12, R10, !PT ;  /* 0x0000000a0ce47248 */ /* 0x004fc80007fe0100 */
[----:B------:R-:W-:-:S13]  /*1a6e0*/  ISETP.GE.AND P1, PT, R4, R228, PT ;  /* 0x000000e40400720c */ /* 0x000fda0003f26270 */
[----:B------:R-:W-:Y:S05]  /*1a6f0*/  @!P1 BRA `(.L_x_1790) ;  /* 0x0000002800689947 */ /* 0x000fea0003800000 */
[----:B------:R-:W-:Y:S01]  /*1a700*/  BSSY B1, `(.L_x_1791) ;  /* 0x0000298000017945 */ /* 0x000fe20003800000 */
[----:B------:R-:W-:Y:S02]  /*1a710*/  IMAD.MOV.U32 R12, RZ, RZ, R4 ;  /* 0x000000ffff0c7224 */ /* 0x000fe400078e0004 */
[----:B------:R-:W-:Y:S02]  /*1a720*/  IMAD.MOV.U32 R9, RZ, RZ, R0 ;  /* 0x000000ffff097224 */ /* 0x000fe400078e0000 */
[----:B------:R-:W-:Y:S02]  /*1a730*/  IMAD.MOV.U32 R10, RZ, RZ, R3 ;  /* 0x000000ffff0a7224 */ /* 0x000fe400078e0003 */
[----:B------:R-:W-:Y:S02]  /*1a740*/  IMAD.MOV.U32 R4, RZ, RZ, R198 ;  /* 0x000000ffff047224 */ /* 0x000fe400078e00c6 */
[----:B------:R-:W-:-:S07]  /*1a750*/  IMAD.MOV.U32 R13, RZ, RZ, R193 ;  /* 0x000000ffff0d7224 */ /* 0x000fce00078e00c1 */
.L_x_1804:
[----:B------:R-:W-:-:S04]  /*1a760*/  ISETP.NE.AND P1, PT, R13, 0x1, PT ;  /* 0x000000010d00780c */ /* 0x000fc80003f25270 */
[----:B------:R-:W-:-:S04]  /*1a770*/  SEL R198, RZ, 0x1, P1 ;  /* 0x00000001ffc67807 */ /* 0x000fc80000800000 */
[----:B------:R-:W-:Y:S01]  /*1a780*/  LOP3.LUT R198, R4, R198, RZ, 0x3c, !PT ;  /* 0x000000c604c67212 */ /* 0x000fe200078e3cff */
[----:B------:R-:W-:Y:S06]  /*1a790*/  @!P0 BRA `(.L_x_1792) ;  /* 0x0000000000048947 */ /* 0x000fec0003800000 */
[----:B------:R-:W-:Y:S01]  /*1a7a0*/  BPT.TRAP 0x1 ;  /* 0x000000040000795c */ /* 0x000fe20000300000 */
.L_x_1792:
[----:B------:R-:W-:Y:S02]  /*1a7b0*/  IADD3 R193, R13, 0x1, RZ ;  /* 0x000000010dc17810 */ /* 0x000fe40007ffe0ff */
[----:B------:R-:W-:Y:S02]  /*1a7c0*/  SHF.L.U32 R3, R198, 0x1f, RZ ;  /* 0x0000001fc6037819 */ /* 0x000fe400000006ff */
[----:B------:R-:W-:-:S04]  /*1a7d0*/  ISETP.NE.AND P1, PT, R193, 0x2, PT ;  /* 0x00000002c100780c */ /* 0x000fc80003f25270 */
[----:B------:R-:W-:-:S05]  /*1a7e0*/  SEL R193, R193, RZ, P1 ;  /* 0x000000ffc1c17207 */ /* 0x000fca0000800000 */
[----:B------:R-:W-:-:S04]  /*1a7f0*/  IMAD R0, R193, 0x8, R2 ;  /* 0x00000008c1007824 */ /* 0x000fc800078e0202 */
[----:B------:R0:W1:Y:S01]  /*1a800*/  SYNCS.PHASECHK.TRANS64.TRYWAIT P1, [R0+URZ+0x30830], R3 ;  /* 0x03083003000075a7 */ /* 0x000062000802017f */
[----:B------:R-:W-:Y:S05]  /*1a810*/  @!P0 BRA `(.L_x_1793) ;  /* 0x0000000000048947 */ /* 0x000fea0003800000 */
[----:B------:R-:W-:Y:S01]  /*1a820*/  BPT.TRAP 0x1 ;  /* 0x000000040000795c */ /* 0x000fe20000300000 */
.L_x_1793:
[----:B------:R-:W-:Y:S01]  /*1a830*/  IMAD R126, R193, 0x900, R218 ;  /* 0x00000900c17e7824 */ /* 0x000fe200078e02da */
[----:B------:R-:W-:Y:S03]  /*1a840*/  BSSY B2, `(.L_x_1794) ;  /* 0x0000006000027945 */ /* 0x000fe60003800000 */
[C---:B------:R-:W-:Y:S02]  /*1a850*/  VIADD R122, R126.reuse, 0x2 ;  /* 0x000000027e7a7836 */ /* 0x040fe40000000000 */
[----:B------:R-:W-:Y:S01]  /*1a860*/  VIADD R124, R126, 0x4 ;  /* 0x000000047e7c7836 */ /* 0x000fe20000000000 */
[----:B-1----:R-:W-:Y:S06]  /*1a870*/  @P1 BRA `(.L_x_1795) ;  /* 0x0000000000081947 */ /* 0x002fec0003800000 */
[----:B------:R-:W1:Y:S02]  /*1a880*/  SYNCS.PHASECHK.TRANS64.TRYWAIT P1, [R0+URZ+0x30830], R3 ;  /* 0x03083003000075a7 */ /* 0x000e64000802017f */
[----:B-1----:R-:W-:Y:S05]  /*1a890*/  @!P1 BRA `(.L_x_1796) ;  /* 0x0000014800709947 */ /* 0x002fea0003800000 */
.L_x_1795:
[----:B------:R-:W-:Y:S05]  /*1a8a0*/  BSYNC B2 ;  /* 0x0000000000027941 */ /* 0x000fea0003800000 */
.L_x_1794:
        /* <DEDUP_REMOVED lines=9> */
[----:B------:R-:W-:Y:S01]  /*1a940*/  IMAD.MOV.U32 R123, RZ, RZ, 0x40000040 ;  /* 0x40000040ff7b7424 */ /* 0x000fe200078e00ff */
[----:B------:R-:W-:Y:S01]  /*1a950*/  IADD3 R120, R126, 0x6, RZ ;  /* 0x000000067e787810 */ /* 0x000fe20007ffe0ff */
        /* <DEDUP_REMOVED lines=22> */
[C---:B------:R-:W-:Y:S01]  /*1aac0*/  VIADD R124, R126.reuse, 0x604 ;  /* 0x000006047e7c7836 */ /* 0x040fe20000000000 */
[----:B------:R-:W-:Y:S01]  /*1aad0*/  R2UR UR51, R121 ;  /* 0x00000000793372ca */ /* 0x000fe200000e0000 */
[----:B------:R-:W-:Y:S01]  /*1aae0*/  VIADD R126, R126, 0x606 ;  /* 0x000006067e7e7836 */ /* 0x000fe20000000000 */
[----:B------:R-:W-:Y:S01]  /*1aaf0*/  MOV R125, 0x40000040 ;  /* 0x40000040007d7802 */ /* 0x000fe20000000f00 */
[-C--:B------:R-:W-:Y:S01]  /*1ab00*/  FMUL.FTZ R36, R36, R11.reuse ;  /* 0x0000000b24247220 */ /* 0x080fe20000410000 */
[----:B------:R-:W-:Y:S01]  /*1ab10*/  MOV R127, 0x40000040 ;  /* 0x40000040007f7802 */ /* 0x000fe20000000f00 */
        /* <DEDUP_REMOVED lines=196> */
.L_x_1797:
[----:B------:R-:W-:Y:S01]  /*1b760*/  SHF.L.U32 R3, R4, 0x1f, RZ ;  /* 0x0000001f04037819 */ /* 0x000fe200000006ff */
[----:B------:R-:W-:-:S04]  /*1b770*/  IMAD R20, R13, 0x8, R2 ;  /* 0x000000080d147824 */ /* 0x000fc800078e0202 */
[----:B------:R0:W1:Y:S01]  /*1b780*/  SYNCS.PHASECHK.TRANS64.TRYWAIT P1, [R20+URZ+0x30850], R3 ;  /* 0x03085003140075a7 */ /* 0x000062000802017f */
[----:B------:R-:W-:Y:S05]  /*1b790*/  @!P0 BRA `(.L_x_1798) ;  /* 0x0000000000048947 */ /* 0x000fea0003800000 */
[----:B------:R-:W-:Y:S01]  /*1b7a0*/  BPT.TRAP 0x1 ;  /* 0x000000040000795c */ /* 0x000fe20000300000 */
.L_x_1798:
[----:B------:R-:W-:Y:S04]  /*1b7b0*/  BSSY B2, `(.L_x_1799) ;  /* 0x0000004000027945 */ /* 0x000fe80003800000 */
[----:B-1----:R-:W-:Y:S05]  /*1b7c0*/  @P1 BRA `(.L_x_1800) ;  /* 0x0000000000081947 */ /* 0x002fea0003800000 */
[----:B------:R-:W1:Y:S02]  /*1b7d0*/  SYNCS.PHASECHK.TRANS64.TRYWAIT P1, [R20+URZ+0x30850], R3 ;  /* 0x03085003140075a7 */ /* 0x000e64000802017f */
[----:B-1----:R-:W-:Y:S05]  /*1b7e0*/  @!P1 BRA `(.L_x_1801) ;  /* 0x0000013800b09947 */ /* 0x002fea0003800000 */
.L_x_1800:
[----:B------:R-:W-:Y:S05]  /*1b7f0*/  BSYNC B2 ;  /* 0x0000000000027941 */ /* 0x000fea0003800000 */
.L_x_1799:
[----:B01----:R-:W-:Y:S01]  /*1b800*/  VIADD R3, R2, 0x400 ;  /* 0x0000040002037836 */ /* 0x003fe20000000000 */
[----:B------:R-:W-:Y:S01]  /*1b810*/  WARPGROUP.ARRIVE ;  /* 0x00000000000079c5 */ /* 0x000fe20000000000 */
[----:B------:R-:W-:Y:S02]  /*1b820*/  IMAD.MOV.U32 R5, RZ, RZ, 0x40000040 ;  /* 0x40000040ff057424 */ /* 0x000fe400078e00ff */
[----:B------:R-:W-:Y:S01]  /*1b830*/  IMAD.MOV.U32 R15, RZ, RZ, 0x40000040 ;  /* 0x40000040ff0f7424 */ /* 0x000fe200078e00ff */
        /* <DEDUP_REMOVED lines=44> */
.L_x_1802:
        /* <DEDUP_REMOVED lines=157> */
[-C--:B------:R-:W-:Y:S01]  /*1c4d0*/  FMUL.FTZ R10, R3, R5.reuse ;  /* 0x00000005030a7220 */ /* 0x080fe20000410000 */
[----:B------:R-:W-:Y:S01]  /*1c4e0*/  FADD.FTZ R162, -R0, R9 ;  /* 0x0000000900a27221 */ /* 0x000fe20000010100 */
[-C--:B------:R-:W-:Y:S02]  /*1c4f0*/  FMUL.FTZ R163, R163, R5.reuse ;  /* 0x00000005a3a37220 */ /* 0x080fe40000410000 */
        /* <DEDUP_REMOVED lines=24> */
[-C--:B------:R-:W-:Y:S01]  /*1c680*/  FMUL.FTZ R152, R0, R5.reuse ;  /* 0x0000000500987220 */ /* 0x080fe20000410000 */
[-C--:B------:R-:W-:Y:S01]  /*1c690*/  FMUL.FTZ R162, R162, R5.reuse ;  /* 0x00000005a2a27220 */ /* 0x080fe20000410000 */
[----:B------:R-:W-:Y:S02]  /*1c6a0*/  MUFU.EX2 R11, R163 ;  /* 0x000000a3000b7308 */ /* 0x000fe40000000800 */
        /* <DEDUP_REMOVED lines=23> */
[----:B0-----:R-:W-:Y:S01]  /*1c820*/  FFMA.FTZ R8, R11, R8, R9 ;  /* 0x000000080b087223 */ /* 0x001fe20000010009 */
[-CC-:B------:R-:W-:Y:S01]  /*1c830*/  FFMA.FTZ R157, R157, R5.reuse, -R152.reuse ;  /* 0x000000059d9d7223 */ /* 0x180fe20000010898 */
[-CC-:B------:R-:W-:Y:S01]  /*1c840*/  FFMA.FTZ R158, R158, R5.reuse, -R152.reuse ;  /* 0x000000059e9e7223 */ /* 0x180fe20000010898 */
[-CC-:B------:R-:W-:Y:S01]  /*1c850*/  FFMA.FTZ R159, R159, R5.reuse, -R152.reuse ;  /* 0x000000059f9f7223 */ /* 0x180fe20000010898 */
[----:B------:R-:W-:-:S03]  /*1c860*/  FFMA.FTZ R171, R160, R5, -R152 ;  /* 0x00000005a0ab7223 */ /* 0x000fc60000010898 */
[----:B------:R-:W0:Y:S08]  /*1c870*/  MUFU.EX2 R161, R161 ;  /* 0x000000a100a17308 */ /* 0x000e300000000800 */
        /* <DEDUP_REMOVED lines=94> */
.L_x_1803:
[----:B------:R-:W-:Y:S01]  /*1ce60*/  ISETP.GT.AND P1, PT, R12, R228, PT ;  /* 0x000000e40c00720c */ /* 0x000fe20003f24270 */
[----:B------:R-:W-:Y:S01]  /*1ce70*/  VIADD R20, R20, 0x30860 ;  /* 0x0003086014147836 */ /* 0x000fe20000000000 */
[----:B------:R-:W-:Y:S01]  /*1ce80*/  F2FP.F16.F32.PACK_AB R188, R161, R9 ;  /* 0x00000009a1bc723e */ /* 0x000fe200000000ff */
[----:B------:R-:W-:Y:S01]  /*1ce90*/  VIADD R12, R12, 0xffffffff ;  /* 0xffffffff0c0c7836 */ /* 0x000fe20000000000 */
        /* <DEDUP_REMOVED lines=29> */
[----:B0-----:R-:W-:Y:S06]  /*1d070*/  @P1 BRA `(.L_x_1804) ;  /* 0xffffffd400b81947 */ /* 0x001fec000383ffff */
[----:B------:R-:W-:Y:S05]  /*1d080*/  BSYNC B1 ;  /* 0x0000000000017941 */ /* 0x000fea0003800000 */
.L_x_1791:
[----:B------:R-:W-:-:S07]  /*1d090*/  IMAD.MOV.U32 R4, RZ, RZ, R12 ;  /* 0x000000ffff047224 */ /* 0x000fce00078e000c */
.L_x_1790:
[----:B------:R-:W-:Y:S05]  /*1d0a0*/  BSYNC B0 ;  /* 0x0000000000007941 */ /* 0x000fea0003800000 */
.L_x_1789:
[----:B------:R-:W2:Y:S01]  /*1d0b0*/  LDL R9, [R1+0x44] ;  /* 0x0000440001097983 */ /* 0x000ea20000100800 */
[----:B------:R-:W-:Y:S01]  /*1d0c0*/  BSSY B0, `(.L_x_1805) ;  /* 0x00003d7000007945 */ /* 0x000fe20003800000 */
[----:B--2---:R-:W-:-:S13]  /*1d0d0*/  ISETP.GE.AND P1, PT, R4, R9, PT ;  /* 0x000000090400720c */ /* 0x004fda0003f26270 */
[----:B------:R-:W-:Y:S05]  /*1d0e0*/  @!P1 BRA `(.L_x_1806) ;  /* 0x0000003c00509947 */ /* 0x000fea0003800000 */
[----:B------:R-:W-:Y:S01]  /*1d0f0*/  IMAD.MOV.U32 R9, RZ, RZ, R0 ;  /* 0x000000ffff097224 */ /* 0x000fe200078e0000 */
[----:B------:R-:W-:Y:S01]  /*1d100*/  MOV R12, R3 ;  /* 0x00000003000c7202 */ /* 0x000fe20000000f00 */
[----:B------:R-:W-:Y:S02]  /*1d110*/  IMAD.MOV.U32 R10, RZ, RZ, R198 ;  /* 0x000000ffff0a7224 */ /* 0x000fe400078e00c6 */
[----:B------:R-:W-:-:S07]  /*1d120*/  IMAD.MOV.U32 R13, RZ, RZ, R193 ;  /* 0x000000ffff0d7224 */ /* 0x000fce00078e00c1 */
.L_x_1827:
[----:B------:R-:W-:-:S04]  /*1d130*/  ISETP.NE.AND P1, PT, R13, 0x1, PT ;  /* 0x000000010d00780c */ /* 0x000fc80003f25270 */
[----:B------:R-:W-:-:S04]  /*1d140*/  SEL R198, RZ, 0x1, P1 ;  /* 0x00000001ffc67807 */ /* 0x000fc80000800000 */
[----:B------:R-:W-:Y:S01]  /*1d150*/  LOP3.LUT R198, R10, R198, RZ, 0x3c, !PT ;  /* 0x000000c60ac67212 */ /* 0x000fe200078e3cff */
[----:B------:R-:W-:Y:S06]  /*1d160*/  @!P0 BRA `(.L_x_1807) ;  /* 0x0000000000048947 */ /* 0x000fec0003800000 */
[----:B------:R-:W-:Y:S01]  /*1d170*/  BPT.TRAP 0x1 ;  /* 0x000000040000795c */ /* 0x000fe20000300000 */
.L_x_1807:
[----:B------:R-:W-:Y:S01]  /*1d180*/  VIADD R193, R13, 0x1 ;  /* 0x000000010dc17836 */ /* 0x000fe20000000000 */
[----:B------:R-:W-:-:S04]  /*1d190*/  SHF.L.U32 R3, R198, 0x1f, RZ ;  /* 0x0000001fc6037819 */ /* 0x000fc800000006ff */
[----:B------:R-:W-:-:S04]  /*1d1a0*/  ISETP.NE.AND P1, PT, R193, 0x2, PT ;  /* 0x00000002c100780c */ /* 0x000fc80003f25270 */
[----:B------:R-:W-:-:S05]  /*1d1b0*/  SEL R193, R193, RZ, P1 ;  /* 0x000000ffc1c17207 */ /* 0x000fca0000800000 */
[----:B------:R-:W-:-:S04]  /*1d1c0*/  IMAD R0, R193, 0x8, R2 ;  /* 0x00000008c1007824 */ /* 0x000fc800078e0202 */
[----:B------:R0:W1:Y:S01]  /*1d1d0*/  SYNCS.PHASECHK.TRANS64.TRYWAIT P1, [R0+URZ+0x30830], R3 ;  /* 0x03083003000075a7 */ /* 0x000062000802017f */
[----:B------:R-:W-:Y:S05]  /*1d1e0*/  @!P0 BRA `(.L_x_1808) ;  /* 0x0000000000048947 */ /* 0x000fea0003800000 */
[----:B------:R-:W-:Y:S01]  /*1d1f0*/  BPT.TRAP 0x1 ;  /* 0x000000040000795c */ /* 0x000fe20000300000 */
.L_x_1808:
[----:B------:R-:W-:Y:S01]  /*1d200*/  IMAD R126, R193, 0x900, R218 ;  /* 0x00000900c17e7824 */ /* 0x000fe200078e02da */
[----:B------:R-:W-:Y:S03]  /*1d210*/  BSSY B1, `(.L_x_1809) ;  /* 0x0000006000017945 */ /* 0x000fe60003800000 */
[C---:B------:R-:W-:Y:S01]  /*1d220*/  VIADD R122, R126.reuse, 0x2 ;  /* 0x000000027e7a7836 */ /* 0x040fe20000000000 */
[----:B------:R-:W-:Y:S01]  /*1d230*/  IADD3 R124, R126, 0x4, RZ ;  /* 0x000000047e7c7810 */ /* 0x000fe20007ffe0ff */
[----:B-1----:R-:W-:Y:S06]  /*1d240*/  @P1 BRA `(.L_x_1810) ;  /* 0x0000000000081947 */ /* 0x002fec0003800000 */
[----:B------:R-:W1:Y:S02]  /*1d250*/  SYNCS.PHASECHK.TRANS64.TRYWAIT P1, [R0+URZ+0x30830], R3 ;  /* 0x03083003000075a7 */ /* 0x000e64000802017f */
[----:B-1----:R-:W-:Y:S05]  /*1d260*/  @!P1 BRA `(.L_x_1811) ;  /* 0x0000012000249947 */ /* 0x002fea0003800000 */
.L_x_1810:
[----:B------:R-:W-:Y:S05]  /*1d270*/  BSYNC B1 ;  /* 0x0000000000017941 */ /* 0x000fea0003800000 */
.L_x_1809:
[----:B------:R-:W2:Y:S01]  /*1d280*/  LDL.64 R128, [R1+0x28] ;  /* 0x0000280001807983 */ /* 0x000ea20000100a00 */
[----:B------:R-:W-:Y:S01]  /*1d290*/  IMAD.MOV.U32 R120, RZ, RZ, R126 ;  /* 0x000000ffff787224 */ /* 0x000fe200078e007e */
[----:B------:R-:W-:Y:S01]  /*1d2a0*/  MOV R213, UR50 ;  /* 0x0000003200d57c02 */ /* 0x000fe20008000f00 */
[----:B------:R-:W-:Y:S01]  /*1d2b0*/  IMAD.MOV.U32 R121, RZ, RZ, 0x40000040 ;  /* 0x40000040ff797424 */ /* 0x000fe200078e00ff */
[----:B------:R-:W-:Y:S01]  /*1d2c0*/  MOV R209, UR46 ;  /* 0x0000002e00d17c02 */ /* 0x000fe20008000f00 */
[----:B------:R-:W-:Y:S01]  /*1d2d0*/  IMAD.MOV.U32 R123, RZ, RZ, 0x40000040 ;  /* 0x40000040ff7b7424 */ /* 0x000fe200078e00ff */
[----:B------:R-:W-:Y:S01]  /*1d2e0*/  R2UR UR50, R120 ;  /* 0x00000000783272ca */ /* 0x000fe200000e0000 */
[----:B------:R-:W-:Y:S01]  /*1d2f0*/  VIADD R120, R126, 0x6 ;  /* 0x000000067e787836 */ /* 0x000fe20000000000 */
[----:B------:R-:W-:Y:S01]  /*1d300*/  R2UR UR46, R122 ;  /* 0x000000007a2e72ca */ /* 0x000fe200000e0000 */
[----:B------:R-:W-:Y:S01]  /*1d310*/  IMAD.MOV.U32 R122, RZ, RZ, R124 ;  /* 0x000000ffff7a7224 */ /* 0x000fe200078e007c */
[----:B------:R-:W-:Y:S01]  /*1d320*/  IADD3 R124, R126, 0x300, RZ ;  /* 0x000003007e7c7810 */ /* 0x000fe20007ffe0ff */
[----:B------:R-:W-:Y:S01]  /*1d330*/  IMAD.MOV.U32 R125, RZ, RZ, 0x40000040 ;  /* 0x40000040ff7d7424 */ /* 0x000fe200078e00ff */
[----:B------:R-:W-:Y:S01]  /*1d340*/  MOV R21, UR42 ;  /* 0x0000002a00157c02 */ /* 0x000fe20008000f00 */
[----:B------:R-:W-:Y:S01]  /*1d350*/  IMAD.MOV.U32 R127, RZ, RZ, 0x40000040 ;  /* 0x40000040ff7f7424 */ /* 0x000fe200078e00ff */
        /* <DEDUP_REMOVED lines=17> */
[----:B------:R-:W-:Y:S01]  /*1d470*/  VIADD R120, R126, 0x600 ;  /* 0x000006007e787836 */ /* 0x000fe20000000000 */
[----:B------:R-:W-:Y:S01]  /*1d480*/  R2UR UR22, R124 ;  /* 0x000000007c1672ca */ /* 0x000fe200000e0000 */
[C---:B------:R-:W-:Y:S01]  /*1d490*/  VIADD R124, R126.reuse, 0x604 ;  /* 0x000006047e7c7836 */ /* 0x040fe20000000000 */
[----:B------:R-:W-:Y:S01]  /*1d4a0*/  R2UR UR51, R121 ;  /* 0x00000000793372ca */ /* 0x000fe200000e0000 */
[-C--:B------:R-:W-:Y:S01]  /*1d4b0*/  FMUL.FTZ R33, R33, R11.reuse ;  /* 0x0000000b21217220 */ /* 0x080fe20000410000 */
[C---:B------:R-:W-:Y:S01]  /*1d4c0*/  IADD3 R122, R126.reuse, 0x602, RZ ;  /* 0x000006027e7a7810 */ /* 0x040fe20007ffe0ff */
[----:B------:R-:W-:Y:S01]  /*1d4d0*/  VIADD R126, R126, 0x606 ;  /* 0x000006067e7e7836 */ /* 0x000fe20000000000 */
        /* <DEDUP_REMOVED lines=197> */
.L_x_1812:
[----:B------:R-:W-:Y:S01]  /*1e130*/  SHF.L.U32 R3, R10, 0x1f, RZ ;  /* 0x0000001f0a037819 */ /* 0x000fe200000006ff */
[----:B------:R-:W-:-:S04]  /*1e140*/  IMAD R20, R13, 0x8, R2 ;  /* 0x000000080d147824 */ /* 0x000fc800078e0202 */
[----:B------:R0:W1:Y:S01]  /*1e150*/  SYNCS.PHASECHK.TRANS64.TRYWAIT P1, [R20+URZ+0x30850], R3 ;  /* 0x03085003140075a7 */ /* 0x000062000802017f */
[----:B------:R-:W-:Y:S05]  /*1e160*/  @!P0 BRA `(.L_x_1813) ;  /* 0x0000000000048947 */ /* 0x000fea0003800000 */
[----:B------:R-:W-:Y:S01]  /*1e170*/  BPT.TRAP 0x1 ;  /* 0x000000040000795c */ /* 0x000fe20000300000 */
.L_x_1813:
[----:B------:R-:W-:Y:S04]  /*1e180*/  BSSY B1, `(.L_x_1814) ;  /* 0x0000004000017945 */ /* 0x000fe80003800000 */
[----:B-1----:R-:W-:Y:S05]  /*1e190*/  @P1 BRA `(.L_x_1815) ;  /* 0x0000000000081947 */ /* 0x002fea0003800000 */
[----:B------:R-:W1:Y:S02]  /*1e1a0*/  SYNCS.PHASECHK.TRANS64.TRYWAIT P1, [R20+URZ+0x30850], R3 ;  /* 0x03085003140075a7 */ /* 0x000e64000802017f */
[----:B-1----:R-:W-:Y:S05]  /*1e1b0*/  @!P1 BRA `(.L_x_1816) ;  /* 0x0000011000649947 */ /* 0x002fea0003800000 */
.L_x_1815:
[----:B------:R-:W-:Y:S05]  /*1e1c0*/  BSYNC B1 ;  /* 0x0000000000017941 */ /* 0x000fea0003800000 */
.L_x_1814:
[----:B01----:R-:W-:Y:S01]  /*1e1d0*/  VIADD R3, R2, 0x400 ;  /* 0x0000040002037836 */ /* 0x003fe20000000000 */
[----:B------:R-:W-:Y:S01]  /*1e1e0*/  MOV R11, 0x40000040 ;  /* 0x40000040000b7802 */ /* 0x000fe20000000f00 */
[----:B------:R-:W-:Y:S01]  /*1e1f0*/  WARPGROUP.ARRIVE ;  /* 0x00000000000079c5 */ /* 0x000fe20000000000 */
[----:B------:R-:W-:Y:S02]  /*1e200*/  IMAD.MOV.U32 R15, RZ, RZ, 0x40000040 ;  /* 0x40000040ff0f7424 */ /* 0x000fe400078e00ff */
        /* <DEDUP_REMOVED lines=44> */
.L_x_1817:
[----:B------:R-:W2:Y:S01]  /*1e4d0*/  LDL R10, [R1+0x38] ;  /* 0x00003800010a7983 */ /* 0x000ea20000100800 */
[----:B------:R-:W0:Y:S03]  /*1e4e0*/  LDC R5, c[0x0][0x448] ;  /* 0x00011200ff057b82 */ /* 0x000e260000000800 */
[----:B------:R-:W2:Y:S05]  /*1e4f0*/  LDL R3, [R1+0x40] ;  /* 0x0000400001037983 */ /* 0x000eaa0000100800 */
[----:B------:R-:W1:Y:S01]  /*1e500*/  LDC R169, c[0x0][0x9e4] ;  /* 0x00027900ffa97b82 */ /* 0x000e620000000800 */
[----:B0-----:R-:W-:-:S13]  /*1e510*/  ISETP.NE.AND P1, PT, R5, 0x1, PT ;  /* 0x000000010500780c */ /* 0x001fda0003f25270 */
[----:B------:R-:W0:Y:S08]  /*1e520*/  @P1 LDC R6, c[0x0][0x44c] ;  /* 0x00011300ff061b82 */ /* 0x000e300000000800 */
[----:B------:R-:W3:Y:S01]  /*1e530*/  @P1 LDC R5, c[0x0][0x450] ;  /* 0x00011400ff051b82 */ /* 0x000ee20000000800 */
        /* <DEDUP_REMOVED lines=26> */
[----:B------:R-:W-:Y:S01]  /*1e6e0*/  IADD3 R0, R0, 0x30840, RZ ;  /* 0x0003084000007810 */ /* 0x000fe20007ffe0ff */
[----:B------:R-:W4:Y:S01]  /*1e6f0*/  MUFU.TANH R11, R11 ;  /* 0x0000000b000b7308 */ /* 0x000f220000002400 */
[----:B------:R-:W-:-:S02]  /*1e700*/  FMUL.FTZ R166, R166, UR39 ;  /* 0x00000027a6a67c20 */ /* 0x000fc40008410000 */
[----:B------:R-:W-:-:S04]  /*1e710*/  PRMT R0, R204, 0x654, R0 ;  /* 0x00000654cc007816 */ /* 0x000fc80000000000 */
[----:B------:R5:W-:Y:S01]  /*1e720*/  SYNCS.ARRIVE.TRANS64.RED.A1T0 RZ, [R0+URZ], RZ ;  /* 0x000000ff00ff79a7 */ /* 0x000be2000810043f */
        /* <DEDUP_REMOVED lines=24> */
[----:B------:R-:W1:Y:S01]  /*1e8b0*/  MUFU.TANH R158, R158 ;  /* 0x0000009e009e7308 */ /* 0x000e620000002400 */
[----:B--2---:R-:W-:-:S04]  /*1e8c0*/  IMAD.IADD R3, R3, 0x1, R10 ;  /* 0x0000000103037824 */ /* 0x004fc800078e020a */
[----:B0-----:R-:W-:-:S05]  /*1e8d0*/  @P1 IMAD.HI.U32 R6, R3, R6, RZ ;  /* 0x0000000603061227 */ /* 0x001fca00078e00ff */
[----:B---3--:R-:W-:Y:S01]  /*1e8e0*/  @P1 SHF.R.U32.HI R3, RZ, R5, R6 ;  /* 0x00000005ff031219 */ /* 0x008fe20000011606 */
        /* <DEDUP_REMOVED lines=23> */
[----:B-1----:R-:W-:Y:S02]  /*1ea60*/  ISETP.GE.AND P1, PT, R169, 0x1, PT ;  /* 0x00000001a900780c */ /* 0x002fe40003f26270 */
[----:B------:R-:W-:Y:S01]  /*1ea70*/  IADD3 R165, -R227, 0x1, R162 ;  /* 0x00000001e3a57810 */ /* 0x000fe20007ffe1a2 */
[----:B------:R-:W1:Y:S03]  /*1ea80*/  MUFU.TANH R5, R5 ;  /* 0x0000000500057308 */ /* 0x000e660000002400 */
[----:B------:R-:W-:-:S05]  /*1ea90*/  IADD3 R165, -R199, R165, R200 ;  /* 0x000000a5c7a57210 */ /* 0x000fca0007ffe1c8 */
[----:B------:R-:W2:Y:S08]  /*1eaa0*/  MUFU.TANH R10, R10 ;  /* 0x0000000a000a7308 */ /* 0x000eb00000002400 */
        /* <DEDUP_REMOVED lines=19> */
[----:B------:R-:W-:-:S07]  /*1ebe0*/  IMAD.IADD R159, R162, 0x1, -R227 ;  /* 0x00000001a29f7824 */ /* 0x000fce00078e0ae3 */
[----:B-----5:R5:W1:Y:S02]  /*1ebf0*/  MUFU.TANH R0, R166 ;  /* 0x000000a600007308 */ /* 0x020a640000002400 */
[C---:B-----5:R-:W-:Y:S02]  /*1ec00*/  VIADD R166, R165.reuse, UR55 ;  /* 0x00000037a5a67c36 */ /* 0x060fe40008000000 */
[----:B------:R-:W-:Y:S02]  /*1ec10*/  VIADD R165, R165, UR38 ;  /* 0x00000026a5a57c36 */ /* 0x000fe40008000000 */
[--C-:B0-----:R-:W-:Y:S02]  /*1ec20*/  IMAD.IADD R164, R166, 0x1, R126.reuse ;  /* 0x00000001a6a47824 */ /* 0x101fe400078e027e */
[----:B------:R-:W-:Y:S01]  /*1ec30*/  IMAD.IADD R163, R165, 0x1, R126 ;  /* 0x00000001a5a37824 */ /* 0x000fe200078e027e */
[----:B--234-:R-:W-:Y:S06]  /*1ec40*/  @!P1 BRA `(.L_x_1818) ;  /* 0x0000000000549947 */ /* 0x01cfec0003800000 */
[----:B------:R-:W-:Y:S01]  /*1ec50*/  IADD3 R167, -R199, R200, R126 ;  /* 0x000000c8c7a77210 */ /* 0x000fe20007ffe17e */
[----:B------:R-:W-:Y:S03]  /*1ec60*/  BSSY B1, `(.L_x_1819) ;  /* 0x0000010000017945 */ /* 0x000fe60003800000 */
[----:B------:R-:W-:-:S13]  /*1ec70*/  ISETP.GT.AND P1, PT, R167, -0x1, PT ;  /* 0xffffffffa700780c */ /* 0x000fda0003f24270 */
[----:B------:R-:W-:Y:S05]  /*1ec80*/  @P1 BRA `(.L_x_1820) ;  /* 0x0000000000201947 */ /* 0x000fea0003800000 */
[----:B------:R-:W-:Y:S02]  /*1ec90*/  MOV R168, UR46 ;  /* 0x0000002e00a87c02 */ /* 0x000fe40008000f00 */
[----:B------:R-:W-:Y:S02]  /*1eca0*/  LOP3.LUT R167, RZ, R167, RZ, 0x33, !PT ;  /* 0x000000a7ffa77212 */ /* 0x000fe400078e33ff */
[----:B------:R-:W-:-:S13]  /*1ecb0*/  ISETP.NE.AND P1, PT, R168, 0x1, PT ;  /* 0x00000001a800780c */ /* 0x000fda0003f25270 */
[----:B------:R-:W0:Y:S02]  /*1ecc0*/  @P1 LDC.64 R126, c[0x0][0x9e8] ;  /* 0x00027a00ff7e1b82 */ /* 0x000e240000000a00 */
[----:B0-----:R-:W-:-:S05]  /*1ecd0*/  @P1 IMAD.HI.U32 R126, R167, R126, RZ ;  /* 0x0000007ea77e1227 */ /* 0x001fca00078e00ff */
[----:B------:R-:W-:-:S04]  /*1ece0*/  @P1 SHF.R.U32.HI R167, RZ, R127, R126 ;  /* 0x0000007fffa71219 */ /* 0x000fc8000001167e */
[----:B------:R-:W-:Y:S01]  /*1ecf0*/  LOP3.LUT R167, RZ, R167, RZ, 0x33, !PT ;  /* 0x000000a7ffa77212 */ /* 0x000fe200078e33ff */
[----:B------:R-:W-:Y:S06]  /*1ed00*/  BRA `(.L_x_1821) ;  /* 0x0000000000147947 */ /* 0x000fec0003800000 */
.L_x_1820:
[----:B------:R-:W-:-:S05]  /*1ed10*/  IMAD.U32 R168, RZ, RZ, UR46 ;  /* 0x0000002effa87e24 */ /* 0x000fca000f8e00ff */
[----:B------:R-:W-:-:S13]  /*1ed20*/  ISETP.NE.AND P1, PT, R168, 0x1, PT ;  /* 0x00000001a800780c */ /* 0x000fda0003f25270 */
[----:B------:R-:W0:Y:S02]  /*1ed30*/  @P1 LDC.64 R126, c[0x0][0x9e8] ;  /* 0x00027a00ff7e1b82 */ /* 0x000e240000000a00 */
[----:B0-----:R-:W-:-:S05]  /*1ed40*/  @P1 IMAD.HI.U32 R126, R167, R126, RZ ;  /* 0x0000007ea77e1227 */ /* 0x001fca00078e00ff */
[----:B------:R-:W-:-:S07]  /*1ed50*/  @P1 SHF.R.U32.HI R167, RZ, R127, R126 ;  /* 0x0000007fffa71219 */ /* 0x000fce000001167e */
.L_x_1821:
[----:B------:R-:W-:Y:S05]  /*1ed60*/  BSYNC B1 ;  /* 0x0000000000017941 */ /* 0x000fea0003800000 */
.L_x_1819:
[----:B------:R-:W-:-:S05]  /*1ed70*/  IMAD R167, R167, R168, R159 ;  /* 0x000000a8a7a77224 */ /* 0x000fca00078e029f */
[----:B------:R-:W-:Y:S02]  /*1ed80*/  VIMNMX R163, R163, R167, !PT ;  /* 0x000000a7a3a37248 */ /* 0x000fe40007fe0100 */
[----:B------:R-:W-:-:S07]  /*1ed90*/  VIADDMNMX R164, R167, R168, R164, PT ;  /* 0x000000a8a7a47246 */ /* 0x000fce00038001a4 */
.L_x_1818:
        /* <DEDUP_REMOVED lines=12> */
[----:B------:R-:W-:Y:S01]  /*1ee60*/  ISETP.LT.OR P4, PT, R164, 0xa, P4 ;  /* 0x0000000aa400780c */ /* 0x000fe20002781670 */
[----:B0-----:R-:W-:-:S03]  /*1ee70*/  IMAD.IADD R166, R166, 0x1, R3 ;  /* 0x00000001a6a67824 */ /* 0x001fc600078e0203 */
[----:B------:R-:W-:Y:S01]  /*1ee80*/  FSEL R14, R14, -INF , !P4 ;  /* 0xff8000000e0e7808 */ /* 0x000fe20006000000 */
[----:B------:R-:W-:Y:S01]  /*1ee90*/  IMAD.IADD R165, R165, 0x1, R3 ;  /* 0x00000001a5a57824 */ /* 0x000fe200078e0203 */
        /* <DEDUP_REMOVED lines=135> */
.L_x_1824:
[----:B------:R-:W-:-:S05]  /*1f710*/  IMAD.U32 R5, RZ, RZ, UR46 ;  /* 0x0000002eff057e24 */ /* 0x000fca000f8e00ff */
[----:B------:R-:W-:-:S13]  /*1f720*/  ISETP.NE.AND P6, PT, R5, 0x1, PT ;  /* 0x000000010500780c */ /* 0x000fda0003fc5270 */
[----:B------:R-:W0:Y:S02]  /*1f730*/  @P6 LDC.64 R120, c[0x0][0x9e8] ;  /* 0x00027a00ff786b82 */ /* 0x000e240000000a00 */
[----:B0-----:R-:W-:-:S05]  /*1f740*/  @P6 IMAD.HI.U32 R120, R3, R120, RZ ;  /* 0x0000007803786227 */ /* 0x001fca00078e00ff */
[----:B------:R-:W-:-:S07]  /*1f750*/  @P6 SHF.R.U32.HI R3, RZ, R121, R120 ;  /* 0x00000079ff036219 */ /* 0x000fce0000011678 */
.L_x_1825:
[----:B------:R-:W-:Y:S05]  /*1f760*/  BSYNC B1 ;  /* 0x0000000000017941 */ /* 0x000fea0003800000 */
.L_x_1823:
[----:B------:R-:W-:-:S05]  /*1f770*/  IMAD R3, R3, R5, R159 ;  /* 0x0000000503037224 */ /* 0x000fca00078e029f */
[----:B------:R-:W-:Y:S02]  /*1f780*/  VIMNMX R165, R165, R3, !PT ;  /* 0x00000003a5a57248 */ /* 0x000fe40007fe0100 */
[----:B------:R-:W-:-:S07]  /*1f790*/  VIADDMNMX R166, R3, R5, R166, PT ;  /* 0x0000000503a67246 */ /* 0x000fce00038001a6 */
.L_x_1822:
        /* <DEDUP_REMOVED lines=60> */
[----:B------:R-:W-:Y:S02]  /*1fb60*/  ISETP.GT.AND P5, PT, R165, 0x11, !P5 ;  /* 0x00000011a500780c */ /* 0x000fe40006fa4270 */
[----:B------:R-:W-:Y:S02]  /*1fb70*/  ISETP.LT.OR P1, PT, R166, 0x39, P1 ;  /* 0x00000039a600780c */ /* 0x000fe40000f21670 */
[----:B------:R-:W-:Y:S02]  /*1fb80*/  FMNMX.FTZ R3, R153, R3, !PT ;  /* 0x0000000399037209 */ /* 0x000fe40007810000 */
[----:B------:R-:W-:Y:S02]  /*1fb90*/  FSEL R142, R142, -INF , !P1 ;  /* 0xff8000008e8e7808 */ /* 0x000fe40004800000 */
[----:B------:R-:W-:Y:S02]  /*1fba0*/  LOP3.LUT P1, RZ, R16, 0x100, RZ, 0xc0, !PT ;  /* 0x0000010010ff7812 */ /* 0x000fe4000782c0ff */
[----:B------:R-:W-:-:S02]  /*1fbb0*/  ISETP.LT.OR P5, PT, R166, 0x12, P5 ;  /* 0x00000012a600780c */ /* 0x000fc40002fa1670 */
[----:B------:R-:W-:Y:S02]  /*1fbc0*/  ISETP.GT.AND P1, PT, R165, 0x39, !P1 ;  /* 0x00000039a500780c */ /* 0x000fe40004f24270 */
[----:B------:R-:W-:Y:S02]  /*1fbd0*/  FMNMX.FTZ R3, R155, R3, !PT ;  /* 0x000000039b037209 */ /* 0x000fe40007810000 */
[----:B------:R-:W-:Y:S02]  /*1fbe0*/  ISETP.LT.OR P1, PT, R166, 0x3a, P1 ;  /* 0x0000003aa600780c */ /* 0x000fe40000f21670 */
[----:B------:R-:W-:Y:S02]  /*1fbf0*/  FSEL R123, R123, -INF , !P5 ;  /* 0xff8000007b7b7808 */ /* 0x000fe40006800000 */
[----:B------:R-:W-:Y:S02]  /*1fc00*/  FSEL R143, R143, -INF , !P1 ;  /* 0xff8000008f8f7808 */ /* 0x000fe40004800000 */
[----:B------:R-:W-:-:S02]  /*1fc10*/  LOP3.LUT P1, RZ, R16, 0x80, RZ, 0xc0, !PT ;  /* 0x0000008010ff7812 */ /* 0x000fc4000782c0ff */
[----:B------:R-:W-:Y:S02]  /*1fc20*/  LOP3.LUT P5, RZ, R16, 0x40, RZ, 0xc0, !PT ;  /* 0x0000004010ff7812 */ /* 0x000fe400078ac0ff */
[----:B------:R-:W-:Y:S02]  /*1fc30*/  FMNMX.FTZ R3, R156, R3, !PT ;  /* 0x000000039c037209 */ /* 0x000fe40007810000 */
[C---:B------:R-:W-:Y:S02]  /*1fc40*/  ISETP.GT.AND P3, PT, R165.reuse, 0x9, !P3 ;  /* 0x00000009a500780c */ /* 0x040fe40005f64270 */
[C---:B------:R-:W-:Y:S02]  /*1fc50*/  ISETP.GT.AND P4, PT, R165.reuse, 0x10, !P4 ;  /* 0x00000010a500780c */ /* 0x040fe40006784270 */
[C---:B------:R-:W-:Y:S02]  /*1fc60*/  ISETP.GT.AND P1, PT, R165.reuse, 0x40, !P1 ;  /* 0x00000040a500780c */ /* 0x040fe40004f24270 */
[----:B------:R-:W-:-:S02]  /*1fc70*/  ISETP.GT.AND P5, PT, R165, 0x41, !P5 ;  /* 0x00000041a500780c */ /* 0x000fc40006fa4270 */
[----:B------:R-:W-:Y:S02]  /*1fc80*/  FMNMX.FTZ R3, R157, R3, !PT ;  /* 0x000000039d037209 */ /* 0x000fe40007810000 */
[C---:B------:R-:W-:Y:S02]  /*1fc90*/  ISETP.LT.OR P3, PT, R166.reuse, 0xa, P3 ;  /* 0x0000000aa600780c */ /* 0x040fe40001f61670 */
[C---:B------:R-:W-:Y:S02]  /*1fca0*/  ISETP.LT.OR P4, PT, R166.reuse, 0x11, P4 ;  /* 0x00000011a600780c */ /* 0x040fe40002781670 */
[----:B------:R-:W-:Y:S02]  /*1fcb0*/  ISETP.LT.OR P1, PT, R166, 0x41, P1 ;  /* 0x00000041a600780c */ /* 0x000fe40000f21670 */
[----:B------:R-:W-:Y:S02]  /*1fcc0*/  FMNMX.FTZ R3, R160, R3, !PT ;  /* 0x00000003a0037209 */ /* 0x000fe40007810000 */
[----:B------:R-:W-:-:S02]  /*1fcd0*/  LOP3.LUT P0, RZ, R16, 0x1, RZ, 0xc0, !PT ;  /* 0x0000000110ff7812 */ /* 0x000fc4000780c0ff */
[----:B------:R-:W-:Y:S02]  /*1fce0*/  FSEL R21, R21, -INF , !P3 ;  /* 0xff80000015157808 */ /* 0x000fe40005800000 */
[----:B------:R-:W-:Y:S02]  /*1fcf0*/  FSEL R122, R122, -INF , !P4 ;  /* 0xff8000007a7a7808 */ /* 0x000fe40006000000 */
[----:B------:R-:W-:Y:S02]  /*1fd00*/  FSEL R147, R147, -INF , !P1 ;  /* 0xff80000093937808 */ /* 0x000fe40004800000 */
[C---:B------:R-:W-:Y:S02]  /*1fd10*/  LOP3.LUT P4, RZ, R16.reuse, 0x20, RZ, 0xc0, !PT ;  /* 0x0000002010ff7812 */ /* 0x040fe4000788c0ff */
[C---:B------:R-:W-:Y:S02]  /*1fd20*/  LOP3.LUT P6, RZ, R16.reuse, 0x10, RZ, 0xc0, !PT ;  /* 0x0000001010ff7812 */ /* 0x040fe400078cc0ff */
[----:B------:R-:W-:-:S02]  /*1fd30*/  LOP3.LUT P3, RZ, R16, 0x8, RZ, 0xc0, !PT ;  /* 0x0000000810ff7812 */ /* 0x000fc4000786c0ff */
[C---:B------:R-:W-:Y:S02]  /*1fd40*/  LOP3.LUT P2, RZ, R16.reuse, 0x4, RZ, 0xc0, !PT ;  /* 0x0000000410ff7812 */ /* 0x040fe4000784c0ff */
[C---:B------:R-:W-:Y:S02]  /*1fd50*/  LOP3.LUT P1, RZ, R16.reuse, 0x2, RZ, 0xc0, !PT ;  /* 0x0000000210ff7812 */ /* 0x040fe4000782c0ff */
[----:B------:R-:W-:Y:S02]  /*1fd60*/  FMNMX.FTZ R3, R161, R3, !PT ;  /* 0x00000003a1037209 */ /* 0x000fe40007810000 */
[----:B------:R-:W-:Y:S02]  /*1fd70*/  LOP3.LUT R16, R16, 0xff7fffff, RZ, 0xc0, !PT ;  /* 0xff7fffff10107812 */ /* 0x000fe400078ec0ff */
[----:B------:R-:W-:Y:S01]  /*1fd80*/  ISETP.GT.AND P0, PT, R165, RZ, !P0 ;  /* 0x000000ffa500720c */ /* 0x000fe20004704270 */
[----:B------:R-:W0:Y:S01]  /*1fd90*/  SHFL.BFLY PT, R5, R3, 0x2, 0x1f ;  /* 0x0c401f0003057f89 */ /* 0x000e2200000e0000 */
        /* <DEDUP_REMOVED lines=8> */
[----:B------:R-:W-:Y:S02]  /*1fe20*/  ISETP.GT.AND P4, PT, R165, 0x48, !P4 ;  /* 0x00000048a500780c */ /* 0x000fe40006784270 */
[----:B------:R-:W-:Y:S02]  /*1fe30*/  FMNMX.FTZ R121, R15, R121, !PT ;  /* 0x000000790f797209 */ /* 0x000fe40007810000 */
[----:B------:R-:W-:Y:S02]  /*1fe40*/  ISETP.LT.OR P4, PT, R166, 0x49, P4 ;  /* 0x00000049a600780c */ /* 0x000fe40002781670 */
[----:B------:R-:W-:Y:S02]  /*1fe50*/  @P5 LOP3.LUT R16, R16, 0x2, RZ, 0xfc, !PT ;  /* 0x0000000210105812 */ /* 0x000fe400078efcff */
[----:B------:R-:W-:-:S02]  /*1fe60*/  FMNMX.FTZ R121, R21, R121, !PT ;  /* 0x0000007915797209 */ /* 0x000fc40007810000 */
[----:B0-----:R-:W-:Y:S02]  /*1fe70*/  FMNMX.FTZ R3, R3, R5, !PT ;  /* 0x0000000503037209 */ /* 0x001fe40007810000 */
[----:B------:R-:W-:Y:S02]  /*1fe80*/  LOP3.LUT P5, RZ, R16, 0x800000, RZ, 0xc0, !PT ;  /* 0x0080000010ff7812 */ /* 0x000fe400078ac0ff */
[----:B------:R-:W-:Y:S01]  /*1fe90*/  FMNMX.FTZ R121, R122, R121, !PT ;  /* 0x000000797a797209 */ /* 0x000fe20007810000 */
[----:B------:R-:W0:Y:S01]  /*1fea0*/  SHFL.BFLY PT, R5, R3, 0x1, 0x1f ;  /* 0x0c201f0003057f89 */ /* 0x000e2200000e0000 */
[----:B------:R-:W-:Y:S02]  /*1feb0*/  ISETP.LT.OR P5, PT, R166, 0x42, P5 ;  /* 0x00000042a600780c */ /* 0x000fe40002fa1670 */
[----:B------:R-:W-:Y:S02]  /*1fec0*/  FMNMX.FTZ R121, R123, R121, !PT ;  /* 0x000000797b797209 */ /* 0x000fe40007810000 */
[----:B------:R-:W-:-:S02]  /*1fed0*/  LOP3.LUT R16, R16, 0xfffffff7, RZ, 0xc0, !PT ;  /* 0xfffffff710107812 */ /* 0x000fc400078ec0ff */
[----:B------:R-:W-:Y:S02]  /*1fee0*/  FMNMX.FTZ R121, R128, R121, !PT ;  /* 0x0000007980797209 */ /* 0x000fe40007810000 */
[----:B------:R-:W-:Y:S02]  /*1fef0*/  ISETP.GT.AND P6, PT, R165, 0x49, !P6 ;  /* 0x00000049a500780c */ /* 0x000fe400077c4270 */
[----:B------:R-:W-:Y:S02]  /*1ff00*/  FMNMX.FTZ R121, R129, R121, !PT ;  /* 0x0000007981797209 */ /* 0x000fe40007810000 */
[----:B------:R-:W-:Y:S02]  /*1ff10*/  ISETP.GT.AND P3, PT, R165, 0x50, !P3 ;  /* 0x00000050a500780c */ /* 0x000fe40005f64270 */
[----:B------:R-:W-:Y:S02]  /*1ff20*/  FMNMX.FTZ R121, R132, R121, !PT ;  /* 0x0000007984797209 */ /* 0x000fe40007810000 */
[----:B------:R-:W-:-:S02]  /*1ff30*/  @P5 LOP3.LUT R16, R16, 0x8, RZ, 0xfc, !PT ;  /* 0x0000000810105812 */ /* 0x000fc400078efcff */
[----:B------:R-:W-:Y:S02]  /*1ff40*/  FMNMX.FTZ R121, R133, R121, !PT ;  /* 0x0000007985797209 */ /* 0x000fe40007810000 */
[C---:B------:R-:W-:Y:S02]  /*1ff50*/  LOP3.LUT P5, RZ, R16.reuse, 0x2, RZ, 0xc0, !PT ;  /* 0x0000000210ff7812 */ /* 0x040fe400078ac0ff */
[----:B------:R-:W-:Y:S02]  /*1ff60*/  LOP3.LUT R16, R16, 0xfffffffb, RZ, 0xc0, !PT ;  /* 0xfffffffb10107812 */ /* 0x000fe400078ec0ff */
[----:B------:R-:W-:Y:S02]  /*1ff70*/  FMNMX.FTZ R121, R136, R121, !PT ;  /* 0x0000007988797209 */ /* 0x000fe40007810000 */
[----:B------:R-:W-:Y:S02]  /*1ff80*/  @P4 LOP3.LUT R16, R16, 0x4, RZ, 0xfc, !PT ;  /* 0x0000000410104812 */ /* 0x000fe400078efcff */
[----:B------:R-:W-:-:S02]  /*1ff90*/  ISETP.LT.OR P4, PT, R166, 0x4a, P6 ;  /* 0x0000004aa600780c */ /* 0x000fc40003781670 */
[----:B0-----:R-:W-:Y:S02]  /*1ffa0*/  FMNMX.FTZ R3, R3, R5, !PT ;  /* 0x0000000503037209 */ /* 0x001fe40007810000 */
[----:B------:R-:W-:Y:S02]  /*1ffb0*/  FMNMX.FTZ R121, R137, R121, !PT ;  /* 0x0000007989797209 */ /* 0x000fe40007810000 */
[C---:B------:R-:W-:Y:S02]  /*1ffc0*/  FSETP.NEU.FTZ.AND P6, PT, R3.reuse, -INF , PT ;  /* 0xff8000000300780b */ /* 0x040fe40003fdd000 */
[----:B------:R-:W-:Y:S02]  /*1ffd0*/  FMNMX.FTZ R121, R140, R121, !PT ;  /* 0x000000798c797209 */ /* 0x000fe40007810000 */
[----:B------:R-:W-:Y:S02]  /*1ffe0*/  LOP3.LUT R16, R16, 0xffbfffff, RZ, 0xc0, !PT ;  /* 0xffbfffff10107812 */ /* 0x000fe400078ec0ff */
[----:B------:R-:W-:-:S02]  /*1fff0*/  FSEL R11, R3, RZ, P6 ;  /* 0x000000ff030b7208 */ /* 0x000fc40003000000 */
[----:B------:R-:W-:Y:S02]  /*20000*/  FMNMX.FTZ R121, R141, R121, !PT ;  /* 0x000000798d797209 */ /* 0x000fe40007810000 */
[----:B------:R-:W-:Y:S01]  /*20010*/  MOV R5, UR50 ;  /* 0x0000003200057c02 */ /* 0x000fe20008000f00 */
[----:B------:R-:W-:Y:S01]  /*20020*/  FADD.FTZ R11, -R11, R12 ;  /* 0x0000000c0b0b7221 */ /* 0x000fe20000010100 */
[----:B------:R-:W-:Y:S02]  /*20030*/  @P4 LOP3.LUT R16, R16, 0x400000, RZ, 0xfc, !PT ;  /* 0x0040000010104812 */ /* 0x000fe400078efcff */
[----:B------:R-:W-:Y:S01]  /*20040*/  FMNMX.FTZ R121, R142, R121, !PT ;  /* 0x000000798e797209 */ /* 0x000fe20007810000 */
[-C--:B------:R-:W-:Y:S01]  /*20050*/  FMUL.FTZ R12, R3, R5.reuse ;  /* 0x00000005030c7220 */ /* 0x080fe20000410000 */
[----:B------:R-:W-:Y:S01]  /*20060*/  LOP3.LUT P4, RZ, R16, 0x8, RZ, 0xc0, !PT ;  /* 0x0000000810ff7812 */ /* 0x000fe2000788c0ff */
[----:B------:R-:W-:Y:S01]  /*20070*/  FMUL.FTZ R11, R11, R5 ;  /* 0x000000050b0b7220 */ /* 0x000fe20000410000 */
[----:B------:R-:W-:-:S02]  /*20080*/  FMNMX.FTZ R121, R143, R121, !PT ;  /* 0x000000798f797209 */ /* 0x000fc40007810000 */
[----:B------:R-:W-:Y:S02]  /*20090*/  FSEL R12, R12, RZ, P6 ;  /* 0x000000ff0c0c7208 */ /* 0x000fe40003000000 */
[----:B------:R-:W-:Y:S01]  /*200a0*/  LOP3.LUT P6, RZ, R16, 0x4, RZ, 0xc0, !PT ;  /* 0x0000000410ff7812 */ /* 0x000fe200078cc0ff */
[----:B------:R-:W-:Y:S01]  /*200b0*/  MUFU.EX2 R11, R11 ;  /* 0x0000000b000b7308 */ /* 0x000fe20000000800 */
[----:B------:R-:W-:Y:S01]  /*200c0*/  FSEL R145, R145, -INF , !P4 ;  /* 0xff80000091917808 */ /* 0x000fe20006000000 */
[--C-:B------:R-:W-:Y:S01]  /*200d0*/  FFMA.FTZ R167, R167, R5, -R12.reuse ;  /* 0x00000005a7a77223 */ /* 0x100fe2000001080c */
[----:B------:R-:W-:Y:S01]  /*200e0*/  FMNMX.FTZ R121, R147, R121, !PT ;  /* 0x0000007993797209 */ /* 0x000fe20007810000 */
[-CC-:B------:R-:W-:Y:S01]  /*200f0*/  FFMA.FTZ R10, R10, R5.reuse, -R12.reuse ;  /* 0x000000050a0a7223 */ /* 0x180fe2000001080c */
[----:B------:R-:W-:Y:S01]  /*20100*/  LOP3.LUT P4, RZ, R16, 0x400000, RZ, 0xc0, !PT ;  /* 0x0040000010ff7812 */ /* 0x000fe2000788c0ff */
[--C-:B------:R-:W-:Y:S01]  /*20110*/  FFMA.FTZ R13, R13, R5, -R12.reuse ;  /* 0x000000050d0d7223 */ /* 0x100fe2000001080c */
[----:B------:R-:W-:Y:S01]  /*20120*/  FSEL R148, R148, -INF , !P6 ;  /* 0xff80000094947808 */ /* 0x000fe20007000000 */
[----:B------:R-:W0:Y:S01]  /*20130*/  MUFU.EX2 R167, R167 ;  /* 0x000000a700a77308 */ /* 0x000e220000000800 */
[----:B------:R-:W-:Y:S01]  /*20140*/  FMNMX.FTZ R121, R145, R121, !PT ;  /* 0x0000007991797209 */ /* 0x000fe20007810000 */
[-CC-:B------:R-:W-:Y:S01]  /*20150*/  FFMA.FTZ R14, R14, R5.reuse, -R12.reuse ;  /* 0x000000050e0e7223 */ /* 0x180fe2000001080c */
[----:B------:R-:W-:Y:S01]  /*20160*/  ISETP.GT.AND P2, PT, R165, 0x51, !P2 ;  /* 0x00000051a500780c */ /* 0x000fe20005744270 */
[-CC-:B------:R-:W-:Y:S01]  /*20170*/  FFMA.FTZ R126, R126, R5.reuse, -R12.reuse ;  /* 0x000000057e7e7223 */ /* 0x180fe2000001080c */
[----:B------:R-:W-:Y:S01]  /*20180*/  ISETP.LT.OR P3, PT, R166, 0x51, P3 ;  /* 0x00000051a600780c */ /* 0x000fe20001f61670 */
[--C-:B------:R-:W-:Y:S01]  /*20190*/  FFMA.FTZ R127, R127, R5, -R12.reuse ;  /* 0x000000057f7f7223 */ /* 0x100fe2000001080c */
[----:B------:R-:W-:Y:S01]  /*201a0*/  FSEL R150, R150, -INF , !P4 ;  /* 0xff80000096967808 */ /* 0x000fe20006000000 */
[----:B------:R-:W1:Y:S01]  /*201b0*/  MUFU.EX2 R10, R10 ;  /* 0x0000000a000a7308 */ /* 0x000e620000000800 */
[----:B------:R-:W-:Y:S01]  /*201c0*/  FMNMX.FTZ R121, R148, R121, !PT ;  /* 0x0000007994797209 */ /* 0x000fe20007810000 */
[-CC-:B------:R-:W-:Y:S01]  /*201d0*/  FFMA.FTZ R124, R124, R5.reuse, -R12.reuse ;  /* 0x000000057c7c7223 */ /* 0x180fe2000001080c */
[----:B------:R-:W-:Y:S01]  /*201e0*/  ISETP.GT.AND P1, PT, R165, 0x58, !P1 ;  /* 0x00000058a500780c */ /* 0x000fe20004f24270 */
[-CC-:B------:R-:W-:Y:S01]  /*201f0*/  FFMA.FTZ R125, R125, R5.reuse, -R12.reuse ;  /* 0x000000057d7d7223 */ /* 0x180fe2000001080c */
[----:B------:R-:W-:Y:S01]  /*20200*/  ISETP.LT.OR P2, PT, R166, 0x52, P2 ;  /* 0x00000052a600780c */ /* 0x000fe20001741670 */
[--C-:B------:R-:W-:Y:S01]  /*20210*/  FFMA.FTZ R130, R130, R5, -R12.reuse ;  /* 0x0000000582827223 */ /* 0x100fe2000001080c */
[----:B------:R-:W-:Y:S01]  /*20220*/  FSEL R152, R152, -INF , !P3 ;  /* 0xff80000098987808 */ /* 0x000fe20005800000 */
[----:B------:R-:W-:Y:S01]  /*20230*/  MUFU.EX2 R13, R13 ;  /* 0x0000000d000d7308 */ /* 0x000fe20000000800 */
[----:B------:R-:W-:Y:S01]  /*20240*/  FMNMX.FTZ R121, R150, R121, !PT ;  /* 0x0000007996797209 */ /* 0x000fe20007810000 */
[----:B0-----:R-:W-:Y:S01]  /*20250*/  FFMA.FTZ R8, R11, R8, R167 ;  /* 0x000000080b087223 */ /* 0x001fe200000100a7 */
[----:B------:R-:W-:Y:S01]  /*20260*/  ISETP.LT.OR P1, PT, R166, 0x59, P1 ;  /* 0x00000059a600780c */ /* 0x000fe20000f21670 */
[-CC-:B------:R-:W-:Y:S01]  /*20270*/  FFMA.FTZ R131, R131, R5.reuse, -R12.reuse ;  /* 0x0000000583837223 */ /* 0x180fe2000001080c */
[----:B------:R-:W-:Y:S01]  /*20280*/  FSEL R154, R154, -INF , !P2 ;  /* 0xff8000009a9a7808 */ /* 0x000fe20005000000 */
[----:B------:R-:W-:Y:S01]  /*20290*/  FFMA.FTZ R134, R134, R5, -R12 ;  /* 0x0000000586867223 */ /* 0x000fe2000001080c */
[----:B------:R-:W-:Y:S01]  /*202a0*/  FMNMX.FTZ R159, R152, R121, !PT ;  /* 0x00000079989f7209 */ /* 0x000fe20007810000 */
[----:B------:R-:W-:Y:S01]  /*202b0*/  MUFU.EX2 R14, R14 ;  /* 0x0000000e000e7308 */ /* 0x000fe20000000800 */
[----:B------:R-:W-:Y:S01]  /*202c0*/  ISETP.LT.OR P5, PT, R166, 0x5a, P5 ;  /* 0x0000005aa600780c */ /* 0x000fe20002fa1670 */
[----:B-1----:R-:W-:Y:S01]  /*202d0*/  FADD.FTZ R8, R10, R8 ;  /* 0x000000080a087221 */ /* 0x002fe20000010000 */
        /* <DEDUP_REMOVED lines=8> */
[-CC-:B------:R-:W-:Y:S01]  /*20360*/  FFMA.FTZ R144, R144, R5.reuse, -R12.reuse ;  /* 0x0000000590907223 */ /* 0x180fe2000001080c */
[-CC-:B------:R-:W-:Y:S01]  /*20370*/  FFMA.FTZ R146, R146, R5.reuse, -R12.reuse ;  /* 0x0000000592927223 */ /* 0x180fe2000001080c */
[----:B------:R-:W-:Y:S01]  /*20380*/  FMNMX.FTZ R0, R158, R0, !PT ;  /* 0x000000009e007209 */ /* 0x000fe20007810000 */
[-CC-:B------:R-:W-:Y:S01]  /*20390*/  FFMA.FTZ R149, R149, R5.reuse, -R12.reuse ;  /* 0x0000000595957223 */ /* 0x180fe2000001080c */
[-CC-:B------:R-:W-:Y:S01]  /*203a0*/  FFMA.FTZ R151, R151, R5.reuse, -R12.reuse ;  /* 0x0000000597977223 */ /* 0x180fe2000001080c */
[----:B------:R-:W-:Y:S01]  /*203b0*/  MUFU.EX2 R127, R127 ;  /* 0x0000007f007f7308 */ /* 0x000fe20000000800 */
[-CC-:B------:R-:W-:Y:S01]  /*203c0*/  FFMA.FTZ R153, R153, R5.reuse, -R12.reuse ;  /* 0x0000000599997223 */ /* 0x180fe2000001080c */
[----:B------:R-:W0:Y:S01]  /*203d0*/  SHFL.BFLY PT, R159, R0, 0x2, 0x1f ;  /* 0x0c401f00009f7f89 */ /* 0x000e2200000e0000 */
[-CC-:B------:R-:W-:Y:S01]  /*203e0*/  FFMA.FTZ R155, R155, R5.reuse, -R12.reuse ;  /* 0x000000059b9b7223 */ /* 0x180fe2000001080c */
[-CC-:B------:R-:W-:Y:S01]  /*203f0*/  FFMA.FTZ R156, R156, R5.reuse, -R12.reuse ;  /* 0x000000059c9c7223 */ /* 0x180fe2000001080c */
[-CC-:B------:R-:W-:Y:S01]  /*20400*/  FFMA.FTZ R157, R157, R5.reuse, -R12.reuse ;  /* 0x000000059d9d7223 */ /* 0x180fe2000001080c */
[-CC-:B------:R-:W-:Y:S01]  /*20410*/  FFMA.FTZ R160, R160, R5.reuse, -R12.reuse ;  /* 0x00000005a0a07223 */ /* 0x180fe2000001080c */
[----:B------:R-:W-:Y:S01]  /*20420*/  FFMA.FTZ R12, R161, R5, -R12 ;  /* 0x00000005a10c7223 */ /* 0x000fe2000001080c */
[----:B------:R-:W-:Y:S01]  /*20430*/  MUFU.EX2 R124, R124 ;  /* 0x0000007c007c7308 */ /* 0x000fe20000000800 */
[----:B------:R-:W-:-:S07]  /*20440*/  LOP3.LUT P0, RZ, R16, 0x200000, RZ, 0xc0, !PT ;  /* 0x0020000010ff7812 */ /* 0x000fce000780c0ff */
        /* <DEDUP_REMOVED lines=42> */
[----:B------:R-:W-:Y:S01]  /*206f0*/  FFMA.FTZ R158, R158, R5, -R162 ;  /* 0x000000059e9e7223 */ /* 0x000fe200000108a2 */
[----:B------:R-:W2:Y:S01]  /*20700*/  MUFU.EX2 R15, R15 ;  /* 0x0000000f000f7308 */ /* 0x000ea20000000800 */
[----:B0-----:R-:W-:-:S07]  /*20710*/  FFMA.FTZ R7, R6, R7, R189 ;  /* 0x0000000706077223 */ /* 0x001fce00000100bd */
        /* <DEDUP_REMOVED lines=74> */
[----:B--2---:R-:W-:-:S03]  /*20bc0*/  FADD.FTZ R8, R12, R7 ;  /* 0x000000070c087221 */ /* 0x004fc60000010000 */
[----:B0-----:R-:W-:Y:S01]  /*20bd0*/  FADD.FTZ R7, R158, R9 ;  /* 0x000000099e077221 */ /* 0x001fe20000010000 */
[----:B------:R-:W-:Y:S06]  /*20be0*/  @!P0 BRA `(.L_x_1826) ;  /* 0x0000000000048947 */ /* 0x000fec0003800000 */
[----:B------:R-:W-:Y:S01]  /*20bf0*/  BPT.TRAP 0x1 ;  /* 0x000000040000795c */ /* 0x000fe20000300000 */
.L_x_1826:
[----:B------:R-:W2:Y:S01]  /*20c00*/  LDL R9, [R1+0x44] ;  /* 0x0000440001097983 */ /* 0x000ea20000100800 */
[----:B------:R-:W-:Y:S01]  /*20c10*/  VIADD R20, R20, 0x30860 ;  /* 0x0003086014147836 */ /* 0x000fe20000000000 */
[----:B------:R-:W-:Y:S01]  /*20c20*/  F2FP.F16.F32.PACK_AB R188, R10, R167 ;  /* 0x000000a70abc723e */ /* 0x000fe200000000ff */
[----:B------:R-:W-:Y:S01]  /*20c30*/  IMAD.MOV.U32 R10, RZ, RZ, R198 ;  /* 0x000000ffff0a7224 */ /* 0x000fe200078e00c6 */
[----:B------:R-:W-:Y:S02]  /*20c40*/  F2FP.F16.F32.PACK_AB R190, R14, R13 ;  /* 0x0000000d0ebe723e */ /* 0x000fe400000000ff */
[----:B------:R-:W-:Y:S02]  /*20c50*/  PRMT R20, R204, 0x654, R20 ;  /* 0x00000654cc147816 */ /* 0x000fe40000000014 */
        /* <DEDUP_REMOVED lines=24> */
[----:B------:R-:W-:Y:S02]  /*20de0*/  MOV R13, R193 ;  /* 0x000000c1000d7202 */ /* 0x000fe40000000f00 */
[C---:B--2---:R-:W-:Y:S01]  /*20df0*/  ISETP.GT.AND P1, PT, R4.reuse, R9, PT ;  /* 0x000000090400720c */ /* 0x044fe20003f24270 */
[----:B------:R-:W-:Y:S02]  /*20e00*/  VIADD R4, R4, 0xffffffff ;  /* 0xffffffff04047836 */ /* 0x000fe40000000000 */
[----:B------:R-:W-:-:S10]  /*20e10*/  IMAD.MOV.U32 R9, RZ, RZ, R0 ;  /* 0x000000ffff097224 */ /* 0x000fd400078e0000 */
[----:B0-----:R-:W-:Y:S05]  /*20e20*/  @P1 BRA `(.L_x_1827) ;  /* 0xffffffc000c01947 */ /* 0x001fea000383ffff */
.L_x_1806:
[----:B------:R-:W-:Y:S05]  /*20e30*/  BSYNC B0 ;  /* 0x0000000000007941 */ /* 0x000fea0003800000 */
.L_x_1805:
        /* <DEDUP_REMOVED lines=99> */
.L_x_1828:
[----:B------:R-:W-:Y:S01]  /*21470*/  IMAD R6, R193, 0x8, R2 ;  /* 0x00000008c1067824 */ /* 0x000fe200078e0202 */
[----:B------:R-:W-:-:S04]  /*21480*/  SHF.L.U32 R4, R198, 0x1f, RZ ;  /* 0x0000001fc6047819 */ /* 0x000fc800000006ff */
[----:B------:R0:W1:Y:S01]  /*21490*/  SYNCS.PHASECHK.TRANS64.TRYWAIT P1, [R6+URZ+0x30850], R4 ;  /* 0x03085004060075a7 */ /* 0x000062000802017f */
[----:B------:R-:W-:Y:S05]  /*214a0*/  @!P0 BRA `(.L_x_1829) ;  /* 0x0000000000048947 */ /* 0x000fea0003800000 */
[----:B------:R-:W-:Y:S01]  /*214b0*/  BPT.TRAP 0x1 ;  /* 0x000000040000795c */ /* 0x000fe20000300000 */
.L_x_1829:
        /* <DEDUP_REMOVED lines=9> */
.L_x_1831:
[----:B------:R-:W-:Y:S05]  /*21550*/  BSYNC B0 ;  /* 0x0000000000007941 */ /* 0x000fea0003800000 */
.L_x_1830:
[----:B------:R-:W-:Y:S01]  /*21560*/  IMAD.MOV.U32 R10, RZ, RZ, R2 ;  /* 0x000000ffff0a7224 */ /* 0x000fe200078e0002 */
[----:B------:R-:W-:Y:S01]  /*21570*/  WARPGROUP.ARRIVE ;  /* 0x00000000000079c5 */ /* 0x000fe20000000000 */
[----:B------:R-:W-:Y:S01]  /*21580*/  IMAD.MOV.U32 R11, RZ, RZ, 0x40000040 ;  /* 0x40000040ff0b7424 */ /* 0x000fe200078e00ff */
[----:B------:R-:W2:Y:S01]  /*21590*/  SHFL.BFLY PT, R9, R8, 0x2, 0x1f ;  /* 0x0c401f0008097f89 */ /* 0x000ea200000e0000 */
[----:B01----:R-:W-:Y:S01]  /*215a0*/  IMAD.MOV.U32 R4, RZ, RZ, RZ ;  /* 0x000000ffff047224 */ /* 0x003fe200078e00ff */
[----:B------:R-:W-:Y:S01]  /*215b0*/  R2UR UR6, R10 ;  /* 0x000000000a0672ca */ /* 0x000fe200000e0000 */
[----:B------:R-:W-:Y:S01]  /*215c0*/  VIADD R10, R2, 0x80 ;  /* 0x00000080020a7836 */ /* 0x000fe20000000000 */
[----:B------:R-:W-:Y:S01]  /*215d0*/  R2UR UR7, R11 ;  /* 0x000000000b0772ca */ /* 0x000fe200000e0000 */
[----:B------:R-:W-:Y:S01]  /*215e0*/  IMAD.MOV.U32 R128, RZ, RZ, -0x800000 ;  /* 0xff800000ff807424 */ /* 0x000fe200078e00ff */
[----:B------:R-:W-:Y:S02]  /*215f0*/  MOV R11, 0x40000040 ;  /* 0x40000040000b7802 */ /* 0x000fe40000000f00 */
[----:B------:R-:W-:-:S09]  /*21600*/  MOV R129, 0xff800000 ;  /* 0xff80000000817802 */ /* 0x000fd20000000f00 */
[----:B------:R-:W-:Y:S01]  /*21610*/  HGMMA.64x192x16.F32 R24, R188, gdesc[UR4].tnspB, R24, gsb0 ;  /* 0x42e00004bc187df0 */ /* 0x000fe20008000818 */
[----:B------:R-:W-:Y:S01]  /*21620*/  R2UR UR6, R10 ;  /* 0x000000000a0672ca */ /* 0x000fe200000e0000 */
[----:B------:R-:W-:Y:S01]  /*21630*/  VIADD R10, R2, 0x100 ;  /* 0x00000100020a7836 */ /* 0x000fe20000000000 */
[----:B------:R-:W-:Y:S01]  /*21640*/  R2UR UR7, R11 ;  /* 0x000000000b0772ca */ /* 0x000fe200000e0000 */
[----:B------:R-:W-:Y:S02]  /*21650*/  IMAD.MOV.U32 R11, RZ, RZ, 0x40000040 ;  /* 0x40000040ff0b7424 */ /* 0x000fe400078e00ff */
[----:B--2---:R-:W-:Y:S01]  /*21660*/  FADD.FTZ R9, R9, R8 ;  /* 0x0000000809097221 */ /* 0x004fe20000010000 */
[----:B------:R-:W-:Y:S02]  /*21670*/  WARPGROUP.DEPBAR.LE gsb0, 0x0 ;  /* 0x00008000000079c5 */ /* 0x000fe40000010000 */
[----:B------:R-:W-:-:S11]  /*21680*/  WARPGROUP.ARRIVE ;  /* 0x00000000000079c5 */ /* 0x000fd60000000000 */
        /* <DEDUP_REMOVED lines=19> */
[----:B------:R-:W0:Y:S01]  /*217c0*/  SHFL.BFLY PT, R2, R7, 0x2, 0x1f ;  /* 0x0c401f0007027f89 */ /* 0x000e2200000e0000 */
[----:B------:R-:W-:Y:S02]  /*217d0*/  WARPGROUP.DEPBAR.LE gsb0, 0x0 ;  /* 0x00008000000079c5 */ /* 0x000fe40000010000 */
[----:B------:R-:W-:-:S12]  /*217e0*/  WARPGROUP.ARRIVE ;  /* 0x00000000000079c5 */ /* 0x000fd80000000000 */
[----:B------:R-:W-:Y:S01]  /*217f0*/  HGMMA.64x192x16.F32 R24, R172, gdesc[UR4].tnspB, R24, gsb0 ;  /* 0x42e00004ac187df0 */ /* 0x000fe20008000818 */
[----:B------:R-:W-:Y:S01]  /*21800*/  R2UR UR6, R10 ;  /* 0x000000000a0672ca */ /* 0x000fe200000e0000 */
[----:B0-----:R-:W-:Y:S01]  /*21810*/  FADD.FTZ R10, R2, R7 ;  /* 0x00000007020a7221 */ /* 0x001fe20000010000 */
[----:B------:R-:W-:Y:S01]  /*21820*/  R2UR UR7, R11 ;  /* 0x000000000b0772ca */ /* 0x000fe200000e0000 */
[----:B------:R-:W0:Y:S04]  /*21830*/  SHFL.BFLY PT, R2, R9, 0x1, 0x1f ;  /* 0x0c201f0009027f89 */ /* 0x000e2800000e0000 */
[----:B------:R-:W1:Y:S01]  /*21840*/  SHFL.BFLY PT, R11, R10, 0x1, 0x1f ;  /* 0x0c201f000a0b7f89 */ /* 0x000e6200000e0000 */
[----:B0-----:R-:W-:Y:S01]  /*21850*/  FADD.FTZ R13, R9, R2 ;  /* 0x00000002090d7221 */ /* 0x001fe20000010000 */
[----:B------:R-:W-:-:S02]  /*21860*/  IMAD.MOV.U32 R2, RZ, RZ, RZ ;  /* 0x000000ffff027224 */ /* 0x000fc400078e00ff */
[----:B-1----:R-:W-:Y:S02]  /*21870*/  FADD.FTZ R14, R10, R11 ;  /* 0x0000000b0a0e7221 */ /* 0x002fe40000010000 */
[----:B------:R-:W-:-:S03]  /*21880*/  FSETP.NE.FTZ.AND P1, PT, R13, RZ, PT ;  /* 0x000000ff0d00720b */ /* 0x000fc60003f35000 */
        /* <DEDUP_REMOVED lines=17> */
.L_x_1833:
[----:B------:R-:W2:Y:S01]  /*219a0*/  LDL.LU R0, [R1+0x50] ;  /* 0x0000500001007983 */ /* 0x000ea20000300800 */
[----:B------:R-:W-:Y:S02]  /*219b0*/  VIADD R3, R6, 0x30860 ;  /* 0x0003086006037836 */ /* 0x000fe40000000000 */
[-C--:B------:R-:W-:Y:S01]  /*219c0*/  FMUL.FTZ R124, R24, R4.reuse ;  /* 0x00000004187c7220 */ /* 0x080fe20000410000 */
        /* <DEDUP_REMOVED lines=14> */
[-C--:B------:R-:W-:Y:S01]  /*21ab0*/  FMUL.FTZ R45, R45, R4.reuse ;  /* 0x000000042d2d7220 */ /* 0x080fe20000410000 */
[----:B-1----:R-:W-:Y:S01]  /*21ac0*/  SEL R3, RZ, 0x1, P1 ;  /* 0x00000001ff037807 */ /* 0x002fe20000800000 */
        /* <DEDUP_REMOVED lines=89> */
.L_x_1685:
[----:B------:R-:W1:Y:S08]  /*22060*/  S2UR UR4, SR_CgaCtaId ;  /* 0x00000000000479c3 */ /* 0x000e700000008800 */
[----:B------:R-:W-:Y:S01]  /*22070*/  BAR.SYNC.DEFER_BLOCKING 0x5, 0x180 ;  /* 0x0146000000007b1d */ /* 0x000fe20000010000 */
[----:B------:R-:W-:-:S05]  /*22080*/  MOV R3, 0x400 ;  /* 0x0000040000037802 */ /* 0x000fca0000000f00 */
[----:B------:R-:W-:Y:S01]  /*22090*/  BSSY B0, `(.L_x_1834) ;  /* 0x00003d7000007945 */ /* 0x000fe20003800000 */
[----:B-1----:R-:W-:-:S05]  /*220a0*/  IMAD.U32 R204, RZ, RZ, UR4 ;  /* 0x00000004ffcc7e24 */ /* 0x002fca000f8e00ff */
[----:B------:R-:W-:-:S05]  /*220b0*/  LEA R2, R204, R3, 0x18 ;  /* 0x00000003cc027211 */ /* 0x000fca00078ec0ff */
[----:B------:R1:W2:Y:S01]  /*220c0*/  LDS.128 R28, [R2+0x308d0] ;  /* 0x0308d000021c7984 */ /* 0x0002a20000000c00 */
[----:B------:R-:W-:Y:S06]  /*220d0*/  BAR.ARV 0x4, 0x180 ;  /* 0x0106000000007b1d */ /* 0x000fec0000002000 */
[----:B------:R-:W-:Y:S05]  /*220e0*/  @P0 BRA `(.L_x_1835) ;  /* 0x0000002c00d80947 */ /* 0x000fea0003800000 */
[----:B0-----:R-:W3:Y:S01]  /*220f0*/  LDL R0, [R1+0x64] ;  /* 0x0000640001007983 */ /* 0x001ee20000100800 */
[----:B------:R-:W0:Y:S01]  /*22100*/  S2R R3, SR_SWINHI ;  /* 0x0000000000037919 */ /* 0x000e220000002f00 */
[----:B------:R-:W-:Y:S01]  /*22110*/  F2FP.F16.F32.PACK_AB R6, R123, R122 ;  /* 0x0000007a7b06723e */ /* 0x000fe200000000ff */
[----:B------:R-:W-:Y:S01]  /*22120*/  ULDC.64 UR4, c[0x0][0xc00] ;  /* 0x0003000000047ab9 */ /* 0x000fe20000000a00 */
[----:B------:R-:W-:Y:S01]  /*22130*/  F2FP.F16.F32.PACK_AB R7, R121, R120 ;  /* 0x000000787907723e */ /* 0x000fe200000000ff */
[----:B------:R-:W4:Y:S01]  /*22140*/  LDL.LU R145, [R1+0x48] ;  /* 0x0000480001917983 */ /* 0x000f220000300800 */
[----:B------:R-:W-:-:S03]  /*22150*/  ULDC.64 UR6, c[0x0][0xc08] ;  /* 0x0003020000067ab9 */ /* 0x000fc60000000a00 */
[----:B------:R-:W4:Y:S04]  /*22160*/  LDL.LU R144, [R1+0x4c] ;  /* 0x00004c0001907983 */ /* 0x000f280000300800 */
[----:B------:R-:W4:Y:S04]  /*22170*/  LDL R143, [R1+0x40] ;  /* 0x00004000018f7983 */ /* 0x000f280000100800 */
[----:B------:R-:W4:Y:S04]  /*22180*/  LDL R142, [R1+0x38] ;  /* 0x00003800018e7983 */ /* 0x000f280000100800 */
[----:B------:R-:W4:Y:S01]  /*22190*/  LDL R141, [R1+0x54] ;  /* 0x00005400018d7983 */ /* 0x000f220000100800 */
[----:B------:R-:W-:-:S02]  /*221a0*/  MOV R126, R2 ;  /* 0x00000002007e7202 */ /* 0x000fc40000000f00 */
[----:B0-----:R-:W-:Y:S01]  /*221b0*/  MOV R127, R3 ;  /* 0x00000003007f7202 */ /* 0x001fe20000000f00 */
[----:B------:R-:W-:Y:S02]  /*221c0*/  BAR.SYNC.DEFER_BLOCKING 0x1, 0x100 ;  /* 0x0044000000007b1d */ /* 0x000fe40000010000 */
[----:B---3--:R-:W-:-:S03]  /*221d0*/  IMAD.WIDE R24, R0, 0x2, R126 ;  /* 0x0000000200187825 */ /* 0x008fc600078e027e */
[----:B------:R-:W-:-:S04]  /*221e0*/  LOP3.LUT R5, R24, 0x380, RZ, 0xc0, !PT ;  /* 0x0000038018057812 */ /* 0x000fc800078ec0ff */
[----:B------:R-:W-:Y:S02]  /*221f0*/  SHF.R.U64 R5, R5, 0x3, RZ ;  /* 0x0000000305057819 */ /* 0x000fe400000012ff */
[----:B------:R-:W-:Y:S02]  /*22200*/  IADD3 R11, P2, R24, 0x20, RZ ;  /* 0x00000020180b7810 */ /* 0x000fe40007f5e0ff */
[----:B------:R-:W-:Y:S01]  /*22210*/  LOP3.LUT R4, R5, R24, RZ, 0x3c, !PT ;  /* 0x0000001805047212 */ /* 0x000fe200078e3cff */
[----:B------:R-:W-:Y:S01]  /*22220*/  IMAD.MOV.U32 R5, RZ, RZ, R25 ;  /* 0x000000ffff057224 */ /* 0x000fe200078e0019 */
[----:B------:R-:W-:-:S04]  /*22230*/  LOP3.LUT R10, R11, 0x380, RZ, 0xc0, !PT ;  /* 0x000003800b0a7812 */ /* 0x000fc800078ec0ff */
[----:B------:R-:W-:Y:S02]  /*22240*/  MOV R0, R4 ;  /* 0x0000000400007202 */ /* 0x000fe40000000f00 */
[----:B------:R-:W-:Y:S02]  /*22250*/  SHF.R.U64 R10, R10, 0x3, RZ ;  /* 0x000000030a0a7819 */ /* 0x000fe400000012ff */
[----:B------:R-:W-:Y:S02]  /*22260*/  F2FP.F16.F32.PACK_AB R4, R125, R124 ;  /* 0x0000007c7d04723e */ /* 0x000fe400000000ff */
[----:B------:R-:W-:Y:S02]  /*22270*/  F2FP.F16.F32.PACK_AB R5, R21, R20 ;  /* 0x000000141505723e */ /* 0x000fe400000000ff */
[C---:B------:R-:W-:Y:S02]  /*22280*/  IADD3 R13, P1, R24.reuse, 0x40, RZ ;  /* 0x00000040180d7810 */ /* 0x040fe40007f3e0ff */
[----:B------:R-:W-:-:S02]  /*22290*/  IADD3 R15, P6, R24, 0x60, RZ ;  /* 0x00000060180f7810 */ /* 0x000fc40007fde0ff */
[----:B------:R-:W-:Y:S01]  /*222a0*/  IADD3 R26, P5, R24, 0x4000, RZ ;  /* 0x00004000181a7810 */ /* 0x000fe20007fbe0ff */
[----:B------:R0:W-:Y:S01]  /*222b0*/  STSM.16.M88.4 [R0], R4 ;  /* 0x0000000400007844 */ /* 0x0001e20000000200 */
[----:B------:R-:W-:Y:S02]  /*222c0*/  LOP3.LUT R10, R10, R11, RZ, 0x3c, !PT ;  /* 0x0000000b0a0a7212 */ /* 0x000fe400078e3cff */
[----:B------:R-:W-:Y:S02]  /*222d0*/  IADD3.X R11, RZ, R25, RZ, P2, !PT ;  /* 0x00000019ff0b7210 */ /* 0x000fe400017fe4ff */
[----:B------:R-:W-:Y:S02]  /*222e0*/  LOP3.LUT R12, R13, 0x380, RZ, 0xc0, !PT ;  /* 0x000003800d0c7812 */ /* 0x000fe400078ec0ff */
[----:B------:R-:W-:Y:S02]  /*222f0*/  LOP3.LUT R14, R15, 0x380, RZ, 0xc0, !PT ;  /* 0x000003800f0e7812 */ /* 0x000fe400078ec0ff */
[----:B------:R-:W-:-:S02]  /*22300*/  LOP3.LUT R27, R26, 0x380, RZ, 0xc0, !PT ;  /* 0x000003801a1b7812 */ /* 0x000fc400078ec0ff */
[C---:B------:R-:W-:Y:S02]  /*22310*/  IADD3 R8, P3, R24.reuse, 0x4060, RZ ;  /* 0x0000406018087810 */ /* 0x040fe40007f7e0ff */
[----:B0-----:R-:W-:Y:S02]  /*22320*/  IADD3 R4, P2, R24, 0x8000, RZ ;  /* 0x0000800018047810 */ /* 0x001fe40007f5e0ff */
[----:B------:R-:W-:Y:S02]  /*22330*/  SHF.R.U64 R12, R12, 0x3, RZ ;  /* 0x000000030c0c7819 */ /* 0x000fe400000012ff */
[----:B------:R-:W-:Y:S02]  /*22340*/  SHF.R.U64 R14, R14, 0x3, RZ ;  /* 0x000000030e0e7819 */ /* 0x000fe400000012ff */
[----:B------:R-:W-:Y:S02]  /*22350*/  LOP3.LUT R5, R4, 0x380, RZ, 0xc0, !PT ;  /* 0x0000038004057812 */ /* 0x000fe400078ec0ff */
[----:B------:R-:W-:-:S02]  /*22360*/  SHF.R.U64 R27, R27, 0x3, RZ ;  /* 0x000000031b1b7819 */ /* 0x000fc400000012ff */
[----:B------:R-:W-:Y:S02]  /*22370*/  IADD3 R136, P0, R24, 0x4020, RZ ;  /* 0x0000402018887810 */ /* 0x000fe40007f1e0ff */
[----:B------:R-:W-:Y:S02]  /*22380*/  LOP3.LUT R9, R8, 0x380, RZ, 0xc0, !PT ;  /* 0x0000038008097812 */ /* 0x000fe400078ec0ff */
[----:B------:R-:W-:Y:S01]  /*22390*/  LOP3.LUT R12, R12, R13, RZ, 0x3c, !PT ;  /* 0x0000000d0c0c7212 */ /* 0x000fe200078e3cff */
[--C-:B------:R-:W-:Y:S01]  /*223a0*/  IMAD.X R13, RZ, RZ, R25.reuse, P1 ;  /* 0x000000ffff0d7224 */ /* 0x100fe200008e0619 */
[----:B------:R-:W-:Y:S01]  /*223b0*/  LOP3.LUT R14, R14, R15, RZ, 0x3c, !PT ;  /* 0x0000000f0e0e7212 */ /* 0x000fe200078e3cff */
[----:B------:R-:W-:Y:S01]  /*223c0*/  IMAD.X R15, RZ, RZ, R25, P6 ;  /* 0x000000ffff0f7224 */ /* 0x000fe200030e0619 */
[----:B------:R-:W-:Y:S02]  /*223d0*/  IADD3 R138, P4, R24, 0x4040, RZ ;  /* 0x00004040188a7810 */ /* 0x000fe40007f9e0ff */
[----:B------:R-:W-:-:S02]  /*223e0*/  SHF.R.U64 R5, R5, 0x3, RZ ;  /* 0x0000000305057819 */ /* 0x000fc400000012ff */
[----:B------:R-:W-:Y:S01]  /*223f0*/  LOP3.LUT R26, R27, R26, RZ, 0x3c, !PT ;  /* 0x0000001a1b1a7212 */ /* 0x000fe200078e3cff */
[----:B------:R-:W-:Y:S01]  /*22400*/  IMAD.X R27, RZ, RZ, R25, P5 ;  /* 0x000000ffff1b7224 */ /* 0x000fe200028e0619 */
[----:B------:R-:W-:Y:S02]  /*22410*/  LOP3.LUT R137, R136, 0x380, RZ, 0xc0, !PT ;  /* 0x0000038088897812 */ /* 0x000fe400078ec0ff */
[----:B------:R-:W-:Y:S02]  /*22420*/  SHF.R.U64 R9, R9, 0x3, RZ ;  /* 0x0000000309097819 */ /* 0x000fe400000012ff */
[C---:B------:R-:W-:Y:S02]  /*22430*/  IADD3 R132, P1, R24.reuse, 0x8020, RZ ;  /* 0x0000802018847810 */ /* 0x040fe40007f3e0ff */
[C---:B------:R-:W-:Y:S02]  /*22440*/  IADD3 R134, P6, R24.reuse, 0x8040, RZ ;  /* 0x0000804018867810 */ /* 0x040fe40007fde0ff */
[----:B------:R-:W-:-:S02]  /*22450*/  IADD3 R130, P5, R24, 0x8060, RZ ;  /* 0x0000806018827810 */ /* 0x000fc40007fbe0ff */
[----:B------:R-:W-:Y:S02]  /*22460*/  LOP3.LUT R139, R138, 0x380, RZ, 0xc0, !PT ;  /* 0x000003808a8b7812 */ /* 0x000fe400078ec0ff */
[----:B------:R-:W-:Y:S01]  /*22470*/  LOP3.LUT R4, R5, R4, RZ, 0x3c, !PT ;  /* 0x0000000405047212 */ /* 0x000fe200078e3cff */
[----:B------:R-:W-:Y:S01]  /*22480*/  IMAD.X R5, RZ, RZ, R25, P2 ;  /* 0x000000ffff057224 */ /* 0x000fe200010e0619 */
[----:B------:R-:W-:Y:S02]  /*22490*/  MOV R24, R12 ;  /* 0x0000000c00187202 */ /* 0x000fe40000000f00 */
[----:B------:R-:W-:Y:S02]  /*224a0*/  MOV R140, R14 ;  /* 0x0000000e008c7202 */ /* 0x000fe40000000f00 */
[----:B------:R-:W-:Y:S02]  /*224b0*/  SHF.R.U64 R137, R137, 0x3, RZ ;  /* 0x0000000389897819 */ /* 0x000fe400000012ff */
[----:B------:R-:W-:-:S02]  /*224c0*/  LOP3.LUT R8, R9, R8, RZ, 0x3c, !PT ;  /* 0x0000000809087212 */ /* 0x000fc400078e3cff */
[----:B------:R-:W-:Y:S02]  /*224d0*/  LOP3.LUT R133, R132, 0x380, RZ, 0xc0, !PT ;  /* 0x0000038084857812 */ /* 0x000fe400078ec0ff */
[----:B-----5:R-:W-:Y:S02]  /*224e0*/  LOP3.LUT R135, R134, 0x380, RZ, 0xc0, !PT ;  /* 0x0000038086877812 */ /* 0x020fe400078ec0ff */
[----:B------:R-:W-:Y:S02]  /*224f0*/  LOP3.LUT R131, R130, 0x380, RZ, 0xc0, !PT ;  /* 0x0000038082837812 */ /* 0x000fe400078ec0ff */
[----:B------:R-:W-:Y:S02]  /*22500*/  MOV R10, R10 ;  /* 0x0000000a000a7202 */ /* 0x000fe40000000f00 */
[----:B------:R-:W-:Y:S02]  /*22510*/  F2FP.F16.F32.PACK_AB R12, R33, R32 ;  /* 0x00000020210c723e */ /* 0x000fe400000000ff */
[----:B------:R-:W-:-:S02]  /*22520*/  F2FP.F16.F32.PACK_AB R13, R35, R34 ;  /* 0x00000022230d723e */ /* 0x000fc400000000ff */
[----:B------:R-:W-:Y:S02]  /*22530*/  F2FP.F16.F32.PACK_AB R14, R37, R36 ;  /* 0x00000024250e723e */ /* 0x000fe400000000ff */
[----:B------:R-:W-:Y:S02]  /*22540*/  F2FP.F16.F32.PACK_AB R15, R39, R38 ;  /* 0x00000026270f723e */ /* 0x000fe400000000ff */
[----:B------:R-:W-:Y:S02]  /*22550*/  SHF.R.U64 R139, R139, 0x3, RZ ;  /* 0x000000038b8b7819 */ /* 0x000fe400000012ff */
[----:B------:R-:W-:Y:S02]  /*22560*/  IADD3.X R9, RZ, R25, RZ, P3, !PT ;  /* 0x00000019ff097210 */ /* 0x000fe40001ffe4ff */
[----:B------:R-:W-:Y:S01]  /*22570*/  MOV R3, R4 ;  /* 0x0000000400037202 */ /* 0x000fe20000000f00 */
[----:B------:R0:W-:Y:S01]  /*22580*/  STSM.16.M88.4 [R10], R12 ;  /* 0x0000000c0a007844 */ /* 0x0001e20000000200 */
[----:B------:R-:W-:Y:S01]  /*22590*/  LOP3.LUT R136, R137, R136, RZ, 0x3c, !PT ;  /* 0x0000008889887212 */ /* 0x000fe200078e3cff */
[----:B------:R-:W-:Y:S01]  /*225a0*/  IMAD.X R137, RZ, RZ, R25, P0 ;  /* 0x000000ffff897224 */ /* 0x000fe200000e0619 */
[----:B------:R-:W-:-:S02]  /*225b0*/  SHF.R.U64 R133, R133, 0x3, RZ ;  /* 0x0000000385857819 */ /* 0x000fc400000012ff */
[----:B------:R-:W-:Y:S02]  /*225c0*/  SHF.R.U64 R135, R135, 0x3, RZ ;  /* 0x0000000387877819 */ /* 0x000fe400000012ff */
[----:B------:R-:W-:Y:S02]  /*225d0*/  SHF.R.U64 R131, R131, 0x3, RZ ;  /* 0x0000000383837819 */ /* 0x000fe400000012ff */
[----:B------:R-:W-:Y:S02]  /*225e0*/  F2FP.F16.F32.PACK_AB R4, R41, R40 ;  /* 0x000000282904723e */ /* 0x000fe400000000ff */
[----:B------:R-:W-:Y:S02]  /*225f0*/  F2FP.F16.F32.PACK_AB R5, R43, R42 ;  /* 0x0000002a2b05723e */ /* 0x000fe400000000ff */
[----:B------:R-:W-:Y:S02]  /*22600*/  F2FP.F16.F32.PACK_AB R6, R45, R44 ;  /* 0x0000002c2d06723e */ /* 0x000fe400000000ff */
[----:B------:R-:W-:-:S02]  /*22610*/  F2FP.F16.F32.PACK_AB R7, R47, R46 ;  /* 0x0000002e2f07723e */ /* 0x000fc400000000ff */
[----:B------:R-:W-:Y:S01]  /*22620*/  LOP3.LUT R138, R139, R138, RZ, 0x3c, !PT ;  /* 0x0000008a8b8a7212 */ /* 0x000fe200078e3cff */
[--C-:B------:R-:W-:Y:S01]  /*22630*/  IMAD.X R139, RZ, RZ, R25.reuse, P4 ;  /* 0x000000ffff8b7224 */ /* 0x100fe200020e0619 */
[----:B------:R-:W-:Y:S02]  /*22640*/  MOV R0, R8 ;  /* 0x0000000800007202 */ /* 0x000fe40000000f00 */
[----:B------:R-:W-:Y:S02]  /*22650*/  F2FP.F16.F32.PACK_AB R8, R49, R48 ;  /* 0x000000303108723e */ /* 0x000fe400000000ff */
[----:B------:R-:W-:Y:S02]  /*22660*/  F2FP.F16.F32.PACK_AB R9, R51, R50 ;  /* 0x000000323309723e */ /* 0x000fe400000000ff */
[----:B0-----:R-:W-:Y:S02]  /*22670*/  F2FP.F16.F32.PACK_AB R10, R53, R52 ;  /* 0x00000034350a723e */ /* 0x001fe400000000ff */
[----:B------:R-:W-:Y:S01]  /*22680*/  F2FP.F16.F32.PACK_AB R11, R55, R54 ;  /* 0x00000036370b723e */ /* 0x000fe200000000ff */
[----:B------:R0:W-:Y:S01]  /*22690*/  STSM.16.M88.4 [R24], R4 ;  /* 0x0000000418007844 */ /* 0x0001e20000000200 */
[----:B------:R-:W-:Y:S01]  /*226a0*/  LOP3.LUT R132, R133, R132, RZ, 0x3c, !PT ;  /* 0x0000008485847212 */ /* 0x000fe200078e3cff */
[--C-:B------:R-:W-:Y:S01]  /*226b0*/  IMAD.X R133, RZ, RZ, R25.reuse, P1 ;  /* 0x000000ffff857224 */ /* 0x100fe200008e0619 */
[----:B------:R-:W-:Y:S01]  /*226c0*/  LOP3.LUT R134, R135, R134, RZ, 0x3c, !PT ;  /* 0x0000008687867212 */ /* 0x000fe200078e3cff */
[--C-:B------:R-:W-:Y:S01]  /*226d0*/  IMAD.X R135, RZ, RZ, R25.reuse, P6 ;  /* 0x000000ffff877224 */ /* 0x100fe200030e0619 */
[----:B------:R-:W-:Y:S01]  /*226e0*/  LOP3.LUT R130, R131, R130, RZ, 0x3c, !PT ;  /* 0x0000008283827212 */ /* 0x000fe200078e3cff */
[----:B------:R-:W-:Y:S01]  /*226f0*/  IMAD.X R131, RZ, RZ, R25, P5 ;  /* 0x000000ffff837224 */ /* 0x000fe200028e0619 */
[----:B--2---:R-:W-:-:S02]  /*22700*/  MOV R28, R26 ;  /* 0x0000001a001c7202 */ /* 0x004fc40000000f00 */
[----:B------:R-:W-:Y:S02]  /*22710*/  F2FP.F16.F32.PACK_AB R12, R57, R56 ;  /* 0x00000038390c723e */ /* 0x000fe400000000ff */
[----:B------:R-:W-:Y:S02]  /*22720*/  F2FP.F16.F32.PACK_AB R13, R59, R58 ;  /* 0x0000003a3b0d723e */ /* 0x000fe400000000ff */
[----:B------:R-:W-:Y:S02]  /*22730*/  F2FP.F16.F32.PACK_AB R14, R61, R60 ;  /* 0x0000003c3d0e723e */ /* 0x000fe400000000ff */
[----:B------:R-:W-:Y:S01]  /*22740*/  F2FP.F16.F32.PACK_AB R15, R63, R62 ;  /* 0x0000003e3f0f723e */ /* 0x000fe200000000ff */
[----:B------:R2:W-:Y:S01]  /*22750*/  STSM.16.M88.4 [R140], R8 ;  /* 0x000000088c007844 */ /* 0x0005e20000000200 */
[----:B------:R-:W-:Y:S02]  /*22760*/  MOV R136, R136 ;  /* 0x0000008800887202 */ /* 0x000fe40000000f00 */
[----:B0-----:R-:W-:-:S02]  /*22770*/  F2FP.F16.F32.PACK_AB R24, R65, R64 ;  /* 0x000000404118723e */ /* 0x001fc400000000ff */
[----:B------:R-:W-:Y:S02]  /*22780*/  F2FP.F16.F32.PACK_AB R25, R67, R66 ;  /* 0x000000424319723e */ /* 0x000fe400000000ff */
[----:B------:R-:W-:Y:S02]  /*22790*/  F2FP.F16.F32.PACK_AB R26, R69, R68 ;  /* 0x00000044451a723e */ /* 0x000fe400000000ff */
[----:B------:R-:W-:Y:S02]  /*227a0*/  F2FP.F16.F32.PACK_AB R27, R71, R70 ;  /* 0x00000046471b723e */ /* 0x000fe400000000ff */
[----:B------:R-:W-:Y:S02]  /*227b0*/  MOV R138, R138 ;  /* 0x0000008a008a7202 */ /* 0x000fe40000000f00 */
[----:B------:R-:W-:Y:S02]  /*227c0*/  F2FP.F16.F32.PACK_AB R4, R73, R72 ;  /* 0x000000484904723e */ /* 0x000fe400000000ff */
[----:B------:R-:W-:-:S02]  /*227d0*/  F2FP.F16.F32.PACK_AB R5, R75, R74 ;  /* 0x0000004a4b05723e */ /* 0x000fc400000000ff */
[----:B------:R-:W-:Y:S02]  /*227e0*/  F2FP.F16.F32.PACK_AB R6, R77, R76 ;  /* 0x0000004c4d06723e */ /* 0x000fe400000000ff */
[----:B------:R-:W-:Y:S02]  /*227f0*/  F2FP.F16.F32.PACK_AB R7, R79, R78 ;  /* 0x0000004e4f07723e */ /* 0x000fe400000000ff */
[----:B--2---:R-:W-:Y:S02]  /*22800*/  F2FP.F16.F32.PACK_AB R8, R81, R80 ;  /* 0x000000505108723e */ /* 0x004fe400000000ff */
[----:B------:R-:W-:Y:S02]  /*22810*/  F2FP.F16.F32.PACK_AB R9, R83, R82 ;  /* 0x000000525309723e */ /* 0x000fe400000000ff */
[----:B------:R-:W-:Y:S02]  /*22820*/  F2FP.F16.F32.PACK_AB R10, R85, R84 ;  /* 0x00000054550a723e */ /* 0x000fe400000000ff */
[----:B------:R-:W-:Y:S01]  /*22830*/  F2FP.F16.F32.PACK_AB R11, R87, R86 ;  /* 0x00000056570b723e */ /* 0x000fe200000000ff */
[----:B------:R0:W-:Y:S01]  /*22840*/  STSM.16.M88.4 [R28], R12 ;  /* 0x0000000c1c007844 */ /* 0x0001e20000000200 */
[----:B------:R-:W-:-:S03]  /*22850*/  MOV R132, R132 ;  /* 0x0000008400847202 */ /* 0x000fc60000000f00 */
[----:B------:R2:W-:Y:S01]  /*22860*/  STSM.16.M88.4 [R136], R24 ;  /* 0x0000001888007844 */ /* 0x0005e20000000200 */
[----:B------:R-:W-:-:S03]  /*22870*/  MOV R134, R134 ;  /* 0x0000008600867202 */ /* 0x000fc60000000f00 */
[----:B------:R3:W-:Y:S01]  /*22880*/  STSM.16.M88.4 [R138], R4 ;  /* 0x000000048a007844 */ /* 0x0007e20000000200 */
[----:B------:R-:W-:Y:S02]  /*22890*/  MOV R130, R130 ;  /* 0x0000008200827202 */ /* 0x000fe40000000f00 */
[----:B0-----:R-:W-:Y:S02]  /*228a0*/  F2FP.F16.F32.PACK_AB R12, R89, R88 ;  /* 0x00000058590c723e */ /* 0x001fe400000000ff */
[----:B------:R-:W-:Y:S02]  /*228b0*/  F2FP.F16.F32.PACK_AB R13, R91, R90 ;  /* 0x0000005a5b0d723e */ /* 0x000fe400000000ff */
[----:B------:R-:W-:Y:S02]  /*228c0*/  F2FP.F16.F32.PACK_AB R14, R93, R92 ;  /* 0x0000005c5d0e723e */ /* 0x000fe400000000ff */
[----:B------:R-:W-:Y:S01]  /*228d0*/  F2FP.F16.F32.PACK_AB R15, R95, R94 ;  /* 0x0000005e5f0f723e */ /* 0x000fe200000000ff */
[----:B------:R0:W-:Y:S01]  /*228e0*/  STSM.16.M88.4 [R0], R8 ;  /* 0x0000000800007844 */ /* 0x0001e20000000200 */
[----:B--2---:R-:W-:Y:S01]  /*228f0*/  F2FP.F16.F32.PACK_AB R24, R97, R96 ;  /* 0x000000606118723e */ /* 0x004fe200000000ff */
[----:B------:R-:W2:Y:S01]  /*22900*/  LDC.64 R136, c[0x0][0xc00] ;  /* 0x00030000ff887b82 */ /* 0x000ea20000000a00 */
[----:B------:R-:W-:-:S02]  /*22910*/  F2FP.F16.F32.PACK_AB R25, R99, R98 ;  /* 0x000000626319723e */ /* 0x000fc400000000ff */
[----:B------:R-:W-:Y:S02]  /*22920*/  F2FP.F16.F32.PACK_AB R26, R101, R100 ;  /* 0x00000064651a723e */ /* 0x000fe400000000ff */
[----:B------:R-:W-:Y:S02]  /*22930*/  F2FP.F16.F32.PACK_AB R27, R103, R102 ;  /* 0x00000066671b723e */ /* 0x000fe400000000ff */
[----:B---3--:R-:W-:Y:S02]  /*22940*/  F2FP.F16.F32.PACK_AB R4, R105, R104 ;  /* 0x000000686904723e */ /* 0x008fe400000000ff */
[----:B------:R-:W-:Y:S02]  /*22950*/  F2FP.F16.F32.PACK_AB R5, R107, R106 ;  /* 0x0000006a6b05723e */ /* 0x000fe400000000ff */
[----:B------:R-:W-:Y:S02]  /*22960*/  F2FP.F16.F32.PACK_AB R6, R109, R108 ;  /* 0x0000006c6d06723e */ /* 0x000fe400000000ff */
[----:B------:R-:W-:-:S02]  /*22970*/  F2FP.F16.F32.PACK_AB R7, R111, R110 ;  /* 0x0000006e6f07723e */ /* 0x000fc400000000ff */
[----:B------:R-:W-:Y:S02]  /*22980*/  ISETP.NE.U32.AND P0, PT, RZ, UR4, PT ;  /* 0x00000004ff007c0c */ /* 0x000fe4000bf05070 */
[----:B------:R-:W-:Y:S02]  /*22990*/  ISETP.NE.U32.AND P1, PT, RZ, UR6, PT ;  /* 0x00000006ff007c0c */ /* 0x000fe4000bf25070 */
[----:B----4-:R-:W-:Y:S01]  /*229a0*/  ISETP.NE.AND P2, PT, R145, RZ, PT ;  /* 0x000000ff9100720c */ /* 0x010fe20003f45270 */
[----:B------:R-:W-:Y:S01]  /*229b0*/  IMAD.MOV.U32 R133, RZ, RZ, 0x9b8 ;  /* 0x000009b8ff857424 */ /* 0x000fe200078e00ff */
[----:B0-----:R-:W-:Y:S01]  /*229c0*/  F2FP.F16.F32.PACK_AB R8, R113, R112 ;  /* 0x000000707108723e */ /* 0x001fe200000000ff */
[----:B------:R-:W0:Y:S01]  /*229d0*/  LDC R131, c[0x0][0xbe8] ;  /* 0x0002fa00ff837b82 */ /* 0x000e220000000800 */
[----:B------:R-:W-:Y:S02]  /*229e0*/  F2FP.F16.F32.PACK_AB R9, R115, R114 ;  /* 0x000000727309723e */ /* 0x000fe400000000ff */
[----:B------:R-:W-:-:S02]  /*229f0*/  F2FP.F16.F32.PACK_AB R10, R117, R116 ;  /* 0x00000074750a723e */ /* 0x000fc400000000ff */
[----:B------:R-:W-:Y:S01]  /*22a00*/  F2FP.F16.F32.PACK_AB R11, R119, R118 ;  /* 0x00000076770b723e */ /* 0x000fe200000000ff */
[----:B------:R2:W-:Y:S04]  /*22a10*/  STSM.16.M88.4 [R3], R12 ;  /* 0x0000000c03007844 */ /* 0x0005e80000000200 */
[----:B------:R-:W-:Y:S04]  /*22a20*/  STSM.16.M88.4 [R132], R24 ;  /* 0x0000001884007844 */ /* 0x000fe80000000200 */
[----:B------:R-:W-:Y:S04]  /*22a30*/  STSM.16.M88.4 [R134], R4 ;  /* 0x0000000486007844 */ /* 0x000fe80000000200 */
[----:B------:R3:W-:Y:S01]  /*22a40*/  STSM.16.M88.4 [R130], R8 ;  /* 0x0000000882007844 */ /* 0x0007e20000000200 */
[----:B------:R-:W-:Y:S01]  /*22a50*/  ISETP.NE.AND.EX P0, PT, RZ, UR5, PT, P0 ;  /* 0x00000005ff007c0c */ /* 0x000fe2000bf05300 */
[----:B------:R-:W-:-:S02]  /*22a60*/  IMAD.MOV.U32 R0, RZ, RZ, RZ ;  /* 0x000000ffff007224 */ /* 0x000fc400078e00ff */
[----:B--2---:R-:W-:Y:S01]  /*22a70*/  IMAD.WIDE R12, R144, 0x4, R136 ;  /* 0x00000004900c7825 */ /* 0x004fe200078e0288 */
[----:B------:R-:W-:Y:S01]  /*22a80*/  BAR.SYNC.DEFER_BLOCKING 0x1, 0x100 ;  /* 0x0044000000007b1d */ /* 0x000fe20000010000 */
[----:B------:R-:W-:-:S05]  /*22a90*/  ISETP.NE.AND.EX P1, PT, RZ, UR7, PT, P1 ;  /* 0x00000007ff007c0c */ /* 0x000fca000bf25310 */
[----:B------:R-:W-:Y:S01]  /*22aa0*/  ULDC UR6, c[0x0][0xa88] ;  /* 0x0002a20000067ab9 */ /* 0x000fe20000000800 */
[----:B0-----:R-:W-:Y:S01]  /*22ab0*/  ISETP.NE.AND P4, PT, R131, 0x1, PT ;  /* 0x000000018300780c */ /* 0x001fe20003f85270 */
[----:B------:R-:W0:Y:S01]  /*22ac0*/  LDC.64 R14, c[0x0][0xba8] ;  /* 0x0002ea00ff0e7b82 */ /* 0x000e220000000a00 */
[----:B------:R-:W2:Y:S01]  /*22ad0*/  @P0 LDG.E R0, desc[UR60][R12.64] ;  /* 0x0000003c0c000981 */ /* 0x000ea2000c1e1900 */
[----:B---3--:R-:W-:Y:S01]  /*22ae0*/  MOV R130, UR6 ;  /* 0x0000000600827c02 */ /* 0x008fe20008000f00 */
[----:B------:R-:W-:-:S05]  /*22af0*/  ULDC UR6, c[0x0][0xad4] ;  /* 0x0002b50000067ab9 */ /* 0x000fca0000000800 */
[----:B------:R-:W3:Y:S01]  /*22b00*/  @P1 LDC.64 R4, c[0x0][0xc08] ;  /* 0x00030200ff041b82 */ /* 0x000ee20000000a00 */
[----:B------:R-:W-:-:S04]  /*22b10*/  SEL R3, R145, UR6, P2 ;  /* 0x0000000691037c07 */ /* 0x000fc80009000000 */
[----:B------:R-:W-:-:S03]  /*22b20*/  ISETP.GT.AND P3, PT, R3, 0x1, PT ;  /* 0x000000010300780c */ /* 0x000fc60003f64270 */
[----:B------:R-:W4:Y:S01]  /*22b30*/  @P4 LDC R26, c[0x0][0xbec] ;  /* 0x0002fb00ff1a4b82 */ /* 0x000f220000000800 */
[----:B------:R-:W-:-:S07]  /*22b40*/  SEL R133, R133, 0x978, P3 ;  /* 0x0000097885857807 */ /* 0x000fce0001800000 */
[----:B------:R-:W1:Y:S08]  /*22b50*/  LDC.64 R6, c[0x0][R133+0x220] ;  /* 0x0000880085067b82 */ /* 0x000e700000000a00 */
[----:B------:R-:W4:Y:S08]  /*22b60*/  LDC.64 R8, c[0x0][R133+0x218] ;  /* 0x0000860085087b82 */ /* 0x000f300000000a00 */
[----:B------:R-:W4:Y:S01]  /*22b70*/  LDC.64 R10, c[0x0][R133+0x228] ;  /* 0x00008a00850a7b82 */ /* 0x000f220000000a00 */
[----:B---3--:R-:W-:-:S05]  /*22b80*/  @P1 IMAD.WIDE R4, R144, 0x4, R4 ;  /* 0x0000000490041825 */ /* 0x008fca00078e0204 */
[----:B------:R3:W5:Y:S01]  /*22b90*/  @P1 LDG.E R130, desc[UR60][R4.64] ;  /* 0x0000003c04821981 */ /* 0x000762000c1e1900 */
[----:B------:R-:W-:Y:S01]  /*22ba0*/  ISETP.NE.U32.AND P2, PT, RZ, UR4, PT ;  /* 0x00000004ff007c0c */ /* 0x000fe2000bf45070 */
[----:B------:R-:W4:Y:S08]  /*22bb0*/  @P4 LDC R25, c[0x0][0xbf0] ;  /* 0x0002fc00ff194b82 */ /* 0x000f300000000800 */
[----:B---3--:R3:W2:Y:S01]  /*22bc0*/  LDC.64 R4, c[0x0][R133+0x210] ;  /* 0x0000840085047b82 */ /* 0x0086a20000000a00 */
[----:B------:R-:W-:-:S02]  /*22bd0*/  ISETP.NE.AND.EX P2, PT, RZ, UR5, PT, P2 ;  /* 0x00000005ff007c0c */ /* 0x000fc4000bf45320 */
[----:B------:R-:W-:Y:S02]  /*22be0*/  SHF.R.S32.HI R24, RZ, 0x1f, R144 ;  /* 0x0000001fff187819 */ /* 0x000fe40000011490 */
[----:B------:R-:W-:Y:S02]  /*22bf0*/  SEL R3, R144, RZ, !P2 ;  /* 0x000000ff90037207 */ /* 0x000fe40005000000 */
[----:B------:R-:W-:Y:S01]  /*22c00*/  SEL R27, R24, RZ, !P2 ;  /* 0x000000ff181b7207 */ /* 0x000fe20005000000 */
[----:B------:R-:W-:Y:S01]  /*22c10*/  IMAD.IADD R24, R143, 0x1, R142 ;  /* 0x000000018f187824 */ /* 0x000fe200078e028e */
[----:B------:R-:W-:Y:S01]  /*22c20*/  SEL R132, R141, RZ, P3 ;  /* 0x000000ff8d847207 */ /* 0x000fe20001800000 */
[----:B0-----:R-:W0:Y:S01]  /*22c30*/  @!P3 LDC R14, c[0x0][0xb50] ;  /* 0x0002d400ff0ebb82 */ /* 0x001e220000000800 */
[----:B-1----:R-:W-:Y:S02]  /*22c40*/  IMAD R7, R7, R3, RZ ;  /* 0x0000000307077224 */ /* 0x002fe400078e02ff */
[----:B----4-:R-:W-:-:S05]  /*22c50*/  @P4 IMAD.HI.U32 R26, R24, R26, RZ ;  /* 0x0000001a181a4227 */ /* 0x010fca00078e00ff */
[----:B------:R-:W1:Y:S01]  /*22c60*/  @!P3 LDC R15, c[0x0][0xb54] ;  /* 0x0002d500ff0fbb82 */ /* 0x000e620000000800 */
[C---:B------:R-:W-:Y:S02]  /*22c70*/  IMAD R27, R6.reuse, R27, R7 ;  /* 0x0000001b061b7224 */ /* 0x040fe400078e0207 */
[----:B------:R-:W-:-:S04]  /*22c80*/  IMAD.WIDE.U32 R6, R6, R3, RZ ;  /* 0x0000000306067225 */ /* 0x000fc800078e00ff */
[-C--:B------:R-:W-:Y:S02]  /*22c90*/  IMAD R28, R9, R201.reuse, RZ ;  /* 0x000000c9091c7224 */ /* 0x080fe400078e02ff */
[----:B------:R-:W-:-:S04]  /*22ca0*/  IMAD.WIDE.U32 R8, R8, R201, RZ ;  /* 0x000000c908087225 */ /* 0x000fc800078e00ff */
[----:B------:R-:W-:Y:S02]  /*22cb0*/  IMAD.IADD R27, R7, 0x1, R27 ;  /* 0x00000001071b7824 */ /* 0x000fe400078e021b */
[----:B------:R-:W-:Y:S01]  /*22cc0*/  IMAD.MOV.U32 R7, RZ, RZ, R24 ;  /* 0x000000ffff077224 */ /* 0x000fe200078e0018 */
[----:B------:R-:W-:Y:S01]  /*22cd0*/  @P4 SHF.R.U32.HI R7, RZ, R25, R26 ;  /* 0x00000019ff074219 */ /* 0x000fe2000001161a */
[----:B------:R-:W-:Y:S02]  /*22ce0*/  IMAD.IADD R9, R9, 0x1, R28 ;  /* 0x0000000109097824 */ /* 0x000fe400078e021c */
[-C--:B---3--:R-:W-:Y:S02]  /*22cf0*/  IMAD R133, R11, R132.reuse, RZ ;  /* 0x000000840b857224 */ /* 0x088fe400078e02ff */
[----:B------:R-:W-:-:S04]  /*22d00*/  IMAD.WIDE.U32 R10, R10, R132, RZ ;  /* 0x000000840a0a7225 */ /* 0x000fc800078e00ff */
[----:B------:R-:W-:Y:S01]  /*22d10*/  IMAD.IADD R133, R11, 0x1, R133 ;  /* 0x000000010b857824 */ /* 0x000fe200078e0285 */
[--C-:B--2---:R-:W-:Y:S02]  /*22d20*/  IADD3 R6, P2, P5, R6, R8, R0.reuse ;  /* 0x0000000806067210 */ /* 0x104fe40007d5e000 */
[----:B------:R-:W-:Y:S02]  /*22d30*/  SHF.R.S32.HI R28, RZ, 0x1f, R0 ;  /* 0x0000001fff1c7819 */ /* 0x000fe40000011400 */
[----:B------:R-:W-:Y:S02]  /*22d40*/  IADD3 R8, -R7, RZ, RZ ;  /* 0x000000ff07087210 */ /* 0x000fe40007ffe1ff */
[----:B------:R-:W-:Y:S02]  /*22d50*/  IADD3.X R9, R27, R9, R28, P2, P5 ;  /* 0x000000091b097210 */ /* 0x000fe400017ea41c */
[----:B------:R-:W-:Y:S02]  /*22d60*/  IADD3 R10, P2, P5, R7, R6, R10 ;  /* 0x00000006070a7210 */ /* 0x000fe40007d5e00a */
[----:B------:R-:W-:Y:S01]  /*22d70*/  SHF.R.S32.HI R6, RZ, 0x1f, R7 ;  /* 0x0000001fff067819 */ /* 0x000fe20000011407 */
[----:B------:R-:W-:-:S03]  /*22d80*/  IMAD R7, R131, R8, R24 ;  /* 0x0000000883077224 */ /* 0x000fc600078e0218 */
[----:B------:R-:W-:Y:S01]  /*22d90*/  IADD3.X R11, R6, R9, R133, P2, P5 ;  /* 0x00000009060b7210 */ /* 0x000fe200017ea485 */
[-C--:B------:R-:W-:Y:S01]  /*22da0*/  IMAD R5, R5, R7.reuse, RZ ;  /* 0x0000000705057224 */ /* 0x080fe200078e02ff */
[----:B------:R-:W-:Y:S01]  /*22db0*/  SHF.R.S32.HI R9, RZ, 0x1f, R7 ;  /* 0x0000001fff097819 */ /* 0x000fe20000011407 */
[----:B------:R-:W-:-:S04]  /*22dc0*/  IMAD.WIDE.U32 R10, R4, R7, R10 ;  /* 0x00000007040a7225 */ /* 0x000fc800078e000a */
[----:B------:R-:W-:Y:S01]  /*22dd0*/  IMAD R5, R4, R9, R5 ;  /* 0x0000000904057224 */ /* 0x000fe200078e0205 */
[----:B0-----:R-:W-:-:S03]  /*22de0*/  LEA R14, P2, R10, R14, 0x2 ;  /* 0x0000000e0a0e7211 */ /* 0x001fc600078410ff */
[----:B------:R-:W-:-:S05]  /*22df0*/  IMAD.IADD R4, R11, 0x1, R5 ;  /* 0x000000010b047824 */ /* 0x000fca00078e0205 */
[----:B-1----:R-:W-:Y:S01]  /*22e00*/  LEA.HI.X R15, R10, R15, R4, 0x2, P2 ;  /* 0x0000000f0a0f7211 */ /* 0x002fe200010f1404 */
[----:B------:R-:W-:Y:S06]  /*22e10*/  @P1 BRA `(.L_x_1836) ;  /* 0x0000000000101947 */ /* 0x000fec0003800000 */
[----:B------:R-:W-:Y:S05]  /*22e20*/  @!P0 BRA `(.L_x_1836) ;  /* 0x00000000000c8947 */ /* 0x000fea0003800000 */
[----:B------:R-:W2:Y:S04]  /*22e30*/  LDG.E R5, desc[UR60][R12.64] ;  /* 0x0000003c0c057981 */ /* 0x000ea8000c1e1900 */
[----:B-----5:R-:W2:Y:S02]  /*22e40*/  LDG.E R130, desc[UR60][R12.64+0x4] ;  /* 0x0000043c0c827981 */ /* 0x020ea4000c1e1900 */
[----:B--2---:R-:W-:-:S07]  /*22e50*/  IMAD.IADD R130, R130, 0x1, -R5 ;  /* 0x0000000182827824 */ /* 0x004fce00078e0a05 */
.L_x_1836:
[----:B------:R-:W2:Y:S04]  /*22e60*/  LDL R8, [R1+0x60] ;  /* 0x0000600001087983 */ /* 0x000ea80000100800 */
[----:B------:R-:W3:Y:S01]  /*22e70*/  LDL R9, [R1+0x5c] ;  /* 0x00005c0001097983 */ /* 0x000ee20000100800 */
[----:B-----5:R-:W-:-:S03]  /*22e80*/  IMAD R130, R130, R131, RZ ;  /* 0x0000008382827224 */ /* 0x020fc600078e02ff */
[----:B------:R-:W-:Y:S04]  /*22e90*/  SHFL.IDX PT, R4, R14, RZ, 0x1c1f ;  /* 0x001c1fff0e047589 */ /* 0x000fe800000e0000 */
[----:B------:R-:W0:Y:S04]  /*22ea0*/  SHFL.IDX PT, R5, R15, RZ, 0x1c1f ;  /* 0x001c1fff0f057589 */ /* 0x000e2800000e0000 */
[----:B------:R-:W-:Y:S04]  /*22eb0*/  SHFL.IDX PT, R6, R14, 0x1, 0x1c1f ;  /* 0x003c1f000e067f89 */ /* 0x000fe800000e0000 */
[----:B------:R-:W1:Y:S01]  /*22ec0*/  SHFL.IDX PT, R7, R15, 0x1, 0x1c1f ;  /* 0x003c1f000f077f89 */ /* 0x000e6200000e0000 */
[----:B--2---:R-:W-:Y:S01]  /*22ed0*/  IMAD.IADD R8, R8, 0x1, R142 ;  /* 0x0000000108087824 */ /* 0x004fe200078e028e */
        /* <DEDUP_REMOVED lines=9> */
[----:B------:R-:W-:Y:S02]  /*22f70*/  ULDC.64 UR4, c[0x0][0xaa0] ;  /* 0x0002a80000047ab9 */ /* 0x000fe40000000a00 */
[----:B------:R-:W-:-:S05]  /*22f80*/  IMAD R21, R28, UR4, RZ ;  /* 0x000000041c157c24 */ /* 0x000fca000f8e02ff */
[----:B------:R-:W2:Y:S01]  /*22f90*/  @P4 LDC R71, c[0x0][0xbf0] ;  /* 0x0002fc00ff474b82 */ /* 0x000ea20000000800 */
[----:B0-----:R-:W-:-:S04]  /*22fa0*/  IADD3 R4, R4, -0x80, RZ ;  /* 0xffffff8004047810 */ /* 0x001fc80007ffe0ff */
[----:B------:R-:W-:-:S04]  /*22fb0*/  SHF.R.S32.HI R5, RZ, 0x1f, R4 ;  /* 0x0000001fff057819 */ /* 0x000fc80000011404 */
[----:B------:R-:W-:-:S04]  /*22fc0*/  LEA.HI R5, R5, R4, RZ, 0x3 ;  /* 0x0000000405057211 */ /* 0x000fc800078f18ff */
[----:B------:R-:W-:Y:S02]  /*22fd0*/  LOP3.LUT R7, R5, 0xfffffff8, RZ, 0xc0, !PT ;  /* 0xfffffff805077812 */ /* 0x000fe400078ec0ff */
[----:B------:R-:W-:-:S03]  /*22fe0*/  SHF.R.S32.HI R65, RZ, 0x3, R5 ;  /* 0x00000003ff417819 */ /* 0x000fc60000011405 */
[----:B------:R-:W-:-:S04]  /*22ff0*/  IMAD.IADD R64, R4, 0x1, -R7 ;  /* 0x0000000104407824 */ /* 0x000fc800078e0a07 */
[----:B------:R-:W-:-:S04]  /*23000*/  IMAD.SHL.U32 R68, R64, 0x8, RZ ;  /* 0x0000000840447824 */ /* 0x000fc800078e00ff */
[----:B------:R-:W-:Y:S02]  /*23010*/  IMAD R5, R65, 0x40, R68 ;  /* 0x0000004041057824 */ /* 0x000fe400078e0244 */
[----:B------:R-:W-:Y:S02]  /*23020*/  IMAD R67, R0, UR5, R21 ;  /* 0x0000000500437c24 */ /* 0x000fe4000f8e0215 */
[----:B------:R-:W-:-:S04]  /*23030*/  IMAD.WIDE R126, R5, 0x2, R126 ;  /* 0x00000002057e7825 */ /* 0x000fc800078e027e */
[----:B------:R-:W-:Y:S01]  /*23040*/  IMAD.WIDE.U32 R20, R0, UR4, RZ ;  /* 0x0000000400147c25 */ /* 0x000fe2000f8e00ff */
[C---:B------:R-:W-:Y:S01]  /*23050*/  IADD3 R9, P3, R126.reuse, 0x1000, RZ ;  /* 0x000010007e097810 */ /* 0x040fe20007f7e0ff */
[----:B------:R-:W-:Y:S01]  /*23060*/  ULDC.64 UR4, c[0x0][0xae8] ;  /* 0x0002ba0000047ab9 */ /* 0x000fe20000000a00 */
[----:B------:R-:W-:Y:S01]  /*23070*/  IADD3 R13, P2, R126, 0x2000, RZ ;  /* 0x000020007e0d7810 */ /* 0x000fe20007f5e0ff */
[----:B------:R-:W-:Y:S01]  /*23080*/  IMAD R64, R64, 0x20, R65 ;  /* 0x0000002040407824 */ /* 0x000fe200078e0241 */
[C---:B------:R-:W-:Y:S02]  /*23090*/  IADD3 R25, P6, R126.reuse, 0x3000, RZ ;  /* 0x000030007e197810 */ /* 0x040fe40007fde0ff */
[C---:B------:R-:W-:Y:S01]  /*230a0*/  IADD3 R33, P5, R126.reuse, 0x4000, RZ ;  /* 0x000040007e217810 */ /* 0x040fe20007fbe0ff */
[----:B------:R-:W-:Y:S01]  /*230b0*/  IMAD.IADD R21, R21, 0x1, R67 ;  /* 0x0000000115157824 */ /* 0x000fe200078e0243 */
[----:B------:R-:W-:Y:S01]  /*230c0*/  IADD3 R37, P1, R126, 0x5000, RZ ;  /* 0x000050007e257810 */ /* 0x000fe20007f3e0ff */
[----:B------:R-:W-:Y:S01]  /*230d0*/  IMAD.IADD R64, R142, 0x1, R64 ;  /* 0x000000018e407824 */ /* 0x000fe200078e0240 */
[----:B------:R-:W-:-:S02]  /*230e0*/  LOP3.LUT R8, R9, 0x380, RZ, 0xc0, !PT ;  /* 0x0000038009087812 */ /* 0x000fc400078ec0ff */
[----:B------:R-:W-:Y:S02]  /*230f0*/  LOP3.LUT R12, R13, 0x380, RZ, 0xc0, !PT ;  /* 0x000003800d0c7812 */ /* 0x000fe400078ec0ff */
[----:B------:R-:W-:Y:S02]  /*23100*/  LOP3.LUT R24, R25, 0x380, RZ, 0xc0, !PT ;  /* 0x0000038019187812 */ /* 0x000fe400078ec0ff */
[----:B------:R-:W-:Y:S01]  /*23110*/  LOP3.LUT R32, R33, 0x380, RZ, 0xc0, !PT ;  /* 0x0000038021207812 */ /* 0x000fe200078ec0ff */
[----:B------:R-:W-:Y:S01]  /*23120*/  IMAD.WIDE.U32 R20, R201, UR4, R20 ;  /* 0x00000004c9147c25 */ /* 0x000fe2000f8e0014 */
[----:B------:R-:W-:Y:S02]  /*23130*/  LOP3.LUT R36, R37, 0x380, RZ, 0xc0, !PT ;  /* 0x0000038025247812 */ /* 0x000fe400078ec0ff */
[----:B------:R-:W-:Y:S01]  /*23140*/  SHF.R.U64 R8, R8, 0x3, RZ ;  /* 0x0000000308087819 */ /* 0x000fe200000012ff */
[----:B-1----:R-:W-:Y:S01]  /*23150*/  @P4 IMAD.HI.U32 R0, R64, R69, RZ ;  /* 0x0000004540004227 */ /* 0x002fe200078e00ff */
[----:B------:R-:W-:-:S02]  /*23160*/  SHF.R.U64 R12, R12, 0x3, RZ ;  /* 0x000000030c0c7819 */ /* 0x000fc400000012ff */
[----:B------:R-:W-:Y:S02]  /*23170*/  SHF.R.U64 R24, R24, 0x3, RZ ;  /* 0x0000000318187819 */ /* 0x000fe400000012ff */
[----:B------:R-:W-:Y:S02]  /*23180*/  SHF.R.U64 R32, R32, 0x3, RZ ;  /* 0x0000000320207819 */ /* 0x000fe400000012ff */
[----:B------:R-:W-:Y:S01]  /*23190*/  SHF.R.S32.HI R28, RZ, 0x1f, R3 ;  /* 0x0000001fff1c7819 */ /* 0x000fe20000011403 */
[----:B------:R-:W-:Y:S01]  /*231a0*/  IMAD R21, R201, UR5, R21 ;  /* 0x00000005c9157c24 */ /* 0x000fe2000f8e0215 */
[----:B------:R-:W-:Y:S01]  /*231b0*/  SHF.R.U64 R36, R36, 0x3, RZ ;  /* 0x0000000324247819 */ /* 0x000fe200000012ff */
[----:B------:R-:W-:Y:S01]  /*231c0*/  ULDC.64 UR4, c[0x0][0xaf0] ;  /* 0x0002bc0000047ab9 */ /* 0x000fe20000000a00 */
[----:B------:R-:W-:Y:S01]  /*231d0*/  LOP3.LUT R8, R8, R9, RZ, 0x3c, !PT ;  /* 0x0000000908087212 */ /* 0x000fe200078e3cff */
[--C-:B------:R-:W-:Y:S01]  /*231e0*/  IMAD.X R9, RZ, RZ, R127.reuse, P3 ;  /* 0x000000ffff097224 */ /* 0x100fe200018e067f */
[----:B------:R-:W-:Y:S01]  /*231f0*/  LOP3.LUT R12, R12, R13, RZ, 0x3c, !PT ;  /* 0x0000000d0c0c7212 */ /* 0x000fe200078e3cff */
[--C-:B------:R-:W-:Y:S01]  /*23200*/  IMAD.X R13, RZ, RZ, R127.reuse, P2 ;  /* 0x000000ffff0d7224 */ /* 0x100fe200010e067f */
[----:B------:R-:W-:Y:S01]  /*23210*/  LOP3.LUT R24, R24, R25, RZ, 0x3c, !PT ;  /* 0x0000001918187212 */ /* 0x000fe200078e3cff */
[----:B------:R-:W-:Y:S01]  /*23220*/  IMAD R28, R28, UR4, RZ ;  /* 0x000000041c1c7c24 */ /* 0x000fe2000f8e02ff */
[----:B------:R-:W-:Y:S01]  /*23230*/  LOP3.LUT R32, R32, R33, RZ, 0x3c, !PT ;  /* 0x0000002120207212 */ /* 0x000fe200078e3cff */
[----:B------:R-:W-:Y:S01]  /*23240*/  IMAD.X R33, RZ, RZ, R127, P5 ;  /* 0x000000ffff217224 */ /* 0x000fe200028e067f */
[----:B------:R-:W-:-:S02]  /*23250*/  MOV R67, R64 ;  /* 0x0000004000437202 */ /* 0x000fc40000000f00 */
[----:B------:R-:W-:Y:S01]  /*23260*/  LOP3.LUT R36, R36, R37, RZ, 0x3c, !PT ;  /* 0x0000002524247212 */ /* 0x000fe200078e3cff */
[----:B------:R-:W-:Y:S01]  /*23270*/  IMAD.X R37, RZ, RZ, R127, P1 ;  /* 0x000000ffff257224 */ /* 0x000fe200008e067f */
[----:B------:R-:W-:Y:S02]  /*23280*/  IADD3.X R25, RZ, R127, RZ, P6, !PT ;  /* 0x0000007fff197210 */ /* 0x000fe400037fe4ff */
[C---:B------:R-:W-:Y:S01]  /*23290*/  IADD3 R41, P0, R126.reuse, 0x6000, RZ ;  /* 0x000060007e297810 */ /* 0x040fe20007f1e0ff */
[C---:B------:R-:W-:Y:S01]  /*232a0*/  IMAD.WIDE.U32 R20, R3.reuse, UR4, R20 ;  /* 0x0000000403147c25 */ /* 0x040fe2000f8e0014 */
[----:B--2---:R-:W-:Y:S01]  /*232b0*/  @P4 SHF.R.U32.HI R67, RZ, R71, R0 ;  /* 0x00000047ff434219 */ /* 0x004fe20000011600 */
[----:B------:R-:W5:Y:S01]  /*232c0*/  LD.E.128 R8, desc[UR60][R8.64] ;  /* 0x0000003c08087980 */ /* 0x000f62000c101d00 */
[C---:B------:R-:W-:Y:S02]  /*232d0*/  IADD3 R45, P3, R126.reuse, 0x7000, RZ ;  /* 0x000070007e2d7810 */ /* 0x040fe40007f7e0ff */
[C---:B------:R-:W-:Y:S01]  /*232e0*/  IADD3 R49, P2, R126.reuse, 0x8000, RZ ;  /* 0x000080007e317810 */ /* 0x040fe20007f5e0ff */
[----:B------:R-:W-:Y:S01]  /*232f0*/  IMAD R69, R3, UR5, R28 ;  /* 0x0000000503457c24 */ /* 0x000fe2000f8e021c */
[C---:B------:R-:W-:Y:S01]  /*23300*/  IADD3 R53, P6, R126.reuse, 0x9000, RZ ;  /* 0x000090007e357810 */ /* 0x040fe20007fde0ff */
[----:B------:R-:W5:Y:S01]  /*23310*/  LD.E.128 R12, desc[UR60][R12.64] ;  /* 0x0000003c0c0c7980 */ /* 0x000f62000c101d00 */
[----:B------:R-:W-:-:S02]  /*23320*/  IADD3 R57, P5, R126, 0xa000, RZ ;  /* 0x0000a0007e397810 */ /* 0x000fc40007fbe0ff */
[----:B------:R-:W-:Y:S01]  /*23330*/  IADD3 R5, P1, R126, 0xb000, RZ ;  /* 0x0000b0007e057810 */ /* 0x000fe20007f3e0ff */
[--C-:B------:R-:W-:Y:S01]  /*23340*/  IMAD.MOV R28, RZ, RZ, -R67.reuse ;  /* 0x000000ffff1c7224 */ /* 0x100fe200078e0a43 */
[----:B------:R-:W-:Y:S01]  /*23350*/  SHF.R.S32.HI R0, RZ, 0x1f, R67 ;  /* 0x0000001fff007819 */ /* 0x000fe20000011443 */
[----:B------:R-:W-:Y:S01]  /*23360*/  ULDC.64 UR4, c[0x0][0xae0] ;  /* 0x0002b80000047ab9 */ /* 0x000fe20000000a00 */
[----:B------:R-:W-:Y:S01]  /*23370*/  LOP3.LUT R40, R41, 0x380, RZ, 0xc0, !PT ;  /* 0x0000038029287812 */ /* 0x000fe200078ec0ff */
[----:B------:R-:W5:Y:S01]  /*23380*/  LD.E.128 R24, desc[UR60][R24.64] ;  /* 0x0000003c18187980 */ /* 0x000f62000c101d00 */
[----:B------:R-:W-:Y:S02]  /*23390*/  LOP3.LUT R44, R45, 0x380, RZ, 0xc0, !PT ;  /* 0x000003802d2c7812 */ /* 0x000fe400078ec0ff */
[----:B------:R-:W-:Y:S01]  /*233a0*/  LOP3.LUT R48, R49, 0x380, RZ, 0xc0, !PT ;  /* 0x0000038031307812 */ /* 0x000fe200078ec0ff */
[----:B------:R-:W-:Y:S01]  /*233b0*/  IMAD.IADD R21, R21, 0x1, R69 ;  /* 0x0000000115157824 */ /* 0x000fe200078e0245 */
[----:B------:R-:W-:Y:S01]  /*233c0*/  LOP3.LUT R52, R53, 0x380, RZ, 0xc0, !PT ;  /* 0x0000038035347812 */ /* 0x000fe200078ec0ff */
[----:B------:R-:W-:Y:S01]  /*233d0*/  IMAD.X R61, RZ, RZ, R127, P1 ;  /* 0x000000ffff3d7224 */ /* 0x000fe200008e067f */
[----:B------:R-:W-:Y:S01]  /*233e0*/  LOP3.LUT R56, R57, 0x380, RZ, 0xc0, !PT ;  /* 0x0000038039387812 */ /* 0x000fe200078ec0ff */
[----:B------:R-:W5:Y:S01]  /*233f0*/  LD.E.128 R32, desc[UR60][R32.64] ;  /* 0x0000003c20207980 */ /* 0x000f62000c101d00 */
[----:B------:R-:W-:-:S02]  /*23400*/  LOP3.LUT R4, R5, 0x380, RZ, 0xc0, !PT ;  /* 0x0000038005047812 */ /* 0x000fc400078ec0ff */
[----:B------:R-:W-:Y:S01]  /*23410*/  LOP3.LUT R7, R126, 0x380, RZ, 0xc0, !PT ;  /* 0x000003807e077812 */ /* 0x000fe200078ec0ff */
[----:B------:R-:W-:Y:S01]  /*23420*/  IMAD R0, R0, UR4, RZ ;  /* 0x0000000400007c24 */ /* 0x000fe2000f8e02ff */
[----:B------:R-:W-:Y:S01]  /*23430*/  SHF.R.U64 R40, R40, 0x3, RZ ;  /* 0x0000000328287819 */ /* 0x000fe200000012ff */
[----:B------:R-:W-:Y:S01]  /*23440*/  IMAD R131, R131, R28, R64 ;  /* 0x0000001c83837224 */ /* 0x000fe200078e0240 */
[----:B------:R-:W-:Y:S01]  /*23450*/  SHF.R.U64 R44, R44, 0x3, RZ ;  /* 0x000000032c2c7819 */ /* 0x000fe200000012ff */
[----:B------:R-:W5:Y:S01]  /*23460*/  LD.E.128 R36, desc[UR60][R36.64] ;  /* 0x0000003c24247980 */ /* 0x000f62000c101d00 */
[----:B------:R-:W-:Y:S02]  /*23470*/  SHF.R.U64 R48, R48, 0x3, RZ ;  /* 0x0000000330307819 */ /* 0x000fe400000012ff */
[----:B------:R-:W-:Y:S02]  /*23480*/  SHF.R.U64 R52, R52, 0x3, RZ ;  /* 0x0000000334347819 */ /* 0x000fe400000012ff */
[----:B------:R-:W-:-:S02]  /*23490*/  SHF.R.U64 R56, R56, 0x3, RZ ;  /* 0x0000000338387819 */ /* 0x000fc400000012ff */
[----:B------:R-:W-:Y:S01]  /*234a0*/  SHF.R.U64 R4, R4, 0x3, RZ ;  /* 0x0000000304047819 */ /* 0x000fe200000012ff */
[----:B------:R-:W-:Y:S01]  /*234b0*/  IMAD.WIDE.U32 R20, R67, UR4, R20 ;  /* 0x0000000443147c25 */ /* 0x000fe2000f8e0014 */
[----:B------:R-:W-:Y:S02]  /*234c0*/  SHF.R.U64 R7, R7, 0x3, RZ ;  /* 0x0000000307077819 */ /* 0x000fe400000012ff */
[----:B------:R-:W-:Y:S01]  /*234d0*/  LOP3.LUT R40, R40, R41, RZ, 0x3c, !PT ;  /* 0x0000002928287212 */ /* 0x000fe200078e3cff */
[----:B------:R-:W-:Y:S01]  /*234e0*/  IMAD R67, R67, UR5, R0 ;  /* 0x0000000543437c24 */ /* 0x000fe2000f8e0200 */
        /* <DEDUP_REMOVED lines=8> */
[----:B------:R-:W-:Y:S01]  /*23570*/  IADD3.X R53, RZ, R127, RZ, P6, !PT ;  /* 0x0000007fff357210 */ /* 0x000fe200037fe4ff */
[----:B------:R-:W-:Y:S01]  /*23580*/  ULDC.64 UR4, c[0x0][0xad8] ;  /* 0x0002b60000047ab9 */ /* 0x000fe20000000a00 */
[----:B------:R-:W-:-:S02]  /*23590*/  LOP3.LUT R60, R4, R5, RZ, 0x3c, !PT ;  /* 0x00000005043c7212 */ /* 0x000fc400078e3cff */
[----:B------:R-:W-:Y:S02]  /*235a0*/  SHF.R.S32.HI R0, RZ, 0x1f, R131 ;  /* 0x0000001fff007819 */ /* 0x000fe40000011483 */
[----:B------:R-:W-:Y:S01]  /*235b0*/  LOP3.LUT R126, R7, R126, RZ, 0x3c, !PT ;  /* 0x0000007e077e7212 */ /* 0x000fe200078e3cff */
[----:B------:R-:W-:Y:S01]  /*235c0*/  IMAD.IADD R21, R21, 0x1, R67 ;  /* 0x0000000115157824 */ /* 0x000fe200078e0243 */
[----:B------:R-:W5:Y:S01]  /*235d0*/  LD.E.128 R40, desc[UR60][R40.64] ;  /* 0x0000003c28287980 */ /* 0x000f62000c101d00 */
[----:B------:R-:W-:-:S03]  /*235e0*/  IMAD R0, R0, UR4, RZ ;  /* 0x0000000400007c24 */ /* 0x000fc6000f8e02ff */
[----:B------:R0:W5:Y:S01]  /*235f0*/  LD.E.128 R4, desc[UR60][R126.64] ;  /* 0x0000003c7e047980 */ /* 0x000162000c101d00 */
[----:B------:R-:W-:-:S03]  /*23600*/  IMAD R67, R131, UR5, R0 ;  /* 0x0000000583437c24 */ /* 0x000fc6000f8e0200 */
[----:B------:R-:W5:Y:S01]  /*23610*/  LD.E.128 R44, desc[UR60][R44.64] ;  /* 0x0000003c2c2c7980 */ /* 0x000f62000c101d00 */
[----:B------:R-:W-:Y:S01]  /*23620*/  IMAD.WIDE.U32 R20, R131, UR4, R20 ;  /* 0x0000000483147c25 */ /* 0x000fe2000f8e0014 */
[----:B------:R-:W-:Y:S02]  /*23630*/  ULDC.64 UR4, c[0x0][0xa80] ;  /* 0x0002a00000047ab9 */ /* 0x000fe40000000a00 */
[----:B------:R-:W5:Y:S04]  /*23640*/  LD.E.128 R48, desc[UR60][R48.64] ;  /* 0x0000003c30307980 */ /* 0x000f68000c101d00 */
        /* <DEDUP_REMOVED lines=8> */
[----:B-1----:R-:W1:Y:S01]  /*236d0*/  FENCE.VIEW.ASYNC.S ;  /* 0x00000000000073c6 */ /* 0x002e620000000000 */
[----:B------:R-:W-:Y:S01]  /*236e0*/  IMAD.IADD R21, R21, 0x1, R67 ;  /* 0x0000000115157824 */ /* 0x000fe200078e0243 */
[----:B------:R-:W-:Y:S01]  /*236f0*/  LEA R28, P2, R20, UR4, 0x1 ;  /* 0x00000004141c7c11 */ /* 0x000fe2000f8408ff */
[----:B------:R-:W-:-:S03]  /*23700*/  IMAD.IADD R71, R65, 0x1, R142 ;  /* 0x0000000141477824 */ /* 0x000fc600078e028e */
[----:B------:R-:W-:Y:S02]  /*23710*/  LEA.HI.X R69, R20, UR5, R21, 0x1, P2 ;  /* 0x0000000514457c11 */ /* 0x000fe400090f0c15 */
[C---:B------:R-:W-:Y:S01]  /*23720*/  ISETP.GE.AND P2, PT, R71.reuse, R130, PT ;  /* 0x000000824700720c */ /* 0x040fe20003f46270 */
[----:B------:R-:W-:Y:S02]  /*23730*/  VIADD R0, R2, 0x30820 ;  /* 0x0003082002007836 */ /* 0x000fe40000000000 */
[----:B------:R-:W-:-:S03]  /*23740*/  VIADD R3, R71, 0x20 ;  /* 0x0000002047037836 */ /* 0x000fc60000000000 */
[----:B------:R-:W-:Y:S01]  /*23750*/  PRMT R0, RZ, 0x654, R0 ;  /* 0x00000654ff007816 */ /* 0x000fe20000000000 */
[C---:B------:R-:W-:Y:S01]  /*23760*/  VIADD R70, R68.reuse, 0x40 ;  /* 0x0000004044467836 */ /* 0x040fe20000000000 */
[----:B------:R-:W-:Y:S01]  /*23770*/  IADD3 R65, R71, 0x40, RZ ;  /* 0x0000004047417810 */ /* 0x000fe20007ffe0ff */
[----:B------:R-:W-:Y:S01]  /*23780*/  VIADD R72, R68, 0x80 ;  /* 0x0000008044487836 */ /* 0x000fe20000000000 */
[-C--:B------:R-:W-:Y:S01]  /*23790*/  ISETP.GE.AND P1, PT, R3, R130.reuse, PT ;  /* 0x000000820300720c */ /* 0x080fe20003f26270 */
[----:B-1----:R0:W1:Y:S01]  /*237a0*/  SHFL.IDX PT, R67, R28, RZ, 0x181f ;  /* 0x00181fff1c437589 */ /* 0x00206200000e0000 */
[----:B------:R-:W-:Y:S03]  /*237b0*/  BSSY B1, `(.L_x_1838) ;  /* 0x0000015000017945 */ /* 0x000fe60003800000 */
[----:B------:R0:W2:Y:S01]  /*237c0*/  SHFL.IDX PT, R3, R69, RZ, 0x181f ;  /* 0x00181fff45037589 */ /* 0x0000a200000e0000 */
[----:B------:R3:W-:Y:S01]  /*237d0*/  SYNCS.ARRIVE.TRANS64.RED.A1T0 RZ, [R0+URZ], RZ ;  /* 0x000000ff00ff79a7 */ /* 0x0007e2000810043f */
[----:B------:R-:W-:-:S02]  /*237e0*/  ISETP.GE.AND P0, PT, R65, R130, PT ;  /* 0x000000824100720c */ /* 0x000fc40003f06270 */
[----:B------:R-:W-:Y:S02]  /*237f0*/  SHF.R.S32.HI R74, RZ, 0x1f, R68 ;  /* 0x0000001fff4a7819 */ /* 0x000fe40000011444 */
[----:B------:R-:W-:Y:S02]  /*23800*/  SHF.R.S32.HI R73, RZ, 0x1f, R72 ;  /* 0x0000001fff497819 */ /* 0x000fe40000011448 */
[----:B---3--:R-:W-:Y:S01]  /*23810*/  SHF.R.S32.HI R0, RZ, 0x1f, R70 ;  /* 0x0000001fff007819 */ /* 0x008fe20000011446 */
[----:B0-----:R-:W-:Y:S06]  /*23820*/  @P2 BRA `(.L_x_1839) ;  /* 0x0000000000342947 */ /* 0x001fec0003800000 */
        /* <DEDUP_REMOVED lines=13> */
.L_x_1839:
[----:B------:R-:W-:Y:S05]  /*23900*/  BSYNC B1 ;  /* 0x0000000000017941 */ /* 0x000fea0003800000 */
.L_x_1838:
[----:B--2---:R2:W3:Y:S01]  /*23910*/  SHFL.IDX PT, R3, R69, 0x1, 0x181f ;  /* 0x00381f0045037f89 */ /* 0x0044e200000e0000 */
[----:B------:R-:W-:Y:S03]  /*23920*/  BSSY B1, `(.L_x_1840) ;  /* 0x0000010000017945 */ /* 0x000fe60003800000 */
[----:B0-----:R2:W0:Y:S01]  /*23930*/  SHFL.IDX PT, R21, R28, 0x1, 0x181f ;  /* 0x00381f001c157f89 */ /* 0x00142200000e0000 */
[----:B------:R-:W-:Y:S05]  /*23940*/  @P1 BRA `(.L_x_1841) ;  /* 0x0000000000341947 */ /* 0x000fea0003800000 */
[----:B------:R-:W-:Y:S02]  /*23950*/  ULDC UR4, c[0x0][0xac8] ;  /* 0x0002b20000047ab9 */ /* 0x000fe40000000800 */
[----:B------:R-:W-:Y:S02]  /*23960*/  ISETP.GE.AND P4, PT, R68, UR4, PT ;  /* 0x0000000444007c0c */ /* 0x000fe4000bf86270 */
[----:B------:R-:W-:Y:S02]  /*23970*/  ISETP.GE.AND P5, PT, R70, UR4, PT ;  /* 0x0000000446007c0c */ /* 0x000fe4000bfa6270 */
[----:B------:R-:W-:-:S09]  /*23980*/  ISETP.GE.AND P6, PT, R72, UR4, PT ;  /* 0x0000000448007c0c */ /* 0x000fd2000bfc6270 */
[-C--:B0----5:R-:W-:Y:S02]  /*23990*/  @!P4 LEA R4, P1, R68, R21.reuse, 0x1 ;  /* 0x000000154404c211 */ /* 0x0a1fe400078208ff */
[-C--:B------:R-:W-:Y:S02]  /*239a0*/  @!P5 LEA R6, P2, R70, R21.reuse, 0x1 ;  /* 0x000000154606d211 */ /* 0x080fe400078408ff */
[----:B------:R-:W-:Y:S02]  /*239b0*/  @!P6 LEA R20, P3, R72, R21, 0x1 ;  /* 0x000000154814e211 */ /* 0x000fe400078608ff */
[-C--:B---3--:R-:W-:Y:S02]  /*239c0*/  @!P4 LEA.HI.X R5, R68, R3.reuse, R74, 0x1, P1 ;  /* 0x000000034405c211 */ /* 0x088fe400008f0c4a */
[-C--:B------:R-:W-:Y:S02]  /*239d0*/  @!P5 LEA.HI.X R7, R70, R3.reuse, R0, 0x1, P2 ;  /* 0x000000034607d211 */ /* 0x080fe400010f0c00 */
[----:B------:R-:W-:Y:S01]  /*239e0*/  @!P6 LEA.HI.X R21, R72, R3, R73, 0x1, P3 ;  /* 0x000000034815e211 */ /* 0x000fe200018f0c49 */
[----:B------:R4:W-:Y:S04]  /*239f0*/  @!P4 ST.E.128 desc[UR60][R4.64], R8 ;  /* 0x000000080400c985 */ /* 0x0009e8000c101d3c */
[----:B------:R4:W-:Y:S04]  /*23a00*/  @!P5 ST.E.128 desc[UR60][R6.64], R36 ;  /* 0x000000240600d985 */ /* 0x0009e8000c101d3c */
[----:B------:R4:W-:Y:S02]  /*23a10*/  @!P6 ST.E.128 desc[UR60][R20.64], R52 ;  /* 0x000000341400e985 */ /* 0x0009e4000c101d3c */
.L_x_1841:
[----:B------:R-:W-:Y:S05]  /*23a20*/  BSYNC B1 ;  /* 0x0000000000017941 */ /* 0x000fea0003800000 */
.L_x_1840:
[----:B---3--:R3:W0:Y:S01]  /*23a30*/  SHFL.IDX PT, R3, R69, 0x2, 0x181f ;  /* 0x00581f0045037f89 */ /* 0x00862200000e0000 */
[----:B------:R-:W-:Y:S03]  /*23a40*/  BSSY B1, `(.L_x_1842) ;  /* 0x0000010000017945 */ /* 0x000fe60003800000 */
[----:B----45:R3:W4:Y:S01]  /*23a50*/  SHFL.IDX PT, R9, R28, 0x2, 0x181f ;  /* 0x00581f001c097f89 */ /* 0x03072200000e0000 */
[----:B------:R-:W-:Y:S05]  /*23a60*/  @P0 BRA `(.L_x_1843) ;  /* 0x0000000000340947 */ /* 0x000fea0003800000 */
[----:B------:R-:W-:Y:S02]  /*23a70*/  ULDC UR4, c[0x0][0xac8] ;  /* 0x0002b20000047ab9 */ /* 0x000fe40000000800 */
[----:B------:R-:W-:Y:S02]  /*23a80*/  ISETP.GE.AND P3, PT, R68, UR4, PT ;  /* 0x0000000444007c0c */ /* 0x000fe4000bf66270 */
[----:B------:R-:W-:Y:S02]  /*23a90*/  ISETP.GE.AND P4, PT, R70, UR4, PT ;  /* 0x0000000446007c0c */ /* 0x000fe4000bf86270 */
[----:B------:R-:W-:-:S09]  /*23aa0*/  ISETP.GE.AND P5, PT, R72, UR4, PT ;  /* 0x0000000448007c0c */ /* 0x000fd2000bfa6270 */
[-C--:B----4-:R-:W-:Y:S02]  /*23ab0*/  @!P3 LEA R4, P0, R68, R9.reuse, 0x1 ;  /* 0x000000094404b211 */ /* 0x090fe400078008ff */
        /* <DEDUP_REMOVED lines=8> */
.L_x_1843:
[----:B------:R-:W-:Y:S05]  /*23b40*/  BSYNC B1 ;  /* 0x0000000000017941 */ /* 0x000fea0003800000 */
.L_x_1842:
[----:B0-----:R-:W-:Y:S01]  /*23b50*/  VIADD R3, R71, 0x60 ;  /* 0x0000006047037836 */ /* 0x001fe20000000000 */
[----:B--23--:R-:W0:Y:S04]  /*23b60*/  SHFL.IDX PT, R69, R69, 0x3, 0x181f ;  /* 0x00781f0045457f89 */ /* 0x00ce2800000e0000 */
[----:B------:R-:W-:Y:S01]  /*23b70*/  ISETP.GE.AND P0, PT, R3, R130, PT ;  /* 0x000000820300720c */ /* 0x000fe20003f06270 */
[----:B----4-:R2:W3:-:S12]  /*23b80*/  SHFL.IDX PT, R9, R28, 0x3, 0x181f ;  /* 0x00781f001c097f89 */ /* 0x0104d800000e0000 */
[----:B--2---:R-:W-:Y:S05]  /*23b90*/  @P0 BRA `(.L_x_1844) ;  /* 0x0000002000980947 */ /* 0x004fea0003800000 */
[----:B------:R-:W-:Y:S02]  /*23ba0*/  ULDC UR4, c[0x0][0xac8] ;  /* 0x0002b20000047ab9 */ /* 0x000fe40000000800 */
[----:B------:R-:W-:Y:S02]  /*23bb0*/  ISETP.GE.AND P2, PT, R68, UR4, PT ;  /* 0x0000000444007c0c */ /* 0x000fe4000bf46270 */
[----:B------:R-:W-:-:S11]  /*23bc0*/  ISETP.GE.AND P3, PT, R70, UR4, PT ;  /* 0x0000000446007c0c */ /* 0x000fd6000bf66270 */
[-C--:B---3--:R-:W-:Y:S02]  /*23bd0*/  @!P2 LEA R4, P0, R68, R9.reuse, 0x1 ;  /* 0x000000094404a211 */ /* 0x088fe400078008ff */
[----:B------:R-:W-:Y:S02]  /*23be0*/  @!P3 LEA R6, P1, R70, R9, 0x1 ;  /* 0x000000094606b211 */ /* 0x000fe400078208ff */
[-C--:B0-----:R-:W-:Y:S02]  /*23bf0*/  @!P2 LEA.HI.X R5, R68, R69.reuse, R74, 0x1, P0 ;  /* 0x000000454405a211 */ /* 0x081fe400000f0c4a */
[----:B------:R-:W-:Y:S02]  /*23c00*/  @!P3 LEA.HI.X R7, R70, R69, R0, 0x1, P1 ;  /* 0x000000454607b211 */ /* 0x000fe400008f0c00 */
[----:B------:R-:W-:Y:S01]  /*23c10*/  ISETP.GE.AND P0, PT, R72, UR4, PT ;  /* 0x0000000448007c0c */ /* 0x000fe2000bf06270 */
[----:B------:R2:W-:Y:S04]  /*23c20*/  @!P2 ST.E.128 desc[UR60][R4.64], R24 ;  /* 0x000000180400a985 */ /* 0x0005e8000c101d3c */
[----:B------:R2:W-:Y:S08]  /*23c30*/  @!P3 ST.E.128 desc[UR60][R6.64], R44 ;  /* 0x0000002c0600b985 */ /* 0x0005f0000c101d3c */
[----:B------:R-:W-:Y:S05]  /*23c40*/  @P0 BRA `(.L_x_1844) ;  /* 0x00000020006c0947 */ /* 0x000fea0003800000 */
[----:B--2---:R-:W-:-:S04]  /*23c50*/  LEA R4, P0, R72, R9, 0x1 ;  /* 0x0000000948047211 */ /* 0x004fc800078008ff */
[----:B------:R-:W-:-:S05]  /*23c60*/  LEA.HI.X R5, R72, R69, R73, 0x1, P0 ;  /* 0x0000004548057211 */ /* 0x000fca00000f0c49 */
[----:B------:R4:W-:Y:S01]  /*23c70*/  ST.E.128 desc[UR60][R4.64], R60 ;  /* 0x0000003c04007985 */ /* 0x0009e2000c101d3c */
[----:B------:R-:W-:Y:S05]  /*23c80*/  BRA `(.L_x_1844) ;  /* 0x00000020005c7947 */ /* 0x000fea0003800000 */
.L_x_1837:
[----:B------:R-:W-:Y:S01]  /*23c90*/  ULDC.64 UR4, c[0x0][0xb08] ;  /* 0x0002c20000047ab9 */ /* 0x000fe20000000a00 */
[----:B------:R-:W1:Y:S01]  /*23ca0*/  @P4 LDC R9, c[0x0][0xbec] ;  /* 0x0002fb00ff094b82 */ /* 0x000e620000000800 */
[----:B0-----:R-:W-:Y:S01]  /*23cb0*/  IMAD R7, R28, UR4, RZ ;  /* 0x000000041c077c24 */ /* 0x001fe2000f8e02ff */
[----:B------:R-:W-:Y:S01]  /*23cc0*/  ULDC.64 UR6, c[0x0][0xb30] ;  /* 0x0002cc0000067ab9 */ /* 0x000fe20000000a00 */
[----:B------:R-:W-:Y:S01]  /*23cd0*/  IMAD.WIDE.U32 R4, R0, UR4, RZ ;  /* 0x0000000400047c25 */ /* 0x000fe2000f8e00ff */
[----:B------:R-:W-:Y:S01]  /*23ce0*/  ISETP.GE.AND P0, PT, R8, R130, PT ;  /* 0x000000820800720c */ /* 0x000fe20003f06270 */
[----:B------:R-:W-:Y:S01]  /*23cf0*/  BSSY B1, `(.L_x_1845) ;  /* 0x00000cc000017945 */ /* 0x000fe20003800000 */
[C---:B------:R-:W-:Y:S01]  /*23d00*/  IADD3 R128, R227.reuse, 0x98, RZ ;  /* 0x00000098e3807810 */ /* 0x040fe20007ffe0ff */
[----:B------:R-:W-:Y:S01]  /*23d10*/  IMAD R7, R0, UR5, R7 ;  /* 0x0000000500077c24 */ /* 0x000fe2000f8e0207 */
[----:B------:R-:W0:Y:S01]  /*23d20*/  @P4 LDC R6, c[0x0][0xbf0] ;  /* 0x0002fc00ff064b82 */ /* 0x000e220000000800 */
[----:B------:R-:W-:Y:S01]  /*23d30*/  ULDC.64 UR4, c[0x0][0xb38] ;  /* 0x0002ce0000047ab9 */ /* 0x000fe20000000a00 */
[----:B------:R-:W-:Y:S01]  /*23d40*/  SHF.R.S32.HI R0, RZ, 0x1f, R3 ;  /* 0x0000001fff007819 */ /* 0x000fe20000011403 */
[----:B------:R-:W-:Y:S01]  /*23d50*/  VIADD R28, R227, 0xa8 ;  /* 0x000000a8e31c7836 */ /* 0x000fe20000000000 */
[----:B------:R-:W-:Y:S01]  /*23d60*/  IADD3 R5, R5, R7, RZ ;  /* 0x0000000705057210 */ /* 0x000fe20007ffe0ff */
[C---:B------:R-:W-:Y:S01]  /*23d70*/  VIADD R127, R227.reuse, 0xa0 ;  /* 0x000000a0e37f7836 */ /* 0x040fe20000000000 */
[C---:B------:R-:W-:Y:S01]  /*23d80*/  IADD3 R136, R227.reuse, 0x80, RZ ;  /* 0x00000080e3887810 */ /* 0x040fe20007ffe0ff */
[----:B------:R-:W-:Y:S01]  /*23d90*/  VIADD R129, R227, 0x98 ;  /* 0x00000098e3817836 */ /* 0x000fe20000000000 */
[----:B------:R-:W-:Y:S01]  /*23da0*/  SHF.R.S32.HI R28, RZ, 0x1f, R28 ;  /* 0x0000001fff1c7819 */ /* 0x000fe2000001141c */
[----:B------:R-:W-:Y:S01]  /*23db0*/  IMAD.WIDE.U32 R4, R201, UR4, R4 ;  /* 0x00000004c9047c25 */ /* 0x000fe2000f8e0004 */
[----:B------:R-:W-:-:S02]  /*23dc0*/  SHF.R.S32.HI R127, RZ, 0x1f, R127 ;  /* 0x0000001fff7f7819 */ /* 0x000fc4000001147f */
[----:B------:R-:W-:Y:S01]  /*23dd0*/  SHF.R.S32.HI R129, RZ, 0x1f, R129 ;  /* 0x0000001fff817819 */ /* 0x000fe20000011481 */
[----:B------:R-:W-:Y:S01]  /*23de0*/  IMAD R5, R201, UR5, R5 ;  /* 0x00000005c9057c24 */ /* 0x000fe2000f8e0205 */
[----:B------:R-:W-:Y:S01]  /*23df0*/  ULDC.64 UR4, c[0x0][0xb40] ;  /* 0x0002d00000047ab9 */ /* 0x000fe20000000a00 */
[C---:B------:R-:W-:Y:S01]  /*23e00*/  VIADD R133, R227.reuse, 0x90 ;  /* 0x00000090e3857836 */ /* 0x040fe20000000000 */
[C---:B------:R-:W-:Y:S01]  /*23e10*/  IADD3 R142, R227.reuse, 0x68, RZ ;  /* 0x00000068e38e7810 */ /* 0x040fe20007ffe0ff */
[----:B------:R-:W-:Y:S01]  /*23e20*/  IMAD R0, R0, UR4, RZ ;  /* 0x0000000400007c24 */ /* 0x000fe2000f8e02ff */
[C---:B------:R-:W-:Y:S01]  /*23e30*/  IADD3 R148, R227.reuse, 0x50, RZ ;  /* 0x00000050e3947810 */ /* 0x040fe20007ffe0ff */
[----:B-1----:R-:W-:Y:S01]  /*23e40*/  @P4 IMAD.HI.U32 R9, R24, R9, RZ ;  /* 0x0000000918094227 */ /* 0x002fe200078e00ff */
[----:B------:R-:W-:Y:S02]  /*23e50*/  SHF.R.S32.HI R133, RZ, 0x1f, R133 ;  /* 0x0000001fff857819 */ /* 0x000fe40000011485 */
[----:B------:R-:W-:Y:S01]  /*23e60*/  IADD3 R154, R227, 0x38, RZ ;  /* 0x00000038e39a7810 */ /* 0x000fe20007ffe0ff */
[----:B------:R-:W-:Y:S01]  /*23e70*/  IMAD R7, R3, UR5, R0 ;  /* 0x0000000503077c24 */ /* 0x000fe2000f8e0200 */
[----:B------:R-:W-:Y:S01]  /*23e80*/  IADD3 R160, R227, 0x20, RZ ;  /* 0x00000020e3a07810 */ /* 0x000fe20007ffe0ff */
[----:B------:R-:W-:Y:S01]  /*23e90*/  IMAD.WIDE.U32 R4, R3, UR4, R4 ;  /* 0x0000000403047c25 */ /* 0x000fe2000f8e0004 */
[----:B------:R-:W-:Y:S01]  /*23ea0*/  ULDC.64 UR4, c[0x0][0xb48] ;  /* 0x0002d20000047ab9 */ /* 0x000fe20000000a00 */
[----:B------:R-:W-:-:S02]  /*23eb0*/  IADD3 R166, R227, 0x8, RZ ;  /* 0x00000008e3a67810 */ /* 0x000fc40007ffe0ff */
[----:B------:R-:W-:Y:S01]  /*23ec0*/  IMAD.MOV.U32 R3, RZ, RZ, R24 ;  /* 0x000000ffff037224 */ /* 0x000fe200078e0018 */
[----:B0-----:R-:W-:Y:S01]  /*23ed0*/  @P4 SHF.R.U32.HI R3, RZ, R6, R9 ;  /* 0x00000006ff034219 */ /* 0x001fe20000011609 */
[----:B------:R-:W-:Y:S02]  /*23ee0*/  IMAD.IADD R5, R5, 0x1, R7 ;  /* 0x0000000105057824 */ /* 0x000fe400078e0207 */
[----:B------:R-:W-:Y:S01]  /*23ef0*/  VIADD R135, R227, 0x88 ;  /* 0x00000088e3877836 */ /* 0x000fe20000000000 */
[--C-:B------:R-:W-:Y:S01]  /*23f00*/  SHF.R.S32.HI R0, RZ, 0x1f, R3.reuse ;  /* 0x0000001fff007819 */ /* 0x100fe20000011403 */
[----:B------:R-:W-:Y:S02]  /*23f10*/  IMAD.MOV R6, RZ, RZ, -R3 ;  /* 0x000000ffff067224 */ /* 0x000fe400078e0a03 */
[----:B------:R-:W-:Y:S01]  /*23f20*/  IMAD.WIDE.U32 R4, R141, UR4, R4 ;  /* 0x000000048d047c25 */ /* 0x000fe2000f8e0004 */
[----:B------:R-:W-:-:S03]  /*23f30*/  SHF.R.S32.HI R135, RZ, 0x1f, R135 ;  /* 0x0000001fff877819 */ /* 0x000fc60000011487 */
[----:B------:R-:W-:Y:S02]  /*23f40*/  IMAD R131, R131, R6, R24 ;  /* 0x0000000683837224 */ /* 0x000fe400078e0218 */
[----:B------:R-:W-:Y:S02]  /*23f50*/  IMAD R0, R0, UR6, RZ ;  /* 0x0000000600007c24 */ /* 0x000fe4000f8e02ff */
[----:B------:R-:W-:Y:S01]  /*23f60*/  IMAD R5, R141, UR5, R5 ;  /* 0x000000058d057c24 */ /* 0x000fe2000f8e0205 */
[----:B------:R-:W-:Y:S01]  /*23f70*/  ULDC.64 UR4, c[0x0][0xb28] ;  /* 0x0002ca0000047ab9 */ /* 0x000fe20000000a00 */
        /* <DEDUP_REMOVED lines=8> */
[----:B------:R-:W-:Y:S01]  /*24000*/  VIADD R6, R2, 0x30820 ;  /* 0x0003082002067836 */ /* 0x000fe20000000000 */
[----:B------:R-:W-:Y:S01]  /*24010*/  IADD3 R3, R5, R3, RZ ;  /* 0x0000000305037210 */ /* 0x000fe20007ffe0ff */
[C---:B------:R-:W-:Y:S01]  /*24020*/  VIADD R137, R227.reuse, 0x80 ;  /* 0x00000080e3897836 */ /* 0x040fe20000000000 */
[C---:B------:R-:W-:Y:S01]  /*24030*/  LEA R0, P1, R4.reuse, UR4, 0x2 ;  /* 0x0000000404007c11 */ /* 0x040fe2000f8210ff */
[C---:B------:R-:W-:Y:S01]  /*24040*/  VIADD R139, R227.reuse, 0x78 ;  /* 0x00000078e38b7836 */ /* 0x040fe20000000000 */
[----:B------:R-:W-:Y:S01]  /*24050*/  PRMT R6, RZ, 0x654, R6 ;  /* 0x00000654ff067816 */ /* 0x000fe20000000006 */
[C---:B------:R-:W-:Y:S01]  /*24060*/  VIADD R141, R227.reuse, 0x70 ;  /* 0x00000070e38d7836 */ /* 0x040fe20000000000 */
[----:B------:R-:W-:Y:S01]  /*24070*/  LEA.HI.X R3, R4, UR5, R3, 0x2, P1 ;  /* 0x0000000504037c11 */ /* 0x000fe200088f1403 */
[C---:B------:R-:W-:Y:S01]  /*24080*/  VIADD R143, R227.reuse, 0x68 ;  /* 0x00000068e38f7836 */ /* 0x040fe20000000000 */
[----:B------:R0:W-:Y:S01]  /*24090*/  SYNCS.ARRIVE.TRANS64.RED.A1T0 RZ, [R6+URZ], RZ ;  /* 0x000000ff06ff79a7 */ /* 0x0001e2000810043f */
[C---:B------:R-:W-:Y:S01]  /*240a0*/  VIADD R145, R227.reuse, 0x60 ;  /* 0x00000060e3917836 */ /* 0x040fe20000000000 */
[----:B------:R0:W1:Y:S01]  /*240b0*/  SHFL.IDX PT, R4, R0, RZ, 0x1c1f ;  /* 0x001c1fff00047589 */ /* 0x00006200000e0000 */
[C---:B------:R-:W-:Y:S01]  /*240c0*/  VIADD R147, R227.reuse, 0x58 ;  /* 0x00000058e3937836 */ /* 0x040fe20000000000 */
[----:B------:R-:W-:Y:S01]  /*240d0*/  SHF.R.S32.HI R137, RZ, 0x1f, R137 ;  /* 0x0000001fff897819 */ /* 0x000fe20000011489 */
[C---:B------:R-:W-:Y:S01]  /*240e0*/  VIADD R149, R227.reuse, 0x50 ;  /* 0x00000050e3957836 */ /* 0x040fe20000000000 */
[----:B------:R0:W2:Y:S01]  /*240f0*/  SHFL.IDX PT, R5, R3, RZ, 0x1c1f ;  /* 0x001c1fff03057589 */ /* 0x0000a200000e0000 */
        /* <DEDUP_REMOVED lines=38> */
[----:B------:R-:W-:Y:S01]  /*24360*/  VIADD R164, R227, 0x10 ;  /* 0x00000010e3a47836 */ /* 0x000fe20000000000 */
[----:B012---:R-:W-:Y:S06]  /*24370*/  @P0 BRA `(.L_x_1846) ;  /* 0x00000004008c0947 */ /* 0x007fec0003800000 */
[----:B------:R-:W-:Y:S01]  /*24380*/  ULDC UR4, c[0x0][0xac8] ;  /* 0x0002b20000047ab9 */ /* 0x000fe20000000800 */
[C---:B------:R-:W-:Y:S01]  /*24390*/  VIADD R25, R227.reuse, 0xb8 ;  /* 0x000000b8e3197836 */ /* 0x040fe20000000000 */
[----:B------:R-:W-:Y:S02]  /*243a0*/  ISETP.GE.AND P0, PT, R227, UR4, PT ;  /* 0x00000004e3007c0c */ /* 0x000fe4000bf06270 */
[----:B------:R-:W-:Y:S02]  /*243b0*/  ISETP.GE.AND P5, PT, R166, UR4, PT ;  /* 0x00000004a6007c0c */ /* 0x000fe4000bfa6270 */
[----:B------:R-:W-:Y:S02]  /*243c0*/  ISETP.GE.AND P4, PT, R164, UR4, PT ;  /* 0x00000004a4007c0c */ /* 0x000fe4000bf86270 */
[----:B------:R-:W-:Y:S02]  /*243d0*/  ISETP.GE.AND P3, PT, R162, UR4, PT ;  /* 0x00000004a2007c0c */ /* 0x000fe4000bf66270 */
[----:B------:R-:W-:-:S02]  /*243e0*/  SHF.R.S32.HI R13, RZ, 0x1f, R26 ;  /* 0x0000001fff0d7819 */ /* 0x000fc4000001141a */
[----:B------:R-:W-:-:S03]  /*243f0*/  SHF.R.S32.HI R24, RZ, 0x1f, R25 ;  /* 0x0000001fff187819 */ /* 0x000fc60000011419 */
[----:B------:R-:W-:-:S04]  /*24400*/  @!P0 IMAD.WIDE R6, R227, 0x4, R4 ;  /* 0x00000004e3068825 */ /* 0x000fc800078e0204 */
[-C--:B------:R-:W-:Y:S01]  /*24410*/  @!P4 LEA R8, P2, R164, R4.reuse, 0x2 ;  /* 0x00000004a408c211 */ /* 0x080fe200078410ff */
[----:B------:R0:W-:Y:S01]  /*24420*/  @!P0 ST.E.64 desc[UR60][R6.64], R124 ;  /* 0x0000007c06008985 */ /* 0x0001e2000c101b3c */
[----:B------:R-:W-:Y:S02]  /*24430*/  ISETP.GE.AND P0, PT, R160, UR4, PT ;  /* 0x00000004a0007c0c */ /* 0x000fe4000bf06270 */
[----:B------:R-:W-:Y:S02]  /*24440*/  @!P3 LEA R10, P6, R162, R4, 0x2 ;  /* 0x00000004a20ab211 */ /* 0x000fe400078c10ff */
[-C--:B------:R-:W-:Y:S02]  /*24450*/  @!P4 LEA.HI.X R9, R164, R5.reuse, R165, 0x2, P2 ;  /* 0x00000005a409c211 */ /* 0x080fe400010f14a5 */
[----:B------:R-:W-:Y:S02]  /*24460*/  ISETP.GE.AND P2, PT, R156, UR4, PT ;  /* 0x000000049c007c0c */ /* 0x000fe4000bf46270 */
[----:B------:R-:W-:-:S02]  /*24470*/  @!P3 LEA.HI.X R11, R162, R5, R163, 0x2, P6 ;  /* 0x00000005a20bb211 */ /* 0x000fc400030f14a3 */
[----:B0-----:R-:W-:-:S04]  /*24480*/  @!P5 LEA R6, P1, R166, R4, 0x2 ;  /* 0x00000004a606d211 */ /* 0x001fc800078210ff */
[----:B------:R-:W-:Y:S02]  /*24490*/  @!P5 LEA.HI.X R7, R166, R5, R167, 0x2, P1 ;  /* 0x00000005a607d211 */ /* 0x000fe400008f14a7 */
[----:B------:R-:W-:-:S03]  /*244a0*/  ISETP.GE.AND P1, PT, R158, UR4, PT ;  /* 0x000000049e007c0c */ /* 0x000fc6000bf26270 */
        /* <DEDUP_REMOVED lines=8> */
[----:B--2---:R-:W-:Y:S02]  /*24530*/  @!P2 LEA R10, P6, R156, R4, 0x2 ;  /* 0x000000049c0aa211 */ /* 0x004fe400078c10ff */
[----:B------:R-:W-:Y:S01]  /*24540*/  @!P1 LEA.HI.X R9, R158, R5, R159, 0x2, P5 ;  /* 0x000000059e099211 */ /* 0x000fe200028f149f */
[----:B------:R0:W-:Y:S01]  /*24550*/  @!P0 ST.E.64 desc[UR60][R6.64], R40 ;  /* 0x0000002806008985 */ /* 0x0001e2000c101b3c */
[----:B------:R-:W-:-:S02]  /*24560*/  ISETP.GE.AND P5, PT, R150, UR4, PT ;  /* 0x0000000496007c0c */ /* 0x000fc4000bfa6270 */
[-C--:B------:R-:W-:Y:S01]  /*24570*/  @!P2 LEA.HI.X R11, R156, R5.reuse, R157, 0x2, P6 ;  /* 0x000000059c0ba211 */ /* 0x080fe200030f149d */
[----:B------:R1:W-:Y:S01]  /*24580*/  @!P1 ST.E.64 desc[UR60][R8.64], R44 ;  /* 0x0000002c08009985 */ /* 0x0003e2000c101b3c */
[----:B------:R-:W-:Y:S02]  /*24590*/  ISETP.GE.AND P0, PT, R148, UR4, PT ;  /* 0x0000000494007c0c */ /* 0x000fe4000bf06270 */
[----:B------:R-:W-:Y:S01]  /*245a0*/  ISETP.GE.AND P1, PT, R146, UR4, PT ;  /* 0x0000000492007c0c */ /* 0x000fe2000bf26270 */
[----:B------:R2:W-:Y:S01]  /*245b0*/  @!P2 ST.E.64 desc[UR60][R10.64], R48 ;  /* 0x000000300a00a985 */ /* 0x0005e2000c101b3c */
[-C--:B0-----:R-:W-:Y:S02]  /*245c0*/  @!P3 LEA R6, P6, R154, R4.reuse, 0x2 ;  /* 0x000000049a06b211 */ /* 0x081fe400078c10ff */
[----:B-1----:R-:W-:Y:S02]  /*245d0*/  @!P4 LEA R8, P2, R152, R4, 0x2 ;  /* 0x000000049808c211 */ /* 0x002fe400078410ff */
[----:B------:R-:W-:-:S02]  /*245e0*/  @!P3 LEA.HI.X R7, R154, R5, R155, 0x2, P6 ;  /* 0x000000059a07b211 */ /* 0x000fc400030f149b */
[----:B--2---:R-:W-:Y:S02]  /*245f0*/  @!P5 LEA R10, P6, R150, R4, 0x2 ;  /* 0x00000004960ad211 */ /* 0x004fe400078c10ff */
[-C--:B------:R-:W-:Y:S01]  /*24600*/  @!P4 LEA.HI.X R9, R152, R5.reuse, R153, 0x2, P2 ;  /* 0x000000059809c211 */ /* 0x080fe200010f1499 */
[----:B------:R0:W-:Y:S01]  /*24610*/  @!P3 ST.E.64 desc[UR60][R6.64], R52 ;  /* 0x000000340600b985 */ /* 0x0001e2000c101b3c */
[----:B------:R-:W-:Y:S02]  /*24620*/  ISETP.GE.AND P2, PT, R144, UR4, PT ;  /* 0x0000000490007c0c */ /* 0x000fe4000bf46270 */
[----:B------:R-:W-:Y:S01]  /*24630*/  @!P5 LEA.HI.X R11, R150, R5, R151, 0x2, P6 ;  /* 0x00000005960bd211 */ /* 0x000fe200030f1497 */
[----:B------:R1:W-:Y:S01]  /*24640*/  @!P4 ST.E.64 desc[UR60][R8.64], R56 ;  /* 0x000000380800c985 */ /* 0x0003e2000c101b3c */
[----:B------:R-:W-:-:S03]  /*24650*/  ISETP.GE.AND P3, PT, R142, UR4, PT ;  /* 0x000000048e007c0c */ /* 0x000fc6000bf66270 */
[----:B------:R2:W-:Y:S01]  /*24660*/  @!P5 ST.E.64 desc[UR60][R10.64], R60 ;  /* 0x0000003c0a00d985 */ /* 0x0005e2000c101b3c */
[-C--:B0-----:R-:W-:Y:S02]  /*24670*/  @!P0 LEA R6, P4, R148, R4.reuse, 0x2 ;  /* 0x0000000494068211 */ /* 0x081fe400078810ff */
[-C--:B-1----:R-:W-:Y:S02]  /*24680*/  @!P1 LEA R8, P5, R146, R4.reuse, 0x2 ;  /* 0x0000000492089211 */ /* 0x082fe400078a10ff */
[-C--:B------:R-:W-:Y:S02]  /*24690*/  @!P0 LEA.HI.X R7, R148, R5.reuse, R149, 0x2, P4 ;  /* 0x0000000594078211 */ /* 0x080fe400020f1495 */
[----:B--2---:R-:W-:Y:S02]  /*246a0*/  @!P2 LEA R10, P6, R144, R4, 0x2 ;  /* 0x00000004900aa211 */ /* 0x004fe400078c10ff */
[----:B------:R-:W-:Y:S01]  /*246b0*/  ISETP.GE.AND P4, PT, R140, UR4, PT ;  /* 0x000000048c007c0c */ /* 0x000fe2000bf86270 */
[----:B------:R0:W-:Y:S01]  /*246c0*/  @!P0 ST.E.64 desc[UR60][R6.64], R64 ;  /* 0x0000004006008985 */ /* 0x0001e2000c101b3c */
[----:B------:R-:W-:-:S02]  /*246d0*/  @!P1 LEA.HI.X R9, R146, R5, R147, 0x2, P5 ;  /* 0x0000000592099211 */ /* 0x000fc400028f1493 */
[----:B------:R-:W-:Y:S02]  /*246e0*/  ISETP.GE.AND P5, PT, R138, UR4, PT ;  /* 0x000000048a007c0c */ /* 0x000fe4000bfa6270 */
        /* <DEDUP_REMOVED lines=9> */
[----:B--2---:R-:W-:Y:S02]  /*24780*/  @!P5 LEA R10, P6, R138, R4, 0x2 ;  /* 0x000000048a0ad211 */ /* 0x004fe400078c10ff */
[-C--:B------:R-:W-:Y:S02]  /*24790*/  @!P4 LEA.HI.X R9, R140, R5.reuse, R141, 0x2, P1 ;  /* 0x000000058c09c211 */ /* 0x080fe400008f148d */
        /* <DEDUP_REMOVED lines=10> */
[----:B------:R-:W-:Y:S02]  /*24840*/  ISETP.GE.AND P2, PT, R25, UR4, PT ;  /* 0x0000000419007c0c */ /* 0x000fe4000bf46270 */
[-C--:B------:R-:W-:Y:S02]  /*24850*/  @!P0 LEA.HI.X R9, R134, R5.reuse, R135, 0x2, P6 ;  /* 0x0000000586098211 */ /* 0x080fe400030f1487 */
[----:B------:R-:W-:Y:S02]  /*24860*/  ISETP.GE.AND P6, PT, R26, UR4, PT ;  /* 0x000000041a007c0c */ /* 0x000fe4000bfc6270 */
[C---:B--2---:R-:W-:Y:S01]  /*24870*/  @!P1 LEA R10, P3, R132.reuse, R4, 0x2 ;  /* 0x00000004840a9211 */ /* 0x044fe200078610ff */
[----:B------:R1:W-:Y:S01]  /*24880*/  @!P0 ST.E.64 desc[UR60][R8.64], R92 ;  /* 0x0000005c08008985 */ /* 0x0003e2000c101b3c */
[----:B------:R-:W-:Y:S02]  /*24890*/  ISETP.GE.AND P0, PT, R27, UR4, PT ;  /* 0x000000041b007c0c */ /* 0x000fe4000bf06270 */
[----:B------:R-:W-:-:S02]  /*248a0*/  @!P1 LEA.HI.X R11, R132, R5, R133, 0x2, P3 ;  /* 0x00000005840b9211 */ /* 0x000fc400018f1485 */
[----:B0-----:R-:W-:-:S03]  /*248b0*/  @!P5 LEA R6, P3, R128, R4, 0x2 ;  /* 0x000000048006d211 */ /* 0x001fc600078610ff */
[----:B------:R0:W-:Y:S01]  /*248c0*/  @!P1 ST.E.64 desc[UR60][R10.64], R96 ;  /* 0x000000600a009985 */ /* 0x0001e2000c101b3c */
[-C--:B------:R-:W-:Y:S02]  /*248d0*/  @!P4 LEA R14, P1, R126, R4.reuse, 0x2 ;  /* 0x000000047e0ec211 */ /* 0x080fe400078210ff */
[-C--:B------:R-:W-:Y:S02]  /*248e0*/  @!P5 LEA.HI.X R7, R128, R5.reuse, R129, 0x2, P3 ;  /* 0x000000058007d211 */ /* 0x080fe400018f1481 */
[-C--:B------:R-:W-:Y:S02]  /*248f0*/  @!P4 LEA.HI.X R15, R126, R5.reuse, R127, 0x2, P1 ;  /* 0x000000057e0fc211 */ /* 0x080fe400008f147f */
[CC--:B-1----:R-:W-:Y:S01]  /*24900*/  @!P2 LEA R8, P1, R25.reuse, R4.reuse, 0x2 ;  /* 0x000000041908a211 */ /* 0x0c2fe200078210ff */
[----:B------:R1:W-:Y:S03]  /*24910*/  @!P5 ST.E.64 desc[UR60][R6.64], R100 ;  /* 0x000000640600d985 */ /* 0x0003e6000c101b3c */
[----:B------:R-:W-:Y:S01]  /*24920*/  @!P2 LEA.HI.X R9, R25, R5, R24, 0x2, P1 ;  /* 0x000000051909a211 */ /* 0x000fe200008f1418 */
[----:B------:R1:W-:Y:S01]  /*24930*/  @!P4 ST.E.64 desc[UR60][R14.64], R104 ;  /* 0x000000680e00c985 */ /* 0x0003e2000c101b3c */
[----:B0-----:R-:W-:-:S04]  /*24940*/  @!P6 LEA R10, P3, R26, R4, 0x2 ;  /* 0x000000041a0ae211 */ /* 0x001fc800078610ff */
[----:B------:R-:W-:Y:S02]  /*24950*/  @!P6 LEA.HI.X R11, R26, R5, R13, 0x2, P3 ;  /* 0x000000051a0be211 */ /* 0x000fe400018f140d */
[----:B------:R-:W-:-:S04]  /*24960*/  @!P0 LEA R4, P3, R27, R4, 0x2 ;  /* 0x000000041b048211 */ /* 0x000fc800078610ff */
[----:B------:R-:W-:-:S05]  /*24970*/  @!P0 LEA.HI.X R5, R27, R5, R28, 0x2, P3 ;  /* 0x000000051b058211 */ /* 0x000fca00018f141c */
[----:B------:R1:W-:Y:S04]  /*24980*/  @!P0 ST.E.64 desc[UR60][R4.64], R108 ;  /* 0x0000006c04008985 */ /* 0x0003e8000c101b3c */
[----:B------:R1:W-:Y:S04]  /*24990*/  @!P6 ST.E.64 desc[UR60][R10.64], R112 ;  /* 0x000000700a00e985 */ /* 0x0003e8000c101b3c */
[----:B------:R1:W-:Y:S02]  /*249a0*/  @!P2 ST.E.64 desc[UR60][R8.64], R116 ;  /* 0x000000740800a985 */ /* 0x0003e4000c101b3c */
.L_x_1846:
[----:B------:R-:W-:Y:S05]  /*249b0*/  BSYNC B1 ;  /* 0x0000000000017941 */ /* 0x000fea0003800000 */
.L_x_1845:
[----:B------:R-:W-:Y:S01]  /*249c0*/  ISETP.GE.AND P0, PT, R12, R130, PT ;  /* 0x000000820c00720c */ /* 0x000fe20003f06270 */
[----:B-1----:R0:W1:Y:S04]  /*249d0*/  SHFL.IDX PT, R5, R3, 0x1, 0x1c1f ;  /* 0x003c1f0003057f89 */ /* 0x00206800000e0000 */
[----:B------:R0:W2:Y:S08]  /*249e0*/  SHFL.IDX PT, R4, R0, 0x1, 0x1c1f ;  /* 0x003c1f0000047f89 */ /* 0x0000b000000e0000 */
[----:B0-----:R-:W-:Y:S05]  /*249f0*/  @P0 BRA `(.L_x_1844) ;  /* 0x0000001400000947 */ /* 0x001fea0003800000 */
[----:B------:R-:W-:Y:S01]  /*24a00*/  ULDC UR4, c[0x0][0xac8] ;  /* 0x0002b20000047ab9 */ /* 0x000fe20000000800 */
[----:B------:R-:W-:Y:S02]  /*24a10*/  SHF.R.S32.HI R3, RZ, 0x1f, R26 ;  /* 0x0000001fff037819 */ /* 0x000fe4000001141a */
[----:B------:R-:W-:Y:S02]  /*24a20*/  ISETP.GE.AND P2, PT, R166, UR4, PT ;  /* 0x00000004a6007c0c */ /* 0x000fe4000bf46270 */
[----:B------:R-:W-:Y:S02]  /*24a30*/  ISETP.GE.AND P1, PT, R227, UR4, PT ;  /* 0x00000004e3007c0c */ /* 0x000fe4000bf26270 */
[----:B------:R-:W-:Y:S02]  /*24a40*/  ISETP.GE.AND P5, PT, R164, UR4, PT ;  /* 0x00000004a4007c0c */ /* 0x000fe4000bfa6270 */
[----:B------:R-:W-:Y:S02]  /*24a50*/  ISETP.GE.AND P4, PT, R162, UR4, PT ;  /* 0x00000004a2007c0c */ /* 0x000fe4000bf86270 */
[----:B------:R-:W-:-:S05]  /*24a60*/  ISETP.GE.AND P3, PT, R160, UR4, PT ;  /* 0x00000004a0007c0c */ /* 0x000fca000bf66270 */
[C---:B--2---:R-:W-:Y:S02]  /*24a70*/  @!P2 LEA R6, P0, R166.reuse, R4, 0x2 ;  /* 0x00000004a606a211 */ /* 0x044fe400078010ff */
[----:B-1----:R-:W-:Y:S02]  /*24a80*/  @!P1 IMAD.WIDE R8, R227, 0x4, R4 ;  /* 0x00000004e3089825 */ /* 0x002fe400078e0204 */
[----:B------:R-:W-:Y:S02]  /*24a90*/  @!P2 LEA.HI.X R7, R166, R5, R167, 0x2, P0 ;  /* 0x00000005a607a211 */ /* 0x000fe400000f14a7 */
[----:B------:R-:W-:Y:S01]  /*24aa0*/  ISETP.GE.AND P0, PT, R158, UR4, PT ;  /* 0x000000049e007c0c */ /* 0x000fe2000bf06270 */
[----:B------:R0:W-:Y:S01]  /*24ab0*/  @!P1 ST.E.64 desc[UR60][R8.64], R20 ;  /* 0x0000001408009985 */ /* 0x0001e2000c101b3c */
[----:B------:R-:W-:-:S03]  /*24ac0*/  ISETP.GE.AND P1, PT, R156, UR4, PT ;  /* 0x000000049c007c0c */ /* 0x000fc6000bf26270 */
[----:B------:R1:W-:Y:S01]  /*24ad0*/  @!P2 ST.E.64 desc[UR60][R6.64], R120 ;  /* 0x000000780600a985 */ /* 0x0003e2000c101b3c */
[-C--:B0-----:R-:W-:Y:S02]  /*24ae0*/  @!P4 LEA R8, P2, R162, R4.reuse, 0x2 ;  /* 0x00000004a208c211 */ /* 0x081fe400078410ff */
[-C--:B-1----:R-:W-:Y:S02]  /*24af0*/  @!P5 LEA R6, P6, R164, R4.reuse, 0x2 ;  /* 0x00000004a406d211 */ /* 0x082fe400078c10ff */
        /* <DEDUP_REMOVED lines=17> */
[-C--:B------:R-:W-:Y:S01]  /*24c10*/  @!P2 LEA.HI.X R11, R154, R5.reuse, R155, 0x2, P6 ;  /* 0x000000059a0ba211 */ /* 0x080fe200030f149b */
[----:B------:R1:W-:Y:S01]  /*24c20*/  @!P1 ST.E.64 desc[UR60][R8.64], R50 ;  /* 0x0000003208009985 */ /* 0x0003e2000c101b3c */
[-C--:B------:R-:W-:Y:S02]  /*24c30*/  @!P3 LEA R12, P6, R152, R4.reuse, 0x2 ;  /* 0x00000004980cb211 */ /* 0x080fe400078c10ff */
[----:B------:R-:W-:Y:S01]  /*24c40*/  @!P4 LEA R14, P0, R150, R4, 0x2 ;  /* 0x00000004960ec211 */ /* 0x000fe200078010ff */
[----:B------:R2:W-:Y:S01]  /*24c50*/  @!P2 ST.E.64 desc[UR60][R10.64], R54 ;  /* 0x000000360a00a985 */ /* 0x0005e2000c101b3c */
[----:B------:R-:W-:Y:S02]  /*24c60*/  ISETP.GE.AND P2, PT, R146, UR4, PT ;  /* 0x0000000492007c0c */ /* 0x000fe4000bf46270 */
[----:B------:R-:W-:Y:S02]  /*24c70*/  ISETP.GE.AND P1, PT, R144, UR4, PT ;  /* 0x0000000490007c0c */ /* 0x000fe4000bf26270 */
[----:B------:R-:W-:-:S02]  /*24c80*/  @!P4 LEA.HI.X R15, R150, R5, R151, 0x2, P0 ;  /* 0x00000005960fc211 */ /* 0x000fc400000f1497 */
[-C--:B------:R-:W-:Y:S02]  /*24c90*/  @!P3 LEA.HI.X R13, R152, R5.reuse, R153, 0x2, P6 ;  /* 0x00000005980db211 */ /* 0x080fe400030f1499 */
[----:B------:R-:W-:Y:S02]  /*24ca0*/  ISETP.GE.AND P0, PT, R142, UR4, PT ;  /* 0x000000048e007c0c */ /* 0x000fe4000bf06270 */
[CC--:B------:R-:W-:Y:S01]  /*24cb0*/  @!P5 LEA R20, P6, R148.reuse, R4.reuse, 0x2 ;  /* 0x000000049414d211 */ /* 0x0c0fe200078c10ff */
[----:B------:R3:W-:Y:S03]  /*24cc0*/  @!P3 ST.E.64 desc[UR60][R12.64], R58 ;  /* 0x0000003a0c00b985 */ /* 0x0007e6000c101b3c */
[----:B------:R-:W-:Y:S01]  /*24cd0*/  @!P5 LEA.HI.X R21, R148, R5, R149, 0x2, P6 ;  /* 0x000000059415d211 */ /* 0x000fe200030f1495 */
[----:B------:R4:W-:Y:S01]  /*24ce0*/  @!P4 ST.E.64 desc[UR60][R14.64], R62 ;  /* 0x0000003e0e00c985 */ /* 0x0009e2000c101b3c */
[----:B0-----:R-:W-:-:S02]  /*24cf0*/  @!P2 LEA R6, P6, R146, R4, 0x2 ;  /* 0x000000049206a211 */ /* 0x001fc400078c10ff */
[-C--:B-1----:R-:W-:Y:S01]  /*24d00*/  @!P1 LEA R8, P3, R144, R4.reuse, 0x2 ;  /* 0x0000000490089211 */ /* 0x082fe200078610ff */
[----:B------:R0:W-:Y:S01]  /*24d10*/  @!P5 ST.E.64 desc[UR60][R20.64], R66 ;  /* 0x000000421400d985 */ /* 0x0001e2000c101b3c */
[----:B------:R-:W-:Y:S02]  /*24d20*/  ISETP.GE.AND P5, PT, R140, UR4, PT ;  /* 0x000000048c007c0c */ /* 0x000fe4000bfa6270 */
        /* <DEDUP_REMOVED lines=8> */
[----:B---3--:R-:W-:-:S03]  /*24db0*/  @!P5 LEA R12, P1, R140, R4, 0x2 ;  /* 0x000000048c0cd211 */ /* 0x008fc600078210ff */
[----:B------:R3:W-:Y:S01]  /*24dc0*/  @!P0 ST.E.64 desc[UR60][R10.64], R78 ;  /* 0x0000004e0a008985 */ /* 0x0007e2000c101b3c */
[----:B------:R-:W-:Y:S02]  /*24dd0*/  ISETP.GE.AND P0, PT, R134, UR4, PT ;  /* 0x0000000486007c0c */ /* 0x000fe4000bf06270 */
[-C--:B------:R-:W-:Y:S02]  /*24de0*/  @!P5 LEA.HI.X R13, R140, R5.reuse, R141, 0x2, P1 ;  /* 0x000000058c0dd211 */ /* 0x080fe400008f148d */
[-C--:B----4-:R-:W-:Y:S02]  /*24df0*/  @!P4 LEA R14, P2, R138, R4.reuse, 0x2 ;  /* 0x000000048a0ec211 */ /* 0x090fe400078410ff */
[----:B------:R-:W-:Y:S01]  /*24e00*/  ISETP.GE.AND P1, PT, R132, UR4, PT ;  /* 0x0000000484007c0c */ /* 0x000fe2000bf26270 */
[----:B------:R-:W-:Y:S01]  /*24e10*/  @!P5 ST.E.64 desc[UR60][R12.64], R82 ;  /* 0x000000520c00d985 */ /* 0x000fe2000c101b3c */
[----:B0-----:R-:W-:Y:S02]  /*24e20*/  @!P3 LEA R20, P6, R136, R4, 0x2 ;  /* 0x000000048814b211 */ /* 0x001fe400078c10ff */
[----:B------:R-:W-:-:S02]  /*24e30*/  @!P4 LEA.HI.X R15, R138, R5, R139, 0x2, P2 ;  /* 0x000000058a0fc211 */ /* 0x000fc400010f148b */
[-C--:B------:R-:W-:Y:S02]  /*24e40*/  @!P3 LEA.HI.X R21, R136, R5.reuse, R137, 0x2, P6 ;  /* 0x000000058815b211 */ /* 0x080fe400030f1489 */
[----:B------:R-:W-:Y:S01]  /*24e50*/  ISETP.GE.AND P5, PT, R128, UR4, PT ;  /* 0x0000000480007c0c */ /* 0x000fe2000bfa6270 */
[----:B------:R0:W-:Y:S01]  /*24e60*/  @!P4 ST.E.64 desc[UR60][R14.64], R86 ;  /* 0x000000560e00c985 */ /* 0x0001e2000c101b3c */
[----:B-1----:R-:W-:Y:S02]  /*24e70*/  @!P0 LEA R6, P2, R134, R4, 0x2 ;  /* 0x0000000486068211 */ /* 0x002fe400078410ff */
[----:B------:R-:W-:Y:S01]  /*24e80*/  ISETP.GE.AND P4, PT, R126, UR4, PT ;  /* 0x000000047e007c0c */ /* 0x000fe2000bf86270 */
[----:B------:R1:W-:Y:S01]  /*24e90*/  @!P3 ST.E.64 desc[UR60][R20.64], R90 ;  /* 0x0000005a1400b985 */ /* 0x0003e2000c101b3c */
[----:B------:R-:W-:Y:S02]  /*24ea0*/  ISETP.GE.AND P3, PT, R27, UR4, PT ;  /* 0x000000041b007c0c */ /* 0x000fe4000bf66270 */
[----:B------:R-:W-:-:S02]  /*24eb0*/  @!P0 LEA.HI.X R7, R134, R5, R135, 0x2, P2 ;  /* 0x0000000586078211 */ /* 0x000fc400010f1487 */
[----:B------:R-:W-:Y:S02]  /*24ec0*/  ISETP.GE.AND P2, PT, R26, UR4, PT ;  /* 0x000000041a007c0c */ /* 0x000fe4000bf46270 */
[CC--:B--2---:R-:W-:Y:S01]  /*24ed0*/  @!P1 LEA R8, P6, R132.reuse, R4.reuse, 0x2 ;  /* 0x0000000484089211 */ /* 0x0c4fe200078c10ff */
[----:B------:R2:W-:Y:S03]  /*24ee0*/  @!P0 ST.E.64 desc[UR60][R6.64], R94 ;  /* 0x0000005e06008985 */ /* 0x0005e6000c101b3c */
[----:B------:R-:W-:Y:S02]  /*24ef0*/  @!P1 LEA.HI.X R9, R132, R5, R133, 0x2, P6 ;  /* 0x0000000584099211 */ /* 0x000fe400030f1485 */
[-C--:B---3--:R-:W-:Y:S02]  /*24f00*/  @!P5 LEA R10, P6, R128, R4.reuse, 0x2 ;  /* 0x00000004800ad211 */ /* 0x088fe400078c10ff */
[-C--:B0-----:R-:W-:Y:S01]  /*24f10*/  @!P3 LEA R14, P0, R27, R4.reuse, 0x2 ;  /* 0x000000041b0eb211 */ /* 0x081fe200078010ff */
[----:B------:R2:W-:Y:S01]  /*24f20*/  @!P1 ST.E.64 desc[UR60][R8.64], R98 ;  /* 0x0000006208009985 */ /* 0x0005e2000c101b3c */
[----:B------:R-:W-:-:S02]  /*24f30*/  @!P4 LEA R12, P1, R126, R4, 0x2 ;  /* 0x000000047e0cc211 */ /* 0x000fc400078210ff */
[-C--:B------:R-:W-:Y:S02]  /*24f40*/  @!P5 LEA.HI.X R11, R128, R5.reuse, R129, 0x2, P6 ;  /* 0x00000005800bd211 */ /* 0x080fe400030f1481 */
[----:B-1----:R-:W-:Y:S02]  /*24f50*/  @!P2 LEA R20, P6, R26, R4, 0x2 ;  /* 0x000000041a14a211 */ /* 0x002fe400078c10ff */
[-C--:B------:R-:W-:Y:S01]  /*24f60*/  @!P4 LEA.HI.X R13, R126, R5.reuse, R127, 0x2, P1 ;  /* 0x000000057e0dc211 */ /* 0x080fe200008f147f */
[----:B------:R2:W-:Y:S01]  /*24f70*/  @!P5 ST.E.64 desc[UR60][R10.64], R102 ;  /* 0x000000660a00d985 */ /* 0x0005e2000c101b3c */
[-C--:B------:R-:W-:Y:S02]  /*24f80*/  @!P3 LEA.HI.X R15, R27, R5.reuse, R28, 0x2, P0 ;  /* 0x000000051b0fb211 */ /* 0x080fe400000f141c */
[----:B------:R-:W-:Y:S01]  /*24f90*/  @!P2 LEA.HI.X R21, R26, R5, R3, 0x2, P6 ;  /* 0x000000051a15a211 */ /* 0x000fe200030f1403 */
[----:B------:R2:W-:Y:S01]  /*24fa0*/  @!P4 ST.E.64 desc[UR60][R12.64], R106 ;  /* 0x0000006a0c00c985 */ /* 0x0005e2000c101b3c */
[----:B------:R-:W-:-:S03]  /*24fb0*/  VIADD R3, R227, 0xb8 ;  /* 0x000000b8e3037836 */ /* 0x000fc60000000000 */
[----:B------:R2:W-:Y:S02]  /*24fc0*/  @!P3 ST.E.64 desc[UR60][R14.64], R110 ;  /* 0x0000006e0e00b985 */ /* 0x0005e4000c101b3c */
[----:B------:R-:W-:Y:S02]  /*24fd0*/  ISETP.GE.AND P0, PT, R3, UR4, PT ;  /* 0x0000000403007c0c */ /* 0x000fe4000bf06270 */
[----:B------:R2:W-:Y:S11]  /*24fe0*/  @!P2 ST.E.64 desc[UR60][R20.64], R114 ;  /* 0x000000721400a985 */ /* 0x0005f6000c101b3c */
[----:B------:R-:W-:Y:S05]  /*24ff0*/  @P0 BRA `(.L_x_1844) ;  /* 0x0000000c00800947 */ /* 0x000fea0003800000 */
[----:B------:R-:W-:Y:S02]  /*25000*/  LEA R4, P0, R3, R4, 0x2 ;  /* 0x0000000403047211 */ /* 0x000fe400078010ff */
[----:B------:R-:W-:-:S04]  /*25010*/  SHF.R.S32.HI R0, RZ, 0x1f, R3 ;  /* 0x0000001fff007819 */ /* 0x000fc80000011403 */
[----:B------:R-:W-:-:S05]  /*25020*/  LEA.HI.X R5, R3, R5, R0, 0x2, P0 ;  /* 0x0000000503057211 */ /* 0x000fca00000f1400 */
[----:B------:R0:W-:Y:S01]  /*25030*/  ST.E.64 desc[UR60][R4.64], R118 ;  /* 0x0000007604007985 */ /* 0x0001e2000c101b3c */
[----:B------:R-:W-:Y:S05]  /*25040*/  BRA `(.L_x_1844) ;  /* 0x0000000c006c7947 */ /* 0x000fea0003800000 */
.L_x_1835:
[----:B------:R-:W3:Y:S01]  /*25050*/  LDL R10, [R1+0x4c] ;  /* 0x00004c00010a7983 */ /* 0x000ee20000100800 */
[----:B------:R-:W-:Y:S01]  /*25060*/  ULDC.64 UR4, c[0x0][0xc08] ;  /* 0x0003020000047ab9 */ /* 0x000fe20000000a00 */
[----:B------:R-:W3:Y:S01]  /*25070*/  LDC.64 R4, c[0x0][0xc00] ;  /* 0x00030000ff047b82 */ /* 0x000ee20000000a00 */
[----:B------:R-:W-:Y:S01]  /*25080*/  ISETP.NE.U32.AND P0, PT, RZ, UR4, PT ;  /* 0x00000004ff007c0c */ /* 0x000fe2000bf05070 */
[----:B------:R-:W4:Y:S01]  /*25090*/  LDL R9, [R1+0x48] ;  /* 0x0000480001097983 */ /* 0x000f220000100800 */
[----:B------:R-:W-:Y:S02]  /*250a0*/  IMAD.MOV.U32 R3, RZ, RZ, RZ ;  /* 0x000000ffff037224 */ /* 0x000fe400078e00ff */
[----:B------:R-:W-:Y:S01]  /*250b0*/  ISETP.NE.AND.EX P1, PT, RZ, UR5, PT, P0 ;  /* 0x00000005ff007c0c */ /* 0x000fe2000bf25300 */
[----:B------:R-:W-:Y:S02]  /*250c0*/  ULDC.64 UR4, c[0x0][0xc00] ;  /* 0x0003000000047ab9 */ /* 0x000fe40000000a00 */
[----:B------:R-:W-:-:S04]  /*250d0*/  ISETP.NE.U32.AND P0, PT, RZ, UR4, PT ;  /* 0x00000004ff007c0c */ /* 0x000fc8000bf05070 */
[----:B------:R-:W-:-:S06]  /*250e0*/  ISETP.NE.AND.EX P0, PT, RZ, UR5, PT, P0 ;  /* 0x00000005ff007c0c */ /* 0x000fcc000bf05300 */
[----:B------:R-:W1:Y:S01]  /*250f0*/  @P1 LDC.64 R6, c[0x0][0xc08] ;  /* 0x00030200ff061b82 */ /* 0x000e620000000a00 */
[----:B------:R-:W-:Y:S02]  /*25100*/  ULDC UR4, c[0x0][0xa88] ;  /* 0x0002a20000047ab9 */ /* 0x000fe40000000800 */
[----:B0-----:R-:W-:Y:S01]  /*25110*/  IMAD.U32 R0, RZ, RZ, UR4 ;  /* 0x00000004ff007e24 */ /* 0x001fe2000f8e00ff */
[----:B------:R-:W0:Y:S01]  /*25120*/  S2R R35, SR_TID.X ;  /* 0x0000000000237919 */ /* 0x000e220000002100 */
[----:B---3--:R-:W-:-:S04]  /*25130*/  IMAD.WIDE R4, R10, 0x4, R4 ;  /* 0x000000040a047825 */ /* 0x008fc800078e0204 */
[----:B-1----:R-:W-:Y:S01]  /*25140*/  @P1 IMAD.WIDE R6, R10, 0x4, R6 ;  /* 0x000000040a061825 */ /* 0x002fe200078e0206 */
[----:B------:R1:W5:Y:S04]  /*25150*/  @P0 LDG.E R3, desc[UR60][R4.64] ;  /* 0x0000003c04030981 */ /* 0x000368000c1e1900 */
[----:B------:R1:W5:Y:S01]  /*25160*/  @P1 LDG.E R0, desc[UR60][R6.64] ;  /* 0x0000003c06001981 */ /* 0x000362000c1e1900 */
[----:B----4-:R-:W-:Y:S02]  /*25170*/  ISETP.NE.AND P2, PT, R9, RZ, PT ;  /* 0x000000ff0900720c */ /* 0x010fe40003f45270 */
[----:B0-----:R-:W-:Y:S02]  /*25180*/  IADD3 R8, R35, -0x80, RZ ;  /* 0xffffff8023087810 */ /* 0x001fe40007ffe0ff */
[----:B--2---:R-:W-:-:S02]  /*25190*/  SHF.R.S32.HI R28, RZ, 0x1f, R10 ;  /* 0x0000001fff1c7819 */ /* 0x004fc4000001140a */
[----:B------:R-:W-:-:S07]  /*251a0*/  ISETP.GT.AND P3, PT, R8, 0x7f, PT ;  /* 0x0000007f0800780c */ /* 0x000fce0003f64270 */
[----:B------:R-:W0:Y:S02]  /*251b0*/  @!P2 LDC R9, c[0x0][0xad4] ;  /* 0x0002b500ff09ab82 */ /* 0x000e240000000800 */
[----:B0-----:R1:W-:Y:S01]  /*251c0*/  @!P2 STL [R1+0x48], R9 ;  /* 0x000048090100a387 */ /* 0x0013e20000100800 */
[----:B------:R-:W-:Y:S01]  /*251d0*/  ISETP.GT.AND P2, PT, R9, 0x1, PT ;  /* 0x000000010900780c */ /* 0x000fe20003f44270 */
[----:B------:R-:W-:-:S12]  /*251e0*/  @P1 BRA `(.L_x_1847) ;  /* 0x0000000000101947 */ /* 0x000fd80003800000 */
[----:B------:R-:W-:Y:S05]  /*251f0*/  @!P0 BRA `(.L_x_1847) ;  /* 0x00000000000c8947 */ /* 0x000fea0003800000 */
[----:B-1----:R-:W2:Y:S04]  /*25200*/  LDG.E R7, desc[UR60][R4.64] ;  /* 0x0000003c04077981 */ /* 0x002ea8000c1e1900 */
[----:B-----5:R-:W2:Y:S02]  /*25210*/  LDG.E R0, desc[UR60][R4.64+0x4] ;  /* 0x0000043c04007981 */ /* 0x020ea4000c1e1900 */
[----:B--2---:R-:W-:-:S07]  /*25220*/  IMAD.IADD R0, R0, 0x1, -R7 ;  /* 0x0000000100007824 */ /* 0x004fce00078e0a07 */
.L_x_1847:
[----:B------:R-:W-:Y:S01]  /*25230*/  BSSY B1, `(.L_x_1848) ;  /* 0x0000037000017945 */ /* 0x000fe20003800000 */
[----:B------:R-:W-:Y:S02]  /*25240*/  SEL R33, R10, RZ, !P0 ;  /* 0x000000ff0a217207 */ /* 0x000fe40004000000 */
[----:B------:R-:W-:Y:S02]  /*25250*/  SEL R28, R28, RZ, !P0 ;  /* 0x000000ff1c1c7207 */ /* 0x000fe40004000000 */
[----:B-----5:R-:W-:Y:S01]  /*25260*/  SHF.R.S32.HI R26, RZ, 0x1f, R3 ;  /* 0x0000001fff1a7819 */ /* 0x020fe20000011403 */
[----:B------:R-:W-:Y:S06]  /*25270*/  @P3 BRA `(.L_x_1849) ;  /* 0x0000000000c83947 */ /* 0x000fec0003800000 */
[----:B-1----:R-:W2:Y:S01]  /*25280*/  LDL R5, [R1+0x38] ;  /* 0x0000380001057983 */ /* 0x002ea20000100800 */
[----:B------:R-:W0:Y:S02]  /*25290*/  LDC R37, c[0x0][0xbe8] ;  /* 0x0002fa00ff257b82 */ /* 0x000e240000000800 */
[----:B0-----:R-:W-:Y:S01]  /*252a0*/  IMAD R4, R0, R37, RZ ;  /* 0x0000002500047224 */ /* 0x001fe200078e02ff */
[----:B--2---:R-:W-:-:S04]  /*252b0*/  IADD3 R35, R5, -0x80, R35 ;  /* 0xffffff8005237810 */ /* 0x004fc80007ffe023 */
[----:B------:R-:W-:-:S13]  /*252c0*/  ISETP.GE.AND P0, PT, R35, R4, PT ;  /* 0x000000042300720c */ /* 0x000fda0003f06270 */
[----:B------:R-:W-:Y:S05]  /*252d0*/  @P0 BRA `(.L_x_1849) ;  /* 0x0000000000b00947 */ /* 0x000fea0003800000 */
[----:B------:R-:W2:Y:S01]  /*252e0*/  LDL.LU R32, [R1+0x54] ;  /* 0x0000540001207983 */ /* 0x000ea20000300800 */
[----:B------:R-:W-:Y:S01]  /*252f0*/  IMAD.MOV.U32 R24, RZ, RZ, 0x9b8 ;  /* 0x000009b8ff187424 */ /* 0x000fe200078e00ff */
[----:B------:R-:W-:Y:S01]  /*25300*/  ISETP.GT.AND P0, PT, R9, 0x1, PT ;  /* 0x000000010900780c */ /* 0x000fe20003f04270 */
[----:B------:R-:W0:Y:S01]  /*25310*/  LDC.64 R4, c[0x0][0xba8] ;  /* 0x0002ea00ff047b82 */ /* 0x000e220000000a00 */
[----:B------:R-:W-:Y:S01]  /*25320*/  ISETP.NE.AND P1, PT, R37, 0x1, PT ;  /* 0x000000012500780c */ /* 0x000fe20003f25270 */
[----:B------:R-:W-:Y:S01]  /*25330*/  IMAD.MOV.U32 R21, RZ, RZ, R35 ;  /* 0x000000ffff157224 */ /* 0x000fe200078e0023 */
[----:B------:R-:W-:-:S05]  /*25340*/  SEL R24, R24, 0x978, P0 ;  /* 0x0000097818187807 */ /* 0x000fca0000000000 */
[----:B------:R-:W1:Y:S08]  /*25350*/  LDC.64 R14, c[0x0][R24+0x220] ;  /* 0x00008800180e7b82 */ /* 0x000e700000000a00 */
[----:B------:R-:W3:Y:S08]  /*25360*/  LDC.64 R12, c[0x0][R24+0x218] ;  /* 0x00008600180c7b82 */ /* 0x000ef00000000a00 */
[----:B------:R-:W4:Y:S08]  /*25370*/  LDC.64 R8, c[0x0][R24+0x228] ;  /* 0x00008a0018087b82 */ /* 0x000f300000000a00 */
[----:B------:R-:W5:Y:S08]  /*25380*/  @P1 LDC R20, c[0x0][0xbec] ;  /* 0x0002fb00ff141b82 */ /* 0x000f700000000800 */
[----:B------:R-:W4:Y:S08]  /*25390*/  LDC.64 R6, c[0x0][R24+0x210] ;  /* 0x0000840018067b82 */ /* 0x000f300000000a00 */
[----:B------:R-:W4:Y:S01]  /*253a0*/  @P1 LDC R27, c[0x0][0xbf0] ;  /* 0x0002fc00ff1b1b82 */ /* 0x000f220000000800 */
[----:B-----5:R-:W-:-:S07]  /*253b0*/  @P1 IMAD.HI.U32 R20, R35, R20, RZ ;  /* 0x0000001423141227 */ /* 0x020fce00078e00ff */
[----:B0-----:R-:W0:Y:S01]  /*253c0*/  @!P0 LDC R4, c[0x0][0xb50] ;  /* 0x0002d400ff048b82 */ /* 0x001e220000000800 */
[-C--:B-1----:R-:W-:Y:S02]  /*253d0*/  IMAD R15, R15, R33.reuse, RZ ;  /* 0x000000210f0f7224 */ /* 0x082fe400078e02ff */
[----:B------:R-:W-:-:S05]  /*253e0*/  IMAD.WIDE.U32 R10, R14, R33, RZ ;  /* 0x000000210e0a7225 */ /* 0x000fca00078e00ff */
[----:B------:R-:W1:Y:S01]  /*253f0*/  @!P0 LDC R5, c[0x0][0xb54] ;  /* 0x0002d500ff058b82 */ /* 0x000e620000000800 */
[-C--:B---3--:R-:W-:Y:S02]  /*25400*/  IMAD R25, R13, R201.reuse, RZ ;  /* 0x000000c90d197224 */ /* 0x088fe400078e02ff */
[----:B------:R-:W-:Y:S01]  /*25410*/  IMAD.WIDE.U32 R12, R12, R201, RZ ;  /* 0x000000c90c0c7225 */ /* 0x000fe200078e00ff */
[----:B----4-:R-:W-:-:S03]  /*25420*/  @P1 SHF.R.U32.HI R21, RZ, R27, R20 ;  /* 0x0000001bff151219 */ /* 0x010fc60000011614 */
[----:B------:R-:W-:Y:S01]  /*25430*/  IMAD R27, R14, R28, R15 ;  /* 0x0000001c0e1b7224 */ /* 0x000fe200078e020f */
[----:B------:R-:W-:Y:S01]  /*25440*/  IADD3 R12, P1, P3, R10, R12, R3 ;  /* 0x0000000c0a0c7210 */ /* 0x000fe20007b3e003 */
[----:B------:R-:W-:Y:S02]  /*25450*/  IMAD.IADD R25, R13, 0x1, R25 ;  /* 0x000000010d197824 */ /* 0x000fe400078e0219 */
[----:B------:R-:W-:Y:S01]  /*25460*/  IMAD.MOV R10, RZ, RZ, -R21 ;  /* 0x000000ffff0a7224 */ /* 0x000fe200078e0a15 */
[----:B------:R-:W-:-:S03]  /*25470*/  IADD3 R27, R11, R27, RZ ;  /* 0x0000001b0b1b7210 */ /* 0x000fc60007ffe0ff */
[----:B------:R-:W-:Y:S01]  /*25480*/  IMAD R11, R37, R10, R35 ;  /* 0x0000000a250b7224 */ /* 0x000fe200078e0223 */
[----:B------:R-:W-:-:S03]  /*25490*/  IADD3.X R10, R27, R25, R26, P1, P3 ;  /* 0x000000191b0a7210 */ /* 0x000fc60000fe641a */
[----:B------:R-:W-:Y:S01]  /*254a0*/  IMAD R7, R7, R11, RZ ;  /* 0x0000000b07077224 */ /* 0x000fe200078e02ff */
[----:B--2---:R-:W-:-:S05]  /*254b0*/  SEL R15, R32, RZ, P0 ;  /* 0x000000ff200f7207 */ /* 0x004fca0000000000 */
[-C--:B------:R-:W-:Y:S02]  /*254c0*/  IMAD R13, R9, R15.reuse, RZ ;  /* 0x0000000f090d7224 */ /* 0x080fe400078e02ff */
[----:B------:R-:W-:-:S04]  /*254d0*/  IMAD.WIDE.U32 R8, R8, R15, RZ ;  /* 0x0000000f08087225 */ /* 0x000fc800078e00ff */
[----:B------:R-:W-:Y:S01]  /*254e0*/  IMAD.IADD R13, R9, 0x1, R13 ;  /* 0x00000001090d7824 */ /* 0x000fe200078e020d */
[----:B------:R-:W-:Y:S02]  /*254f0*/  IADD3 R8, P0, P1, R21, R12, R8 ;  /* 0x0000000c15087210 */ /* 0x000fe4000791e008 */
[----:B------:R-:W-:-:S04]  /*25500*/  SHF.R.S32.HI R21, RZ, 0x1f, R21 ;  /* 0x0000001fff157819 */ /* 0x000fc80000011415 */
[----:B------:R-:W-:Y:S02]  /*25510*/  IADD3.X R9, R21, R10, R13, P0, P1 ;  /* 0x0000000a15097210 */ /* 0x000fe400007e240d */
[----:B------:R-:W-:-:S05]  /*25520*/  SHF.R.S32.HI R13, RZ, 0x1f, R11 ;  /* 0x0000001fff0d7819 */ /* 0x000fca000001140b */
[C---:B------:R-:W-:Y:S02]  /*25530*/  IMAD R13, R6.reuse, R13, R7 ;  /* 0x0000000d060d7224 */ /* 0x040fe400078e0207 */
[----:B------:R-:W-:-:S04]  /*25540*/  IMAD.WIDE.U32 R6, R6, R11, R8 ;  /* 0x0000000b06067225 */ /* 0x000fc800078e0008 */
[----:B------:R-:W-:Y:S01]  /*25550*/  IMAD.IADD R7, R7, 0x1, R13 ;  /* 0x0000000107077824 */ /* 0x000fe200078e020d */
[----:B0-----:R-:W-:-:S04]  /*25560*/  LEA R4, P0, R6, R4, 0x2 ;  /* 0x0000000406047211 */ /* 0x001fc800078010ff */
[----:B-1----:R-:W-:Y:S01]  /*25570*/  LEA.HI.X R5, R6, R5, R7, 0x2, P0 ;  /* 0x0000000506057211 */ /* 0x002fe200000f1407 */
[----:B------:R-:W-:-:S05]  /*25580*/  IMAD.MOV.U32 R7, RZ, RZ, -0x800000 ;  /* 0xff800000ff077424 */ /* 0x000fca00078e00ff */
[----:B------:R0:W-:Y:S03]  /*25590*/  STG.E desc[UR60][R4.64], R7 ;  /* 0x0000000704007986 */ /* 0x0001e6000c10193c */
.L_x_1849:
[----:B------:R-:W-:Y:S05]  /*255a0*/  BSYNC B1 ;  /* 0x0000000000017941 */ /* 0x000fea0003800000 */
.L_x_1848:
[----:B------:R-:W-:Y:S05]  /*255b0*/  @P2 BRA `(.L_x_1844) ;  /* 0x0000000800102947 */ /* 0x000fea0003800000 */
[----:B------:R-:W2:Y:S01]  /*255c0*/  LDL.LU R12, [R1+0x38] ;  /* 0x00003800010c7983 */ /* 0x000ea20000300800 */
[----:B------:R-:W3:Y:S01]  /*255d0*/  LDC R11, c[0x0][0xbe8] ;  /* 0x0002fa00ff0b7b82 */ /* 0x000ee20000000800 */
[----:B------:R-:W-:Y:S01]  /*255e0*/  ULDC.64 UR4, c[0x0][0xaa0] ;  /* 0x0002a80000047ab9 */ /* 0x000fe20000000a00 */
[----:B------:R-:W-:Y:S01]  /*255f0*/  BSSY B1, `(.L_x_1850) ;  /* 0x000004a000017945 */ /* 0x000fe20003800000 */
[----:B01----:R-:W0:Y:S01]  /*25600*/  S2R R4, SR_TID.X ;  /* 0x0000000000047919 */ /* 0x003e220000002100 */
[----:B---3--:R-:W-:Y:S01]  /*25610*/  ISETP.NE.AND P0, PT, R11, 0x1, PT ;  /* 0x000000010b00780c */ /* 0x008fe20003f05270 */
[----:B0-----:R-:W-:-:S12]  /*25620*/  VIADD R6, R4, 0xffffff80 ;  /* 0xffffff8004067836 */ /* 0x001fd80000000000 */
[----:B------:R-:W0:Y:S01]  /*25630*/  @P0 LDC R9, c[0x0][0xbec] ;  /* 0x0002fb00ff090b82 */ /* 0x000e220000000800 */
[----:B------:R-:W-:Y:S01]  /*25640*/  IMAD R4, R26, UR4, RZ ;  /* 0x000000041a047c24 */ /* 0x000fe2000f8e02ff */
[----:B------:R-:W-:-:S03]  /*25650*/  SHF.R.S32.HI R5, RZ, 0x1f, R6 ;  /* 0x0000001fff057819 */ /* 0x000fc60000011406 */
[----:B------:R-:W-:Y:S01]  /*25660*/  IMAD R7, R3, UR5, R4 ;  /* 0x0000000503077c24 */ /* 0x000fe2000f8e0204 */
[----:B------:R-:W-:Y:S02]  /*25670*/  LEA.HI R8, R5, R6, RZ, 0x3 ;  /* 0x0000000605087211 */ /* 0x000fe400078f18ff */
[----:B------:R-:W1:Y:S01]  /*25680*/  @P0 LDC R13, c[0x0][0xbf0] ;  /* 0x0002fc00ff0d0b82 */ /* 0x000e620000000800 */
[----:B------:R-:W-:Y:S01]  /*25690*/  IMAD.WIDE.U32 R4, R3, UR4, RZ ;  /* 0x0000000403047c25 */ /* 0x000fe2000f8e00ff */
[----:B------:R-:W-:Y:S01]  /*256a0*/  ULDC.64 UR4, c[0x0][0xae8] ;  /* 0x0002ba0000047ab9 */ /* 0x000fe20000000a00 */
[----:B------:R-:W-:Y:S02]  /*256b0*/  LOP3.LUT R3, R8, 0xfffffff8, RZ, 0xc0, !PT ;  /* 0xfffffff808037812 */ /* 0x000fe400078ec0ff */
[----:B------:R-:W-:Y:S01]  /*256c0*/  SHF.R.S32.HI R15, RZ, 0x3, R8 ;  /* 0x00000003ff0f7819 */ /* 0x000fe20000011408 */
[----:B------:R-:W-:Y:S01]  /*256d0*/  IMAD.IADD R5, R5, 0x1, R7 ;  /* 0x0000000105057824 */ /* 0x000fe200078e0207 */
[----:B------:R-:W-:Y:S01]  /*256e0*/  IADD3 R10, R6, -R3, RZ ;  /* 0x80000003060a7210 */ /* 0x000fe20007ffe0ff */
[----:B------:R-:W-:-:S04]  /*256f0*/  IMAD.WIDE.U32 R4, R201, UR4, R4 ;  /* 0x00000004c9047c25 */ /* 0x000fc8000f8e0004 */
[----:B------:R-:W-:Y:S02]  /*25700*/  IMAD R3, R10, 0x20, R15 ;  /* 0x000000200a037824 */ /* 0x000fe400078e020f */
[----:B------:R-:W-:Y:S01]  /*25710*/  IMAD R5, R201, UR5, R5 ;  /* 0x00000005c9057c24 */ /* 0x000fe2000f8e0205 */
[----:B------:R-:W-:Y:S02]  /*25720*/  ULDC.64 UR4, c[0x0][0xaf0] ;  /* 0x0002bc0000047ab9 */ /* 0x000fe40000000a00 */
[----:B------:R-:W-:Y:S02]  /*25730*/  IMAD R7, R28, UR4, RZ ;  /* 0x000000041c077c24 */ /* 0x000fe4000f8e02ff */
[----:B------:R-:W-:-:S04]  /*25740*/  IMAD.WIDE.U32 R4, R33, UR4, R4 ;  /* 0x0000000421047c25 */ /* 0x000fc8000f8e0004 */
[----:B------:R-:W-:Y:S01]  /*25750*/  IMAD R7, R33, UR5, R7 ;  /* 0x0000000521077c24 */ /* 0x000fe2000f8e0207 */
[----:B------:R-:W-:-:S03]  /*25760*/  ULDC.64 UR4, c[0x0][0xae0] ;  /* 0x0002b80000047ab9 */ /* 0x000fc60000000a00 */
[----:B------:R-:W-:Y:S02]  /*25770*/  IMAD.IADD R5, R5, 0x1, R7 ;  /* 0x0000000105057824 */ /* 0x000fe400078e0207 */
[----:B--2---:R-:W-:-:S04]  /*25780*/  IMAD.IADD R8, R12, 0x1, R3 ;  /* 0x000000010c087824 */ /* 0x004fc800078e0203 */
[----:B0-----:R-:W-:-:S04]  /*25790*/  @P0 IMAD.HI.U32 R6, R8, R9, RZ ;  /* 0x0000000908060227 */ /* 0x001fc800078e00ff */
[----:B------:R-:W-:Y:S01]  /*257a0*/  IMAD.MOV.U32 R3, RZ, RZ, R8 ;  /* 0x000000ffff037224 */ /* 0x000fe200078e0008 */
[----:B-1----:R-:W-:-:S04]  /*257b0*/  @P0 SHF.R.U32.HI R3, RZ, R13, R6 ;  /* 0x0000000dff030219 */ /* 0x002fc80000011606 */
[--C-:B------:R-:W-:Y:S01]  /*257c0*/  SHF.R.S32.HI R6, RZ, 0x1f, R3.reuse ;  /* 0x0000001fff067819 */ /* 0x100fe20000011403 */
[----:B------:R-:W-:Y:S02]  /*257d0*/  IMAD.MOV R7, RZ, RZ, -R3 ;  /* 0x000000ffff077224 */ /* 0x000fe400078e0a03 */
[----:B------:R-:W-:-:S04]  /*257e0*/  IMAD.WIDE.U32 R4, R3, UR4, R4 ;  /* 0x0000000403047c25 */ /* 0x000fc8000f8e0004 */
[----:B------:R-:W-:Y:S02]  /*257f0*/  IMAD R6, R6, UR4, RZ ;  /* 0x0000000406067c24 */ /* 0x000fe4000f8e02ff */
[----:B------:R-:W-:Y:S02]  /*25800*/  IMAD R7, R11, R7, R8 ;  /* 0x000000070b077224 */ /* 0x000fe400078e0208 */
[----:B------:R-:W-:Y:S01]  /*25810*/  IMAD R9, R3, UR5, R6 ;  /* 0x0000000503097c24 */ /* 0x000fe2000f8e0206 */
[----:B------:R-:W-:Y:S01]  /*25820*/  ULDC.64 UR4, c[0x0][0xad8] ;  /* 0x0002b60000047ab9 */ /* 0x000fe20000000a00 */
[----:B------:R-:W-:Y:S01]  /*25830*/  IMAD.IADD R8, R15, 0x1, R12 ;  /* 0x000000010f087824 */ /* 0x000fe200078e020c */
[----:B------:R-:W-:Y:S01]  /*25840*/  SHF.R.S32.HI R3, RZ, 0x1f, R7 ;  /* 0x0000001fff037819 */ /* 0x000fe20000011407 */
[----:B------:R-:W-:Y:S01]  /*25850*/  IMAD R11, R0, R11, RZ ;  /* 0x0000000b000b7224 */ /* 0x000fe200078e02ff */
[----:B------:R-:W-:Y:S01]  /*25860*/  IADD3 R5, R5, R9, RZ ;  /* 0x0000000905057210 */ /* 0x000fe20007ffe0ff */
[----:B------:R-:W-:-:S02]  /*25870*/  VIADD R0, R8, 0x20 ;  /* 0x0000002008007836 */ /* 0x000fc40000000000 */
[----:B------:R-:W-:Y:S01]  /*25880*/  IMAD R6, R3, UR4, RZ ;  /* 0x0000000403067c24 */ /* 0x000fe2000f8e02ff */
[CC--:B------:R-:W-:Y:S01]  /*25890*/  ISETP.GE.AND P2, PT, R8.reuse, R11.reuse, PT ;  /* 0x0000000b0800720c */ /* 0x0c0fe20003f46270 */
[----:B------:R-:W-:Y:S01]  /*258a0*/  VIADD R3, R8, 0x40 ;  /* 0x0000004008037836 */ /* 0x000fe20000000000 */
[-C--:B------:R-:W-:Y:S01]  /*258b0*/  ISETP.GE.AND P0, PT, R0, R11.reuse, PT ;  /* 0x0000000b0000720c */ /* 0x080fe20003f06270 */
[C---:B------:R-:W-:Y:S02]  /*258c0*/  IMAD R9, R7.reuse, UR5, R6 ;  /* 0x0000000507097c24 */ /* 0x040fe4000f8e0206 */
[----:B------:R-:W-:Y:S01]  /*258d0*/  IMAD.WIDE.U32 R4, R7, UR4, R4 ;  /* 0x0000000407047c25 */ /* 0x000fe2000f8e0004 */
[----:B------:R-:W-:Y:S01]  /*258e0*/  ISETP.GE.AND P1, PT, R3, R11, PT ;  /* 0x0000000b0300720c */ /* 0x000fe20003f26270 */
[----:B------:R-:W-:Y:S02]  /*258f0*/  ULDC.64 UR4, c[0x0][0xa80] ;  /* 0x0002a00000047ab9 */ /* 0x000fe40000000a00 */
[----:B------:R-:W-:Y:S01]  /*25900*/  IMAD.IADD R3, R5, 0x1, R9 ;  /* 0x0000000105037824 */ /* 0x000fe200078e0209 */
[----:B------:R-:W-:Y:S01]  /*25910*/  LEA R6, P3, R4, UR4, 0x1 ;  /* 0x0000000404067c11 */ /* 0x000fe2000f8608ff */
[----:B------:R-:W-:-:S03]  /*25920*/  IMAD.SHL.U32 R7, R10, 0x8, RZ ;  /* 0x000000080a077824 */ /* 0x000fc600078e00ff */
[----:B------:R-:W-:Y:S01]  /*25930*/  LEA.HI.X R3, R4, UR5, R3, 0x1, P3 ;  /* 0x0000000504037c11 */ /* 0x000fe200098f0c03 */
[C---:B------:R-:W-:Y:S01]  /*25940*/  VIADD R13, R7.reuse, 0x40 ;  /* 0x00000040070d7836 */ /* 0x040fe20000000000 */
[----:B------:R-:W-:Y:S01]  /*25950*/  IADD3 R9, R7, 0x80, RZ ;  /* 0x0000008007097810 */ /* 0x000fe20007ffe0ff */
[----:B------:R0:W1:Y:S01]  /*25960*/  SHFL.IDX PT, R4, R6, RZ, 0x181f ;  /* 0x00181fff06047589 */ /* 0x00006200000e0000 */
[----:B------:R-:W-:Y:S02]  /*25970*/  SHF.R.S32.HI R12, RZ, 0x1f, R7 ;  /* 0x0000001fff0c7819 */ /* 0x000fe40000011407 */
        /* <DEDUP_REMOVED lines=17> */
.L_x_1851:
[----:B------:R-:W-:Y:S05]  /*25a90*/  BSYNC B1 ;  /* 0x0000000000017941 */ /* 0x000fea0003800000 */
.L_x_1850:
        /* <DEDUP_REMOVED lines=17> */
.L_x_1853:
[----:B------:R-:W-:Y:S05]  /*25bb0*/  BSYNC B1 ;  /* 0x0000000000017941 */ /* 0x000fea0003800000 */
.L_x_1852:
        /* <DEDUP_REMOVED lines=17> */
.L_x_1855:
[----:B------:R-:W-:Y:S05]  /*25cd0*/  BSYNC B1 ;  /* 0x0000000000017941 */ /* 0x000fea0003800000 */
.L_x_1854:
        /* <DEDUP_REMOVED lines=18> */
.L_x_1844:
[----:B------:R-:W-:Y:S05]  /*25e00*/  BSYNC B0 ;  /* 0x0000000000007941 */ /* 0x000fea0003800000 */
.L_x_1834:
[----:B------:R-:W-:Y:S02]  /*25e10*/  ULDC UR4, c[0x0][0xc3c] ;  /* 0x00030f0000047ab9 */ /* 0x000fe40000000800 */
[----:B------:R-:W-:-:S13]  /*25e20*/  ISETP.GE.AND P0, PT, R31, UR4, PT ;  /* 0x000000041f007c0c */ /* 0x000fda000bf06270 */
[----:B------:R-:W-:Y:S05]  /*25e30*/  @!P0 BRA `(.L_x_1856) ;  /* 0xfffffdb400548947 */ /* 0x000fea000383ffff */
[----:B------:R-:W-:Y:S05]  /*25e40*/  BRA `(.L_x_1548) ;  /* 0x0000008000b07947 */ /* 0x000fea0003800000 */
.L_x_1546:
        /* <DEDUP_REMOVED lines=16> */
.L_x_1857:
        /* <DEDUP_REMOVED lines=24> */
[----:B-1----:R-:W-:-:S04]  /*260d0*/  SEL R11, R11, RZ, P2 ;  /* 0x000000ff0b0b7207 */ /* 0x002fc80001000000 */
[----:B------:R-:W-:-:S05]  /*260e0*/  IADD3 R11, R10, R11, RZ ;  /* 0x0000000b0a0b7210 */ /* 0x000fca0007ffe0ff */
        /* <DEDUP_REMOVED lines=17> */
.L_x_1861:
[----:B------:R-:W0:Y:S01]  /*26200*/  LDC R2, c[0x0][0xc3c] ;  /* 0x00030f00ff027b82 */ /* 0x000e220000000800 */
[----:B------:R-:W-:Y:S01]  /*26210*/  UIADD3 UR4, UR4, 0x1f, URZ ;  /* 0x0000001f04047890 */ /* 0x000fe2000fffe03f */
[----:B------:R-:W-:Y:S02]  /*26220*/  ULDC UR7, c[0x0][0xc3c] ;  /* 0x00030f0000077ab9 */ /* 0x000fe40000000800 */
[----:B------:R-:W-:-:S03]  /*26230*/  MOV R27, UR7 ;  /* 0x00000007001b7c02 */ /* 0x000fc60008000f00 */
[----:B0-----:R-:W-:-:S13]  /*26240*/  ISETP.LE.AND P6, PT, R2, UR4, PT ;  /* 0x0000000402007c0c */ /* 0x001fda000bfc3270 */
[----:B------:R-:W-:Y:S05]  /*26250*/  @P6 BRA `(.L_x_1860) ;  /* 0x0000000800a86947 */ /* 0x000fea0003800000 */
[----:B------:R-:W-:Y:S02]  /*26260*/  VIADD R11, R6, UR4 ;  /* 0x00000004060b7c36 */ /* 0x000fe40008000000 */
[----:B------:R-:W-:Y:S02]  /*26270*/  IMAD.MOV.U32 R7, RZ, RZ, RZ ;  /* 0x000000ffff077224 */ /* 0x000fe400078e00ff */
[----:B------:R-:W-:Y:S01]  /*26280*/  IMAD.MOV.U32 R8, RZ, RZ, RZ ;  /* 0x000000ffff087224 */ /* 0x000fe200078e00ff */
[----:B------:R-:W-:-:S13]  /*26290*/  ISETP.GE.OR P6, PT, R11, R2, !P0 ;  /* 0x000000020b00720c */ /* 0x000fda00047c6670 */
[----:B------:R-:W0:Y:S08]  /*262a0*/  @!P6 LDC.64 R4, c[0x0][0xc80] ;  /* 0x00032000ff04eb82 */ /* 0x000e300000000a00 */
[----:B------:R-:W1:Y:S01]  /*262b0*/  @!P6 LDC.64 R2, c[0x0][0xc78] ;  /* 0x00031e00ff02eb82 */ /* 0x000e620000000a00 */
[----:B0-----:R-:W-:-:S05]  /*262c0*/  @!P6 IMAD.WIDE R4, R11, 0x4, R4 ;  /* 0x000000040b04e825 */ /* 0x001fca00078e0204 */
[----:B------:R-:W2:Y:S01]  /*262d0*/  @!P6 LDG.E R7, desc[UR60][R4.64] ;  /* 0x0000003c0407e981 */ /* 0x000ea2000c1e1900 */
[----:B-1----:R-:W-:-:S05]  /*262e0*/  @!P6 IMAD.WIDE R2, R11, 0x4, R2 ;  /* 0x000000040b02e825 */ /* 0x002fca00078e0202 */
        /* <DEDUP_REMOVED lines=22> */
.L_x_1859:
        /* <DEDUP_REMOVED lines=11> */
[----:B------:R-:W-:-:S05]  /*26500*/  IADD3 R3, R27, -0x1, RZ ;  /* 0xffffffff1b037810 */ /* 0x000fca0007ffe0ff */
[----:B------:R0:W1:Y:S02]  /*26510*/  SHFL.IDX PT, R24, R2, R3, 0x1f ;  /* 0x00001f0302187589 */ /* 0x00006400000e0000 */
.L_x_1862:
[----:B-1----:R-:W-:Y:S02]  /*26520*/  IMAD R24, R24, UR5, R5 ;  /* 0x0000000518187c24 */ /* 0x002fe4000f8e0205 */
[----:B------:R-:W-:-:S03]  /*26530*/  VIADD R27, R27, UR4 ;  /* 0x000000041b1b7c36 */ /* 0x000fc60008000000 */
[----:B------:R-:W-:Y:S01]  /*26540*/  IADD3 R4, -R24, UR6, RZ ;  /* 0x0000000618047c10 */ /* 0x000fe2000fffe1ff */
[----:B------:R-:W-:Y:S06]  /*26550*/  @!P1 BRA `(.L_x_1863) ;  /* 0x0000000000e89947 */ /* 0x000fec0003800000 */
[-C--:B--2---:R-:W-:Y:S02]  /*26560*/  IABS R12, R7.reuse ;  /* 0x00000007000c7213 */ /* 0x084fe40000000000 */
[----:B------:R-:W-:Y:S02]  /*26570*/  IABS R5, R8 ;  /* 0x0000000800057213 */ /* 0x000fe40000000000 */
[----:B------:R-:W1:Y:S01]  /*26580*/  I2F.RP R9, R12 ;  /* 0x0000000c00097306 */ /* 0x000e620000209400 */
[----:B------:R-:W-:-:S07]  /*26590*/  IABS R13, R7 ;  /* 0x00000007000d7213 */ /* 0x000fce0000000000 */
[----:B------:R-:W2:Y:S08]  /*265a0*/  I2F.RP R10, R5 ;  /* 0x00000005000a7306 */ /* 0x000eb00000209400 */
[----:B-1----:R-:W0:Y:S08]  /*265b0*/  MUFU.RCP R9, R9 ;  /* 0x0000000900097308 */ /* 0x002e300000001000 */
[----:B--2---:R-:W-:Y:S01]  /*265c0*/  MUFU.RCP R10, R10 ;  /* 0x0000000a000a7308 */ /* 0x004fe20000001000 */
        /* <DEDUP_REMOVED lines=14> */
[-C--:B------:R-:W-:Y:S01]  /*266b0*/  @!P1 IADD3 R3, R3, -R12.reuse, RZ ;  /* 0x8000000c03039210 */ /* 0x080fe20007ffe0ff */
[----:B------:R-:W-:Y:S01]  /*266c0*/  @!P1 VIADD R2, R2, 0x1 ;  /* 0x0000000102029836 */ /* 0x000fe20000000000 */
[----:B------:R-:W-:Y:S02]  /*266d0*/  ISETP.NE.AND P1, PT, R7, RZ, PT ;  /* 0x000000ff0700720c */ /* 0x000fe40003f25270 */
[----:B------:R-:W-:Y:S02]  /*266e0*/  ISETP.GE.U32.AND P0, PT, R3, R12, PT ;  /* 0x0000000c0300720c */ /* 0x000fe40003f06070 */
[----:B------:R-:W0:Y:S01]  /*266f0*/  F2I.FTZ.U32.TRUNC.NTZ R3, R11 ;  /* 0x0000000b00037305 */ /* 0x000e22000021f000 */
[----:B------:R-:W-:-:S05]  /*26700*/  IABS R12, R8 ;  /* 0x00000008000c7213 */ /* 0x000fca0000000000 */
[----:B------:R-:W-:-:S05]  /*26710*/  IMAD.MOV R12, RZ, RZ, -R12 ;  /* 0x000000ffff0c7224 */ /* 0x000fca00078e0a0c */
[----:B------:R-:W-:-:S04]  /*26720*/  @P0 VIADD R2, R2, 0x1 ;  /* 0x0000000102020836 */ /* 0x000fc80000000000 */
[----:B------:R-:W-:Y:S02]  /*26730*/  IMAD.MOV.U32 R13, RZ, RZ, R2 ;  /* 0x000000ffff0d7224 */ /* 0x000fe400078e0002 */
[----:B0-----:R-:W-:-:S03]  /*26740*/  IMAD.MOV R2, RZ, RZ, -R3 ;  /* 0x000000ffff027224 */ /* 0x001fc600078e0a03 */
[----:B------:R-:W-:Y:S01]  /*26750*/  @!P2 IADD3 R13, -R13, RZ, RZ ;  /* 0x000000ff0d0da210 */ /* 0x000fe20007ffe1ff */
[----:B------:R-:W-:Y:S01]  /*26760*/  IMAD R9, R2, R5, RZ ;  /* 0x0000000502097224 */ /* 0x000fe200078e02ff */
[----:B------:R-:W-:Y:S01]  /*26770*/  @!P1 LOP3.LUT R13, RZ, R7, RZ, 0x33, !PT ;  /* 0x00000007ff0d9212 */ /* 0x000fe200078e33ff */
[----:B------:R-:W-:-:S03]  /*26780*/  IMAD.MOV.U32 R2, RZ, RZ, RZ ;  /* 0x000000ffff027224 */ /* 0x000fc600078e00ff */
[----:B------:R-:W-:Y:S01]  /*26790*/  IABS R10, R13 ;  /* 0x0000000d000a7213 */ /* 0x000fe20000000000 */
[----:B------:R-:W-:-:S04]  /*267a0*/  IMAD.HI.U32 R2, R3, R9, R2 ;  /* 0x0000000903027227 */ /* 0x000fc800078e0002 */
[----:B------:R-:W-:Y:S02]  /*267b0*/  IMAD.MOV.U32 R3, RZ, RZ, R10 ;  /* 0x000000ffff037224 */ /* 0x000fe400078e000a */
[----:B------:R-:W-:Y:S02]  /*267c0*/  IMAD.MOV.U32 R10, RZ, RZ, R12 ;  /* 0x000000ffff0a7224 */ /* 0x000fe400078e000c */
[----:B------:R-:W-:-:S04]  /*267d0*/  IMAD.HI.U32 R2, R2, R3, RZ ;  /* 0x0000000302027227 */ /* 0x000fc800078e00ff */
[----:B------:R-:W-:Y:S01]  /*267e0*/  IMAD R10, R2, R10, R3 ;  /* 0x0000000a020a7224 */ /* 0x000fe200078e0203 */
[----:B------:R-:W-:-:S04]  /*267f0*/  LOP3.LUT R3, R13, R8, RZ, 0x3c, !PT ;  /* 0x000000080d037212 */ /* 0x000fc800078e3cff */
[----:B------:R-:W-:Y:S02]  /*26800*/  ISETP.GT.U32.AND P1, PT, R5, R10, PT ;  /* 0x0000000a0500720c */ /* 0x000fe40003f24070 */
[----:B------:R-:W-:-:S11]  /*26810*/  ISETP.GE.AND P2, PT, R3, RZ, PT ;  /* 0x000000ff0300720c */ /* 0x000fd60003f46270 */
[----:B------:R-:W-:Y:S01]  /*26820*/  @!P1 IMAD.IADD R10, R10, 0x1, -R5 ;  /* 0x000000010a0a9824 */ /* 0x000fe200078e0a05 */
[----:B------:R-:W-:Y:S02]  /*26830*/  @!P1 IADD3 R2, R2, 0x1, RZ ;  /* 0x0000000102029810 */ /* 0x000fe40007ffe0ff */
[----:B------:R-:W-:Y:S02]  /*26840*/  ISETP.NE.AND P1, PT, R8, RZ, PT ;  /* 0x000000ff0800720c */ /* 0x000fe40003f25270 */
[----:B------:R-:W-:Y:S01]  /*26850*/  ISETP.GE.U32.AND P0, PT, R10, R5, PT ;  /* 0x000000050a00720c */ /* 0x000fe20003f06070 */
[----:B------:R-:W-:-:S12]  /*26860*/  IMAD.MOV R5, RZ, RZ, -R13 ;  /* 0x000000ffff057224 */ /* 0x000fd800078e0a0d */
[----:B------:R-:W-:-:S04]  /*26870*/  @P0 VIADD R2, R2, 0x1 ;  /* 0x0000000102020836 */ /* 0x000fc80000000000 */
[----:B------:R-:W-:Y:S01]  /*26880*/  @!P2 IMAD.MOV R2, RZ, RZ, -R2 ;  /* 0x000000ffff02a224 */ /* 0x000fe200078e0a02 */
[----:B------:R-:W-:-:S05]  /*26890*/  @!P1 LOP3.LUT R2, RZ, R8, RZ, 0x33, !PT ;  /* 0x00000008ff029212 */ /* 0x000fca00078e33ff */
[----:B------:R-:W-:-:S04]  /*268a0*/  IMAD.MOV R3, RZ, RZ, -R2 ;  /* 0x000000ffff037224 */ /* 0x000fc800078e0a02 */
[C---:B------:R-:W-:Y:S02]  /*268b0*/  IMAD R26, R8.reuse, R3, R13 ;  /* 0x00000003081a7224 */ /* 0x040fe400078e020d */
[----:B------:R-:W-:Y:S02]  /*268c0*/  IMAD R3, R8, 0x1000000, R2 ;  /* 0x0100000008037824 */ /* 0x000fe400078e0202 */
[----:B------:R-:W-:-:S03]  /*268d0*/  IMAD R2, R7, R5, R4 ;  /* 0x0000000507027224 */ /* 0x000fc600078e0204 */
[----:B------:R-:W-:Y:S01]  /*268e0*/  LEA R26, R26, R3, 0x10 ;  /* 0x000000031a1a7211 */ /* 0x000fe200078e80ff */
[----:B------:R-:W-:Y:S06]  /*268f0*/  BRA `(.L_x_1864) ;  /* 0x0000000000f47947 */ /* 0x000fec0003800000 */
.L_x_1863:
[----:B0-----:R-:W0:Y:S02]  /*26900*/  LDC.64 R2, c[0x0][0xc90] ;  /* 0x00032400ff027b82 */ /* 0x001e240000000a00 */
        /* <DEDUP_REMOVED lines=32> */
[----:B------:R-:W-:Y:S02]  /*26b10*/  VIADDMNMX R8, R8, UR5, R13, PT ;  /* 0x0000000508087c46 */ /* 0x000fe4000b80010d */
[----:B------:R-:W-:-:S02]  /*26b20*/  IADD3 R9, R9, 0x1000000, R4 ;  /* 0x0100000009097810 */ /* 0x000fc40007ffe004 */
[-C--:B------:R-:W-:Y:S01]  /*26b30*/  IABS R12, R8.reuse ;  /* 0x00000008000c7213 */ /* 0x080fe20000000000 */
[----:B------:R-:W-:Y:S01]  /*26b40*/  IMAD.MOV R26, RZ, RZ, -R8 ;  /* 0x000000ffff1a7224 */ /* 0x000fe200078e0a08 */
[----:B------:R-:W-:Y:S02]  /*26b50*/  IABS R13, R8 ;  /* 0x00000008000d7213 */ /* 0x000fe40000000000 */
[----:B------:R-:W0:Y:S08]  /*26b60*/  I2F.RP R10, R12 ;  /* 0x0000000c000a7306 */ /* 0x000e300000209400 */
[----:B0-----:R-:W0:Y:S02]  /*26b70*/  MUFU.RCP R10, R10 ;  /* 0x0000000a000a7308 */ /* 0x001e240000001000 */
[----:B0-----:R-:W-:-:S06]  /*26b80*/  VIADD R3, R10, 0xffffffe ;  /* 0x0ffffffe0a037836 */ /* 0x001fcc0000000000 */
[----:B------:R-:W0:Y:S02]  /*26b90*/  F2I.FTZ.U32.TRUNC.NTZ R3, R3 ;  /* 0x0000000300037305 */ /* 0x000e24000021f000 */
[----:B0-----:R-:W-:-:S05]  /*26ba0*/  IADD3 R11, RZ, -R3, RZ ;  /* 0x80000003ff0b7210 */ /* 0x001fca0007ffe0ff */
        /* <DEDUP_REMOVED lines=14> */
[----:B------:R-:W-:-:S06]  /*26c90*/  @P0 IADD3 R2, R2, 0x1, RZ ;  /* 0x0000000102020810 */ /* 0x000fcc0007ffe0ff */
[----:B------:R-:W-:Y:S01]  /*26ca0*/  @!P2 IMAD.MOV R2, RZ, RZ, -R2 ;  /* 0x000000ffff02a224 */ /* 0x000fe200078e0a02 */
[----:B------:R-:W-:-:S05]  /*26cb0*/  @!P1 LOP3.LUT R2, RZ, R8, RZ, 0x33, !PT ;  /* 0x00000008ff029212 */ /* 0x000fca00078e33ff */
[----:B------:R-:W-:-:S07]  /*26cc0*/  IMAD R26, R2, R26, R9 ;  /* 0x0000001a021a7224 */ /* 0x000fce00078e0209 */
.L_x_1864:
[----:B------:R-:W-:-:S05]  /*26cd0*/  LOP3.LUT R2, RZ, R2, RZ, 0x33, !PT ;  /* 0x00000002ff027212 */ /* 0x000fca00078e33ff */
[----:B------:R-:W-:Y:S01]  /*26ce0*/  IMAD.IADD R25, R7, 0x1, R2 ;  /* 0x0000000107197824 */ /* 0x000fe200078e0202 */
[----:B------:R-:W-:Y:S06]  /*26cf0*/  BRA `(.L_x_1865) ;  /* 0x00000000000c7947 */ /* 0x000fec0003800000 */
.L_x_1860:
[----:B------:R-:W-:Y:S01]  /*26d00*/  IMAD.MOV.U32 R25, RZ, RZ, RZ ;  /* 0x000000ffff197224 */ /* 0x000fe200078e00ff */
[----:B------:R-:W-:Y:S01]  /*26d10*/  MOV R26, RZ ;  /* 0x000000ff001a7202 */ /* 0x000fe20000000f00 */
[----:B------:R-:W-:-:S07]  /*26d20*/  IMAD.U32 R24, RZ, RZ, UR6 ;  /* 0x00000006ff187e24 */ /* 0x000fce000f8e00ff */
.L_x_1865:
[----:B------:R-:W-:-:S13]  /*26d30*/  ISETP.NE.AND P0, PT, R6, RZ, PT ;  /* 0x000000ff0600720c */ /* 0x000fda0003f05270 */
[----:B------:R-:W0:Y:S01]  /*26d40*/  @!P0 S2R R3, SR_CgaCtaId ;  /* 0x0000000000038919 */ /* 0x000e220000008800 */
[----:B------:R-:W-:-:S04]  /*26d50*/  @!P0 MOV R2, 0x400 ;  /* 0x0000040000028802 */ /* 0x000fc80000000f00 */
[----:B0-----:R-:W-:-:S05]  /*26d60*/  @!P0 LEA R2, R3, R2, 0x18 ;  /* 0x0000000203028211 */ /* 0x001fca00078ec0ff */
[----:B------:R1:W-:Y:S01]  /*26d70*/  @!P0 STS.128 [R2+0x308d0], R24 ;  /* 0x0308d01802008388 */ /* 0x0003e20000000c00 */
[----:B------:R-:W-:Y:S06]  /*26d80*/  BAR.ARV 0x5, 0x180 ;  /* 0x0146000000007b1d */ /* 0x000fec0000002000 */
.L_x_1858:
        /* <DEDUP_REMOVED lines=8> */
[C---:B------:R-:W-:Y:S01]  /*26e10*/  IMAD.SHL.U32 R33, R0.reuse, 0x8, RZ ;  /* 0x0000000800217824 */ /* 0x040fe200078e00ff */
[----:B------:R-:W-:Y:S01]  /*26e20*/  LOP3.LUT R4, R0, 0x7f, RZ, 0xc0, !PT ;  /* 0x0000007f00047812 */ /* 0x000fe200078ec0ff */
[----:B------:R1:W-:Y:S01]  /*26e30*/  STL [R1+0x28], RZ ;  /* 0x000028ff01007387 */ /* 0x0003e20000100800 */
[----:B------:R-:W-:Y:S01]  /*26e40*/  BSSY B8, `(.L_x_1866) ;  /* 0x00006f3000087945 */ /* 0x000fe20003800000 */
[----:B------:R-:W-:Y:S01]  /*26e50*/  MOV R30, 0x1 ;  /* 0x00000001001e7802 */ /* 0x000fe20000000f00 */
[----:B------:R-:W-:Y:S01]  /*26e60*/  IMAD.MOV.U32 R28, RZ, RZ, RZ ;  /* 0x000000ffff1c7224 */ /* 0x000fe200078e00ff */
[C---:B------:R-:W-:Y:S01]  /*26e70*/  LOP3.LUT R3, R33.reuse, 0x1f8, RZ, 0xc0, !PT ;  /* 0x000001f821037812 */ /* 0x040fe200078ec0ff */
[----:B------:R-:W-:Y:S01]  /*26e80*/  IMAD.SHL.U32 R37, R4, 0x8, RZ ;  /* 0x0000000804257824 */ /* 0x000fe200078e00ff */
[----:B------:R-:W-:Y:S01]  /*26e90*/  LOP3.LUT R33, R33, 0x38, RZ, 0xc0, !PT ;  /* 0x0000003821217812 */ /* 0x000fe200078ec0ff */
[----:B------:R-:W-:Y:S01]  /*26ea0*/  IMAD.MOV.U32 R23, RZ, RZ, RZ ;  /* 0x000000ffff177224 */ /* 0x000fe200078e00ff */
[----:B------:R-:W-:Y:S01]  /*26eb0*/  ULDC.64 UR36, c[0x0][0x198] ;  /* 0x0000660000247ab9 */ /* 0x000fe20000000a00 */
[----:B------:R-:W-:Y:S01]  /*26ec0*/  IMAD.MOV.U32 R29, RZ, RZ, 0x1 ;  /* 0x00000001ff1d7424 */ /* 0x000fe200078e00ff */
[C---:B------:R-:W-:Y:S01]  /*26ed0*/  LOP3.LUT R36, R33.reuse, 0x40, RZ, 0xfc, !PT ;  /* 0x0000004021247812 */ /* 0x040fe200078efcff */
[----:B------:R-:W-:Y:S01]  /*26ee0*/  ULDC UR38, c[0x0][0xc] ;  /* 0x0000030000267ab9 */ /* 0x000fe20000000800 */
[----:B------:R-:W-:-:S02]  /*26ef0*/  LOP3.LUT R34, R33, 0x80, RZ, 0xfc, !PT ;  /* 0x0000008021227812 */ /* 0x000fc400078efcff */
[----:B--2---:R-:W-:Y:S02]  /*26f00*/  R2UR UR4, R2 ;  /* 0x00000000020472ca */ /* 0x004fe400000e0000 */
[----:B------:R-:W-:Y:S01]  /*26f10*/  LOP3.LUT R2, R3, 0x38, R0, 0x78, !PT ;  /* 0x0000003803027812 */ /* 0x000fe200078e7800 */
[----:B------:R-:W-:-:S03]  /*26f20*/  IMAD.SHL.U32 R0, R0, 0x10, RZ ;  /* 0x0000001000007824 */ /* 0x000fc600078e00ff */
[----:B------:R-:W-:Y:S02]  /*26f30*/  LOP3.LUT R37, R2, 0x200, R37, 0xf8, !PT ;  /* 0x0000020002257812 */ /* 0x000fe400078ef825 */
[----:B------:R-:W-:-:S04]  /*26f40*/  SHF.R.U32.HI R2, RZ, 0x3, R4 ;  /* 0x00000003ff027819 */ /* 0x000fc80000011604 */
[----:B------:R-:W-:Y:S01]  /*26f50*/  LOP3.LUT R0, R2, 0x70, R0, 0xf8, !PT ;  /* 0x0000007002007812 */ /* 0x000fe200078ef800 */
[----:B------:R-:W-:-:S03]  /*26f60*/  ULOP3.LUT UR39, UR4, 0x2, URZ, 0xfc, !UPT ;  /* 0x0000000204277892 */ /* 0x000fc6000f8efc3f */
[----:B------:R-:W-:Y:S02]  /*26f70*/  UMOV UR4, 0x400 ;  /* 0x0000040000047882 */ /* 0x000fe40000000000 */
[----:B0-----:R-:W-:-:S06]  /*26f80*/  ULEA UR4, UR5, UR4, 0x18 ;  /* 0x0000000405047291 */ /* 0x001fcc000f8ec03f */
[----:B------:R-:W-:-:S04]  /*26f90*/  IMAD.U32 R17, RZ, RZ, UR4 ;  /* 0x00000004ff117e24 */ /* 0x000fc8000f8e00ff */
[----:B------:R-:W-:-:S05]  /*26fa0*/  IMAD R0, R37, 0x2, R17 ;  /* 0x0000000225007824 */ /* 0x000fca00078e0211 */
[----:B------:R1:W-:Y:S02]  /*26fb0*/  STL [R1], R0 ;  /* 0x0000000001007387 */ /* 0x0003e40000100800 */
.L_x_1989:
[----:B------:R-:W-:Y:S05]  /*26fc0*/  YIELD ;  /* 0x0000000000007946 */ /* 0x000fea0003800000 */
[----:B------:R-:W-:Y:S01]  /*26fd0*/  ULDC.64 UR4, c[0x0][0xa28] ;  /* 0x00028a0000047ab9 */ /* 0x000fe20000000a00 */
[----:B0-----:R-:W-:Y:S01]  /*26fe0*/  MOV R12, RZ ;  /* 0x000000ff000c7202 */ /* 0x001fe20000000f00 */
[----:B------:R-:W0:Y:S01]  /*26ff0*/  LDC.64 R4, c[0x0][0xa00] ;  /* 0x00028000ff047b82 */ /* 0x000e220000000a00 */
[----:B------:R-:W-:Y:S01]  /*27000*/  ISETP.NE.U32.AND P0, PT, RZ, UR4, PT ;  /* 0x00000004ff007c0c */ /* 0x000fe2000bf05070 */
[----:B------:R-:W-:-:S03]  /*27010*/  ULDC.64 UR6, c[0x0][0xa10] ;  /* 0x0002840000067ab9 */ /* 0x000fc60000000a00 */
[----:B------:R-:W-:Y:S01]  /*27020*/  ISETP.NE.AND.EX P0, PT, RZ, UR5, PT, P0 ;  /* 0x00000005ff007c0c */ /* 0x000fe2000bf05300 */
[----:B------:R-:W-:-:S12]  /*27030*/  ULDC.64 UR4, c[0x0][0xa18] ;  /* 0x0002860000047ab9 */ /* 0x000fd80000000a00 */
[----:B--2---:R-:W2:Y:S01]  /*27040*/  @P0 LDC.64 R2, c[0x0][0xa28] ;  /* 0x00028a00ff020b82 */ /* 0x004ea20000000a00 */
[----:B------:R-:W-:Y:S01]  /*27050*/  ISETP.NE.U32.AND P1, PT, RZ, UR6, PT ;  /* 0x00000006ff007c0c */ /* 0x000fe2000bf25070 */
[----:B--2---:R-:W-:-:S05]  /*27060*/  @P0 IMAD.WIDE R2, R27, 0x4, R2 ;  /* 0x000000041b020825 */ /* 0x004fca00078e0202 */
[----:B------:R2:W3:Y:S01]  /*27070*/  @P0 LDG.E R12, desc[UR60][R2.64] ;  /* 0x0000003c020c0981 */ /* 0x0004e2000c1e1900 */
[----:B------:R-:W-:Y:S01]  /*27080*/  ISETP.NE.U32.AND P0, PT, RZ, UR4, PT ;  /* 0x00000004ff007c0c */ /* 0x000fe2000bf05070 */
[----:B------:R-:W-:Y:S01]  /*27090*/  IMAD.MOV.U32 R35, RZ, RZ, RZ ;  /* 0x000000ffff237224 */ /* 0x000fe200078e00ff */
[----:B------:R-:W-:Y:S01]  /*270a0*/  ISETP.NE.AND.EX P1, PT, RZ, UR7, PT, P1 ;  /* 0x00000007ff007c0c */ /* 0x000fe2000bf25310 */
[----:B-1----:R-:W-:Y:S01]  /*270b0*/  IMAD.MOV.U32 R0, RZ, RZ, RZ ;  /* 0x000000ffff007224 */ /* 0x002fe200078e00ff */
[----:B------:R-:W-:Y:S01]  /*270c0*/  ISETP.NE.AND.EX P2, PT, RZ, UR5, PT, P0 ;  /* 0x00000005ff007c0c */ /* 0x000fe2000bf45300 */
[----:B------:R-:W-:Y:S01]  /*270d0*/  ULDC.64 UR4, c[0x0][0xa00] ;  /* 0x0002800000047ab9 */ /* 0x000fe20000000a00 */
[----:B0-----:R-:W-:Y:S01]  /*270e0*/  IMAD.WIDE R4, R27, 0x4, R4 ;  /* 0x000000041b047825 */ /* 0x001fe200078e0204 */
[----:B------:R-:W-:Y:S01]  /*270f0*/  ISETP.NE.U32.AND P0, PT, RZ, UR4, PT ;  /* 0x00000004ff007c0c */ /* 0x000fe2000bf05070 */
[----:B--2---:R-:W0:Y:S03]  /*27100*/  LDC.64 R2, c[0x0][0xa10] ;  /* 0x00028400ff027b82 */ /* 0x004e260000000a00 */
[----:B------:R-:W-:-:S06]  /*27110*/  ISETP.NE.AND.EX P0, PT, RZ, UR5, PT, P0 ;  /* 0x00000005ff007c0c */ /* 0x000fcc000bf05300 */
[----:B------:R-:W1:Y:S07]  /*27120*/  @P2 LDC.64 R6, c[0x0][0xa18] ;  /* 0x00028600ff062b82 */ /* 0x000e6e0000000a00 */
[----:B------:R-:W5:Y:S01]  /*27130*/  @P0 LDG.E R35, desc[UR60][R4.64] ;  /* 0x0000003c04230981 */ /* 0x000f62000c1e1900 */
[----:B0-----:R-:W-:-:S05]  /*27140*/  IMAD.WIDE R2, R27, 0x4, R2 ;  /* 0x000000041b027825 */ /* 0x001fca00078e0202 */
[----:B------:R-:W5:Y:S01]  /*27150*/  @P1 LDG.E R0, desc[UR60][R2.64] ;  /* 0x0000003c02001981 */ /* 0x000f62000c1e1900 */
[----:B------:R-:W-:Y:S02]  /*27160*/  ULDC UR4, c[0x0][0x288] ;  /* 0x0000a20000047ab9 */ /* 0x000fe40000000800 */
[----:B------:R-:W-:Y:S01]  /*27170*/  IMAD.U32 R31, RZ, RZ, UR4 ;  /* 0x00000004ff1f7e24 */ /* 0x000fe2000f8e00ff */
[----:B------:R-:W-:Y:S02]  /*27180*/  ULDC.64 UR4, c[0x0][0x418] ;  /* 0x0001060000047ab9 */ /* 0x000fe40000000a00 */
[----:B------:R-:W-:-:S03]  /*27190*/  UISETP.NE.U32.AND UP0, UPT, UR4, URZ, UPT ;  /* 0x0000003f0400728c */ /* 0x000fc6000bf05070 */
[----:B------:R-:W-:Y:S01]  /*271a0*/  ULDC UR4, c[0x0][0x424] ;  /* 0x0001090000047ab9 */ /* 0x000fe20000000800 */
[----:B------:R-:W-:Y:S01]  /*271b0*/  UISETP.NE.AND.EX UP0, UPT, UR5, URZ, UPT, UP0 ;  /* 0x0000003f0500728c */ /* 0x000fe2000bf05300 */
[----:B-1----:R-:W-:Y:S02]  /*271c0*/  @P2 IMAD.WIDE R6, R27, 0x4, R6 ;  /* 0x000000041b062825 */ /* 0x002fe400078e0206 */
[----:B------:R-:W-:Y:S01]  /*271d0*/  ULDC UR5, c[0x0][0x2f0] ;  /* 0x0000bc0000057ab9 */ /* 0x000fe20000000800 */
[----:B------:R-:W-:Y:S02]  /*271e0*/  USEL UR4, UR4, 0x1, UP0 ;  /* 0x0000000104047887 */ /* 0x000fe40008000000 */
[----:B------:R0:W5:Y:S02]  /*271f0*/  @P2 LDG.E R31, desc[UR60][R6.64] ;  /* 0x0000003c061f2981 */ /* 0x000164000c1e1900 */
[----:B------:R-:W-:-:S03]  /*27200*/  UIMAD UR4, UR4, UR5, URZ ;  /* 0x00000005040472a4 */ /* 0x000fc6000f8e023f */
[----:B------:R-:W-:-:S03]  /*27210*/  ULDC UR5, c[0x0][0x348] ;  /* 0x0000d20000057ab9 */ /* 0x000fc60000000800 */
[----:B------:R-:W-:Y:S02]  /*27220*/  IMAD.U32 R8, RZ, RZ, UR4 ;  /* 0x00000004ff087e24 */ /* 0x000fe4000f8e00ff */
[----:B0-----:R-:W-:Y:S01]  /*27230*/  IMAD.U32 R7, RZ, RZ, UR5 ;  /* 0x00000005ff077e24 */ /* 0x001fe2000f8e00ff */
[----:B---3--:R0:W-:Y:S01]  /*27240*/  STL [R1+0xc], R12 ;  /* 0x00000c0c01007387 */ /* 0x0081e20000100800 */
[----:B----4-:R-:W-:Y:S05]  /*27250*/  @P2 BRA `(.L_x_1867) ;  /* 0x0000000000102947 */ /* 0x010fea0003800000 */
[----:B------:R-:W-:Y:S05]  /*27260*/  @!P0 BRA `(.L_x_1867) ;  /* 0x00000000000c8947 */ /* 0x000fea0003800000 */
[----:B------:R-:W2:Y:S04]  /*27270*/  LDG.E R6, desc[UR60][R4.64] ;  /* 0x0000003c04067981 */ /* 0x000ea8000c1e1900 */
[----:B-----5:R-:W2:Y:S02]  /*27280*/  LDG.E R31, desc[UR60][R4.64+0x4] ;  /* 0x0000043c041f7981 */ /* 0x020ea4000c1e1900 */
[----:B--2---:R-:W-:-:S07]  /*27290*/  IADD3 R31, -R6, R31, RZ ;  /* 0x0000001f061f7210 */ /* 0x004fce0007ffe1ff */
.L_x_1867:
[----:B------:R-:W-:Y:S01]  /*272a0*/  ULDC.64 UR4, c[0x0][0xa20] ;  /* 0x0002880000047ab9 */ /* 0x000fe20000000a00 */
[C---:B------:R-:W-:Y:S02]  /*272b0*/  LOP3.LUT R4, R26.reuse, 0xff000000, RZ, 0xc0, !PT ;  /* 0xff0000001a047812 */ /* 0x040fe400078ec0ff */
[----:B------:R-:W-:Y:S02]  /*272c0*/  ISETP.NE.U32.AND P0, PT, RZ, UR4, PT ;  /* 0x00000004ff007c0c */ /* 0x000fe4000bf05070 */
[----:B------:R-:W-:Y:S02]  /*272d0*/  SHF.R.U32.HI R5, RZ, 0x8, R4 ;  /* 0x00000008ff057819 */ /* 0x000fe40000011604 */
[----:B------:R-:W-:Y:S02]  /*272e0*/  ISETP.NE.AND.EX P0, PT, RZ, UR5, PT, P0 ;  /* 0x00000005ff007c0c */ /* 0x000fe4000bf05300 */
[C---:B------:R-:W-:Y:S02]  /*272f0*/  LOP3.LUT R6, R26.reuse, 0xff0000, RZ, 0xc0, !PT ;  /* 0x00ff00001a067812 */ /* 0x040fe400078ec0ff */
[----:B------:R-:W-:-:S02]  /*27300*/  LOP3.LUT R26, R26, 0xffff, RZ, 0xc0, !PT ;  /* 0x0000ffff1a1a7812 */ /* 0x000fc400078ec0ff */
[----:B------:R-:W-:-:S07]  /*27310*/  LEA.HI R6, R6, R5, RZ, 0x10 ;  /* 0x0000000506067211 */ /* 0x000fce00078f80ff */
[----:B------:R-:W-:Y:S05]  /*27320*/  @!P0 BRA `(.L_x_1868) ;  /* 0x0000000000108947 */ /* 0x000fea0003800000 */
[----:B------:R-:W1:Y:S02]  /*27330*/  LDC.64 R4, c[0x0][0xa20] ;  /* 0x00028800ff047b82 */ /* 0x000e640000000a00 */
[----:B-1----:R-:W-:-:S05]  /*27340*/  IMAD.WIDE R4, R27, 0x4, R4 ;  /* 0x000000041b047825 */ /* 0x002fca00078e0204 */
[----:B------:R1:W5:Y:S01]  /*27350*/  LDG.E R8, desc[UR60][R4.64] ;  /* 0x0000003c04087981 */ /* 0x000362000c1e1900 */
[----:B------:R-:W-:Y:S05]  /*27360*/  BRA `(.L_x_1869) ;  /* 0x0000000000247947 */ /* 0x000fea0003800000 */
.L_x_1868:
[----:B------:R-:W-:Y:S02]  /*27370*/  ULDC.64 UR4, c[0x0][0xa08] ;  /* 0x0002820000047ab9 */ /* 0x000fe40000000a00 */
[----:B------:R-:W-:-:S04]  /*27380*/  ISETP.NE.U32.AND P0, PT, RZ, UR4, PT ;  /* 0x00000004ff007c0c */ /* 0x000fc8000bf05070 */
[----:B------:R-:W-:-:S13]  /*27390*/  ISETP.NE.AND.EX P0, PT, RZ, UR5, PT, P0 ;  /* 0x00000005ff007c0c */ /* 0x000fda000bf05300 */
[----:B------:R-:W-:Y:S05]  /*273a0*/  @!P0 BRA `(.L_x_1869) ;  /* 0x0000000000148947 */ /* 0x000fea0003800000 */
[----:B------:R-:W1:Y:S02]  /*273b0*/  LDC.64 R4, c[0x0][0xa08] ;  /* 0x00028200ff047b82 */ /* 0x000e640000000a00 */
[----:B-1----:R-:W-:-:S05]  /*273c0*/  IMAD.WIDE R4, R27, 0x4, R4 ;  /* 0x000000041b047825 */ /* 0x002fca00078e0204 */
[----:B------:R-:W2:Y:S04]  /*273d0*/  LDG.E R8, desc[UR60][R4.64] ;  /* 0x0000003c04087981 */ /* 0x000ea8000c1e1900 */
[----:B------:R-:W2:Y:S02]  /*273e0*/  LDG.E R9, desc[UR60][R4.64+0x4] ;  /* 0x0000043c04097981 */ /* 0x000ea4000c1e1900 */
[----:B--2---:R-:W-:-:S07]  /*273f0*/  IMAD.IADD R8, R9, 0x1, -R8 ;  /* 0x0000000109087824 */ /* 0x004fce00078e0a08 */
.L_x_1869:
[----:B-1----:R-:W2:Y:S01]  /*27400*/  @P1 LDG.E R5, desc[UR60][R2.64] ;  /* 0x0000003c02051981 */ /* 0x002ea2000c1e1900 */
[----:B------:R-:W1:Y:S03]  /*27410*/  LDC R9, c[0x0][0x448] ;  /* 0x00011200ff097b82 */ /* 0x000e660000000800 */
[----:B------:R3:W2:Y:S01]  /*27420*/  @P1 LDG.E R4, desc[UR60][R2.64+0x4] ;  /* 0x0000043c02041981 */ /* 0x0006a2000c1e1900 */
[----:B------:R-:W-:Y:S02]  /*27430*/  IMAD.SHL.U32 R25, R25, 0x80, RZ ;  /* 0x0000008019197824 */ /* 0x000fe400078e00ff */
[----:B-----5:R-:W-:Y:S02]  /*27440*/  IMAD.IADD R8, R8, 0x1, -R12 ;  /* 0x0000000108087824 */ /* 0x020fe400078e0a0c */
[----:B---3--:R-:W3:Y:S01]  /*27450*/  LDC.64 R2, c[0x0][0x9e0] ;  /* 0x00027800ff027b82 */ /* 0x008ee20000000a00 */
[----:B-1----:R-:W-:Y:S01]  /*27460*/  ISETP.NE.AND P2, PT, R9, 0x1, PT ;  /* 0x000000010900780c */ /* 0x002fe20003f45270 */
[----:B------:R-:W-:-:S12]  /*27470*/  VIADD R9, R25, 0x7f ;  /* 0x0000007f19097836 */ /* 0x000fd80000000000 */
[----:B------:R-:W1:Y:S01]  /*27480*/  @P2 LDC R10, c[0x0][0x44c] ;  /* 0x00011300ff0a2b82 */ /* 0x000e620000000800 */
[----:B---3--:R-:W-:-:S07]  /*27490*/  ISETP.GE.AND P3, PT, R3, 0x1, PT ;  /* 0x000000010300780c */ /* 0x008fce0003f66270 */
[----:B------:R-:W3:Y:S01]  /*274a0*/  @P2 LDC R11, c[0x0][0x450] ;  /* 0x00011400ff0b2b82 */ /* 0x000ee20000000800 */
[----:B--2---:R-:W-:Y:S02]  /*274b0*/  @P1 IMAD.IADD R7, R4, 0x1, -R5 ;  /* 0x0000000104071824 */ /* 0x004fe400078e0a05 */
[----:B-1----:R-:W-:-:S05]  /*274c0*/  @P2 IMAD.HI.U32 R4, R9, R10, RZ ;  /* 0x0000000a09042227 */ /* 0x002fca00078e00ff */
[----:B---3--:R-:W-:Y:S02]  /*274d0*/  @P2 SHF.R.U32.HI R9, RZ, R11, R4 ;  /* 0x0000000bff092219 */ /* 0x008fe40000011604 */
[----:B------:R-:W-:-:S04]  /*274e0*/  IADD3 R11, R8, R7, RZ ;  /* 0x00000007080b7210 */ /* 0x000fc80007ffe0ff */
[C---:B------:R-:W-:Y:S01]  /*274f0*/  IADD3 R18, R11.reuse, 0x1, -R31 ;  /* 0x000000010b127810 */ /* 0x040fe20007ffe81f */
[----:B------:R1:W-:Y:S01]  /*27500*/  STL [R1+0x4], R11 ;  /* 0x0000040b01007387 */ /* 0x0003e20000100800 */
[----:B------:R-:W-:-:S03]  /*27510*/  VIADD R4, R11, 0x5f ;  /* 0x0000005f0b047836 */ /* 0x000fc60000000000 */
[----:B------:R-:W-:Y:S02]  /*27520*/  IMAD.IADD R9, R18, 0x1, R9 ;  /* 0x0000000112097824 */ /* 0x000fe400078e0209 */
[----:B------:R-:W-:-:S04]  /*27530*/  IMAD.HI R4, R4, 0x2aaaaaab, RZ ;  /* 0x2aaaaaab04047827 */ /* 0x000fc800078e02ff */
[----:B------:R-:W-:Y:S01]  /*27540*/  IMAD.IADD R2, R9, 0x1, R2 ;  /* 0x0000000109027824 */ /* 0x000fe200078e0202 */
[----:B------:R-:W-:-:S04]  /*27550*/  SHF.R.U32.HI R19, RZ, 0x1f, R4 ;  /* 0x0000001fff137819 */ /* 0x000fc80000011604 */
[----:B------:R-:W-:Y:S01]  /*27560*/  LEA.HI.SX32 R19, R4, R19, 0x1c ;  /* 0x0000001304137211 */ /* 0x000fe200078fe2ff */
[----:B-1----:R-:W-:Y:S06]  /*27570*/  @!P3 BRA `(.L_x_1870) ;  /* 0x000000000048b947 */ /* 0x002fec0003800000 */
[C---:B------:R-:W-:Y:S01]  /*27580*/  ISETP.GT.AND P0, PT, R9.reuse, RZ, PT ;  /* 0x000000ff0900720c */ /* 0x040fe20003f04270 */
[----:B------:R-:W-:Y:S01]  /*27590*/  BSSY B0, `(.L_x_1871) ;  /* 0x000000e000007945 */ /* 0x000fe20003800000 */
[----:B------:R-:W-:-:S11]  /*275a0*/  VIADD R10, R9, 0xffffffff ;  /* 0xffffffff090a7836 */ /* 0x000fd60000000000 */
[----:B------:R-:W-:Y:S05]  /*275b0*/  @P0 BRA `(.L_x_1872) ;  /* 0x00000000001c0947 */ /* 0x000fea0003800000 */
[----:B------:R-:W-:Y:S01]  /*275c0*/  ISETP.NE.AND P0, PT, R3, 0x1, PT ;  /* 0x000000010300780c */ /* 0x000fe20003f05270 */
[----:B------:R-:W-:-:S12]  /*275d0*/  IMAD.MOV R9, RZ, RZ, -R9 ;  /* 0x000000ffff097224 */ /* 0x000fd800078e0a09 */
[----:B------:R-:W1:Y:S02]  /*275e0*/  @P0 LDC.64 R4, c[0x0][0x9e8] ;  /* 0x00027a00ff040b82 */ /* 0x000e640000000a00 */
[----:B-1----:R-:W-:-:S05]  /*275f0*/  @P0 IMAD.HI.U32 R4, R9, R4, RZ ;  /* 0x0000000409040227 */ /* 0x002fca00078e00ff */
[----:B------:R-:W-:-:S04]  /*27600*/  @P0 SHF.R.U32.HI R9, RZ, R5, R4 ;  /* 0x00000005ff090219 */ /* 0x000fc80000011604 */
[----:B------:R-:W-:Y:S01]  /*27610*/  LOP3.LUT R10, RZ, R9, RZ, 0x33, !PT ;  /* 0x00000009ff0a7212 */ /* 0x000fe200078e33ff */
[----:B------:R-:W-:Y:S06]  /*27620*/  BRA `(.L_x_1873) ;  /* 0x0000000000107947 */ /* 0x000fec0003800000 */
.L_x_1872:
[----:B------:R-:W-:-:S13]  /*27630*/  ISETP.NE.AND P0, PT, R3, 0x1, PT ;  /* 0x000000010300780c */ /* 0x000fda0003f05270 */
[----:B------:R-:W1:Y:S02]  /*27640*/  @P0 LDC.64 R4, c[0x0][0x9e8] ;  /* 0x00027a00ff040b82 */ /* 0x000e640000000a00 */
[----:B-1----:R-:W-:-:S05]  /*27650*/  @P0 IMAD.HI.U32 R4, R10, R4, RZ ;  /* 0x000000040a040227 */ /* 0x002fca00078e00ff */
[----:B------:R-:W-:-:S07]  /*27660*/  @P0 SHF.R.U32.HI R10, RZ, R5, R4 ;  /* 0x00000005ff0a0219 */ /* 0x000fce0000011604 */
.L_x_1873:
[----:B------:R-:W-:Y:S05]  /*27670*/  BSYNC B0 ;  /* 0x0000000000007941 */ /* 0x000fea0003800000 */
.L_x_1871:
[----:B------:R-:W-:-:S05]  /*27680*/  IMAD R5, R10, R3, R3 ;  /* 0x000000030a057224 */ /* 0x000fca00078e0203 */
[----:B------:R-:W-:-:S07]  /*27690*/  VIMNMX R2, R2, R5, PT ;  /* 0x0000000502027248 */ /* 0x000fce0003fe0100 */
.L_x_1870:
[----:B------:R-:W1:Y:S01]  /*276a0*/  @P2 LDC R10, c[0x0][0x44c] ;  /* 0x00011300ff0a2b82 */ /* 0x000e620000000800 */
[----:B------:R-:W-:Y:S01]  /*276b0*/  VIADD R2, R2, 0x5f ;  /* 0x0000005f02027836 */ /* 0x000fe20000000000 */
[----:B------:R-:W-:Y:S01]  /*276c0*/  MOV R4, R25 ;  /* 0x0000001900047202 */ /* 0x000fe20000000f00 */
[----:B------:R-:W-:Y:S01]  /*276d0*/  IMAD.IADD R9, R11, 0x1, -R31 ;  /* 0x000000010b097824 */ /* 0x000fe200078e0a1f */
[----:B------:R-:W-:Y:S01]  /*276e0*/  ULDC UR4, c[0x0][0x9dc] ;  /* 0x0002770000047ab9 */ /* 0x000fe20000000800 */
[----:B------:R-:W-:-:S03]  /*276f0*/  IMAD.HI R2, R2, 0x2aaaaaab, RZ ;  /* 0x2aaaaaab02027827 */ /* 0x000fc600078e02ff */
[----:B------:R-:W2:Y:S01]  /*27700*/  @P2 LDC R5, c[0x0][0x450] ;  /* 0x00011400ff052b82 */ /* 0x000ea20000000800 */
[----:B-1----:R-:W-:-:S05]  /*27710*/  @P2 IMAD.HI.U32 R10, R25, R10, RZ ;  /* 0x0000000a190a2227 */ /* 0x002fca00078e00ff */
[----:B--2---:R-:W-:Y:S02]  /*27720*/  @P2 SHF.R.U32.HI R4, RZ, R5, R10 ;  /* 0x00000005ff042219 */ /* 0x004fe4000001160a */
[----:B------:R-:W-:-:S03]  /*27730*/  SHF.R.U32.HI R5, RZ, 0x1f, R2 ;  /* 0x0000001fff057819 */ /* 0x000fc60000011602 */
[----:B------:R-:W-:Y:S01]  /*27740*/  IMAD.IADD R10, R9, 0x1, R4 ;  /* 0x00000001090a7824 */ /* 0x000fe200078e0204 */
[----:B------:R-:W-:-:S04]  /*27750*/  LEA.HI.SX32 R2, R2, R5, 0x1c ;  /* 0x0000000502027211 */ /* 0x000fc800078fe2ff */
[----:B------:R-:W-:Y:S01]  /*27760*/  VIMNMX R11, R19, R2, PT ;  /* 0x00000002130b7248 */ /* 0x000fe20003fe0100 */
[----:B------:R-:W-:Y:S01]  /*27770*/  VIADD R2, R10, -UR4 ;  /* 0x800000040a027c36 */ /* 0x000fe20008000000 */
[----:B------:R-:W-:Y:S06]  /*27780*/  @!P3 BRA `(.L_x_1874) ;  /* 0x000000000044b947 */ /* 0x000fec0003800000 */
[----:B------:R-:W-:Y:S01]  /*27790*/  ISETP.GT.AND P0, PT, R10, -0x1, PT ;  /* 0xffffffff0a00780c */ /* 0x000fe20003f04270 */
[----:B------:R-:W-:-:S12]  /*277a0*/  BSSY B0, `(.L_x_1875) ;  /* 0x000000d000007945 */ /* 0x000fd80003800000 */
        /* <DEDUP_REMOVED lines=8> */
.L_x_1876:
[----:B------:R-:W-:-:S13]  /*27830*/  ISETP.NE.AND P0, PT, R3, 0x1, PT ;  /* 0x000000010300780c */ /* 0x000fda0003f05270 */
[----:B------:R-:W1:Y:S02]  /*27840*/  @P0 LDC.64 R4, c[0x0][0x9e8] ;  /* 0x00027a00ff040b82 */ /* 0x000e640000000a00 */
[----:B-1----:R-:W-:-:S05]  /*27850*/  @P0 IMAD.HI.U32 R4, R10, R4, RZ ;  /* 0x000000040a040227 */ /* 0x002fca00078e00ff */
[----:B------:R-:W-:-:S07]  /*27860*/  @P0 SHF.R.U32.HI R10, RZ, R5, R4 ;  /* 0x00000005ff0a0219 */ /* 0x000fce0000011604 */
.L_x_1877:
[----:B------:R-:W-:Y:S05]  /*27870*/  BSYNC B0 ;  /* 0x0000000000007941 */ /* 0x000fea0003800000 */
.L_x_1875:
[----:B------:R-:W-:-:S05]  /*27880*/  IMAD R3, R10, R3, RZ ;  /* 0x000000030a037224 */ /* 0x000fca00078e02ff */
[----:B------:R-:W-:-:S07]  /*27890*/  VIMNMX R2, R2, R3, !PT ;  /* 0x0000000302027248 */ /* 0x000fce0007fe0100 */
.L_x_1874:
[----:B------:R-:W-:Y:S01]  /*278a0*/  IMAD.HI R2, R2, 0x2aaaaaab, RZ ;  /* 0x2aaaaaab02027827 */ /* 0x000fe200078e02ff */
[----:B------:R-:W-:Y:S01]  /*278b0*/  BSSY B0, `(.L_x_1878) ;  /* 0x0000026000007945 */ /* 0x000fe20003800000 */
[----:B------:R-:W-:Y:S02]  /*278c0*/  LOP3.LUT R10, R6, 0xff, RZ, 0xc0, !PT ;  /* 0x000000ff060a7812 */ /* 0x000fe400078ec0ff */
[----:B------:R-:W-:Y:S01]  /*278d0*/  SHF.R.U32.HI R6, RZ, 0x10, R6 ;  /* 0x00000010ff067819 */ /* 0x000fe20000011606 */
[----:B------:R-:W-:Y:S01]  /*278e0*/  IMAD.MOV.U32 R14, RZ, RZ, RZ ;  /* 0x000000ffff0e7224 */ /* 0x000fe200078e00ff */
[----:B------:R-:W-:-:S04]  /*278f0*/  SHF.R.U32.HI R3, RZ, 0x1f, R2 ;  /* 0x0000001fff037819 */ /* 0x000fc80000011602 */
[----:B------:R-:W-:-:S04]  /*27900*/  LEA.HI.SX32 R3, R2, R3, 0x1c ;  /* 0x0000000302037211 */ /* 0x000fc800078fe2ff */
[----:B------:R-:W-:-:S04]  /*27910*/  VIMNMX R4, RZ, R3, !PT ;  /* 0x00000003ff047248 */ /* 0x000fc80007fe0100 */
[----:B------:R-:W-:-:S13]  /*27920*/  ISETP.GT.AND P0, PT, R11, R4, PT ;  /* 0x000000040b00720c */ /* 0x000fda0003f04270 */
[----:B------:R-:W-:Y:S05]  /*27930*/  @!P0 BRA `(.L_x_1879) ;  /* 0x0000000000748947 */ /* 0x000fea0003800000 */
[----:B------:R-:W-:Y:S01]  /*27940*/  ISETP.NE.AND P0, PT, R6, RZ, PT ;  /* 0x000000ff0600720c */ /* 0x000fe20003f05270 */
[----:B------:R-:W-:-:S03]  /*27950*/  ULDC UR4, c[0x0][0x9f0] ;  /* 0x00027c0000047ab9 */ /* 0x000fc60000000800 */
[----:B------:R-:W-:-:S04]  /*27960*/  SEL R5, R6, UR4, P0 ;  /* 0x0000000406057c07 */ /* 0x000fc80008000000 */
[----:B------:R-:W-:Y:S02]  /*27970*/  IABS R13, R5 ;  /* 0x00000005000d7213 */ /* 0x000fe40000000000 */
[----:B0-----:R-:W-:Y:S02]  /*27980*/  IADD3 R12, R5, -0x1, R11 ;  /* 0xffffffff050c7810 */ /* 0x001fe40007ffe00b */
[----:B------:R-:W0:Y:S03]  /*27990*/  I2F.RP R2, R13 ;  /* 0x0000000d00027306 */ /* 0x000e260000209400 */
[----:B------:R-:W-:-:S05]  /*279a0*/  IMAD.IADD R12, R12, 0x1, -R4 ;  /* 0x000000010c0c7824 */ /* 0x000fca00078e0a04 */
        /* <DEDUP_REMOVED lines=11> */
[----:B------:R-:W-:-:S04]  /*27a60*/  IMAD.HI.U32 R14, R14, R2, RZ ;  /* 0x000000020e0e7227 */ /* 0x000fc800078e00ff */
[----:B------:R-:W-:-:S04]  /*27a70*/  IMAD.MOV R3, RZ, RZ, -R3 ;  /* 0x000000ffff037224 */ /* 0x000fc800078e0a03 */
        /* <DEDUP_REMOVED lines=8> */
[----:B------:R-:W-:-:S07]  /*27b00*/  @!P2 LOP3.LUT R14, RZ, R5, RZ, 0x33, !PT ;  /* 0x00000005ff0ea212 */ /* 0x000fce00078e33ff */
.L_x_1879:
[----:B------:R-:W-:Y:S05]  /*27b10*/  BSYNC B0 ;  /* 0x0000000000007941 */ /* 0x000fea0003800000 */
.L_x_1878:
[-C--:B------:R-:W-:Y:S01]  /*27b20*/  IMAD R3, R10, R14.reuse, R4 ;  /* 0x0000000e0a037224 */ /* 0x080fe200078e0204 */
[----:B------:R-:W-:Y:S04]  /*27b30*/  BSSY B0, `(.L_x_1880) ;  /* 0x0000151000007945 */ /* 0x000fe80003800000 */
[C---:B------:R-:W-:Y:S01]  /*27b40*/  VIADDMNMX R11, R3.reuse, R14, R11, PT ;  /* 0x0000000e030b7246 */ /* 0x040fe2000380010b */
[----:B------:R-:W-:-:S04]  /*27b50*/  IMAD R3, R3, 0x60, -R8 ;  /* 0x0000006003037824 */ /* 0x000fc800078e0a08 */
[----:B------:R-:W-:Y:S01]  /*27b60*/  IMAD R2, R11, 0x60, -R8 ;  /* 0x000000600b027824 */ /* 0x000fe200078e0a08 */
[----:B------:R-:W-:-:S04]  /*27b70*/  VIMNMX R3, RZ, R3, !PT ;  /* 0x00000003ff037248 */ /* 0x000fc80007fe0100 */
[----:B------:R-:W-:-:S04]  /*27b80*/  VIMNMX R2, R2, R7, PT ;  /* 0x0000000702027248 */ /* 0x000fc80003fe0100 */
[----:B------:R-:W-:-:S13]  /*27b90*/  ISETP.GT.AND P0, PT, R2, R3, PT ;  /* 0x000000030200720c */ /* 0x000fda0003f04270 */
[----:B------:R-:W-:Y:S02]  /*27ba0*/  @P0 VIADD R5, R2, 0x5f ;  /* 0x0000005f02050836 */ /* 0x000fe40000000000 */
        /* <DEDUP_REMOVED lines=12> */
[----:B------:R-:W1:Y:S02]  /*27c70*/  S2R R3, SR_TID.X ;  /* 0x0000000000037919 */ /* 0x000e640000002100 */
[----:B-1----:R-:W-:-:S04]  /*27c80*/  SHF.R.U32.HI R3, RZ, 0x5, R3 ;  /* 0x00000005ff037819 */ /* 0x002fc80000011603 */
[----:B------:R-:W-:-:S05]  /*27c90*/  LOP3.LUT R3, R3, 0x3, RZ, 0xc0, !PT ;  /* 0x0000000303037812 */ /* 0x000fca00078ec0ff */
[----:B------:R1:W2:Y:S02]  /*27ca0*/  SHFL.IDX PT, R14, R3, RZ, 0x1f ;  /* 0x00001fff030e7589 */ /* 0x0002a400000e0000 */
.L_x_2057:
[----:B--2---:R-:W-:Y:S02]  /*27cb0*/  ISETP.NE.AND P0, PT, R14, RZ, PT ;  /* 0x000000ff0e00720c */ /* 0x004fe40003f05270 */
[----:B------:R-:W-:-:S11]  /*27cc0*/  PLOP3.LUT P6, PT, PT, PT, PT, 0x8, 0x0 ;  /* 0x000000000000781c */ /* 0x000fd60003fce170 */
[----:B------:R-:W-:Y:S05]  /*27cd0*/  @P0 BRA `(.L_x_1883) ;  /* 0x00000000000c0947 */ /* 0x000fea0003800000 */
[----:B------:R-:W-:-:S03]  /*27ce0*/  UMOV UR4, 0xffffffff ;  /* 0xffffffff00047882 */ /* 0x000fc60000000000 */
[----:B------:R-:W-:Y:S05]  /*27cf0*/  BRA.DIV UR4, `(.L_x_1884) ;  /* 0x0000007604f07947 */ /* 0x000fea000b800000 */
[----:B------:R-:W-:-:S13]  /*27d00*/  ELECT P6, URZ, PT ;  /* 0x00000000003f782f */ /* 0x000fda00038c0000 */
.L_x_1883:
[----:B-1----:R-:W2:Y:S01]  /*27d10*/  LDL R3, [R1+0x28] ;  /* 0x0000280001037983 */ /* 0x002ea20000100800 */
[----:B------:R-:W-:Y:S01]  /*27d20*/  BSSY B1, `(.L_x_1885) ;  /* 0x0000008000017945 */ /* 0x000fe20003800000 */
[----:B--2---:R-:W-:-:S05]  /*27d30*/  VIADD R3, R3, 0x1 ;  /* 0x0000000103037836 */ /* 0x004fca0000000000 */
[----:B------:R-:W-:-:S04]  /*27d40*/  LEA.HI R7, R3, R3, RZ, 0x1 ;  /* 0x0000000303077211 */ /* 0x000fc800078f08ff */
[----:B------:R-:W-:-:S04]  /*27d50*/  LOP3.LUT R8, R7, 0xfffffffe, RZ, 0xc0, !PT ;  /* 0xfffffffe07087812 */ /* 0x000fc800078ec0ff */
[----:B------:R-:W-:-:S04]  /*27d60*/  IADD3 R8, R3, -R8, RZ ;  /* 0x8000000803087210 */ /* 0x000fc80007ffe0ff */
[----:B------:R-:W-:-:S04]  /*27d70*/  SHF.L.U32 R8, R8, 0x1f, RZ ;  /* 0x0000001f08087819 */ /* 0x000fc800000006ff */
[----:B------:R-:W1:Y:S02]  /*27d80*/  SYNCS.PHASECHK.TRANS64.TRYWAIT P0, [R17+URZ+0x30820], R8 ;  /* 0x03082008110075a7 */ /* 0x000e64000800017f */
[----:B-1----:R-:W-:Y:S05]  /*27d90*/  @!P0 BRA `(.L_x_1886) ;  /* 0x0000007400e88947 */ /* 0x002fea0003800000 */
.L_x_2060:
[----:B------:R-:W-:Y:S05]  /*27da0*/  BSYNC B1 ;  /* 0x0000000000017941 */ /* 0x000fea0003800000 */
.L_x_1885:
[----:B------:R-:W-:Y:S04]  /*27db0*/  BSSY B1, `(.L_x_1887) ;  /* 0x000008b000017945 */ /* 0x000fe80003800000 */
[----:B------:R-:W-:Y:S05]  /*27dc0*/  @!P6 BRA `(.L_x_1888) ;  /* 0x000000080024e947 */ /* 0x000fea0003800000 */
[----:B0-----:R-:W-:Y:S01]  /*27dd0*/  IMAD R12, R28, 0x8, R17 ;  /* 0x000000081c0c7824 */ /* 0x001fe200078e0211 */
[----:B------:R-:W-:Y:S01]  /*27de0*/  SHF.L.U32 R11, R30, 0x1f, RZ ;  /* 0x0000001f1e0b7819 */ /* 0x000fe200000006ff */
[----:B------:R-:W0:Y:S01]  /*27df0*/  S2R R3, SR_TID.X ;  /* 0x0000000000037919 */ /* 0x000e220000002100 */
[----:B------:R-:W-:Y:S02]  /*27e00*/  BSSY B2, `(.L_x_1889) ;  /* 0x0000005000027945 */ /* 0x000fe40003800000 */
[----:B------:R-:W2:Y:S01]  /*27e10*/  SYNCS.PHASECHK.TRANS64.TRYWAIT P0, [R12+URZ+0x308a0], R11 ;  /* 0x0308a00b0c0075a7 */ /* 0x000ea2000800017f */
[----:B0-----:R-:W-:-:S04]  /*27e20*/  LOP3.LUT R3, R3, 0x7f, RZ, 0xc0, !PT ;  /* 0x0000007f03037812 */ /* 0x001fc800078ec0ff */
[----:B------:R-:W-:Y:S01]  /*27e30*/  ISETP.NE.AND P1, PT, R3, RZ, PT ;  /* 0x000000ff0300720c */ /* 0x000fe20003f25270 */
[----:B--2---:R-:W-:-:S12]  /*27e40*/  @!P0 BRA `(.L_x_1890) ;  /* 0x0000007400d08947 */ /* 0x004fd80003800000 */
.L_x_2061:
[----:B------:R-:W-:Y:S05]  /*27e50*/  BSYNC B2 ;  /* 0x0000000000027941 */ /* 0x000fea0003800000 */
.L_x_1889:
[----:B------:R-:W-:Y:S04]  /*27e60*/  BSSY B2, `(.L_x_1891) ;  /* 0x0000009000027945 */ /* 0x000fe80003800000 */
        /* <DEDUP_REMOVED lines=8> */
.L_x_1892:
[----:B------:R-:W-:Y:S05]  /*27ef0*/  BSYNC B2 ;  /* 0x0000000000027941 */ /* 0x000fea0003800000 */
.L_x_1891:
[----:B------:R-:W-:Y:S01]  /*27f00*/  IMAD.MOV.U32 R22, RZ, RZ, RZ ;  /* 0x000000ffff167224 */ /* 0x000fe200078e00ff */
[----:B------:R-:W-:Y:S01]  /*27f10*/  UIADD3 UR4, UP0, UR36, 0x570, URZ ;  /* 0x0000057024047890 */ /* 0x000fe2000ff1e03f */
[----:B-1----:R-:W-:Y:S01]  /*27f20*/  IMAD R8, R28, 0x9000, R17 ;  /* 0x000090001c087824 */ /* 0x002fe200078e0211 */
[----:B------:R-:W-:Y:S01]  /*27f30*/  PLOP3.LUT P0, PT, PT, PT, PT, 0x80, 0x0 ;  /* 0x000000000000781c */ /* 0x000fe20003f0f070 */
[----:B------:R-:W-:Y:S01]  /*27f40*/  IMAD R7, R2, 0x60, R0 ;  /* 0x0000006002077824 */ /* 0x000fe200078e0200 */
[----:B------:R-:W-:Y:S01]  /*27f50*/  R2UR UR10, R22 ;  /* 0x00000000160a72ca */ /* 0x000fe200000e0000 */
[----:B------:R-:W-:Y:S01]  /*27f60*/  VIADD R3, R12, 0x30890 ;  /* 0x000308900c037836 */ /* 0x000fe20000000000 */
[----:B------:R-:W-:Y:S01]  /*27f70*/  IADD3 R13, R8, 0x1e400, RZ ;  /* 0x0001e400080d7810 */ /* 0x000fe20007ffe0ff */
[----:B------:R-:W-:Y:S01]  /*27f80*/  VIADD R7, R7, 0xffffffa0 ;  /* 0xffffffa007077836 */ /* 0x000fe20000000000 */
[----:B------:R-:W-:Y:S01]  /*27f90*/  UIADD3.X UR5, URZ, UR37, URZ, UP0, !UPT ;  /* 0x000000253f057290 */ /* 0x000fe200087fe43f */
[----:B------:R-:W-:Y:S01]  /*27fa0*/  UMOV UR6, 0x0 ;  /* 0x0000000000067882 */ /* 0x000fe20000000000 */
[----:B------:R-:W-:-:S10]  /*27fb0*/  UMOV UR7, 0x12f00000 ;  /* 0x12f0000000077882 */ /* 0x000fd40000000000 */
.L_x_1893:
        /* <DEDUP_REMOVED lines=10> */
[----:B------:R-:W-:Y:S01]  /*28060*/  IMAD.MOV.U32 R21, RZ, RZ, 0x40 ;  /* 0x00000040ff157424 */ /* 0x000fe200078e00ff */
[----:B------:R-:W-:Y:S01]  /*28070*/  PLOP3.LUT P0, PT, PT, PT, PT, 0x80, 0x0 ;  /* 0x000000000000781c */ /* 0x000fe20003f0f070 */
[----:B------:R-:W-:Y:S01]  /*28080*/  VIADD R13, R8, 0x21400 ;  /* 0x00021400080d7836 */ /* 0x000fe20000000000 */
[----:B------:R-:W-:Y:S01]  /*28090*/  UMOV UR6, 0x0 ;  /* 0x0000000000067882 */ /* 0x000fe20000000000 */
[----:B------:R-:W-:Y:S01]  /*280a0*/  UMOV UR7, 0x12f00000 ;  /* 0x12f0000000077882 */ /* 0x000fe20000000000 */
[----:B------:R-:W-:-:S15]  /*280b0*/  R2UR UR10, R21 ;  /* 0x00000000150a72ca */ /* 0x000fde00000e0000 */
.L_x_1894:
        /* <DEDUP_REMOVED lines=16> */
.L_x_1895:
        /* <DEDUP_REMOVED lines=10> */
[----:B------:R-:W1:Y:S01]  /*28260*/  SYNCS.PHASECHK.TRANS64.TRYWAIT P0, [R12+URZ+0x308c0], R11 ;  /* 0x0308c00b0c0075a7 */ /* 0x000e62000800017f */
[----:B------:R-:W-:Y:S04]  /*28270*/  BSSY B2, `(.L_x_1896) ;  /* 0x0000002000027945 */ /* 0x000fe80003800000 */
[----:B-1----:R-:W-:Y:S05]  /*28280*/  @!P0 BRA `(.L_x_1897) ;  /* 0x0000007000d48947 */ /* 0x002fea0003800000 */
.L_x_2062:
[----:B------:R-:W-:Y:S05]  /*28290*/  BSYNC B2 ;  /* 0x0000000000027941 */ /* 0x000fea0003800000 */
.L_x_1896:
        /* <DEDUP_REMOVED lines=11> */
.L_x_1899:
[----:B------:R-:W-:Y:S05]  /*28350*/  BSYNC B2 ;  /* 0x0000000000027941 */ /* 0x000fea0003800000 */
.L_x_1898:
[----:B------:R-:W-:Y:S01]  /*28360*/  R2UR UR10, R22 ;  /* 0x00000000160a72ca */ /* 0x000fe200000e0000 */
[----:B------:R-:W-:Y:S01]  /*28370*/  UIADD3 UR4, UP0, UR36, 0x670, URZ ;  /* 0x0000067024047890 */ /* 0x000fe2000ff1e03f */
[----:B------:R-:W-:Y:S01]  /*28380*/  R2UR UR6, R14 ;  /* 0x000000000e0672ca */ /* 0x000fe200000e0000 */
[----:B01----:R-:W-:Y:S01]  /*28390*/  VIADD R12, R12, 0x308b0 ;  /* 0x000308b00c0c7836 */ /* 0x003fe20000000000 */
[----:B------:R-:W-:Y:S01]  /*283a0*/  R2UR UR7, R15 ;  /* 0x000000000f0772ca */ /* 0x000fe200000e0000 */
[----:B------:R-:W-:Y:S01]  /*283b0*/  VIADD R3, R8, 0x400 ;  /* 0x0000040008037836 */ /* 0x000fe20000000000 */
[----:B------:R-:W-:Y:S01]  /*283c0*/  PLOP3.LUT P0, PT, PT, PT, PT, 0x80, 0x0 ;  /* 0x000000000000781c */ /* 0x000fe20003f0f070 */
[----:B------:R-:W-:-:S12]  /*283d0*/  UIADD3.X UR5, URZ, UR37, URZ, UP0, !UPT ;  /* 0x000000253f057290 */ /* 0x000fd800087fe43f */
.L_x_1900:
        /* <DEDUP_REMOVED lines=15> */
.L_x_1901:
        /* <DEDUP_REMOVED lines=15> */
.L_x_1902:
        /* <DEDUP_REMOVED lines=9> */
[----:B--2---:R-:W-:Y:S05]  /*28650*/  @P0 BRA.U.ANY `(.L_x_1902) ;  /* 0xfffffffd00d80947 */ /* 0x004fea000393ffff */
.L_x_1888:
[----:B------:R-:W-:Y:S05]  /*28660*/  BSYNC B1 ;  /* 0x0000000000017941 */ /* 0x000fea0003800000 */
.L_x_1887:
[----:B-1----:R-:W-:Y:S01]  /*28670*/  VIADD R8, R2, 0xfffffffe ;  /* 0xfffffffe02087836 */ /* 0x002fe20000000000 */
        /* <DEDUP_REMOVED lines=8> */
.L_x_1919:
        /* <DEDUP_REMOVED lines=11> */
.L_x_2063:
[----:B------:R-:W-:Y:S05]  /*287b0*/  BSYNC B2 ;  /* 0x0000000000027941 */ /* 0x000fea0003800000 */
.L_x_1905:
        /* <DEDUP_REMOVED lines=9> */
.L_x_1908:
[----:B------:R-:W-:Y:S05]  /*28850*/  BSYNC B2 ;  /* 0x0000000000027941 */ /* 0x000fea0003800000 */
.L_x_1907:
        /* <DEDUP_REMOVED lines=11> */
.L_x_1909:
        /* <DEDUP_REMOVED lines=16> */
.L_x_1910:
        /* <DEDUP_REMOVED lines=16> */
.L_x_1911:
        /* <DEDUP_REMOVED lines=13> */
.L_x_2064:
[----:B------:R-:W-:Y:S05]  /*28be0*/  BSYNC B2 ;  /* 0x0000000000027941 */ /* 0x000fea0003800000 */
.L_x_1912:
[----:B------:R-:W-:Y:S01]  /*28bf0*/  BSSY B2, `(.L_x_1914) ;  /* 0x000000b000027945 */ /* 0x000fe20003800000 */
[----:B------:R-:W-:Y:S01]  /*28c00*/  IMAD.MOV.U32 R2, RZ, RZ, 0x0 ;  /* 0x00000000ff027424 */ /* 0x000fe200078e00ff */
[----:B01----:R-:W-:Y:S02]  /*28c10*/  MOV R3, 0x12f00000 ;  /* 0x12f0000000037802 */ /* 0x003fe40000000f00 */
[----:B------:R-:W-:Y:S05]  /*28c20*/  @P2 BRA `(.L_x_1915) ;  /* 0x00000000001c2947 */ /* 0x000fea0003800000 */
[----:B------:R-:W0:Y:S01]  /*28c30*/  S2R R21, SR_TID.X ;  /* 0x0000000000157919 */ /* 0x000e220000002100 */
[----:B------:R-:W-:-:S04]  /*28c40*/  IMAD.MOV.U32 R13, RZ, RZ, 0x9000 ;  /* 0x00009000ff0d7424 */ /* 0x000fc800078e00ff */
[----:B------:R1:W-:Y:S01]  /*28c50*/  SYNCS.ARRIVE.TRANS64 RZ, [R7+URZ+0x308b0], R13 ;  /* 0x0308b00d07ff79a7 */ /* 0x0003e2000800003f */
[----:B0-----:R-:W-:-:S04]  /*28c60*/  LOP3.LUT R21, R21, 0x1f, RZ, 0xc0, !PT ;  /* 0x0000001f15157812 */ /* 0x001fc800078ec0ff */
[----:B------:R-:W-:-:S13]  /*28c70*/  ISETP.NE.AND P1, PT, R21, RZ, PT ;  /* 0x000000ff1500720c */ /* 0x000fda0003f25270 */
[----:B-1----:R-:W-:Y:S05]  /*28c80*/  @!P1 BRA `(.L_x_1915) ;  /* 0x0000000000049947 */ /* 0x002fea0003800000 */
[----:B------:R-:W-:Y:S01]  /*28c90*/  BPT.TRAP 0x1 ;  /* 0x000000040000795c */ /* 0x000fe20000300000 */
.L_x_1915:
[----:B------:R-:W-:Y:S05]  /*28ca0*/  BSYNC B2 ;  /* 0x0000000000027941 */ /* 0x000fea0003800000 */
.L_x_1914:
[----:B------:R-:W-:Y:S01]  /*28cb0*/  R2UR UR10, R14 ;  /* 0x000000000e0a72ca */ /* 0x000fe200000e0000 */
[----:B------:R-:W-:Y:S01]  /*28cc0*/  UIADD3 UR4, UP0, UR36, 0x670, URZ ;  /* 0x0000067024047890 */ /* 0x000fe2000ff1e03f */
[----:B------:R-:W-:Y:S01]  /*28cd0*/  R2UR UR6, R2 ;  /* 0x00000000020672ca */ /* 0x000fe200000e0000 */
[----:B------:R-:W-:Y:S01]  /*28ce0*/  VIADD R7, R7, 0x308b0 ;  /* 0x000308b007077836 */ /* 0x000fe20000000000 */
[----:B------:R-:W-:Y:S01]  /*28cf0*/  R2UR UR7, R3 ;  /* 0x00000000030772ca */ /* 0x000fe200000e0000 */
[----:B------:R-:W-:Y:S01]  /*28d00*/  VIADD R13, R11, 0x400 ;  /* 0x000004000b0d7836 */ /* 0x000fe20000000000 */
[----:B------:R-:W-:Y:S01]  /*28d10*/  PLOP3.LUT P1, PT, PT, PT, PT, 0x80, 0x0 ;  /* 0x000000000000781c */ /* 0x000fe20003f2f070 */
[----:B------:R-:W-:-:S12]  /*28d20*/  UIADD3.X UR5, URZ, UR37, URZ, UP0, !UPT ;  /* 0x000000253f057290 */ /* 0x000fd800087fe43f */
.L_x_1916:
        /* <DEDUP_REMOVED lines=15> */
.L_x_1917:
        /* <DEDUP_REMOVED lines=15> */
.L_x_1918:
        /* <DEDUP_REMOVED lines=10> */
.L_x_1904:
[----:B------:R-:W-:Y:S05]  /*28fb0*/  BSYNC B1 ;  /* 0x0000000000017941 */ /* 0x000fea0003800000 */
.L_x_1903:
        /* <DEDUP_REMOVED lines=8> */
.L_x_1881:
[----:B------:R-:W-:Y:S05]  /*29040*/  BSYNC B0 ;  /* 0x0000000000007941 */ /* 0x000fea0003800000 */
.L_x_1880:
[----:B------:R-:W1:Y:S01]  /*29050*/  LDC R0, c[0x0][0x448] ;  /* 0x00011200ff007b82 */ /* 0x000e620000000800 */
[----:B------:R-:W-:Y:S01]  /*29060*/  VIADD R5, R25, 0x7f ;  /* 0x0000007f19057836 */ /* 0x000fe20000000000 */
[----:B------:R-:W-:Y:S06]  /*29070*/  @!P0 WARPSYNC.ALL ;  /* 0x0000000000008948 */ /* 0x000fec0003800000 */
[----:B------:R-:W2:Y:S08]  /*29080*/  LDC.64 R2, c[0x0][0x9e0] ;  /* 0x00027800ff027b82 */ /* 0x000eb00000000a00 */
[----:B------:R-:W-:Y:S01]  /*29090*/  @!P0 BAR.SYNC.DEFER_BLOCKING 0xc, 0x180 ;  /* 0x0306000000008b1d */ /* 0x000fe20000010000 */
[----:B-1----:R-:W-:-:S02]  /*290a0*/  ISETP.NE.AND P1, PT, R0, 0x1, PT ;  /* 0x000000010000780c */ /* 0x002fc40003f25270 */
[----:B--2---:R-:W-:-:S11]  /*290b0*/  ISETP.GE.AND P2, PT, R3, 0x1, PT ;  /* 0x000000010300780c */ /* 0x004fd60003f46270 */
[----:B------:R-:W1:Y:S08]  /*290c0*/  @P1 LDC R4, c[0x0][0x44c] ;  /* 0x00011300ff041b82 */ /* 0x000e700000000800 */
[----:B------:R-:W2:Y:S01]  /*290d0*/  @P1 LDC R0, c[0x0][0x450] ;  /* 0x00011400ff001b82 */ /* 0x000ea20000000800 */
[----:B-1----:R-:W-:-:S05]  /*290e0*/  @P1 IMAD.HI.U32 R7, R5, R4, RZ ;  /* 0x0000000405071227 */ /* 0x002fca00078e00ff */
[----:B--2---:R-:W-:-:S05]  /*290f0*/  @P1 SHF.R.U32.HI R5, RZ, R0, R7 ;  /* 0x00000000ff051219 */ /* 0x004fca0000011607 */
[----:B------:R-:W-:-:S04]  /*29100*/  IMAD.IADD R7, R18, 0x1, R5 ;  /* 0x0000000112077824 */ /* 0x000fc800078e0205 */
[----:B------:R-:W-:Y:S01]  /*29110*/  IMAD.IADD R2, R7, 0x1, R2 ;  /* 0x0000000107027824 */ /* 0x000fe200078e0202 */
[----:B------:R-:W-:Y:S06]  /*29120*/  @!P2 BRA `(.L_x_1920) ;  /* 0x000000000048a947 */ /* 0x000fec0003800000 */
[C---:B------:R-:W-:Y:S01]  /*29130*/  ISETP.GT.AND P0, PT, R7.reuse, RZ, PT ;  /* 0x000000ff0700720c */ /* 0x040fe20003f04270 */
[----:B------:R-:W-:Y:S01]  /*29140*/  BSSY B0, `(.L_x_1921) ;  /* 0x000000e000007945 */ /* 0x000fe20003800000 */
[----:B------:R-:W-:-:S11]  /*29150*/  VIADD R0, R7, 0xffffffff ;  /* 0xffffffff07007836 */ /* 0x000fd60000000000 */
[----:B------:R-:W-:Y:S05]  /*29160*/  @P0 BRA `(.L_x_1922) ;  /* 0x00000000001c0947 */ /* 0x000fea0003800000 */
[----:B------:R-:W-:Y:S02]  /*29170*/  ISETP.NE.AND P0, PT, R3, 0x1, PT ;  /* 0x000000010300780c */ /* 0x000fe40003f05270 */
[----:B------:R-:W-:-:S11]  /*29180*/  IADD3 R7, -R7, RZ, RZ ;  /* 0x000000ff07077210 */ /* 0x000fd60007ffe1ff */
[----:B------:R-:W1:Y:S02]  /*29190*/  @P0 LDC.64 R4, c[0x0][0x9e8] ;  /* 0x00027a00ff040b82 */ /* 0x000e640000000a00 */
[----:B-1----:R-:W-:-:S05]  /*291a0*/  @P0 IMAD.HI.U32 R4, R7, R4, RZ ;  /* 0x0000000407040227 */ /* 0x002fca00078e00ff */
[----:B------:R-:W-:-:S04]  /*291b0*/  @P0 SHF.R.U32.HI R7, RZ, R5, R4 ;  /* 0x00000005ff070219 */ /* 0x000fc80000011604 */
[----:B------:R-:W-:Y:S01]  /*291c0*/  LOP3.LUT R0, RZ, R7, RZ, 0x33, !PT ;  /* 0x00000007ff007212 */ /* 0x000fe200078e33ff */
[----:B------:R-:W-:Y:S06]  /*291d0*/  BRA `(.L_x_1923) ;  /* 0x0000000000107947 */ /* 0x000fec0003800000 */
.L_x_1922:
[----:B------:R-:W-:-:S13]  /*291e0*/  ISETP.NE.AND P0, PT, R3, 0x1, PT ;  /* 0x000000010300780c */ /* 0x000fda0003f05270 */
[----:B------:R-:W1:Y:S02]  /*291f0*/  @P0 LDC.64 R4, c[0x0][0x9e8] ;  /* 0x00027a00ff040b82 */ /* 0x000e640000000a00 */
[----:B-1----:R-:W-:-:S05]  /*29200*/  @P0 IMAD.HI.U32 R4, R0, R4, RZ ;  /* 0x0000000400040227 */ /* 0x002fca00078e00ff */
[----:B------:R-:W-:-:S07]  /*29210*/  @P0 SHF.R.U32.HI R0, RZ, R5, R4 ;  /* 0x00000005ff000219 */ /* 0x000fce0000011604 */
.L_x_1923:
[----:B------:R-:W-:Y:S05]  /*29220*/  BSYNC B0 ;  /* 0x0000000000007941 */ /* 0x000fea0003800000 */
.L_x_1921:
[----:B------:R-:W-:-:S05]  /*29230*/  IMAD R5, R0, R3, R3 ;  /* 0x0000000300057224 */ /* 0x000fca00078e0203 */
[----:B------:R-:W-:-:S07]  /*29240*/  VIMNMX R2, R2, R5, PT ;  /* 0x0000000502027248 */ /* 0x000fce0003fe0100 */
.L_x_1920:
[----:B------:R-:W1:Y:S01]  /*29250*/  @P1 LDC R0, c[0x0][0x44c] ;  /* 0x00011300ff001b82 */ /* 0x000e620000000800 */
[----:B------:R-:W-:Y:S01]  /*29260*/  VIADD R2, R2, 0x5f ;  /* 0x0000005f02027836 */ /* 0x000fe20000000000 */
[----:B------:R-:W-:-:S03]  /*29270*/  ULDC UR4, c[0x0][0x9dc] ;  /* 0x0002770000047ab9 */ /* 0x000fc60000000800 */
[----:B------:R-:W-:-:S03]  /*29280*/  IMAD.HI R2, R2, 0x2aaaaaab, RZ ;  /* 0x2aaaaaab02027827 */ /* 0x000fc600078e02ff */
[----:B------:R-:W2:Y:S01]  /*29290*/  @P1 LDC R5, c[0x0][0x450] ;  /* 0x00011400ff051b82 */ /* 0x000ea20000000800 */
[----:B-1----:R-:W-:-:S04]  /*292a0*/  @P1 IMAD.HI.U32 R4, R25, R0, RZ ;  /* 0x0000000019041227 */ /* 0x002fc800078e00ff */
[----:B------:R-:W-:Y:S01]  /*292b0*/  IMAD.MOV.U32 R0, RZ, RZ, R25 ;  /* 0x000000ffff007224 */ /* 0x000fe200078e0019 */
[----:B--2---:R-:W-:Y:S02]  /*292c0*/  @P1 SHF.R.U32.HI R0, RZ, R5, R4 ;  /* 0x00000005ff001219 */ /* 0x004fe40000011604 */
[----:B------:R-:W-:-:S03]  /*292d0*/  SHF.R.U32.HI R5, RZ, 0x1f, R2 ;  /* 0x0000001fff057819 */ /* 0x000fc60000011602 */
[----:B------:R-:W-:Y:S01]  /*292e0*/  IMAD.IADD R9, R9, 0x1, R0 ;  /* 0x0000000109097824 */ /* 0x000fe200078e0200 */
[----:B------:R-:W-:-:S03]  /*292f0*/  LEA.HI.SX32 R2, R2, R5, 0x1c ;  /* 0x0000000502027211 */ /* 0x000fc600078fe2ff */
[----:B------:R-:W-:Y:S01]  /*29300*/  VIADD R0, R9, -UR4 ;  /* 0x8000000409007c36 */ /* 0x000fe20008000000 */
[----:B------:R-:W-:Y:S01]  /*29310*/  VIMNMX R19, R19, R2, PT ;  /* 0x0000000213137248 */ /* 0x000fe20003fe0100 */
        /* <DEDUP_REMOVED lines=11> */
.L_x_1926:
[----:B------:R-:W-:-:S13]  /*293d0*/  ISETP.NE.AND P0, PT, R3, 0x1, PT ;  /* 0x000000010300780c */ /* 0x000fda0003f05270 */
[----:B------:R-:W1:Y:S02]  /*293e0*/  @P0 LDC.64 R4, c[0x0][0x9e8] ;  /* 0x00027a00ff040b82 */ /* 0x000e640000000a00 */
[----:B-1----:R-:W-:-:S05]  /*293f0*/  @P0 IMAD.HI.U32 R4, R9, R4, RZ ;  /* 0x0000000409040227 */ /* 0x002fca00078e00ff */
[----:B------:R-:W-:-:S07]  /*29400*/  @P0 SHF.R.U32.HI R9, RZ, R5, R4 ;  /* 0x00000005ff090219 */ /* 0x000fce0000011604 */
.L_x_1927:
[----:B------:R-:W-:Y:S05]  /*29410*/  BSYNC B0 ;  /* 0x0000000000007941 */ /* 0x000fea0003800000 */
.L_x_1925:
[----:B------:R-:W-:-:S05]  /*29420*/  IMAD R3, R9, R3, RZ ;  /* 0x0000000309037224 */ /* 0x000fca00078e02ff */
[----:B------:R-:W-:-:S07]  /*29430*/  VIMNMX R0, R0, R3, !PT ;  /* 0x0000000300007248 */ /* 0x000fce0007fe0100 */
.L_x_1924:
[----:B------:R-:W-:Y:S01]  /*29440*/  ISETP.NE.AND P1, PT, R6, RZ, PT ;  /* 0x000000ff0600720c */ /* 0x000fe20003f25270 */
[----:B------:R-:W-:Y:S01]  /*29450*/  IMAD.HI R0, R0, 0x2aaaaaab, RZ ;  /* 0x2aaaaaab00007827 */ /* 0x000fe200078e02ff */
[----:B------:R-:W-:Y:S04]  /*29460*/  BSSY B0, `(.L_x_1928) ;  /* 0x0000023000007945 */ /* 0x000fe80003800000 */
[----:B------:R-:W-:-:S04]  /*29470*/  SHF.R.U32.HI R3, RZ, 0x1f, R0 ;  /* 0x0000001fff037819 */ /* 0x000fc80000011600 */
[----:B------:R-:W-:Y:S01]  /*29480*/  LEA.HI.SX32 R0, R0, R3, 0x1c ;  /* 0x0000000300007211 */ /* 0x000fe200078fe2ff */
[----:B------:R-:W-:Y:S02]  /*29490*/  IMAD.MOV.U32 R3, RZ, RZ, RZ ;  /* 0x000000ffff037224 */ /* 0x000fe400078e00ff */
[----:B------:R-:W1:Y:S01]  /*294a0*/  @!P1 LDC R6, c[0x0][0x9f0] ;  /* 0x00027c00ff069b82 */ /* 0x000e620000000800 */
[----:B------:R-:W-:-:S04]  /*294b0*/  VIMNMX R0, RZ, R0, !PT ;  /* 0x00000000ff007248 */ /* 0x000fc80007fe0100 */
[----:B------:R-:W-:-:S13]  /*294c0*/  ISETP.GT.AND P0, PT, R19, R0, PT ;  /* 0x000000001300720c */ /* 0x000fda0003f04270 */
[----:B------:R-:W-:Y:S05]  /*294d0*/  @!P0 BRA `(.L_x_1929) ;  /* 0x00000000006c8947 */ /* 0x000fea0003800000 */
[-C--:B-1----:R-:W-:Y:S01]  /*294e0*/  IABS R4, R6.reuse ;  /* 0x0000000600047213 */ /* 0x082fe20000000000 */
[----:B------:R-:W-:Y:S01]  /*294f0*/  IMAD.MOV.U32 R2, RZ, RZ, RZ ;  /* 0x000000ffff027224 */ /* 0x000fe200078e00ff */
[----:B------:R-:W-:Y:S02]  /*29500*/  IABS R8, R6 ;  /* 0x0000000600087213 */ /* 0x000fe40000000000 */
[----:B------:R-:W1:Y:S08]  /*29510*/  I2F.RP R5, R4 ;  /* 0x0000000400057306 */ /* 0x000e700000209400 */
[----:B-1----:R-:W1:Y:S02]  /*29520*/  MUFU.RCP R5, R5 ;  /* 0x0000000500057308 */ /* 0x002e640000001000 */
[----:B-1----:R-:W-:-:S06]  /*29530*/  IADD3 R7, R5, 0xffffffe, RZ ;  /* 0x0ffffffe05077810 */ /* 0x002fcc0007ffe0ff */
[----:B------:R1:W2:Y:S02]  /*29540*/  F2I.FTZ.U32.TRUNC.NTZ R3, R7 ;  /* 0x0000000700037305 */ /* 0x0002a4000021f000 */
[----:B-1----:R-:W-:Y:S02]  /*29550*/  IMAD.MOV R7, RZ, RZ, -R8 ;  /* 0x000000ffff077224 */ /* 0x002fe400078e0a08 */
[----:B--2---:R-:W-:-:S04]  /*29560*/  IMAD.MOV R9, RZ, RZ, -R3 ;  /* 0x000000ffff097224 */ /* 0x004fc800078e0a03 */
        /* <DEDUP_REMOVED lines=18> */
.L_x_1929:
[----:B------:R-:W-:Y:S05]  /*29690*/  BSYNC B0 ;  /* 0x0000000000007941 */ /* 0x000fea0003800000 */
.L_x_1928:
[-C--:B------:R-:W-:Y:S01]  /*296a0*/  IMAD R0, R10, R3.reuse, R0 ;  /* 0x000000030a007224 */ /* 0x080fe200078e0200 */
[----:B------:R-:W-:Y:S04]  /*296b0*/  BSSY B7, `(.L_x_1930) ;  /* 0x0000368000077945 */ /* 0x000fe80003800000 */
[----:B------:R-:W-:Y:S01]  /*296c0*/  VIADDMNMX R22, R0, R3, R19, PT ;  /* 0x0000000300167246 */ /* 0x000fe20003800113 */
[----:B------:R2:W-:Y:S03]  /*296d0*/  STL [R1+0x8], R0 ;  /* 0x0000080001007387 */ /* 0x0005e60000100800 */
[----:B------:R-:W-:Y:S01]  /*296e0*/  ISETP.GT.AND P0, PT, R22, R0, PT ;  /* 0x000000001600720c */ /* 0x000fe20003f04270 */
[----:B------:R2:W-:-:S12]  /*296f0*/  STL [R1+0x24], R22 ;  /* 0x0000241601007387 */ /* 0x0005d80000100800 */
[----:B--2---:R-:W-:Y:S05]  /*29700*/  @P0 BRA `(.L_x_1931) ;  /* 0x0000000000440947 */ /* 0x004fea0003800000 */
[----:B------:R-:W2:Y:S02]  /*29710*/  S2R R2, SR_TID.X ;  /* 0x0000000000027919 */ /* 0x000ea40000002100 */
[----:B--2---:R-:W-:-:S04]  /*29720*/  LOP3.LUT R2, R2, 0x7f, RZ, 0xc0, !PT ;  /* 0x0000007f02027812 */ /* 0x004fc800078ec0ff */
[----:B------:R-:W-:-:S13]  /*29730*/  ISETP.NE.AND P0, PT, R2, RZ, PT ;  /* 0x000000ff0200720c */ /* 0x000fda0003f05270 */
[----:B------:R-:W-:Y:S05]  /*29740*/  @P0 BRA `(.L_x_1932) ;  /* 0x0000003400780947 */ /* 0x000fea0003800000 */
[----:B------:R-:W2:Y:S01]  /*29750*/  S2R R5, SR_LANEID ;  /* 0x0000000000057919 */ /* 0x000ea20000000000 */
[----:B------:R-:W-:Y:S01]  /*29760*/  VOTEU.ANY UR4, UPT, PT ;  /* 0x0000000000047886 */ /* 0x000fe200038e0100 */
[----:B------:R-:W3:Y:S01]  /*29770*/  LDC.64 R2, c[0x0][0xc60] ;  /* 0x00031800ff027b82 */ /* 0x000ee20000000a00 */
[----:B------:R-:W2:Y:S02]  /*29780*/  FLO.U32 R0, UR4 ;  /* 0x0000000400007d00 */ /* 0x000ea400080e0000 */
[----:B--2---:R-:W-:-:S06]  /*29790*/  ISETP.EQ.U32.AND P0, PT, R0, R5, PT ;  /* 0x000000050000720c */ /* 0x004fcc0003f02070 */
[----:B------:R-:W3:Y:S07]  /*297a0*/  POPC R5, UR4 ;  /* 0x0000000400057d09 */ /* 0x000eee0008000000 */
[----:B---3--:R-:W2:Y:S01]  /*297b0*/  @P0 ATOMG.E.ADD.STRONG.GPU PT, R3, desc[UR60][R2.64], R5 ;  /* 0x00000005020309a8 */ /* 0x008ea200081ee1fc */
[----:B------:R-:W3:Y:S02]  /*297c0*/  S2R R4, SR_LTMASK ;  /* 0x0000000000047919 */ /* 0x000ee40000003900 */
[----:B---3--:R-:W-:-:S04]  /*297d0*/  LOP3.LUT R4, R4, UR4, RZ, 0xc0, !PT ;  /* 0x0000000404047c12 */ /* 0x008fc8000f8ec0ff */
[----:B------:R-:W3:Y:S01]  /*297e0*/  POPC R7, R4 ;  /* 0x0000000400077309 */ /* 0x000ee20000000000 */
[----:B--2---:R-:W3:Y:S02]  /*297f0*/  SHFL.IDX PT, R0, R3, R0, 0x1f ;  /* 0x00001f0003007589 */ /* 0x004ee400000e0000 */
[----:B---3--:R-:W-:Y:S01]  /*29800*/  IADD3 R24, R0, UR38, R7 ;  /* 0x0000002600187c10 */ /* 0x008fe2000fffe007 */
[----:B------:R-:W-:Y:S06]  /*29810*/  BRA `(.L_x_1932) ;  /* 0x0000003400447947 */ /* 0x000fec0003800000 */
.L_x_1931:
        /* <DEDUP_REMOVED lines=10> */
[----:B------:R-:W2:Y:S01]  /*298c0*/  LDC.64 R2, c[0x4][R2] ;  /* 0x0100000002027b82 */ /* 0x000ea20000000a00 */
[----:B-1----:R-:W-:Y:S01]  /*298d0*/  IMAD.U32 R6, RZ, RZ, UR8 ;  /* 0x00000008ff067e24 */ /* 0x002fe2000f8e00ff */
[----:B0-----:R-:W-:Y:S01]  /*298e0*/  MOV R12, 0x1 ;  /* 0x00000001000c7802 */ /* 0x001fe20000000f00 */
[----:B------:R-:W-:Y:S02]  /*298f0*/  IMAD.U32 R7, RZ, RZ, UR9 ;  /* 0x00000009ff077e24 */ /* 0x000fe4000f8e00ff */
[----:B------:R-:W-:-:S02]  /*29900*/  IMAD.U32 R10, RZ, RZ, UR4 ;  /* 0x00000004ff0a7e24 */ /* 0x000fc4000f8e00ff */
[----:B------:R-:W-:Y:S02]  /*29910*/  IMAD.U32 R11, RZ, RZ, UR5 ;  /* 0x00000005ff0b7e24 */ /* 0x000fe4000f8e00ff */
[----:B------:R-:W-:Y:S02]  /*29920*/  IMAD.MOV.U32 R8, RZ, RZ, 0x70 ;  /* 0x00000070ff087424 */ /* 0x000fe400078e00ff */
[----:B------:R-:W-:-:S07]  /*29930*/  IMAD.MOV.U32 R13, RZ, RZ, RZ ;  /* 0x000000ffff0d7224 */ /* 0x000fce00078e00ff */
[----:B------:R-:W-:-:S07]  /*29940*/  LEPC R20, `(.L_x_1934) ;  /* 0x000000001014794e */ /* 0x000fce0000000000 */
[----:B--2---:R-:W-:Y:S05]  /*29950*/  CALL.ABS.NOINC R2 ;  /* 0x0000000002007343 */ /* 0x004fea0003c00000 */
.L_x_1934:
[----:B------:R-:W-:Y:S05]  /*29960*/  BSYNC B6 ;  /* 0x0000000000067941 */ /* 0x000fea0003800000 */
.L_x_1933:
        /* <DEDUP_REMOVED lines=8> */
[----:B------:R2:W3:Y:S01]  /*299f0*/  LDC.64 R2, c[0x4][R18] ;  /* 0x0100000012027b82 */ /* 0x0004e20000000a00 */
[----:B------:R-:W-:Y:S01]  /*29a00*/  IMAD.U32 R4, RZ, RZ, UR6 ;  /* 0x00000006ff047e24 */ /* 0x000fe2000f8e00ff */
[----:B------:R-:W-:Y:S01]  /*29a10*/  MOV R7, UR9 ;  /* 0x0000000900077c02 */ /* 0x000fe20008000f00 */
[----:B------:R-:W-:Y:S02]  /*29a20*/  IMAD.U32 R5, RZ, RZ, UR7 ;  /* 0x00000007ff057e24 */ /* 0x000fe4000f8e00ff */
[----:B-1----:R-:W-:Y:S02]  /*29a30*/  IMAD.U32 R6, RZ, RZ, UR8 ;  /* 0x00000008ff067e24 */ /* 0x002fe4000f8e00ff */
[----:B------:R-:W-:-:S02]  /*29a40*/  IMAD.U32 R10, RZ, RZ, UR4 ;  /* 0x00000004ff0a7e24 */ /* 0x000fc4000f8e00ff */
[----:B------:R-:W-:Y:S02]  /*29a50*/  IMAD.U32 R11, RZ, RZ, UR5 ;  /* 0x00000005ff0b7e24 */ /* 0x000fe4000f8e00ff */
[----:B------:R-:W-:Y:S02]  /*29a60*/  IMAD.MOV.U32 R8, RZ, RZ, 0x70 ;  /* 0x00000070ff087424 */ /* 0x000fe400078e00ff */
[----:B0-----:R-:W-:Y:S02]  /*29a70*/  IMAD.MOV.U32 R12, RZ, RZ, 0x1 ;  /* 0x00000001ff0c7424 */ /* 0x001fe400078e00ff */
[----:B--2---:R-:W-:-:S07]  /*29a80*/  IMAD.MOV.U32 R13, RZ, RZ, RZ ;  /* 0x000000ffff0d7224 */ /* 0x004fce00078e00ff */
[----:B------:R-:W-:-:S07]  /*29a90*/  LEPC R20, `(.L_x_1937) ;  /* 0x000000001014794e */ /* 0x000fce0000000000 */
[----:B---3--:R-:W-:Y:S05]  /*29aa0*/  CALL.ABS.NOINC R2 ;  /* 0x0000000002007343 */ /* 0x008fea0003c00000 */
.L_x_1937:
[----:B------:R0:W1:Y:S01]  /*29ab0*/  LDC.64 R2, c[0x4][R18] ;  /* 0x0100000012027b82 */ /* 0x0000620000000a00 */
[----:B------:R-:W-:Y:S01]  /*29ac0*/  ULDC.64 UR4, c[0x4][0x88] ;  /* 0x0100220000047ab9 */ /* 0x000fe20000000a00 */
[----:B------:R-:W-:Y:S01]  /*29ad0*/  ULDC.64 UR6, c[0x4][0x90] ;  /* 0x0100240000067ab9 */ /* 0x000fe20000000a00 */
[----:B------:R-:W-:Y:S01]  /*29ae0*/  ULDC.64 UR8, c[0x4][0x18] ;  /* 0x0100060000087ab9 */ /* 0x000fe20000000a00 */
[----:B------:R-:W-:Y:S01]  /*29af0*/  MOV R4, UR4 ;  /* 0x0000000400047c02 */ /* 0x000fe20008000f00 */
[----:B------:R-:W-:Y:S01]  /*29b00*/  IMAD.U32 R5, RZ, RZ, UR5 ;  /* 0x00000005ff057e24 */ /* 0x000fe2000f8e00ff */
[----:B------:R-:W-:Y:S01]  /*29b10*/  MOV R8, 0x70 ;  /* 0x0000007000087802 */ /* 0x000fe20000000f00 */
[----:B------:R-:W-:Y:S02]  /*29b20*/  IMAD.U32 R6, RZ, RZ, UR6 ;  /* 0x00000006ff067e24 */ /* 0x000fe4000f8e00ff */
[----:B------:R-:W-:Y:S02]  /*29b30*/  IMAD.U32 R7, RZ, RZ, UR7 ;  /* 0x00000007ff077e24 */ /* 0x000fe4000f8e00ff */
[----:B------:R-:W-:-:S02]  /*29b40*/  IMAD.U32 R10, RZ, RZ, UR8 ;  /* 0x00000008ff0a7e24 */ /* 0x000fc4000f8e00ff */
[----:B------:R-:W-:Y:S02]  /*29b50*/  IMAD.U32 R11, RZ, RZ, UR9 ;  /* 0x00000009ff0b7e24 */ /* 0x000fe4000f8e00ff */
[----:B------:R-:W-:Y:S02]  /*29b60*/  IMAD.MOV.U32 R12, RZ, RZ, 0x1 ;  /* 0x00000001ff0c7424 */ /* 0x000fe400078e00ff */
[----:B0-----:R-:W-:-:S07]  /*29b70*/  IMAD.MOV.U32 R13, RZ, RZ, RZ ;  /* 0x000000ffff0d7224 */ /* 0x001fce00078e00ff */
[----:B------:R-:W-:-:S07]  /*29b80*/  LEPC R20, `(.L_x_1936) ;  /* 0x000000001014794e */ /* 0x000fce0000000000 */
[----:B-1----:R-:W-:Y:S05]  /*29b90*/  CALL.ABS.NOINC R2 ;  /* 0x0000000002007343 */ /* 0x002fea0003c00000 */
.L_x_1936:
[----:B------:R-:W-:Y:S05]  /*29ba0*/  BSYNC B6 ;  /* 0x0000000000067941 */ /* 0x000fea0003800000 */
.L_x_1935:
[----:B------:R-:W-:Y:S01]  /*29bb0*/  ULDC.64 UR4, c[0x0][0x9f8] ;  /* 0x00027e0000047ab9 */ /* 0x000fe20000000a00 */
[----:B------:R-:W2:Y:S01]  /*29bc0*/  LDL R20, [R1+0x4] ;  /* 0x0000040001147983 */ /* 0x000ea20000100800 */
[----:B------:R-:W-:-:S03]  /*29bd0*/  ISETP.NE.U32.AND P0, PT, RZ, UR4, PT ;  /* 0x00000004ff007c0c */ /* 0x000fc6000bf05070 */
[----:B------:R-:W3:Y:S01]  /*29be0*/  LDL R19, [R1+0xc] ;  /* 0x00000c0001137983 */ /* 0x000ee20000100800 */
[----:B------:R-:W-:Y:S01]  /*29bf0*/  ISETP.NE.AND.EX P0, PT, RZ, UR5, PT, P0 ;  /* 0x00000005ff007c0c */ /* 0x000fe2000bf05300 */
[----:B------:R-:W-:Y:S01]  /*29c00*/  IMAD.MOV.U32 R32, RZ, RZ, R27 ;  /* 0x000000ffff207224 */ /* 0x000fe200078e001b */
[----:B------:R-:W4:Y:S01]  /*29c10*/  LDC R0, c[0x0][0x430] ;  /* 0x00010c00ff007b82 */ /* 0x000f220000000800 */
[----:B------:R-:W0:Y:S01]  /*29c20*/  S2R R18, SR_TID.X ;  /* 0x0000000000127919 */ /* 0x000e220000002100 */
[----:B------:R-:W-:Y:S01]  /*29c30*/  VIADD R22, R22, 0xffffffff ;  /* 0xffffffff16167836 */ /* 0x000fe20000000000 */
[----:B------:R-:W-:Y:S01]  /*29c40*/  LOP3.LUT R16, R16, 0xfffffff7, RZ, 0xc0, !PT ;  /* 0xfffffff710107812 */ /* 0x000fe200078ec0ff */
[----:B------:R-:W-:-:S07]  /*29c50*/  ULDC UR4, c[0x0][0x2f4] ;  /* 0x0000bd0000047ab9 */ /* 0x000fce0000000800 */
[----:B------:R-:W1:Y:S01]  /*29c60*/  @P0 LDC.64 R2, c[0x0][0x9f8] ;  /* 0x00027e00ff020b82 */ /* 0x000e620000000a00 */
[----:B0-----:R-:W-:Y:S01]  /*29c70*/  LOP3.LUT R18, R18, 0x7f, RZ, 0xc0, !PT ;  /* 0x0000007f12127812 */ /* 0x001fe200078ec0ff */
[----:B-1----:R-:W-:-:S05]  /*29c80*/  @P0 IMAD.WIDE R2, R27, 0x4, R2 ;  /* 0x000000041b020825 */ /* 0x002fca00078e0202 */
[----:B------:R0:W3:Y:S01]  /*29c90*/  @P0 LDG.E R32, desc[UR60][R2.64] ;  /* 0x0000003c02200981 */ /* 0x0000e2000c1e1900 */
[----:B------:R-:W-:Y:S02]  /*29ca0*/  SHF.R.U32.HI R21, RZ, 0x3, R18 ;  /* 0x00000003ff157819 */ /* 0x000fe40000011612 */
[----:B----4-:R-:W-:Y:S01]  /*29cb0*/  ISETP.NE.AND P1, PT, R0, 0x1, PT ;  /* 0x000000010000780c */ /* 0x010fe20003f25270 */
[----:B------:R-:W1:-:S12]  /*29cc0*/  S2R R18, SR_TID.X ;  /* 0x0000000000127919 */ /* 0x000e580000002100 */
[----:B------:R-:W4:Y:S08]  /*29cd0*/  @P1 LDC R6, c[0x0][0x434] ;  /* 0x00010d00ff061b82 */ /* 0x000f300000000800 */
[----:B------:R-:W0:Y:S01]  /*29ce0*/  @P1 LDC R7, c[0x0][0x438] ;  /* 0x00010e00ff071b82 */ /* 0x000e220000000800 */
[----:B-1----:R-:W-:-:S05]  /*29cf0*/  IMAD.SHL.U32 R18, R18, 0x10, RZ ;  /* 0x0000001012127824 */ /* 0x002fca00078e00ff */
[----:B------:R-:W-:-:S05]  /*29d00*/  LOP3.LUT R18, R21, 0x70, R18, 0xf8, !PT ;  /* 0x0000007015127812 */ /* 0x000fca00078ef812 */
[----:B------:R-:W-:Y:S01]  /*29d10*/  IMAD R5, R22, 0x60, R18 ;  /* 0x0000006016057824 */ /* 0x000fe200078e0212 */
[----:B------:R-:W-:Y:S01]  /*29d20*/  ISETP.GE.AND P3, PT, R33, UR4, PT ;  /* 0x0000000421007c0c */ /* 0x000fe2000bf66270 */
[----:B------:R-:W-:-:S03]  /*29d30*/  UMOV UR5, 0xffffffff ;  /* 0xffffffff00057882 */ /* 0x000fc60000000000 */
[----:B--2---:R-:W-:-:S04]  /*29d40*/  ISETP.GE.AND P0, PT, R5, R20, PT ;  /* 0x000000140500720c */ /* 0x004fc80003f06270 */
[----:B------:R-:W-:Y:S02]  /*29d50*/  ISETP.GT.U32.OR P0, PT, R18, 0x5f, P0 ;  /* 0x0000005f1200780c */ /* 0x000fe40000704470 */
[----:B---3--:R-:W-:-:S05]  /*29d60*/  IADD3 R5, R5, R19, RZ ;  /* 0x0000001305057210 */ /* 0x008fca0007ffe0ff */
[----:B----4-:R-:W-:-:S04]  /*29d70*/  @P1 IMAD.HI.U32 R6, R5, R6, RZ ;  /* 0x0000000605061227 */ /* 0x010fc800078e00ff */
[----:B------:R-:W-:Y:S01]  /*29d80*/  IMAD.MOV.U32 R4, RZ, RZ, R5 ;  /* 0x000000ffff047224 */ /* 0x000fe200078e0005 */
[----:B0-----:R-:W-:Y:S01]  /*29d90*/  @P1 SHF.R.U32.HI R4, RZ, R7, R6 ;  /* 0x00000007ff041219 */ /* 0x001fe20000011606 */
[----:B------:R-:W0:Y:S04]  /*29da0*/  @!P0 LDC.64 R2, c[0x0][0x428] ;  /* 0x00010a00ff028b82 */ /* 0x000e280000000a00 */
[----:B------:R-:W-:-:S04]  /*29db0*/  IMAD.MOV R6, RZ, RZ, -R4 ;  /* 0x000000ffff067224 */ /* 0x000fc800078e0a04 */
[----:B------:R-:W-:Y:S01]  /*29dc0*/  IMAD R0, R0, R6, R5 ;  /* 0x0000000600007224 */ /* 0x000fe200078e0205 */
[----:B------:R-:W-:Y:S02]  /*29dd0*/  @!P0 SHF.R.S32.HI R5, RZ, 0x1f, R4 ;  /* 0x0000001fff058819 */ /* 0x000fe40000011404 */
[----:B------:R-:W-:Y:S01]  /*29de0*/  SHF.R.S32.HI R8, RZ, 0x1f, R32 ;  /* 0x0000001fff087819 */ /* 0x000fe20000011420 */
[----:B0-----:R-:W-:-:S04]  /*29df0*/  @!P0 IMAD.WIDE.U32 R4, R32, R2, R4 ;  /* 0x0000000220048225 */ /* 0x001fc800078e0004 */
[----:B------:R-:W-:Y:S01]  /*29e00*/  @!P0 IMAD R6, R8, R2, RZ ;  /* 0x0000000208068224 */ /* 0x000fe200078e02ff */
[----:B------:R0:W-:Y:S03]  /*29e10*/  STL [R1+0x10], R8 ;  /* 0x0000100801007387 */ /* 0x0001e60000100800 */
[----:B------:R-:W-:Y:S02]  /*29e20*/  @!P0 IMAD R6, R32, R3, R6 ;  /* 0x0000000320068224 */ /* 0x000fe400078e0206 */
[----:B------:R-:W1:Y:S02]  /*29e30*/  @!P0 LDC.64 R2, c[0x0][0x418] ;  /* 0x00010600ff028b82 */ /* 0x000e640000000a00 */
[----:B------:R-:W-:Y:S02]  /*29e40*/  @!P0 IMAD.IADD R6, R5, 0x1, R6 ;  /* 0x0000000105068824 */ /* 0x000fe400078e0206 */
[----:B------:R-:W-:Y:S01]  /*29e50*/  IMAD.U32 R5, RZ, RZ, UR39 ;  /* 0x00000027ff057e24 */ /* 0x000fe2000f8e00ff */
[----:B-1----:R-:W-:-:S04]  /*29e60*/  @!P0 LEA R2, P1, R4, R2, 0x2 ;  /* 0x0000000204028211 */ /* 0x002fc800078210ff */
[----:B------:R-:W-:Y:S01]  /*29e70*/  @!P0 LEA.HI.X R3, R4, R3, R6, 0x2, P1 ;  /* 0x0000000304038211 */ /* 0x000fe200008f1406 */
[----:B------:R-:W-:-:S06]  /*29e80*/  IMAD.MOV.U32 R4, RZ, RZ, RZ ;  /* 0x000000ffff047224 */ /* 0x000fcc00078e00ff */
[----:B------:R0:W5:Y:S01]  /*29e90*/  @!P0 LDG.E R4, desc[UR60][R2.64] ;  /* 0x0000003c02048981 */ /* 0x000162000c1e1900 */
[----:B------:R-:W-:Y:S02]  /*29ea0*/  ISETP.GT.U32.AND P0, PT, R18, 0x5f, PT ;  /* 0x0000005f1200780c */ /* 0x000fe40003f04070 */
[----:B------:R-:W-:Y:S02]  /*29eb0*/  ISETP.NE.AND P2, PT, R5, 0x3, PT ;  /* 0x000000030500780c */ /* 0x000fe40003f45270 */
[----:B------:R-:W-:-:S09]  /*29ec0*/  ISETP.GE.AND P1, PT, R36, UR4, PT ;  /* 0x0000000424007c0c */ /* 0x000fd2000bf26270 */
[----:B------:R-:W-:Y:S02]  /*29ed0*/  @P0 LOP3.LUT R16, R16, 0x8, RZ, 0xfc, !PT ;  /* 0x0000000810100812 */ /* 0x000fe400078efcff */
[----:B------:R-:W-:Y:S02]  /*29ee0*/  ISETP.GE.AND P0, PT, R34, UR4, PT ;  /* 0x0000000422007c0c */ /* 0x000fe4000bf06270 */
[----:B------:R-:W-:-:S04]  /*29ef0*/  LOP3.LUT R16, R16, 0xffffffef, RZ, 0xc0, !PT ;  /* 0xffffffef10107812 */ /* 0x000fc800078ec0ff */
[----:B------:R-:W-:-:S04]  /*29f00*/  @P2 LOP3.LUT R16, R16, 0x10, RZ, 0xfc, !PT ;  /* 0x0000001010102812 */ /* 0x000fc800078efcff */
[----:B------:R-:W-:-:S04]  /*29f10*/  LOP3.LUT R16, R16, 0xfffffffb, RZ, 0xc0, !PT ;  /* 0xfffffffb10107812 */ /* 0x000fc800078ec0ff */
[----:B------:R-:W-:-:S04]  /*29f20*/  @P3 LOP3.LUT R16, R16, 0x4, RZ, 0xfc, !PT ;  /* 0x0000000410103812 */ /* 0x000fc800078efcff */
[----:B------:R-:W-:-:S04]  /*29f30*/  LOP3.LUT R16, R16, 0xfffffffe, RZ, 0xc0, !PT ;  /* 0xfffffffe10107812 */ /* 0x000fc800078ec0ff */
[----:B------:R-:W-:-:S04]  /*29f40*/  LOP3.LUT R16, R16, 0xfffffffd, RZ, 0xc0, !PT ;  /* 0xfffffffd10107812 */ /* 0x000fc800078ec0ff */
[----:B------:R-:W-:-:S04]  /*29f50*/  @P1 LOP3.LUT R16, R16, 0x2, RZ, 0xfc, !PT ;  /* 0x0000000210101812 */ /* 0x000fc800078efcff */
[----:B------:R-:W-:Y:S01]  /*29f60*/  @P0 LOP3.LUT R16, R16, 0x1, RZ, 0xfc, !PT ;  /* 0x0000000110100812 */ /* 0x000fe200078efcff */
[----:B0-----:R-:W-:Y:S06]  /*29f70*/  BRA.DIV UR5, `(.L_x_1938) ;  /* 0x0000005605d47947 */ /* 0x001fec000b800000 */
.L_x_2067:
[----:B------:R-:W-:Y:S05]  /*29f80*/  @!P2 BRA `(.L_x_1939) ;  /* 0x000000000004a947 */ /* 0x000fea0003800000 */
[----:B------:R-:W-:Y:S01]  /*29f90*/  BPT.TRAP 0x1 ;  /* 0x000000040000795c */ /* 0x000fe20000300000 */
.L_x_1939:
        /* <DEDUP_REMOVED lines=8> */
[----:B------:R-:W-:-:S04]  /*2a020*/  ULDC.64 UR4, c[0x0][0x338] ;  /* 0x0000ce0000047ab9 */ /* 0x000fc80000000a00 */
[----:B------:R-:W-:Y:S01]  /*2a030*/  IADD3 R3, R3, R7, RZ ;  /* 0x0000000703037210 */ /* 0x000fe20007ffe0ff */
[----:B------:R-:W-:-:S04]  /*2a040*/  IMAD R7, R6, UR4, RZ ;  /* 0x0000000406077c24 */ /* 0x000fc8000f8e02ff */
[C---:B------:R-:W-:Y:S02]  /*2a050*/  IMAD R7, R4.reuse, UR5, R7 ;  /* 0x0000000504077c24 */ /* 0x040fe4000f8e0207 */
[----:B------:R-:W-:Y:S01]  /*2a060*/  IMAD.WIDE.U32 R2, R4, UR4, R2 ;  /* 0x0000000404027c25 */ /* 0x000fe2000f8e0002 */
        /* <DEDUP_REMOVED lines=10> */
.L_x_2068:
[----:B------:R-:W-:Y:S05]  /*2a110*/  BSYNC B0 ;  /* 0x0000000000007941 */ /* 0x000fea0003800000 */
.L_x_1940:
[----:B------:R-:W2:Y:S01]  /*2a120*/  LDL R9, [R1+0x4] ;  /* 0x0000040001097983 */ /* 0x000ea20000100800 */
[----:B------:R-:W-:Y:S01]  /*2a130*/  ULDC.64 UR4, c[0x0][0x300] ;  /* 0x0000c00000047ab9 */ /* 0x000fe20000000a00 */
[----:B------:R-:W-:Y:S01]  /*2a140*/  ULDC.64 UR6, c[0x0][0x2e8] ;  /* 0x0000ba0000067ab9 */ /* 0x000fe20000000a00 */
[----:B------:R-:W-:Y:S01]  /*2a150*/  IMAD R5, R5, UR4, RZ ;  /* 0x0000000405057c24 */ /* 0x000fe2000f8e02ff */
[----:B------:R-:W1:Y:S01]  /*2a160*/  S2R R8, SR_TID.X ;  /* 0x0000000000087919 */ /* 0x000e620000002100 */
[----:B0-----:R-:W-:Y:S01]  /*2a170*/  IMAD.WIDE.U32 R2, R0, UR4, RZ ;  /* 0x0000000400027c25 */ /* 0x001fe2000f8e00ff */
[C---:B------:R-:W-:Y:S02]  /*2a180*/  LOP3.LUT P4, RZ, R16.reuse, 0x4, RZ, 0xc0, !PT ;  /* 0x0000000410ff7812 */ /* 0x040fe4000788c0ff */
[----:B------:R-:W-:Y:S01]  /*2a190*/  LOP3.LUT P3, RZ, R16, 0x2, RZ, 0xc0, !PT ;  /* 0x0000000210ff7812 */ /* 0x000fe2000786c0ff */
[----:B------:R-:W-:Y:S01]  /*2a1a0*/  IMAD R5, R0, UR5, R5 ;  /* 0x0000000500057c24 */ /* 0x000fe2000f8e0205 */
[----:B------:R-:W-:Y:S01]  /*2a1b0*/  ULDC.64 UR4, c[0x0][0x310] ;  /* 0x0000c40000047ab9 */ /* 0x000fe20000000a00 */
[----:B------:R-:W-:Y:S01]  /*2a1c0*/  LOP3.LUT P2, RZ, R16, 0x1, RZ, 0xc0, !PT ;  /* 0x0000000110ff7812 */ /* 0x000fe2000784c0ff */
[----:B------:R-:W-:-:S02]  /*2a1d0*/  IMAD R6, R6, UR4, RZ ;  /* 0x0000000406067c24 */ /* 0x000fc4000f8e02ff */
[----:B------:R-:W-:Y:S02]  /*2a1e0*/  IMAD.IADD R3, R3, 0x1, R5 ;  /* 0x0000000103037824 */ /* 0x000fe400078e0205 */
[C---:B------:R-:W-:Y:S02]  /*2a1f0*/  IMAD R5, R4.reuse, UR5, R6 ;  /* 0x0000000504057c24 */ /* 0x040fe4000f8e0206 */
[----:B------:R-:W-:Y:S01]  /*2a200*/  IMAD.WIDE.U32 R2, R4, UR4, R2 ;  /* 0x0000000404027c25 */ /* 0x000fe2000f8e0002 */
[----:B------:R-:W-:-:S03]  /*2a210*/  ULDC.64 UR4, c[0x0][0x308] ;  /* 0x0000c20000047ab9 */ /* 0x000fc60000000a00 */
[----:B------:R-:W-:Y:S02]  /*2a220*/  IMAD.IADD R3, R3, 0x1, R5 ;  /* 0x0000000103037824 */ /* 0x000fe400078e0205 */
[----:B------:R-:W-:Y:S02]  /*2a230*/  IMAD R5, R23, 0x4800, R37 ;  /* 0x0000480017057824 */ /* 0x000fe400078e0225 */
[----:B------:R-:W-:Y:S01]  /*2a240*/  IMAD.WIDE.U32 R2, R26, UR4, R2 ;  /* 0x000000041a027c25 */ /* 0x000fe2000f8e0002 */
[----:B------:R-:W-:-:S03]  /*2a250*/  UMOV UR4, 0xffffffff ;  /* 0xffffffff00047882 */ /* 0x000fc60000000000 */
[----:B------:R-:W-:Y:S01]  /*2a260*/  IMAD R0, R26, UR5, R3 ;  /* 0x000000051a007c24 */ /* 0x000fe2000f8e0203 */
[----:B------:R-:W-:-:S04]  /*2a270*/  LEA R4, P0, R2, UR6, 0x1 ;  /* 0x0000000602047c11 */ /* 0x000fc8000f8008ff */
[----:B------:R-:W-:Y:S02]  /*2a280*/  LEA.HI.X R0, R2, UR7, R0, 0x1, P0 ;  /* 0x0000000702007c11 */ /* 0x000fe400080f0c00 */
[----:B-1----:R-:W-:-:S04]  /*2a290*/  LOP3.LUT R8, R8, 0x7f, RZ, 0xc0, !PT ;  /* 0x0000007f08087812 */ /* 0x002fc800078ec0ff */
[----:B------:R-:W-:Y:S01]  /*2a2a0*/  SHF.R.U32.HI R8, RZ, 0x3, R8 ;  /* 0x00000003ff087819 */ /* 0x000fe20000011608 */
[----:B--2---:R-:W-:-:S04]  /*2a2b0*/  IMAD R6, R22, -0x60, R9 ;  /* 0xffffffa016067824 */ /* 0x004fc800078e0209 */
        /* <DEDUP_REMOVED lines=65> */
.L_x_2082:
        /* <DEDUP_REMOVED lines=12> */
.L_x_1943:
        /* <DEDUP_REMOVED lines=10> */
.L_x_1944:
[----:B------:R2:W-:Y:S02]  /*2a830*/  SYNCS.ARRIVE.TRANS64.A1T0 RZ, [R7+URZ+0x30830], RZ ;  /* 0x030830ff07ff79a7 */ /* 0x0005e4000810003f */
[----:B------:R-:W-:Y:S05]  /*2a840*/  WARPSYNC.ALL ;  /* 0x0000000000007948 */ /* 0x000fea0003800000 */
[----:B------:R-:W-:Y:S01]  /*2a850*/  ULDC.64 UR4, c[0x0][0xa00] ;  /* 0x0002800000047ab9 */ /* 0x000fe20000000a00 */
[----:B------:R-:W-:Y:S01]  /*2a860*/  SHF.R.S32.HI R0, RZ, 0x1f, R27 ;  /* 0x0000001fff007819 */ /* 0x000fe2000001141b */
[----:B------:R-:W-:Y:S01]  /*2a870*/  BSSY B6, `(.L_x_1945) ;  /* 0x0000022000067945 */ /* 0x000fe20003800000 */
[----:B------:R-:W-:Y:S01]  /*2a880*/  BAR.SYNC.DEFER_BLOCKING 0x8, 0x180 ;  /* 0x0206000000007b1d */ /* 0x000fe20000010000 */
[----:B------:R-:W-:Y:S02]  /*2a890*/  ISETP.NE.U32.AND P0, PT, RZ, UR4, PT ;  /* 0x00000004ff007c0c */ /* 0x000fe4000bf05070 */
[----:B-1----:R-:W-:-:S02]  /*2a8a0*/  IADD3 R2, R17, 0x12400, RZ ;  /* 0x0001240011027810 */ /* 0x002fc40007ffe0ff */
[----:B------:R-:W-:Y:S01]  /*2a8b0*/  ISETP.NE.AND.EX P0, PT, RZ, UR5, PT, P0 ;  /* 0x00000005ff007c0c */ /* 0x000fe2000bf05300 */
[----:B------:R-:W-:Y:S02]  /*2a8c0*/  ULDC.64 UR4, c[0x0][0x298] ;  /* 0x0000a60000047ab9 */ /* 0x000fe40000000a00 */
[----:B0-----:R-:W-:Y:S01]  /*2a8d0*/  IMAD.WIDE.U32 R4, R35, UR4, RZ ;  /* 0x0000000423047c25 */ /* 0x001fe2000f8e00ff */
[----:B------:R-:W-:Y:S02]  /*2a8e0*/  SEL R3, R0, RZ, !P0 ;  /* 0x000000ff00037207 */ /* 0x000fe40004000000 */
[----:B------:R-:W-:Y:S02]  /*2a8f0*/  SEL R0, R27, RZ, !P0 ;  /* 0x000000ff1b007207 */ /* 0x000fe40004000000 */
[----:B------:R-:W-:Y:S01]  /*2a900*/  LOP3.LUT P0, RZ, R2, 0x3ff, RZ, 0xc0, !PT ;  /* 0x000003ff02ff7812 */ /* 0x000fe2000780c0ff */
[----:B------:R-:W-:Y:S04]  /*2a910*/  STL [R1+0x2c], R3 ;  /* 0x00002c0301007387 */ /* 0x000fe80000100800 */
[----:B------:R0:W-:Y:S04]  /*2a920*/  STL [R1+0x20], R0 ;  /* 0x0000200001007387 */ /* 0x0001e80000100800 */
[----:B------:R1:W-:Y:S01]  /*2a930*/  STL.64 [R1+0x18], R4 ;  /* 0x0000180401007387 */ /* 0x0003e20000100a00 */
[----:B0-----:R-:W-:-:S05]  /*2a940*/  SHF.R.S32.HI R0, RZ, 0x1f, R35 ;  /* 0x0000001fff007819 */ /* 0x001fca0000011423 */
[----:B------:R-:W-:-:S04]  /*2a950*/  IMAD R0, R0, UR4, RZ ;  /* 0x0000000400007c24 */ /* 0x000fc8000f8e02ff */
[----:B------:R-:W-:-:S04]  /*2a960*/  IMAD R0, R35, UR5, R0 ;  /* 0x0000000523007c24 */ /* 0x000fc8000f8e0200 */
[----:B------:R-:W-:Y:S01]  /*2a970*/  IMAD.IADD R35, R5, 0x1, R0 ;  /* 0x0000000105237824 */ /* 0x000fe200078e0200 */
[----:B-1----:R-:W-:Y:S06]  /*2a980*/  @!P0 BRA `(.L_x_1946) ;  /* 0x0000000000408947 */ /* 0x002fec0003800000 */
        /* <DEDUP_REMOVED lines=16> */
.L_x_1946:
[----:B------:R-:W-:Y:S05]  /*2aa90*/  BSYNC B6 ;  /* 0x0000000000067941 */ /* 0x000fea0003800000 */
.L_x_1945:
[----:B------:R-:W3:Y:S01]  /*2aaa0*/  LDL.LU R20, [R1+0x2c] ;  /* 0x00002c0001147983 */ /* 0x000ee20000300800 */
[----:B------:R-:W-:Y:S01]  /*2aab0*/  ULDC.64 UR4, c[0x0][0x2d8] ;  /* 0x0000b60000047ab9 */ /* 0x000fe20000000a00 */
[----:B------:R-:W0:Y:S02]  /*2aac0*/  LDC R6, c[0x0][0x448] ;  /* 0x00011200ff067b82 */ /* 0x000e240000000800 */
[----:B------:R-:W4:Y:S04]  /*2aad0*/  LDL.LU R21, [R1+0x20] ;  /* 0x0000200001157983 */ /* 0x000f280000300800 */
[----:B------:R-:W3:Y:S04]  /*2aae0*/  LDL.LU.64 R2, [R1+0x18] ;  /* 0x0000180001027983 */ /* 0x000ee80000300a00 */
[----:B------:R1:W5:Y:S01]  /*2aaf0*/  LDL R8, [R1] ;  /* 0x0000000001087983 */ /* 0x0003620000100800 */
[----:B0-----:R-:W-:-:S13]  /*2ab00*/  ISETP.NE.AND P0, PT, R6, 0x1, PT ;  /* 0x000000010600780c */ /* 0x001fda0003f05270 */
[----:B--2---:R-:W0:Y:S01]  /*2ab10*/  @P0 LDC R7, c[0x0][0x44c] ;  /* 0x00011300ff070b82 */ /* 0x004e220000000800 */
[----:B---3--:R-:W-:Y:S02]  /*2ab20*/  IMAD.MOV.U32 R3, RZ, RZ, R35 ;  /* 0x000000ffff037224 */ /* 0x008fe400078e0023 */
[----:B------:R-:W-:-:S04]  /*2ab30*/  IMAD.WIDE.U32 R2, R26, UR4, R2 ;  /* 0x000000041a027c25 */ /* 0x000fc8000f8e0002 */
[----:B------:R-:W-:Y:S01]  /*2ab40*/  IMAD R3, R26, UR5, R3 ;  /* 0x000000051a037c24 */ /* 0x000fe2000f8e0203 */
[----:B------:R-:W-:Y:S02]  /*2ab50*/  ULDC.64 UR4, c[0x0][0x2e0] ;  /* 0x0000b80000047ab9 */ /* 0x000fe40000000a00 */
[----:B------:R-:W-:Y:S02]  /*2ab60*/  IMAD R0, R20, UR4, RZ ;  /* 0x0000000414007c24 */ /* 0x000fe4000f8e02ff */
[----:B------:R-:W2:Y:S01]  /*2ab70*/  S2R R20, SR_TID.X ;  /* 0x0000000000147919 */ /* 0x000ea20000002100 */
[----:B----4-:R-:W-:-:S04]  /*2ab80*/  IMAD.WIDE.U32 R2, R21, UR4, R2 ;  /* 0x0000000415027c25 */ /* 0x010fc8000f8e0002 */
[----:B------:R-:W-:Y:S01]  /*2ab90*/  IMAD R0, R21, UR5, R0 ;  /* 0x0000000515007c24 */ /* 0x000fe2000f8e0200 */
[----:B------:R-:W-:-:S04]  /*2aba0*/  ULDC.64 UR4, c[0x0][0x2d0] ;  /* 0x0000b40000047ab9 */ /* 0x000fc80000000a00 */
[----:B------:R-:W-:Y:S02]  /*2abb0*/  IADD3 R3, R3, R0, RZ ;  /* 0x0000000003037210 */ /* 0x000fe40007ffe0ff */
[----:B------:R-:W3:Y:S01]  /*2abc0*/  @P0 LDC R0, c[0x0][0x450] ;  /* 0x00011400ff000b82 */ /* 0x000ee20000000800 */
[----:B--2---:R-:W-:-:S04]  /*2abd0*/  LOP3.LUT R20, R20, 0x7f, RZ, 0xc0, !PT ;  /* 0x0000007f14147812 */ /* 0x004fc800078ec0ff */
[----:B------:R-:W-:Y:S02]  /*2abe0*/  SHF.R.U32.HI R21, RZ, 0x3, R20 ;  /* 0x00000003ff157819 */ /* 0x000fe40000011614 */
[----:B------:R-:W2:Y:S02]  /*2abf0*/  S2R R20, SR_TID.X ;  /* 0x0000000000147919 */ /* 0x000ea40000002100 */
[----:B--2---:R-:W-:-:S05]  /*2ac00*/  IMAD.SHL.U32 R20, R20, 0x10, RZ ;  /* 0x0000001014147824 */ /* 0x004fca00078e00ff */
[----:B------:R-:W-:-:S05]  /*2ac10*/  LOP3.LUT R20, R21, 0x70, R20, 0xf8, !PT ;  /* 0x0000007015147812 */ /* 0x000fca00078ef814 */
[----:B------:R-:W-:-:S04]  /*2ac20*/  IMAD.IADD R5, R20, 0x1, R25 ;  /* 0x0000000114057824 */ /* 0x000fc800078e0219 */
[----:B0-----:R-:W-:-:S04]  /*2ac30*/  @P0 IMAD.HI.U32 R7, R5, R7, RZ ;  /* 0x0000000705070227 */ /* 0x001fc800078e00ff */
[----:B------:R-:W-:Y:S01]  /*2ac40*/  IMAD.MOV.U32 R4, RZ, RZ, R5 ;  /* 0x000000ffff047224 */ /* 0x000fe200078e0005 */
[----:B---3--:R-:W-:Y:S01]  /*2ac50*/  @P0 SHF.R.U32.HI R4, RZ, R0, R7 ;  /* 0x00000000ff040219 */ /* 0x008fe20000011607 */
        /* <DEDUP_REMOVED lines=14> */
[----:B------:R-:W-:Y:S01]  /*2ad40*/  LEA R0, P0, R2, UR4, 0x1 ;  /* 0x0000000402007c11 */ /* 0x000fe2000f8008ff */
[----:B------:R-:W-:Y:S01]  /*2ad50*/  ULDC UR4, c[0x0][0x2b8] ;  /* 0x0000ae0000047ab9 */ /* 0x000fe20000000800 */
[----:B------:R-:W-:Y:S02]  /*2ad60*/  IADD3 R3, R3, R5, RZ ;  /* 0x0000000503037210 */ /* 0x000fe40007ffe0ff */
[----:B0-----:R-:W-:Y:S02]  /*2ad70*/  LOP3.LUT R20, R20, 0x7f, RZ, 0xc0, !PT ;  /* 0x0000007f14147812 */ /* 0x001fe400078ec0ff */
[----:B------:R-:W-:Y:S01]  /*2ad80*/  LEA.HI.X R4, R2, UR5, R3, 0x1, P0 ;  /* 0x0000000502047c11 */ /* 0x000fe200080f0c03 */
[----:B------:R-:W-:Y:S01]  /*2ad90*/  UMOV UR5, 0xffffffff ;  /* 0xffffffff00057882 */ /* 0x000fe20000000000 */
[----:B------:R-:W-:-:S02]  /*2ada0*/  ISETP.GE.AND P3, PT, R33, UR4, PT ;  /* 0x0000000421007c0c */ /* 0x000fc4000bf66270 */
[----:B------:R-:W-:Y:S02]  /*2adb0*/  ISETP.GE.AND P2, PT, R36, UR4, PT ;  /* 0x0000000424007c0c */ /* 0x000fe4000bf46270 */
[----:B------:R-:W-:Y:S02]  /*2adc0*/  ISETP.GE.AND P0, PT, R34, UR4, PT ;  /* 0x0000000422007c0c */ /* 0x000fe4000bf06270 */
[----:B------:R-:W-:Y:S01]  /*2add0*/  SHF.R.U32.HI R9, RZ, 0x3, R20 ;  /* 0x00000003ff097819 */ /* 0x000fe20000011614 */
[----:B-1----:R-:W-:Y:S10]  /*2ade0*/  BRA.DIV UR5, `(.L_x_1947) ;  /* 0x0000005205b47947 */ /* 0x002ff4000b800000 */
        /* <DEDUP_REMOVED lines=10> */
[----:B-----5:R-:W-:Y:S04]  /*2ae90*/  @!P1 LDGSTS.E.BYPASS.LTC128B.128 [R8+0x12400], desc[UR60][R2.64], !P3 ;  /* 0x1240000002089fae */ /* 0x020fe8000d901d7c */
[----:B------:R-:W-:Y:S04]  /*2aea0*/  @!P1 LDGSTS.E.BYPASS.LTC128B.128 [R8+0x16400], desc[UR60][R2.64+0x80], !P2 ;  /* 0x1640008002089fae */ /* 0x000fe8000d101d7c */
[----:B------:R1:W-:Y:S01]  /*2aeb0*/  @!P1 LDGSTS.E.BYPASS.LTC128B.128 [R8+0x1a400], desc[UR60][R2.64+0x100], !P0 ;  /* 0x1a40010002089fae */ /* 0x0003e2000c101d7c */
[----:B------:R-:W-:Y:S01]  /*2aec0*/  ISETP.GE.AND P1, PT, R6, R31, PT ;  /* 0x0000001f0600720c */ /* 0x000fe20003f26270 */
[----:B------:R-:W-:-:S02]  /*2aed0*/  VIADD R6, R25, 0x20 ;  /* 0x0000002019067836 */ /* 0x000fc40000000000 */
[----:B-1----:R-:W1:Y:S10]  /*2aee0*/  SHFL.IDX PT, R2, R4, 0x1, 0x181f ;  /* 0x00381f0004027f89 */ /* 0x002e7400000e0000 */
[----:B0-----:R-:W-:-:S05]  /*2aef0*/  @!P1 LEA R14, P4, R33, R14, 0x1 ;  /* 0x0000000e210e9211 */ /* 0x001fca00078808ff */
[----:B-1----:R-:W-:Y:S01]  /*2af00*/  @!P1 IMAD.X R5, RZ, RZ, R2, P4 ;  /* 0x000000ffff059224 */ /* 0x002fe200020e0602 */
[----:B------:R-:W-:Y:S02]  /*2af10*/  @!P1 MOV R2, R14 ;  /* 0x0000000e00029202 */ /* 0x000fe40000000f00 */
[----:B------:R-:W0:Y:S01]  /*2af20*/  SHFL.IDX PT, R14, R0, 0x2, 0x181f ;  /* 0x00581f00000e7f89 */ /* 0x000e2200000e0000 */
[----:B------:R-:W-:-:S05]  /*2af30*/  @!P1 IMAD.MOV.U32 R3, RZ, RZ, R5 ;  /* 0x000000ffff039224 */ /* 0x000fca00078e0005 */
[----:B------:R-:W-:Y:S04]  /*2af40*/  @!P1 LDGSTS.E.BYPASS.LTC128B.128 [R8+0x12c00], desc[UR60][R2.64], !P3 ;  /* 0x12c0000002089fae */ /* 0x000fe8000d901d7c */
[----:B------:R-:W-:Y:S04]  /*2af50*/  @!P1 LDGSTS.E.BYPASS.LTC128B.128 [R8+0x16c00], desc[UR60][R2.64+0x80], !P2 ;  /* 0x16c0008002089fae */ /* 0x000fe8000d101d7c */
[----:B------:R1:W-:Y:S01]  /*2af60*/  @!P1 LDGSTS.E.BYPASS.LTC128B.128 [R8+0x1ac00], desc[UR60][R2.64+0x100], !P0 ;  /* 0x1ac0010002089fae */ /* 0x0003e2000c101d7c */
[----:B------:R-:W-:Y:S02]  /*2af70*/  ISETP.GE.AND P1, PT, R6, R31, PT ;  /* 0x0000001f0600720c */ /* 0x000fe40003f26270 */
[----:B------:R-:W-:Y:S01]  /*2af80*/  IADD3 R6, R25, 0x30, RZ ;  /* 0x0000003019067810 */ /* 0x000fe20007ffe0ff */
        /* <DEDUP_REMOVED lines=53> */
.L_x_2099:
        /* <DEDUP_REMOVED lines=12> */
.L_x_1949:
[----:B------:R-:W-:Y:S05]  /*2b3a0*/  BSYNC B0 ;  /* 0x0000000000007941 */ /* 0x000fea0003800000 */
.L_x_1948:
[----:B------:R-:W-:Y:S01]  /*2b3b0*/  NOP ;  /* 0x0000000000007918 */ /* 0x000fe20000000000 */
[----:B------:R-:W-:-:S13]  /*2b3c0*/  PLOP3.LUT P0, PT, PT, PT, PT, 0x80, 0x0 ;  /* 0x000000000000781c */ /* 0x000fda0003f0f070 */
.L_x_1950:
[----:B------:R-:W-:Y:S02]  /*2b3d0*/  PLOP3.LUT P1, PT, P1, P0, PT, 0xa2, 0x0 ;  /* 0x000000000000781c */ /* 0x000fe40000f21472 */
[----:B------:R-:W-:-:S08]  /*2b3e0*/  @P0 R2UR P1, UR4, R17 ;  /* 0x00000000110402ca */ /* 0x000fd00000020000 */
[----:B------:R-:W-:-:S05]  /*2b3f0*/  @P0 PLOP3.LUT P0, PT, P1, PT, PT, 0x80, 0x0 ;  /* 0x000000000000081c */ /* 0x000fca0000f0f070 */
[----:B------:R-:W-:Y:S01]  /*2b400*/  @!P1 SYNCS.ARRIVE.TRANS64.RED.A0T1 RZ, [UR4+0x30800], RZ ;  /* 0x030800ffffff99a7 */ /* 0x000fe20008200404 */
[----:B------:R-:W-:Y:S07]  /*2b410*/  @!P1 ARRIVES.LDGSTSBAR.64.TRANSCNT [UR4+0x30800] ;  /* 0x03080000ff0099b0 */ /* 0x000fee0008000a84 */
[----:B------:R-:W-:Y:S05]  /*2b420*/  @P0 BRA.U.ANY `(.L_x_1950) ;  /* 0xfffffffd00e80947 */ /* 0x000fea000393ffff */
[----:B0-----:R-:W3:Y:S02]  /*2b430*/  LDL.LU R2, [R1+0x28] ;  /* 0x0000280001027983 */ /* 0x001ee40000300800 */
[----:B---3--:R-:W-:-:S04]  /*2b440*/  IADD3 R2, R2, 0x1, RZ ;  /* 0x0000000102027810 */ /* 0x008fc80007ffe0ff */
[----:B------:R-:W-:Y:S01]  /*2b450*/  LEA.HI R0, R2, R2, RZ, 0x1 ;  /* 0x0000000202007211 */ /* 0x000fe200078f08ff */
[----:B------:R0:W-:Y:S03]  /*2b460*/  STL [R1+0x28], R2 ;  /* 0x0000280201007387 */ /* 0x0001e60000100800 */
        /* <DEDUP_REMOVED lines=8> */
[----:B---3--:R-:W-:Y:S02]  /*2b4f0*/  VIADD R6, R2, 0xfffffffe ;  /* 0xfffffffe02067836 */ /* 0x008fe40000000000 */
[----:B01----:R-:W-:Y:S05]  /*2b500*/  @!P0 BRA `(.L_x_1952) ;  /* 0x0000005400888947 */ /* 0x003fea0003800000 */
.L_x_2100:
[----:B------:R-:W-:Y:S05]  /*2b510*/  BSYNC B0 ;  /* 0x0000000000007941 */ /* 0x000fea0003800000 */
.L_x_1951:
[----:B------:R-:W3:Y:S01]  /*2b520*/  LDL R2, [R1+0x8] ;  /* 0x0000080001027983 */ /* 0x000ee20000100800 */
        /* <DEDUP_REMOVED lines=10> */
.L_x_1967:
[----:B------:R-:W3:Y:S01]  /*2b5d0*/  LDL R4, [R1+0xc] ;  /* 0x00000c0001047983 */ /* 0x000ee20000100800 */
[----:B------:R-:W1:Y:S03]  /*2b5e0*/  LDC R7, c[0x0][0x430] ;  /* 0x00010c00ff077b82 */ /* 0x000e660000000800 */
[----:B------:R-:W4:Y:S01]  /*2b5f0*/  LDL R8, [R1+0x10] ;  /* 0x0000100001087983 */ /* 0x000f220000100800 */
[----:B0-----:R-:W0:Y:S02]  /*2b600*/  S2R R0, SR_TID.X ;  /* 0x0000000000007919 */ /* 0x001e240000002100 */
[----:B0-----:R-:W-:-:S04]  /*2b610*/  LOP3.LUT R0, R0, 0x7f, RZ, 0xc0, !PT ;  /* 0x0000007f00007812 */ /* 0x001fc800078ec0ff */
[----:B------:R-:W-:Y:S02]  /*2b620*/  SHF.R.U32.HI R2, RZ, 0x3, R0 ;  /* 0x00000003ff027819 */ /* 0x000fe40000011600 */
[----:B------:R-:W0:Y:S01]  /*2b630*/  S2R R0, SR_TID.X ;  /* 0x0000000000007919 */ /* 0x000e220000002100 */
[----:B-1----:R-:W-:-:S13]  /*2b640*/  ISETP.NE.AND P0, PT, R7, 0x1, PT ;  /* 0x000000010700780c */ /* 0x002fda0003f05270 */
[----:B------:R-:W1:Y:S01]  /*2b650*/  @P0 LDC R3, c[0x0][0x438] ;  /* 0x00010e00ff030b82 */ /* 0x000e620000000800 */
[----:B0-----:R-:W-:-:S04]  /*2b660*/  SHF.L.U32 R0, R0, 0x4, RZ ;  /* 0x0000000400007819 */ /* 0x001fc800000006ff */
[----:B------:R-:W-:-:S03]  /*2b670*/  LOP3.LUT R0, R2, 0x70, R0, 0xf8, !PT ;  /* 0x0000007002007812 */ /* 0x000fc600078ef800 */
[----:B------:R-:W0:Y:S01]  /*2b680*/  @P0 LDC R2, c[0x0][0x434] ;  /* 0x00010d00ff020b82 */ /* 0x000e220000000800 */
[----:B------:R-:W-:Y:S01]  /*2b690*/  ISETP.GT.U32.AND P5, PT, R0, 0x5f, PT ;  /* 0x0000005f0000780c */ /* 0x000fe20003fa4070 */
[----:B---3--:R-:W-:-:S12]  /*2b6a0*/  IMAD R9, R6, 0x60, R4 ;  /* 0x0000006006097824 */ /* 0x008fd800078e0204 */
[----:B------:R-:W4:Y:S01]  /*2b6b0*/  @!P5 LDC.64 R4, c[0x0][0x428] ;  /* 0x00010a00ff04db82 */ /* 0x000f220000000a00 */
[----:B------:R-:W-:-:S04]  /*2b6c0*/  IMAD.IADD R9, R0, 0x1, R9 ;  /* 0x0000000100097824 */ /* 0x000fc800078e0209 */
[----:B0-----:R-:W-:-:S04]  /*2b6d0*/  @P0 IMAD.HI.U32 R2, R9, R2, RZ ;  /* 0x0000000209020227 */ /* 0x001fc800078e00ff */
[----:B------:R-:W-:Y:S01]  /*2b6e0*/  IMAD.MOV.U32 R0, RZ, RZ, R9 ;  /* 0x000000ffff007224 */ /* 0x000fe200078e0009 */
[----:B-1----:R-:W-:-:S04]  /*2b6f0*/  @P0 SHF.R.U32.HI R0, RZ, R3, R2 ;  /* 0x00000003ff000219 */ /* 0x002fc80000011602 */
[--C-:B------:R-:W-:Y:S01]  /*2b700*/  @!P5 SHF.R.S32.HI R3, RZ, 0x1f, R0.reuse ;  /* 0x0000001fff03d819 */ /* 0x100fe20000011400 */
[----:B------:R-:W-:Y:S02]  /*2b710*/  @!P5 IMAD.MOV.U32 R2, RZ, RZ, R0 ;  /* 0x000000ffff02d224 */ /* 0x000fe400078e0000 */
[-C--:B----4-:R-:W-:Y:S02]  /*2b720*/  @!P5 IMAD R8, R8, R4.reuse, RZ ;  /* 0x000000040808d224 */ /* 0x090fe400078e02ff */
[----:B------:R-:W-:-:S04]  /*2b730*/  @!P5 IMAD.WIDE.U32 R2, R32, R4, R2 ;  /* 0x000000042002d225 */ /* 0x000fc800078e0002 */
[----:B------:R-:W-:Y:S02]  /*2b740*/  @!P5 IMAD R8, R32, R5, R8 ;  /* 0x000000052008d224 */ /* 0x000fe400078e0208 */
[----:B------:R-:W0:Y:S01]  /*2b750*/  @!P5 LDC.64 R4, c[0x0][0x418] ;  /* 0x00010600ff04db82 */ /* 0x000e220000000a00 */
[----:B------:R-:W-:Y:S02]  /*2b760*/  IMAD.MOV R0, RZ, RZ, -R0 ;  /* 0x000000ffff007224 */ /* 0x000fe400078e0a00 */
[----:B------:R-:W-:Y:S02]  /*2b770*/  @!P5 IMAD.IADD R3, R8, 0x1, R3 ;  /* 0x000000010803d824 */ /* 0x000fe400078e0203 */
[----:B------:R-:W-:Y:S02]  /*2b780*/  IMAD R9, R7, R0, R9 ;  /* 0x0000000007097224 */ /* 0x000fe400078e0209 */
[----:B------:R-:W-:Y:S01]  /*2b790*/  IMAD.MOV.U32 R0, RZ, RZ, RZ ;  /* 0x000000ffff007224 */ /* 0x000fe200078e00ff */
[----:B0-----:R-:W-:-:S04]  /*2b7a0*/  @!P5 LEA R4, P0, R2, R4, 0x2 ;  /* 0x000000040204d211 */ /* 0x001fc800078010ff */
[----:B------:R-:W-:-:S05]  /*2b7b0*/  @!P5 LEA.HI.X R5, R2, R5, R3, 0x2, P0 ;  /* 0x000000050205d211 */ /* 0x000fca00000f1403 */
[----:B------:R0:W5:Y:S01]  /*2b7c0*/  @!P5 LDG.E R0, desc[UR60][R4.64] ;  /* 0x0000003c0400d981 */ /* 0x000162000c1e1900 */
[----:B------:R-:W-:Y:S02]  /*2b7d0*/  LOP3.LUT P4, RZ, R16, 0x10, RZ, 0xc0, !PT ;  /* 0x0000001010ff7812 */ /* 0x000fe4000788c0ff */
[----:B------:R-:W-:-:S04]  /*2b7e0*/  IADD3 R23, R10, 0x1, RZ ;  /* 0x000000010a177810 */ /* 0x000fc80007ffe0ff */
[C---:B------:R-:W-:Y:S01]  /*2b7f0*/  ISETP.NE.AND P0, PT, R23.reuse, 0x2, PT ;  /* 0x000000021700780c */ /* 0x040fe20003f05270 */
[----:B------:R-:W-:Y:S05]  /*2b800*/  YIELD ;  /* 0x0000000000007946 */ /* 0x000fea0003800000 */
[----:B------:R-:W-:Y:S01]  /*2b810*/  SEL R29, RZ, 0x1, P0 ;  /* 0x00000001ff1d7807 */ /* 0x000fe20000000000 */
[----:B------:R-:W-:Y:S01]  /*2b820*/  IMAD.MOV.U32 R22, RZ, RZ, R6 ;  /* 0x000000ffff167224 */ /* 0x000fe200078e0006 */
[----:B------:R-:W-:Y:S02]  /*2b830*/  SEL R23, R23, RZ, P0 ;  /* 0x000000ff17177207 */ /* 0x000fe40000000000 */
[----:B------:R-:W-:Y:S01]  /*2b840*/  LOP3.LUT R29, R20, R29, RZ, 0x3c, !PT ;  /* 0x0000001d141d7212 */ /* 0x000fe200078e3cff */
[----:B0-----:R-:W-:Y:S06]  /*2b850*/  @!P4 BRA `(.L_x_1955) ;  /* 0x000000000004c947 */ /* 0x001fec0003800000 */
[----:B------:R-:W-:Y:S01]  /*2b860*/  BPT.TRAP 0x1 ;  /* 0x000000040000795c */ /* 0x000fe20000300000 */
.L_x_1955:
[----:B------:R-:W-:Y:S01]  /*2b870*/  IMAD R7, R23, 0x8, R17 ;  /* 0x0000000817077824 */ /* 0x000fe200078e0211 */
[----:B------:R-:W-:Y:S01]  /*2b880*/  SHF.L.U32 R2, R29, 0x1f, RZ ;  /* 0x0000001f1d027819 */ /* 0x000fe200000006ff */
[----:B------:R-:W-:Y:S03]  /*2b890*/  BSSY B1, `(.L_x_1956) ;  /* 0x0000003000017945 */ /* 0x000fe60003800000 */
[----:B------:R-:W0:Y:S02]  /*2b8a0*/  SYNCS.PHASECHK.TRANS64.TRYWAIT P0, [R7+URZ+0x30840], R2 ;  /* 0x03084002070075a7 */ /* 0x000e24000800017f */
[----:B0-----:R-:W-:Y:S05]  /*2b8b0*/  @!P0 BRA `(.L_x_1957) ;  /* 0x0000005000b08947 */ /* 0x001fea0003800000 */
.L_x_2101:
[----:B------:R-:W-:Y:S05]  /*2b8c0*/  BSYNC B1 ;  /* 0x0000000000017941 */ /* 0x000fea0003800000 */
.L_x_1956:
        /* <DEDUP_REMOVED lines=24> */
[----:B------:R-:W-:Y:S01]  /*2ba50*/  SHF.L.U32 R4, R33, 0x1, RZ ;  /* 0x0000000121047819 */ /* 0x000fe200000006ff */
[----:B------:R-:W-:Y:S01]  /*2ba60*/  IMAD R5, R5, 0x2, R17 ;  /* 0x0000000205057824 */ /* 0x000fe200078e0211 */
[----:B------:R-:W-:Y:S01]  /*2ba70*/  LOP3.LUT P6, RZ, R16, 0x4, RZ, 0xc0, !PT ;  /* 0x0000000410ff7812 */ /* 0x000fe200078cc0ff */
        /* <DEDUP_REMOVED lines=31> */
[----:B------:R0:W1:Y:S04]  /*2bc70*/  SHFL.IDX PT, R35, R6, 0x5, 0x181f ;  /* 0x00b81f0006237f89 */ /* 0x00006800000e0000 */
[----:B------:R-:W-:Y:S04]  /*2bc80*/  LDGSTS.E.BYPASS.LTC128B.128 [R5+0x20400], desc[UR60][R2.64], !P6 ;  /* 0x2040000002057fae */ /* 0x000fe8000f101d7c */
[----:B------:R-:W-:Y:S04]  /*2bc90*/  LDGSTS.E.BYPASS.LTC128B.128 [R5+0x23400], desc[UR60][R2.64+0x80], !P5 ;  /* 0x2340008002057fae */ /* 0x000fe8000e901d7c */
[----:B------:R3:W-:Y:S04]  /*2bca0*/  LDGSTS.E.BYPASS.LTC128B.128 [R5+0x26400], desc[UR60][R2.64+0x100], !P4 ;  /* 0x2640010002057fae */ /* 0x0007e8000e101d7c */
[----:B-1-3--:R0:W3:Y:S02]  /*2bcb0*/  SHFL.IDX PT, R2, R8, 0x5, 0x181f ;  /* 0x00b81f0008027f89 */ /* 0x00a0e400000e0000 */
.L_x_2115:
        /* <DEDUP_REMOVED lines=11> */
.L_x_1959:
        /* <DEDUP_REMOVED lines=10> */
.L_x_1960:
[----:B------:R3:W-:Y:S01]  /*2be10*/  SYNCS.ARRIVE.TRANS64.A1T0 RZ, [R7+URZ+0x30830], RZ ;  /* 0x030830ff07ff79a7 */ /* 0x0007e2000810003f */
[----:B------:R-:W-:Y:S05]  /*2be20*/  @!P5 BRA `(.L_x_1961) ;  /* 0x000000000004d947 */ /* 0x000fea0003800000 */
[----:B------:R-:W-:Y:S01]  /*2be30*/  BPT.TRAP 0x1 ;  /* 0x000000040000795c */ /* 0x000fe20000300000 */
.L_x_1961:
[----:B-1----:R-:W-:Y:S01]  /*2be40*/  SHF.L.U32 R2, R20, 0x1f, RZ ;  /* 0x0000001f14027819 */ /* 0x002fe200000006ff */
[----:B0-----:R-:W-:Y:S01]  /*2be50*/  IMAD R6, R10, 0x8, R17 ;  /* 0x000000080a067824 */ /* 0x001fe200078e0211 */
[----:B------:R-:W-:Y:S03]  /*2be60*/  BSSY B1, `(.L_x_1962) ;  /* 0x0000003000017945 */ /* 0x000fe60003800000 */
[----:B------:R-:W0:Y:S02]  /*2be70*/  SYNCS.PHASECHK.TRANS64.TRYWAIT P0, [R6+URZ+0x30860], R2 ;  /* 0x03086002060075a7 */ /* 0x000e24000800017f */
[----:B0-----:R-:W-:Y:S05]  /*2be80*/  @!P0 BRA `(.L_x_1963) ;  /* 0x0000005400308947 */ /* 0x001fea0003800000 */
.L_x_2116:
[----:B------:R-:W-:Y:S05]  /*2be90*/  BSYNC B1 ;  /* 0x0000000000017941 */ /* 0x000fea0003800000 */
.L_x_1962:
[----:B------:R-:W3:Y:S01]  /*2bea0*/  LDL R5, [R1+0x4] ;  /* 0x0000040001057983 */ /* 0x000ee20000100800 */
[----:B------:R-:W1:Y:S01]  /*2beb0*/  S2R R3, SR_TID.X ;  /* 0x0000000000037919 */ /* 0x000e620000002100 */
[----:B------:R-:W-:Y:S01]  /*2bec0*/  UMOV UR4, 0xffffffff ;  /* 0xffffffff00047882 */ /* 0x000fe20000000000 */
[----:B-1----:R-:W-:-:S04]  /*2bed0*/  LOP3.LUT R3, R3, 0x7f, RZ, 0xc0, !PT ;  /* 0x0000007f03037812 */ /* 0x002fc800078ec0ff */
[----:B------:R-:W-:Y:S01]  /*2bee0*/  SHF.R.U32.HI R3, RZ, 0x3, R3 ;  /* 0x00000003ff037819 */ /* 0x000fe20000011603 */
[----:B---3--:R-:W-:Y:S02]  /*2bef0*/  IMAD R7, R31, -0x60, R5 ;  /* 0xffffffa01f077824 */ /* 0x008fe400078e0205 */
[----:B------:R-:W-:Y:S02]  /*2bf00*/  IMAD R5, R10, 0x4800, R37 ;  /* 0x000048000a057824 */ /* 0x000fe400078e0225 */
        /* <DEDUP_REMOVED lines=55> */
.L_x_2130:
        /* <DEDUP_REMOVED lines=22> */
[----:B------:R-:W-:-:S03]  /*2c3e0*/  NOP ;  /* 0x0000000000007918 */ /* 0x000fc60000000000 */
[----:B------:R-:W-:-:S03]  /*2c3f0*/  IADD3 R3, R3, R25, RZ ;  /* 0x0000001903037210 */ /* 0x000fc60007ffe0ff */
[----:B------:R-:W-:-:S04]  /*2c400*/  IMAD.WIDE.U32 R2, R26, UR4, R2 ;  /* 0x000000041a027c25 */ /* 0x000fc8000f8e0002 */
[----:B------:R-:W-:Y:S01]  /*2c410*/  IMAD R3, R26, UR5, R3 ;  /* 0x000000051a037c24 */ /* 0x000fe2000f8e0203 */
[----:B------:R-:W-:-:S04]  /*2c420*/  LEA R18, P0, R2, UR6, 0x1 ;  /* 0x0000000602127c11 */ /* 0x000fc8000f8008ff */
[----:B------:R-:W-:Y:S02]  /*2c430*/  LEA.HI.X R19, R2, UR7, R3, 0x1, P0 ;  /* 0x0000000702137c11 */ /* 0x000fe400080f0c03 */
[----:B------:R-:W-:-:S13]  /*2c440*/  PLOP3.LUT P0, PT, PT, PT, PT, 0x80, 0x0 ;  /* 0x000000000000781c */ /* 0x000fda0003f0f070 */
.L_x_1965:
        /* <DEDUP_REMOVED lines=10> */
.L_x_1966:
[----:B------:R-:W2:Y:S01]  /*2c4f0*/  LDL R0, [R1+0x8] ;  /* 0x0000080001007983 */ /* 0x000ea20000100800 */
[----:B------:R0:W-:Y:S01]  /*2c500*/  SYNCS.ARRIVE.TRANS64.A1T0 RZ, [R6+URZ+0x30850], RZ ;  /* 0x030850ff06ff79a7 */ /* 0x0001e2000810003f */
[----:B------:R-:W-:Y:S02]  /*2c510*/  IMAD.MOV.U32 R10, RZ, RZ, R23 ;  /* 0x000000ffff0a7224 */ /* 0x000fe400078e0017 */
[----:B------:R-:W-:Y:S02]  /*2c520*/  IMAD.MOV.U32 R20, RZ, RZ, R29 ;  /* 0x000000ffff147224 */ /* 0x000fe400078e001d */
[----:B------:R-:W-:Y:S02]  /*2c530*/  IMAD.MOV.U32 R31, RZ, RZ, R22 ;  /* 0x000000ffff1f7224 */ /* 0x000fe400078e0016 */
[C---:B0-----:R-:W-:Y:S01]  /*2c540*/  VIADD R6, R22.reuse, 0xffffffff ;  /* 0xffffffff16067836 */ /* 0x041fe20000000000 */
[----:B--2---:R-:W-:-:S13]  /*2c550*/  ISETP.GT.AND P0, PT, R22, R0, PT ;  /* 0x000000001600720c */ /* 0x004fda0003f04270 */
[----:B------:R-:W-:Y:S05]  /*2c560*/  @P0 BRA `(.L_x_1967) ;  /* 0xfffffff000180947 */ /* 0x000fea000383ffff */
.L_x_1954:
[----:B------:R-:W-:Y:S05]  /*2c570*/  BSYNC B0 ;  /* 0x0000000000007941 */ /* 0x000fea0003800000 */
.L_x_1953:
        /* <DEDUP_REMOVED lines=17> */
.L_x_1969:
[----:B------:R-:W-:Y:S05]  /*2c690*/  BSYNC B0 ;  /* 0x0000000000007941 */ /* 0x000fea0003800000 */
.L_x_1968:
[----:B------:R-:W-:-:S13]  /*2c6a0*/  LOP3.LUT P0, RZ, R16, 0x10, RZ, 0xc0, !PT ;  /* 0x0000001010ff7812 */ /* 0x000fda000780c0ff */
[----:B------:R-:W-:Y:S05]  /*2c6b0*/  @!P0 BRA `(.L_x_1970) ;  /* 0x0000000000048947 */ /* 0x000fea0003800000 */
[----:B------:R-:W-:Y:S01]  /*2c6c0*/  BPT.TRAP 0x1 ;  /* 0x000000040000795c */ /* 0x000fe20000300000 */
.L_x_1970:
[----:B------:R-:W3:Y:S01]  /*2c6d0*/  LDL.LU R2, [R1+0x4] ;  /* 0x0000040001027983 */ /* 0x000ee20000300800 */
[----:B------:R-:W-:Y:S01]  /*2c6e0*/  IMAD R0, R23, 0x8, R17 ;  /* 0x0000000817007824 */ /* 0x000fe200078e0211 */
[----:B------:R-:W-:Y:S01]  /*2c6f0*/  SHF.L.U32 R3, R29, 0x1f, RZ ;  /* 0x0000001f1d037819 */ /* 0x000fe200000006ff */
[----:B------:R-:W-:Y:S03]  /*2c700*/  BSSY B0, `(.L_x_1971) ;  /* 0x0000004000007945 */ /* 0x000fe60003800000 */
[----:B------:R-:W0:Y:S01]  /*2c710*/  SYNCS.PHASECHK.TRANS64.TRYWAIT P0, [R0+URZ+0x30860], R3 ;  /* 0x03086003000075a7 */ /* 0x000e22000800017f */
[----:B---3--:R-:W-:Y:S01]  /*2c720*/  IMAD R6, R22, -0x60, R2 ;  /* 0xffffffa016067824 */ /* 0x008fe200078e0202 */
[----:B0-----:R-:W-:Y:S06]  /*2c730*/  @!P0 BRA `(.L_x_1972) ;  /* 0x0000005400288947 */ /* 0x001fec0003800000 */
.L_x_2131:
[----:B------:R-:W-:Y:S05]  /*2c740*/  BSYNC B0 ;  /* 0x0000000000007941 */ /* 0x000fea0003800000 */
.L_x_1971:
[----:B------:R-:W1:Y:S01]  /*2c750*/  S2R R2, SR_TID.X ;  /* 0x0000000000027919 */ /* 0x000e620000002100 */
[----:B------:R-:W-:Y:S01]  /*2c760*/  UMOV UR4, 0xffffffff ;  /* 0xffffffff00047882 */ /* 0x000fe20000000000 */
[----:B------:R-:W-:Y:S01]  /*2c770*/  IMAD R4, R23, 0x4800, R37 ;  /* 0x0000480017047824 */ /* 0x000fe200078e0225 */
[----:B-1----:R-:W-:-:S04]  /*2c780*/  LOP3.LUT R2, R2, 0x7f, RZ, 0xc0, !PT ;  /* 0x0000007f02027812 */ /* 0x002fc800078ec0ff */
[----:B------:R-:W-:-:S04]  /*2c790*/  SHF.R.U32.HI R2, RZ, 0x3, R2 ;  /* 0x00000003ff027819 */ /* 0x000fc80000011602 */
[----:B------:R-:W-:Y:S01]  /*2c7a0*/  IADD3 R6, -R2, R6, RZ ;  /* 0x0000000602067210 */ /* 0x000fe20007ffe1ff */
        /* <DEDUP_REMOVED lines=59> */
.L_x_2145:
        /* <DEDUP_REMOVED lines=13> */
.L_x_1974:
        /* <DEDUP_REMOVED lines=10> */
.L_x_1975:
[----:B------:R-:W-:Y:S01]  /*2ccd0*/  VIADD R23, R23, 0x1 ;  /* 0x0000000117177836 */ /* 0x000fe20000000000 */
[----:B------:R1:W-:Y:S04]  /*2cce0*/  SYNCS.ARRIVE.TRANS64.A1T0 RZ, [R0+URZ+0x30850], RZ ;  /* 0x030850ff00ff79a7 */ /* 0x0003e8000810003f */
[----:B------:R-:W-:-:S04]  /*2ccf0*/  ISETP.NE.AND P0, PT, R23, 0x2, PT ;  /* 0x000000021700780c */ /* 0x000fc80003f05270 */
[----:B-1----:R-:W-:Y:S02]  /*2cd00*/  SEL R0, RZ, 0x1, P0 ;  /* 0x00000001ff007807 */ /* 0x002fe40000000000 */
[----:B------:R-:W-:Y:S02]  /*2cd10*/  SEL R23, R23, RZ, P0 ;  /* 0x000000ff17177207 */ /* 0x000fe40000000000 */
[----:B------:R-:W-:-:S07]  /*2cd20*/  LOP3.LUT R29, R29, R0, RZ, 0x3c, !PT ;  /* 0x000000001d1d7212 */ /* 0x000fce00078e3cff */
.L_x_1932:
[----:B------:R-:W-:Y:S05]  /*2cd30*/  BSYNC B7 ;  /* 0x0000000000077941 */ /* 0x000fea0003800000 */
.L_x_1930:
[----:B------:R-:W-:-:S13]  /*2cd40*/  LOP3.LUT P0, RZ, R16, 0x20, RZ, 0xc0, !PT ;  /* 0x0000002010ff7812 */ /* 0x000fda000780c0ff */
[----:B------:R-:W-:Y:S05]  /*2cd50*/  @!P0 BRA `(.L_x_1976) ;  /* 0x0000000000248947 */ /* 0x000fea0003800000 */
[----:B------:R-:W-:Y:S05]  /*2cd60*/  WARPSYNC.ALL ;  /* 0x0000000000007948 */ /* 0x000fea0003800000 */
[----:B------:R-:W2:Y:S08]  /*2cd70*/  S2UR UR5, SR_CgaCtaId ;  /* 0x00000000000579c3 */ /* 0x000eb00000008800 */
[----:B------:R-:W-:Y:S06]  /*2cd80*/  BAR.SYNC.DEFER_BLOCKING 0x5, 0x180 ;  /* 0x0146000000007b1d */ /* 0x000fec0000010000 */
[----:B------:R-:W-:-:S02]  /*2cd90*/  UMOV UR4, 0x400 ;  /* 0x0000040000047882 */ /* 0x000fc40000000000 */
[----:B--2---:R-:W-:-:S06]  /*2cda0*/  ULEA UR4, UR5, UR4, 0x18 ;  /* 0x0000000405047291 */ /* 0x004fcc000f8ec03f */
[----:B------:R-:W-:-:S05]  /*2cdb0*/  IMAD.U32 R17, RZ, RZ, UR4 ;  /* 0x00000004ff117e24 */ /* 0x000fca000f8e00ff */
[----:B------:R2:W3:Y:S01]  /*2cdc0*/  LDS.128 R24, [R17+0x308d0] ;  /* 0x0308d00011187984 */ /* 0x0004e20000000c00 */
[----:B------:R-:W-:Y:S06]  /*2cdd0*/  BAR.ARV 0x4, 0x180 ;  /* 0x0106000000007b1d */ /* 0x000fec0000002000 */
[----:B------:R-:W-:Y:S05]  /*2cde0*/  BRA `(.L_x_1977) ;  /* 0x0000000c00d47947 */ /* 0x000fea0003800000 */
.L_x_1976:
[----:B------:R-:W2:Y:S01]  /*2cdf0*/  S2R R8, SR_TID.X ;  /* 0x0000000000087919 */ /* 0x000ea20000002100 */
[----:B------:R-:W-:Y:S01]  /*2ce00*/  UMOV UR4, 0xffffffff ;  /* 0xffffffff00047882 */ /* 0x000fe20000000000 */
[----:B--2---:R-:W-:-:S04]  /*2ce10*/  LOP3.LUT R8, R8, 0x1f, RZ, 0xc0, !PT ;  /* 0x0000001f08087812 */ /* 0x004fc800078ec0ff */
[----:B------:R-:W-:Y:S01]  /*2ce20*/  ISETP.NE.AND P0, PT, R8, 0x1f, PT ;  /* 0x0000001f0800780c */ /* 0x000fe20003f05270 */
[----:B------:R-:W-:-:S12]  /*2ce30*/  BRA.DIV UR4, `(.L_x_1978) ;  /* 0x0000005604807947 */ /* 0x000fd8000b800000 */
[----:B------:R-:W-:Y:S01]  /*2ce40*/  IMAD.IADD R7, R27, 0x1, R8 ;  /* 0x000000011b077824 */ /* 0x000fe200078e0208 */
[----:B------:R-:W-:-:S04]  /*2ce50*/  ULDC UR4, c[0x0][0xc3c] ;  /* 0x00030f0000047ab9 */ /* 0x000fc80000000800 */
[----:B------:R-:W-:-:S13]  /*2ce60*/  ISETP.GE.OR P1, PT, R7, UR4, !P0 ;  /* 0x0000000407007c0c */ /* 0x000fda000c726670 */
[----:B0-----:R-:W0:Y:S08]  /*2ce70*/  @!P1 LDC.64 R2, c[0x0][0xc80] ;  /* 0x00032000ff029b82 */ /* 0x001e300000000a00 */
[----:B------:R-:W2:Y:S01]  /*2ce80*/  @!P1 LDC.64 R4, c[0x0][0xc78] ;  /* 0x00031e00ff049b82 */ /* 0x000ea20000000a00 */
[----:B0-----:R-:W-:-:S05]  /*2ce90*/  @!P1 IMAD.WIDE R2, R7, 0x4, R2 ;  /* 0x0000000407029825 */ /* 0x001fca00078e0202 */
[----:B-1----:R2:W3:Y:S02]  /*2cea0*/  @!P1 LDG.E R6, desc[UR60][R2.64] ;  /* 0x0000003c02069981 */ /* 0x0024e4000c1e1900 */
[----:B--2---:R-:W-:-:S05]  /*2ceb0*/  @!P1 IMAD.WIDE R2, R7, 0x4, R4 ;  /* 0x0000000407029825 */ /* 0x004fca00078e0204 */
[----:B------:R-:W2:Y:S01]  /*2cec0*/  @!P1 LDG.E R5, desc[UR60][R2.64] ;  /* 0x0000003c02059981 */ /* 0x000ea2000c1e1900 */
[----:B------:R-:W-:Y:S01]  /*2ced0*/  MOV R25, RZ ;  /* 0x000000ff00197202 */ /* 0x000fe20000000f00 */
[----:B------:R-:W-:Y:S01]  /*2cee0*/  IMAD.MOV.U32 R4, RZ, RZ, RZ ;  /* 0x000000ffff047224 */ /* 0x000fe200078e00ff */
[C---:B------:R-:W-:Y:S01]  /*2cef0*/  ISETP.GE.U32.AND P2, PT, R8.reuse, 0x2, PT ;  /* 0x000000020800780c */ /* 0x040fe20003f46070 */
[----:B------:R-:W-:Y:S01]  /*2cf00*/  SHFL.IDX PT, R0, R24, RZ, 0x1f ;  /* 0x00001fff18007589 */ /* 0x000fe200000e0000 */
[C---:B------:R-:W-:Y:S02]  /*2cf10*/  ISETP.GE.U32.AND P3, PT, R8.reuse, 0x4, PT ;  /* 0x000000040800780c */ /* 0x040fe40003f66070 */
[C---:B------:R-:W-:Y:S01]  /*2cf20*/  ISETP.GE.U32.AND P4, PT, R8.reuse, 0x8, PT ;  /* 0x000000080800780c */ /* 0x040fe20003f86070 */
[----:B------:R-:W-:Y:S01]  /*2cf30*/  SHFL.IDX PT, R7, R24, 0x1, 0x1f ;  /* 0x00201f0018077f89 */ /* 0x000fe200000e0000 */
        /* <DEDUP_REMOVED lines=21> */
[----:B------:R0:W1:Y:S02]  /*2d090*/  SHFL.IDX PT, R14, R2, 0x1f, 0x1f ;  /* 0x03e01f00020e7f89 */ /* 0x00006400000e0000 */
.L_x_2155:
[----:B------:R-:W-:Y:S02]  /*2d0a0*/  ULDC UR4, c[0x0][0xc38] ;  /* 0x00030e0000047ab9 */ /* 0x000fe40000000800 */
[----:B------:R-:W-:-:S04]  /*2d0b0*/  IMAD.U32 R5, RZ, RZ, UR4 ;  /* 0x00000004ff057e24 */ /* 0x000fc8000f8e00ff */
[----:B-1----:R-:W-:-:S04]  /*2d0c0*/  IMAD R14, R14, R5, RZ ;  /* 0x000000050e0e7224 */ /* 0x002fc800078e02ff */
[----:B------:R-:W-:-:S05]  /*2d0d0*/  IMAD.IADD R7, R7, 0x1, R14 ;  /* 0x0000000107077824 */ /* 0x000fca00078e020e */
[----:B------:R-:W-:-:S13]  /*2d0e0*/  ISETP.GT.AND P6, PT, R7, R0, PT ;  /* 0x000000000700720c */ /* 0x000fda0003fc4270 */
[----:B------:R-:W-:Y:S05]  /*2d0f0*/  @P6 BRA `(.L_x_1979) ;  /* 0x0000000000a46947 */ /* 0x000fea0003800000 */
.L_x_1982:
        /* <DEDUP_REMOVED lines=35> */
.L_x_2163:
[----:B------:R-:W-:Y:S02]  /*2d330*/  ULDC UR4, c[0x0][0xc38] ;  /* 0x00030e0000047ab9 */ /* 0x000fe40000000800 */
[----:B------:R-:W-:-:S04]  /*2d340*/  IMAD.U32 R5, RZ, RZ, UR4 ;  /* 0x00000004ff057e24 */ /* 0x000fc8000f8e00ff */
[----:B-1----:R-:W-:-:S04]  /*2d350*/  IMAD R14, R14, R5, RZ ;  /* 0x000000050e0e7224 */ /* 0x002fc800078e02ff */
[----:B------:R-:W-:-:S05]  /*2d360*/  IMAD.IADD R7, R14, 0x1, R7 ;  /* 0x000000010e077824 */ /* 0x000fca00078e0207 */
[----:B------:R-:W-:-:S13]  /*2d370*/  ISETP.GT.AND P6, PT, R7, R0, PT ;  /* 0x000000000700720c */ /* 0x000fda0003fc4270 */
[----:B------:R-:W-:Y:S05]  /*2d380*/  @!P6 BRA `(.L_x_1982) ;  /* 0xfffffffc005ce947 */ /* 0x000fea000383ffff */
.L_x_1979:
        /* <DEDUP_REMOVED lines=8> */
[----:B------:R-:W-:-:S03]  /*2d410*/  IADD3 R27, R12, R27, RZ ;  /* 0x0000001b0c1b7210 */ /* 0x000fc60007ffe0ff */
[----:B------:R1:W3:Y:S04]  /*2d420*/  SHFL.IDX PT, R4, R4, R12, 0x1f ;  /* 0x00001f0c04047589 */ /* 0x0002e800000e0000 */
.L_x_2168:
[----:B------:R-:W-:-:S13]  /*2d430*/  ISETP.NE.AND P0, PT, R3, RZ, PT ;  /* 0x000000ff0300720c */ /* 0x000fda0003f05270 */
[----:B------:R-:W-:Y:S05]  /*2d440*/  @!P0 BRA `(.L_x_1984) ;  /* 0x0000000000108947 */ /* 0x000fea0003800000 */
[----:B------:R-:W-:Y:S01]  /*2d450*/  UMOV UR4, 0xffffffff ;  /* 0xffffffff00047882 */ /* 0x000fe20000000000 */
[----:B-1----:R-:W-:Y:S02]  /*2d460*/  VIADD R12, R12, 0xffffffff ;  /* 0xffffffff0c0c7836 */ /* 0x002fe40000000000 */
[----:B------:R-:W-:Y:S05]  /*2d470*/  BRA.DIV UR4, `(.L_x_1985) ;  /* 0x0000005a04407947 */ /* 0x000fea000b800000 */
[----:B------:R4:W1:Y:S02]  /*2d480*/  SHFL.IDX PT, R6, R2, R12, 0x1f ;  /* 0x00001f0c02067589 */ /* 0x00086400000e0000 */
.L_x_1984:
        /* <DEDUP_REMOVED lines=17> */
[----:B------:R-:W-:Y:S02]  /*2d5a0*/  IABS R2, R0 ;  /* 0x0000000000027213 */ /* 0x000fe40000000000 */
[----:B------:R-:W-:-:S03]  /*2d5b0*/  IADD3 R9, RZ, -R7, RZ ;  /* 0x80000007ff097210 */ /* 0x000fc60007ffe0ff */
        /* <DEDUP_REMOVED lines=33> */
[--C-:B------:R-:W-:Y:S02]  /*2d7d0*/  IMAD.MOV R2, RZ, RZ, -R5.reuse ;  /* 0x000000ffff027224 */ /* 0x100fe400078e0a05 */
[C---:B------:R-:W-:Y:S02]  /*2d7e0*/  IMAD R5, R4.reuse, 0x1000000, R5 ;  /* 0x0100000004057824 */ /* 0x040fe400078e0205 */
[--C-:B------:R-:W-:Y:S02]  /*2d7f0*/  IMAD R4, R4, R2, R7.reuse ;  /* 0x0000000204047224 */ /* 0x100fe400078e0207 */
[----:B------:R-:W-:Y:S02]  /*2d800*/  IMAD.MOV R2, RZ, RZ, -R7 ;  /* 0x000000ffff027224 */ /* 0x000fe400078e0a07 */
[----:B------:R-:W-:Y:S02]  /*2d810*/  IMAD R26, R4, 0x10000, R5 ;  /* 0x00010000041a7824 */ /* 0x000fe400078e0205 */
[----:B------:R-:W-:Y:S01]  /*2d820*/  IMAD R2, R25, R2, R0 ;  /* 0x0000000219027224 */ /* 0x000fe200078e0200 */
[----:B------:R-:W-:Y:S06]  /*2d830*/  BRA `(.L_x_1987) ;  /* 0x0000000000f07947 */ /* 0x000fec0003800000 */
.L_x_1986:
        /* <DEDUP_REMOVED lines=10> */
[----:B0-----:R-:W-:-:S05]  /*2d8e0*/  IADD3 R11, RZ, -R3, RZ ;  /* 0x80000003ff0b7210 */ /* 0x001fca0007ffe0ff */
        /* <DEDUP_REMOVED lines=32> */
[----:B------:R-:W-:Y:S02]  /*2daf0*/  IABS R7, R0 ;  /* 0x0000000000077213 */ /* 0x000fe40000000000 */
[----:B------:R-:W-:-:S03]  /*2db00*/  IADD3 R3, RZ, -R8, RZ ;  /* 0x80000008ff037210 */ /* 0x000fc60007ffe0ff */
        /* <DEDUP_REMOVED lines=15> */
.L_x_1987:
[----:B------:R-:W-:-:S04]  /*2dc00*/  LOP3.LUT R2, RZ, R2, RZ, 0x33, !PT ;  /* 0x00000002ff027212 */ /* 0x000fc800078e33ff */
[----:B------:R-:W-:Y:S01]  /*2dc10*/  IADD3 R25, R25, R2, RZ ;  /* 0x0000000219197210 */ /* 0x000fe20007ffe0ff */
[----:B------:R-:W-:Y:S06]  /*2dc20*/  BRA `(.L_x_1988) ;  /* 0x00000000001c7947 */ /* 0x000fec0003800000 */
.L_x_1980:
[----:B------:R-:W-:Y:S01]  /*2dc30*/  UMOV UR4, URZ ;  /* 0x0000003f00047c82 */ /* 0x000fe20008000000 */
[----:B------:R-:W-:Y:S01]  /*2dc40*/  UMOV UR5, URZ ;  /* 0x0000003f00057c82 */ /* 0x000fe20008000000 */
[----:B------:R-:W-:Y:S01]  /*2dc50*/  ULDC UR6, c[0x0][0xc3c] ;  /* 0x00030f0000067ab9 */ /* 0x000fe20000000800 */
[----:B------:R-:W-:Y:S02]  /*2dc60*/  IMAD.MOV.U32 R24, RZ, RZ, R0 ;  /* 0x000000ffff187224 */ /* 0x000fe400078e0000 */
[----:B------:R-:W-:Y:S02]  /*2dc70*/  IMAD.U32 R25, RZ, RZ, UR4 ;  /* 0x00000004ff197e24 */ /* 0x000fe4000f8e00ff */
[----:B------:R-:W-:Y:S02]  /*2dc80*/  IMAD.U32 R26, RZ, RZ, UR5 ;  /* 0x00000005ff1a7e24 */ /* 0x000fe4000f8e00ff */
[----:B------:R-:W-:-:S07]  /*2dc90*/  IMAD.U32 R27, RZ, RZ, UR6 ;  /* 0x00000006ff1b7e24 */ /* 0x000fce000f8e00ff */
.L_x_1988:
        /* <DEDUP_REMOVED lines=10> */
.L_x_1977:
[----:B------:R-:W-:Y:S02]  /*2dd40*/  ULDC UR4, c[0x0][0xc3c] ;  /* 0x00030f0000047ab9 */ /* 0x000fe40000000800 */
[----:B---3--:R-:W-:-:S13]  /*2dd50*/  ISETP.GE.AND P0, PT, R27, UR4, PT ;  /* 0x000000041b007c0c */ /* 0x008fda000bf06270 */
[----:B------:R-:W-:Y:S05]  /*2dd60*/  @!P0 BRA `(.L_x_1989) ;  /* 0xffffff9000948947 */ /* 0x000fea000383ffff */
[----:B------:R-:W-:Y:S05]  /*2dd70*/  BSYNC B8 ;  /* 0x0000000000087941 */ /* 0x000fea0003800000 */
.L_x_1866:
[----:B------:R-:W3:Y:S01]  /*2dd80*/  LDL.LU R0, [R1+0x28] ;  /* 0x0000280001007983 */ /* 0x000ee20000300800 */
[----:B------:R-:W-:Y:S01]  /*2dd90*/  BSSY B0, `(.L_x_1990) ;  /* 0x000000b000007945 */ /* 0x000fe20003800000 */
[----:B------:R-:W5:Y:S01]  /*2dda0*/  S2R R5, SR_CgaCtaId ;  /* 0x0000000000057919 */ /* 0x000f620000008800 */
[----:B---3--:R-:W-:-:S05]  /*2ddb0*/  VIADD R0, R0, 0x1 ;  /* 0x0000000100007836 */ /* 0x008fca0000000000 */
[----:B01----:R-:W-:-:S04]  /*2ddc0*/  LEA.HI R2, R0, R0, RZ, 0x1 ;  /* 0x0000000000027211 */ /* 0x003fc800078f08ff */
[----:B------:R-:W-:Y:S02]  /*2ddd0*/  LOP3.LUT R3, R2, 0xfffffffe, RZ, 0xc0, !PT ;  /* 0xfffffffe02037812 */ /* 0x000fe400078ec0ff */
[----:B------:R-:W-:Y:S02]  /*2dde0*/  MOV R2, 0x400 ;  /* 0x0000040000027802 */ /* 0x000fe40000000f00 */
[----:B------:R-:W-:Y:S02]  /*2ddf0*/  IADD3 R0, R0, -R3, RZ ;  /* 0x8000000300007210 */ /* 0x000fe40007ffe0ff */
[----:B-----5:R-:W-:Y:S02]  /*2de00*/  LEA R5, R5, R2, 0x18 ;  /* 0x0000000205057211 */ /* 0x020fe400078ec0ff */
[----:B------:R-:W-:-:S04]  /*2de10*/  SHF.L.U32 R0, R0, 0x1f, RZ ;  /* 0x0000001f00007819 */ /* 0x000fc800000006ff */
[----:B------:R-:W0:Y:S02]  /*2de20*/  SYNCS.PHASECHK.TRANS64.TRYWAIT P0, [R5+URZ+0x30820], R0 ;  /* 0x03082000050075a7 */ /* 0x000e24000800017f */
[----:B0-----:R-:W-:Y:S05]  /*2de30*/  @!P0 BRA `(.L_x_1991) ;  /* 0x0000004c00f88947 */ /* 0x001fea0003800000 */
.L_x_2171:
[----:B------:R-:W-:Y:S05]  /*2de40*/  BSYNC B0 ;  /* 0x0000000000007941 */ /* 0x000fea0003800000 */
.L_x_1990:
[----:B------:R-:W-:-:S03]  /*2de50*/  UMOV UR4, 0xffffffff ;  /* 0xffffffff00047882 */ /* 0x000fc60000000000 */
[----:B------:R-:W-:Y:S05]  /*2de60*/  BRA.DIV UR4, `(.L_x_1992) ;  /* 0x0000005204007947 */ /* 0x000fea000b800000 */
[----:B0-----:R-:W0:Y:S02]  /*2de70*/  S2R R0, SR_TID.X ;  /* 0x0000000000007919 */ /* 0x001e240000002100 */
[----:B0-----:R-:W-:-:S04]  /*2de80*/  SHF.R.U32.HI R0, RZ, 0x5, R0 ;  /* 0x00000005ff007819 */ /* 0x001fc80000011600 */
[----:B------:R-:W-:-:S05]  /*2de90*/  LOP3.LUT R0, R0, 0x3, RZ, 0xc0, !PT ;  /* 0x0000000300007812 */ /* 0x000fca00078ec0ff */
[----:B------:R0:W1:Y:S02]  /*2dea0*/  SHFL.IDX PT, R14, R0, RZ, 0x1f ;  /* 0x00001fff000e7589 */ /* 0x00006400000e0000 */
.L_x_2174:
[----:B-1----:R-:W-:-:S13]  /*2deb0*/  ISETP.NE.AND P0, PT, R14, RZ, PT ;  /* 0x000000ff0e00720c */ /* 0x002fda0003f05270 */
[----:B------:R-:W-:Y:S05]  /*2dec0*/  @P0 BRA `(.L_x_1548) ;  /* 0x0000000000900947 */ /* 0x000fea0003800000 */
[----:B------:R-:W-:-:S03]  /*2ded0*/  UMOV UR4, 0xffffffff ;  /* 0xffffffff00047882 */ /* 0x000fc60000000000 */
[----:B------:R-:W-:Y:S05]  /*2dee0*/  BRA.DIV UR4, `(.L_x_1993) ;  /* 0x0000005204147947 */ /* 0x000fea000b800000 */
[----:B------:R-:W-:-:S13]  /*2def0*/  ELECT P6, URZ, PT ;  /* 0x00000000003f782f */ /* 0x000fda00038c0000 */
.L_x_2177:
        /* <DEDUP_REMOVED lines=8> */
.L_x_1994:
[----:B------:R-:W-:Y:S01]  /*2df80*/  IMAD R3, R23, 0x8, R5 ;  /* 0x0000000817037824 */ /* 0x000fe200078e0205 */
[----:B------:R-:W-:Y:S01]  /*2df90*/  SHF.L.U32 R2, R29, 0x1f, RZ ;  /* 0x0000001f1d027819 */ /* 0x000fe200000006ff */
[----:B------:R-:W-:-:S03]  /*2dfa0*/  VIADD R23, R23, 0x1 ;  /* 0x0000000117177836 */ /* 0x000fc60000000000 */
[----:B------:R-:W0:Y:S02]  /*2dfb0*/  SYNCS.PHASECHK.TRANS64.TRYWAIT P1, [R3+URZ+0x30840], R2 ;  /* 0x03084002030075a7 */ /* 0x000e24000802017f */
[----:B------:R-:W-:-:S04]  /*2dfc0*/  ISETP.NE.AND P2, PT, R23, 0x2, PT ;  /* 0x000000021700780c */ /* 0x000fc80003f45270 */
[----:B------:R-:W-:Y:S01]  /*2dfd0*/  SEL R0, RZ, 0x1, P2 ;  /* 0x00000001ff007807 */ /* 0x000fe20001000000 */
[----:B0-----:R-:W-:Y:S08]  /*2dfe0*/  @!P1 BRA `(.L_x_1995) ;  /* 0x0000004c00f49947 */ /* 0x001ff00003800000 */
.L_x_2178:
[----:B------:R-:W-:Y:S02]  /*2dff0*/  SEL R23, R23, RZ, P2 ;  /* 0x000000ff17177207 */ /* 0x000fe40001000000 */
[----:B------:R-:W-:Y:S01]  /*2e000*/  LOP3.LUT R0, R29, R0, RZ, 0x3c, !PT ;  /* 0x000000001d007212 */ /* 0x000fe200078e3cff */
[----:B------:R-:W-:Y:S06]  /*2e010*/  @!P0 BRA `(.L_x_1996) ;  /* 0x0000000000048947 */ /* 0x000fec0003800000 */
[----:B------:R-:W-:Y:S01]  /*2e020*/  BPT.TRAP 0x1 ;  /* 0x000000040000795c */ /* 0x000fe20000300000 */
.L_x_1996:
[----:B------:R-:W-:Y:S01]  /*2e030*/  IMAD R23, R23, 0x8, R5 ;  /* 0x0000000817177824 */ /* 0x000fe200078e0205 */
[----:B------:R-:W-:-:S04]  /*2e040*/  SHF.L.U32 R0, R0, 0x1f, RZ ;  /* 0x0000001f00007819 */ /* 0x000fc800000006ff */
[----:B------:R-:W1:Y:S02]  /*2e050*/  SYNCS.PHASECHK.TRANS64.TRYWAIT P1, [R23+URZ+0x30840], R0 ;  /* 0x03084000170075a7 */ /* 0x000e64000802017f */
[----:B-1----:R-:W-:Y:S05]  /*2e060*/  @!P1 BRA `(.L_x_1997) ;  /* 0x0000004c00e89947 */ /* 0x002fea0003800000 */
.L_x_2179:
[----:B------:R-:W-:Y:S05]  /*2e070*/  @!P0 BRA `(.L_x_1998) ;  /* 0x0000000000048947 */ /* 0x000fea0003800000 */
[----:B------:R-:W-:Y:S01]  /*2e080*/  BPT.TRAP 0x1 ;  /* 0x000000040000795c */ /* 0x000fe20000300000 */
.L_x_1998:
[----:B------:R-:W3:Y:S02]  /*2e090*/  SYNCS.PHASECHK.TRANS64.TRYWAIT P1, [R3+URZ+0x30860], R2 ;  /* 0x03086002030075a7 */ /* 0x000ee4000802017f */
[----:B---3--:R-:W-:Y:S05]  /*2e0a0*/  @!P1 BRA `(.L_x_1999) ;  /* 0x0000004c00ec9947 */ /* 0x008fea0003800000 */
.L_x_2180:
[----:B------:R-:W-:Y:S05]  /*2e0b0*/  @!P0 BRA `(.L_x_2000) ;  /* 0x0000000000048947 */ /* 0x000fea0003800000 */
[----:B------:R-:W-:Y:S01]  /*2e0c0*/  BPT.TRAP 0x1 ;  /* 0x000000040000795c */ /* 0x000fe20000300000 */
.L_x_2000:
[----:B------:R0:W0:Y:S02]  /*2e0d0*/  SYNCS.PHASECHK.TRANS64.TRYWAIT P0, [R23+URZ+0x30860], R0 ;  /* 0x03086000170075a7 */ /* 0x000024000800017f */
[----:B0-----:R-:W-:Y:S05]  /*2e0e0*/  @!P0 NANOSLEEP.SYNCS 0x989680 ;  /* 0x009896800000895d */ /* 0x001fea0003900000 */
[----:B------:R-:W0:Y:S02]  /*2e0f0*/  @!P0 SYNCS.PHASECHK.TRANS64 P0, [R23+URZ+0x30860], R0 ;  /* 0x03086000170085a7 */ /* 0x000e24000800007f */
[----:B0-----:R-:W-:Y:S05]  /*2e100*/  @!P0 BRA `(.L_x_2000) ;  /* 0xfffffffc00f08947 */ /* 0x001fea000383ffff */
.L_x_1548:
[----:B------:R-:W-:Y:S05]  /*2e110*/  BSYNC B9 ;  /* 0x0000000000097941 */ /* 0x000fea0003800000 */
.L_x_1545:
[----:B------:R-:W-:Y:S05]  /*2e120*/  EXIT ;  /* 0x000000000000794d */ /* 0x000fea0003800000 */
.L_x_1576:
[----:B0-----:R0:W1:Y:S02]  /*2e130*/  SYNCS.PHASECHK.TRANS64.TRYWAIT P5, [R87+URZ+0x30890], R88 ;  /* 0x03089058570075a7 */ /* 0x00106400080a017f */
[----:B-1----:R-:W-:Y:S05]  /*2e140*/  @!P5 NANOSLEEP.SYNCS 0x989680 ;  /* 0x009896800000d95d */ /* 0x002fea0003900000 */
[----:B------:R-:W1:Y:S02]  /*2e150*/  @!P5 SYNCS.PHASECHK.TRANS64 P5, [R87+URZ+0x30890], R88 ;  /* 0x030890585700d5a7 */ /* 0x000e6400080a007f */
[----:B-1----:R-:W-:Y:S05]  /*2e160*/  @!P5 BRA `(.L_x_1576) ;  /* 0xfffffffc00f0d947 */ /* 0x002fea000383ffff */
[----:B------:R-:W-:Y:S05]  /*2e170*/  BRA `(.L_x_2001) ;  /* 0xfffffd5c00147947 */ /* 0x000fea000383ffff */
.L_x_1577:
        /* <DEDUP_REMOVED lines=8> */
.L_x_2003:
[----:B------:R-:W-:Y:S05]  /*2e200*/  BSYNC B1 ;  /* 0x0000000000017941 */ /* 0x000fea0003800000 */
.L_x_2002:
[----:B------:R-:W-:Y:S01]  /*2e210*/  IMAD.MOV.U32 R13, RZ, RZ, R117 ;  /* 0x000000ffff0d7224 */ /* 0x000fe200078e0075 */
[----:B------:R-:W-:Y:S01]  /*2e220*/  MOV R11, 0x1c1f ;  /* 0x00001c1f000b7802 */ /* 0x000fe20000000f00 */
[----:B------:R-:W-:Y:S02]  /*2e230*/  IMAD.MOV.U32 R12, RZ, RZ, RZ ;  /* 0x000000ffff0c7224 */ /* 0x000fe400078e00ff */
[----:B------:R-:W-:Y:S02]  /*2e240*/  IMAD.MOV.U32 R15, RZ, RZ, -0x1 ;  /* 0xffffffffff0f7424 */ /* 0x000fe400078e00ff */
[----:B------:R-:W-:-:S07]  /*2e250*/  IMAD.MOV.U32 R80, RZ, RZ, R14 ;  /* 0x000000ffff507224 */ /* 0x000fce00078e000e */
[----:B------:R-:W-:Y:S05]  /*2e260*/  WARPSYNC.COLLECTIVE R15, `(.L_x_2004) ;  /* 0x000000000f087348 */ /* 0x000fea0003c00000 */
[----:B------:R0:W1:Y:S02]  /*2e270*/  SHFL.IDX P6, R14, R13, R12, R11 ;  /* 0x0000000c0d0e7389 */ /* 0x00006400000c000b */
[----:B01----:R-:W-:Y:S01]  /*2e280*/  ENDCOLLECTIVE ;  /* 0x000000000000791b */ /* 0x003fe20003800000 */
.L_x_2004:
[----:B------:R-:W-:Y:S01]  /*2e290*/  IMAD.MOV.U32 R11, RZ, RZ, R14 ;  /* 0x000000ffff0b7224 */ /* 0x000fe200078e000e */
[----:B------:R-:W-:Y:S06]  /*2e2a0*/  BRA `(.L_x_2005) ;  /* 0xfffffd5800dc7947 */ /* 0x000fec000383ffff */
.L_x_1602:
[----:B------:R-:W-:Y:S01]  /*2e2b0*/  BSSY B1, `(.L_x_2006) ;  /* 0x0000008000017945 */ /* 0x000fe20003800000 */
[----:B0---4-:R-:W-:Y:S01]  /*2e2c0*/  IMAD.MOV.U32 R13, RZ, RZ, R116 ;  /* 0x000000ffff0d7224 */ /* 0x011fe200078e0074 */
[----:B------:R-:W-:Y:S01]  /*2e2d0*/  MOV R15, 0xffffffff ;  /* 0xffffffff000f7802 */ /* 0x000fe20000000f00 */
[----:B------:R-:W-:Y:S02]  /*2e2e0*/  IMAD.MOV.U32 R12, RZ, RZ, 0x1 ;  /* 0x00000001ff0c7424 */ /* 0x000fe400078e00ff */
[----:B---3--:R-:W-:-:S07]  /*2e2f0*/  IMAD.MOV.U32 R11, RZ, RZ, 0x1c1f ;  /* 0x00001c1fff0b7424 */ /* 0x008fce00078e00ff */
[----:B-12---:R-:W-:Y:S05]  /*2e300*/  WARPSYNC.COLLECTIVE R15, `(.L_x_2007) ;  /* 0x000000000f087348 */ /* 0x006fea0003c00000 */
[----:B------:R0:W3:Y:S02]  /*2e310*/  SHFL.IDX P6, R14, R13, R12, R11 ;  /* 0x0000000c0d0e7389 */ /* 0x0000e400000c000b */
[----:B0123--:R-:W-:Y:S01]  /*2e320*/  ENDCOLLECTIVE ;  /* 0x000000000000791b */ /* 0x00ffe20003800000 */
.L_x_2007:
[----:B------:R-:W-:Y:S05]  /*2e330*/  BSYNC B1 ;  /* 0x0000000000017941 */ /* 0x000fea0003800000 */
.L_x_2006:
[----:B------:R-:W-:Y:S02]  /*2e340*/  IMAD.MOV.U32 R13, RZ, RZ, R117 ;  /* 0x000000ffff0d7224 */ /* 0x000fe400078e0075 */
[----:B------:R-:W-:Y:S02]  /*2e350*/  IMAD.MOV.U32 R12, RZ, RZ, 0x1 ;  /* 0x00000001ff0c7424 */ /* 0x000fe400078e00ff */
[----:B------:R-:W-:Y:S02]  /*2e360*/  IMAD.MOV.U32 R11, RZ, RZ, 0x1c1f ;  /* 0x00001c1fff0b7424 */ /* 0x000fe400078e00ff */
[----:B------:R-:W-:Y:S02]  /*2e370*/  IMAD.MOV.U32 R15, RZ, RZ, -0x1 ;  /* 0xffffffffff0f7424 */ /* 0x000fe400078e00ff */
[----:B------:R-:W-:-:S07]  /*2e380*/  IMAD.MOV.U32 R116, RZ, RZ, R14 ;  /* 0x000000ffff747224 */ /* 0x000fce00078e000e */
[----:B------:R-:W-:Y:S05]  /*2e390*/  WARPSYNC.COLLECTIVE R15, `(.L_x_2008) ;  /* 0x000000000f087348 */ /* 0x000fea0003c00000 */
[----:B------:R0:W1:Y:S02]  /*2e3a0*/  SHFL.IDX P6, R14, R13, R12, R11 ;  /* 0x0000000c0d0e7389 */ /* 0x00006400000c000b */
[----:B01----:R-:W-:Y:S01]  /*2e3b0*/  ENDCOLLECTIVE ;  /* 0x000000000000791b */ /* 0x003fe20003800000 */
.L_x_2008:
[----:B------:R-:W-:Y:S01]  /*2e3c0*/  MOV R117, R14 ;  /* 0x0000000e00757202 */ /* 0x000fe20000000f00 */
[----:B------:R-:W-:Y:S06]  /*2e3d0*/  BRA `(.L_x_2009) ;  /* 0xfffffd6c00f07947 */ /* 0x000fec000383ffff */
.L_x_1632:
[----:B0-----:R0:W1:Y:S02]  /*2e3e0*/  SYNCS.PHASECHK.TRANS64.TRYWAIT P5, [R87+URZ+0x30890], R88 ;  /* 0x03089058570075a7 */ /* 0x00106400080a017f */
[----:B-1----:R-:W-:Y:S05]  /*2e3f0*/  @!P5 NANOSLEEP.SYNCS 0x989680 ;  /* 0x009896800000d95d */ /* 0x002fea0003900000 */
[----:B------:R-:W1:Y:S02]  /*2e400*/  @!P5 SYNCS.PHASECHK.TRANS64 P5, [R87+URZ+0x30890], R88 ;  /* 0x030890585700d5a7 */ /* 0x000e6400080a007f */
[----:B-1----:R-:W-:Y:S05]  /*2e410*/  @!P5 BRA `(.L_x_1632) ;  /* 0xfffffffc00f0d947 */ /* 0x002fea000383ffff */
[----:B------:R-:W-:Y:S05]  /*2e420*/  BRA `(.L_x_2010) ;  /* 0xfffffd8c00d47947 */ /* 0x000fea000383ffff */
.L_x_1633:
        /* <DEDUP_REMOVED lines=8> */
.L_x_2012:
[----:B------:R-:W-:Y:S05]  /*2e4b0*/  BSYNC B1 ;  /* 0x0000000000017941 */ /* 0x000fea0003800000 */
.L_x_2011:
[----:B------:R-:W-:Y:S01]  /*2e4c0*/  MOV R13, R117 ;  /* 0x00000075000d7202 */ /* 0x000fe20000000f00 */
[----:B------:R-:W-:Y:S02]  /*2e4d0*/  IMAD.MOV.U32 R12, RZ, RZ, RZ ;  /* 0x000000ffff0c7224 */ /* 0x000fe400078e00ff */
[----:B------:R-:W-:Y:S02]  /*2e4e0*/  IMAD.MOV.U32 R11, RZ, RZ, 0x1c1f ;  /* 0x00001c1fff0b7424 */ /* 0x000fe400078e00ff */
[----:B------:R-:W-:Y:S02]  /*2e4f0*/  IMAD.MOV.U32 R15, RZ, RZ, -0x1 ;  /* 0xffffffffff0f7424 */ /* 0x000fe400078e00ff */
[----:B------:R-:W-:-:S07]  /*2e500*/  IMAD.MOV.U32 R115, RZ, RZ, R14 ;  /* 0x000000ffff737224 */ /* 0x000fce00078e000e */
[----:B------:R-:W-:Y:S05]  /*2e510*/  WARPSYNC.COLLECTIVE R15, `(.L_x_2013) ;  /* 0x000000000f087348 */ /* 0x000fea0003c00000 */
[----:B------:R0:W1:Y:S02]  /*2e520*/  SHFL.IDX P6, R14, R13, R12, R11 ;  /* 0x0000000c0d0e7389 */ /* 0x00006400000c000b */
[----:B01----:R-:W-:Y:S01]  /*2e530*/  ENDCOLLECTIVE ;  /* 0x000000000000791b */ /* 0x003fe20003800000 */
.L_x_2013:
[----:B------:R-:W-:Y:S01]  /*2e540*/  IMAD.MOV.U32 R11, RZ, RZ, R14 ;  /* 0x000000ffff0b7224 */ /* 0x000fe200078e000e */
[----:B------:R-:W-:Y:S06]  /*2e550*/  BRA `(.L_x_2014) ;  /* 0xfffffd8c00a47947 */ /* 0x000fec000383ffff */
.L_x_1646:
[----:B------:R-:W-:Y:S01]  /*2e560*/  BSSY B1, `(.L_x_2015) ;  /* 0x0000008000017945 */ /* 0x000fe20003800000 */
[----:B---34-:R-:W-:Y:S01]  /*2e570*/  IMAD.MOV.U32 R13, RZ, RZ, R116 ;  /* 0x000000ffff0d7224 */ /* 0x018fe200078e0074 */
[----:B------:R-:W-:Y:S01]  /*2e580*/  MOV R12, 0x1 ;  /* 0x00000001000c7802 */ /* 0x000fe20000000f00 */
[----:B------:R-:W-:Y:S02]  /*2e590*/  IMAD.MOV.U32 R11, RZ, RZ, 0x1c1f ;  /* 0x00001c1fff0b7424 */ /* 0x000fe400078e00ff */
[----:B------:R-:W-:-:S07]  /*2e5a0*/  IMAD.MOV.U32 R15, RZ, RZ, -0x1 ;  /* 0xffffffffff0f7424 */ /* 0x000fce00078e00ff */
[----:B012---:R-:W-:Y:S05]  /*2e5b0*/  WARPSYNC.COLLECTIVE R15, `(.L_x_2016) ;  /* 0x000000000f087348 */ /* 0x007fea0003c00000 */
[----:B------:R3:W4:Y:S02]  /*2e5c0*/  SHFL.IDX P6, R14, R13, R12, R11 ;  /* 0x0000000c0d0e7389 */ /* 0x00072400000c000b */
[----:B01234-:R-:W-:Y:S01]  /*2e5d0*/  ENDCOLLECTIVE ;  /* 0x000000000000791b */ /* 0x01ffe20003800000 */
.L_x_2016:
[----:B------:R-:W-:Y:S05]  /*2e5e0*/  BSYNC B1 ;  /* 0x0000000000017941 */ /* 0x000fea0003800000 */
.L_x_2015:
        /* <DEDUP_REMOVED lines=8> */
.L_x_2017:
[----:B------:R-:W-:Y:S01]  /*2e670*/  IMAD.MOV.U32 R117, RZ, RZ, R14 ;  /* 0x000000ffff757224 */ /* 0x000fe200078e000e */
[----:B------:R-:W-:Y:S06]  /*2e680*/  BRA `(.L_x_2018) ;  /* 0xfffffda400387947 */ /* 0x000fec000383ffff */
.L_x_1659:
[----:B0-----:R0:W1:Y:S02]  /*2e690*/  SYNCS.PHASECHK.TRANS64.TRYWAIT P3, [R87+URZ+0x30890], R88 ;  /* 0x03089058570075a7 */ /* 0x001064000806017f */
[----:B-1----:R-:W-:Y:S05]  /*2e6a0*/  @!P3 NANOSLEEP.SYNCS 0x989680 ;  /* 0x009896800000b95d */ /* 0x002fea0003900000 */
[----:B------:R-:W1:Y:S02]  /*2e6b0*/  @!P3 SYNCS.PHASECHK.TRANS64 P3, [R87+URZ+0x30890], R88 ;  /* 0x030890585700b5a7 */ /* 0x000e64000806007f */
[----:B-1----:R-:W-:Y:S05]  /*2e6c0*/  @!P3 BRA `(.L_x_1659) ;  /* 0xfffffffc00f0b947 */ /* 0x002fea000383ffff */
[----:B------:R-:W-:Y:S05]  /*2e6d0*/  BRA `(.L_x_2019) ;  /* 0xfffffdbc00007947 */ /* 0x000fea000383ffff */
.L_x_1660:
        /* <DEDUP_REMOVED lines=8> */
.L_x_2021:
[----:B------:R-:W-:Y:S05]  /*2e760*/  BSYNC B1 ;  /* 0x0000000000017941 */ /* 0x000fea0003800000 */
.L_x_2020:
[----:B------:R-:W-:Y:S02]  /*2e770*/  IMAD.MOV.U32 R13, RZ, RZ, R38 ;  /* 0x000000ffff0d7224 */ /* 0x000fe400078e0026 */
[----:B------:R-:W-:Y:S02]  /*2e780*/  IMAD.MOV.U32 R12, RZ, RZ, RZ ;  /* 0x000000ffff0c7224 */ /* 0x000fe400078e00ff */
[----:B------:R-:W-:Y:S02]  /*2e790*/  IMAD.MOV.U32 R11, RZ, RZ, 0x1c1f ;  /* 0x00001c1fff0b7424 */ /* 0x000fe400078e00ff */
[----:B------:R-:W-:Y:S02]  /*2e7a0*/  IMAD.MOV.U32 R15, RZ, RZ, -0x1 ;  /* 0xffffffffff0f7424 */ /* 0x000fe400078e00ff */
[----:B------:R-:W-:-:S07]  /*2e7b0*/  IMAD.MOV.U32 R39, RZ, RZ, R14 ;  /* 0x000000ffff277224 */ /* 0x000fce00078e000e */
[----:B------:R-:W-:Y:S05]  /*2e7c0*/  WARPSYNC.COLLECTIVE R15, `(.L_x_2022) ;  /* 0x000000000f087348 */ /* 0x000fea0003c00000 */
[----:B------:R0:W1:Y:S02]  /*2e7d0*/  SHFL.IDX P6, R14, R13, R12, R11 ;  /* 0x0000000c0d0e7389 */ /* 0x00006400000c000b */
[----:B01----:R-:W-:Y:S01]  /*2e7e0*/  ENDCOLLECTIVE ;  /* 0x000000000000791b */ /* 0x003fe20003800000 */
.L_x_2022:
[----:B------:R-:W-:Y:S01]  /*2e7f0*/  MOV R40, R14 ;  /* 0x0000000e00287202 */ /* 0x000fe20000000f00 */
[----:B------:R-:W-:Y:S06]  /*2e800*/  BRA `(.L_x_2023) ;  /* 0xfffffdbc001c7947 */ /* 0x000fec000383ffff */
.L_x_1663:
[----:B------:R-:W-:Y:S01]  /*2e810*/  BSSY B1, `(.L_x_2024) ;  /* 0x0000008000017945 */ /* 0x000fe20003800000 */
[----:B----4-:R-:W-:Y:S02]  /*2e820*/  IMAD.MOV.U32 R13, RZ, RZ, R41 ;  /* 0x000000ffff0d7224 */ /* 0x010fe400078e0029 */
[----:B------:R-:W-:Y:S02]  /*2e830*/  IMAD.MOV.U32 R12, RZ, RZ, 0x1 ;  /* 0x00000001ff0c7424 */ /* 0x000fe400078e00ff */
[----:B------:R-:W-:Y:S02]  /*2e840*/  IMAD.MOV.U32 R11, RZ, RZ, 0x1c1f ;  /* 0x00001c1fff0b7424 */ /* 0x000fe400078e00ff */
[----:B------:R-:W-:-:S07]  /*2e850*/  IMAD.MOV.U32 R15, RZ, RZ, -0x1 ;  /* 0xffffffffff0f7424 */ /* 0x000fce00078e00ff */
[----:B0123--:R-:W-:Y:S05]  /*2e860*/  WARPSYNC.COLLECTIVE R15, `(.L_x_2025) ;  /* 0x000000000f087348 */ /* 0x00ffea0003c00000 */
[----:B------:R4:W0:Y:S02]  /*2e870*/  SHFL.IDX P6, R14, R13, R12, R11 ;  /* 0x0000000c0d0e7389 */ /* 0x00082400000c000b */
[----:B01234-:R-:W-:Y:S01]  /*2e880*/  ENDCOLLECTIVE ;  /* 0x000000000000791b */ /* 0x01ffe20003800000 */
.L_x_2025:
[----:B------:R-:W-:Y:S05]  /*2e890*/  BSYNC B1 ;  /* 0x0000000000017941 */ /* 0x000fea0003800000 */
.L_x_2024:
[----:B------:R-:W-:Y:S01]  /*2e8a0*/  MOV R13, R38 ;  /* 0x00000026000d7202 */ /* 0x000fe20000000f00 */
[----:B------:R-:W-:Y:S02]  /*2e8b0*/  IMAD.MOV.U32 R12, RZ, RZ, 0x1 ;  /* 0x00000001ff0c7424 */ /* 0x000fe400078e00ff */
[----:B------:R-:W-:Y:S02]  /*2e8c0*/  IMAD.MOV.U32 R11, RZ, RZ, 0x1c1f ;  /* 0x00001c1fff0b7424 */ /* 0x000fe400078e00ff */
[----:B------:R-:W-:Y:S02]  /*2e8d0*/  IMAD.MOV.U32 R15, RZ, RZ, -0x1 ;  /* 0xffffffffff0f7424 */ /* 0x000fe400078e00ff */
[----:B------:R-:W-:-:S07]  /*2e8e0*/  IMAD.MOV.U32 R39, RZ, RZ, R14 ;  /* 0x000000ffff277224 */ /* 0x000fce00078e000e */
[----:B------:R-:W-:Y:S05]  /*2e8f0*/  WARPSYNC.COLLECTIVE R15, `(.L_x_2026) ;  /* 0x000000000f087348 */ /* 0x000fea0003c00000 */
[----:B------:R0:W1:Y:S02]  /*2e900*/  SHFL.IDX P6, R14, R13, R12, R11 ;  /* 0x0000000c0d0e7389 */ /* 0x00006400000c000b */
[----:B01----:R-:W-:Y:S01]  /*2e910*/  ENDCOLLECTIVE ;  /* 0x000000000000791b */ /* 0x003fe20003800000 */
.L_x_2026:
[----:B------:R-:W-:Y:S01]  /*2e920*/  IMAD.MOV.U32 R38, RZ, RZ, R14 ;  /* 0x000000ffff267224 */ /* 0x000fe200078e000e */
[----:B------:R-:W-:Y:S06]  /*2e930*/  BRA `(.L_x_2027) ;  /* 0xfffffdbc00787947 */ /* 0x000fec000383ffff */
.L_x_1667:
[----:B---3--:R3:W0:Y:S02]  /*2e940*/  SYNCS.PHASECHK.TRANS64.TRYWAIT P2, [R87+URZ+0x308b0], R88 ;  /* 0x0308b058570075a7 */ /* 0x008624000804017f */
[----:B0-----:R-:W-:Y:S05]  /*2e950*/  @!P2 NANOSLEEP.SYNCS 0x989680 ;  /* 0x009896800000a95d */ /* 0x001fea0003900000 */
[----:B------:R-:W0:Y:S02]  /*2e960*/  @!P2 SYNCS.PHASECHK.TRANS64 P2, [R87+URZ+0x308b0], R88 ;  /* 0x0308b0585700a5a7 */ /* 0x000e24000804007f */
[----:B0-----:R-:W-:Y:S05]  /*2e970*/  @!P2 BRA `(.L_x_1667) ;  /* 0xfffffffc00f0a947 */ /* 0x001fea000383ffff */
[----:B------:R-:W-:Y:S05]  /*2e980*/  BRA `(.L_x_2028) ;  /* 0xfffffdc000507947 */ /* 0x000fea000383ffff */
.L_x_1695:
        /* <DEDUP_REMOVED lines=8> */
.L_x_2030:
[----:B------:R-:W-:Y:S05]  /*2ea10*/  BSYNC B1 ;  /* 0x0000000000017941 */ /* 0x000fea0003800000 */
.L_x_2029:
        /* <DEDUP_REMOVED lines=8> */
.L_x_2031:
[----:B------:R-:W-:Y:S02]  /*2eaa0*/  IMAD.MOV.U32 R13, RZ, RZ, R0 ;  /* 0x000000ffff0d7224 */ /* 0x000fe400078e0000 */
[----:B------:R-:W-:-:S07]  /*2eab0*/  IMAD.MOV.U32 R6, RZ, RZ, R14 ;  /* 0x000000ffff067224 */ /* 0x000fce00078e000e */
[----:B------:R-:W-:Y:S05]  /*2eac0*/  WARPSYNC.COLLECTIVE R15, `(.L_x_2032) ;  /* 0x000000000f087348 */ /* 0x000fea0003c00000 */
[----:B------:R0:W1:Y:S02]  /*2ead0*/  SHFL.IDX P6, R14, R13, R12, R11 ;  /* 0x0000000c0d0e7389 */ /* 0x00006400000c000b */
[----:B01----:R-:W-:Y:S01]  /*2eae0*/  ENDCOLLECTIVE ;  /* 0x000000000000791b */ /* 0x003fe20003800000 */
.L_x_2032:
[----:B------:R-:W-:Y:S02]  /*2eaf0*/  IMAD.MOV.U32 R13, RZ, RZ, R65 ;  /* 0x000000ffff0d7224 */ /* 0x000fe400078e0041 */
[----:B------:R-:W-:-:S07]  /*2eb00*/  IMAD.MOV.U32 R9, RZ, RZ, R14 ;  /* 0x000000ffff097224 */ /* 0x000fce00078e000e */
[----:B------:R-:W-:Y:S05]  /*2eb10*/  WARPSYNC.COLLECTIVE R15, `(.L_x_2033) ;  /* 0x000000000f087348 */ /* 0x000fea0003c00000 */
[----:B------:R0:W1:Y:S02]  /*2eb20*/  SHFL.IDX P6, R14, R13, R12, R11 ;  /* 0x0000000c0d0e7389 */ /* 0x00006400000c000b */
[----:B01----:R-:W-:Y:S01]  /*2eb30*/  ENDCOLLECTIVE ;  /* 0x000000000000791b */ /* 0x003fe20003800000 */
.L_x_2033:
[----:B------:R-:W-:Y:S01]  /*2eb40*/  MOV R8, R14 ;  /* 0x0000000e00087202 */ /* 0x000fe20000000f00 */
[----:B------:R-:W-:Y:S06]  /*2eb50*/  BRA `(.L_x_2034) ;  /* 0xfffffdd800347947 */ /* 0x000fec000383ffff */
.L_x_1698:
[----:B------:R-:W-:Y:S01]  /*2eb60*/  BSSY B1, `(.L_x_2035) ;  /* 0x0000008000017945 */ /* 0x000fe20003800000 */
[----:B------:R-:W-:Y:S02]  /*2eb70*/  IMAD.MOV.U32 R13, RZ, RZ, R62 ;  /* 0x000000ffff0d7224 */ /* 0x000fe400078e003e */
[----:B------:R-:W-:Y:S02]  /*2eb80*/  IMAD.MOV.U32 R12, RZ, RZ, 0x1 ;  /* 0x00000001ff0c7424 */ /* 0x000fe400078e00ff */
[----:B------:R-:W-:Y:S02]  /*2eb90*/  IMAD.MOV.U32 R11, RZ, RZ, 0x1c1f ;  /* 0x00001c1fff0b7424 */ /* 0x000fe400078e00ff */
[----:B------:R-:W-:-:S07]  /*2eba0*/  IMAD.MOV.U32 R15, RZ, RZ, -0x1 ;  /* 0xffffffffff0f7424 */ /* 0x000fce00078e00ff */
[----:B0--34-:R-:W-:Y:S05]  /*2ebb0*/  WARPSYNC.COLLECTIVE R15, `(.L_x_2036) ;  /* 0x000000000f087348 */ /* 0x019fea0003c00000 */
[----:B------:R1:W2:Y:S02]  /*2ebc0*/  SHFL.IDX P6, R14, R13, R12, R11 ;  /* 0x0000000c0d0e7389 */ /* 0x0002a400000c000b */
[----:B01234-:R-:W-:Y:S01]  /*2ebd0*/  ENDCOLLECTIVE ;  /* 0x000000000000791b */ /* 0x01ffe20003800000 */
.L_x_2036:
[----:B------:R-:W-:Y:S05]  /*2ebe0*/  BSYNC B1 ;  /* 0x0000000000017941 */ /* 0x000fea0003800000 */
.L_x_2035:
        /* <DEDUP_REMOVED lines=8> */
.L_x_2037:
[----:B------:R-:W-:Y:S02]  /*2ec70*/  IMAD.MOV.U32 R13, RZ, RZ, R0 ;  /* 0x000000ffff0d7224 */ /* 0x000fe400078e0000 */
[----:B------:R-:W-:-:S07]  /*2ec80*/  IMAD.MOV.U32 R63, RZ, RZ, R14 ;  /* 0x000000ffff3f7224 */ /* 0x000fce00078e000e */
[----:B------:R-:W-:Y:S05]  /*2ec90*/  WARPSYNC.COLLECTIVE R15, `(.L_x_2038) ;  /* 0x000000000f087348 */ /* 0x000fea0003c00000 */
[----:B------:R0:W1:Y:S02]  /*2eca0*/  SHFL.IDX P6, R14, R13, R12, R11 ;  /* 0x0000000c0d0e7389 */ /* 0x00006400000c000b */
[----:B01----:R-:W-:Y:S01]  /*2ecb0*/  ENDCOLLECTIVE ;  /* 0x000000000000791b */ /* 0x003fe20003800000 */
.L_x_2038:
[----:B------:R-:W-:Y:S01]  /*2ecc0*/  IMAD.MOV.U32 R13, RZ, RZ, R65 ;  /* 0x000000ffff0d7224 */ /* 0x000fe200078e0041 */
[----:B------:R-:W-:-:S07]  /*2ecd0*/  MOV R0, R14 ;  /* 0x0000000e00007202 */ /* 0x000fce0000000f00 */
[----:B------:R-:W-:Y:S05]  /*2ece0*/  WARPSYNC.COLLECTIVE R15, `(.L_x_2039) ;  /* 0x000000000f087348 */ /* 0x000fea0003c00000 */
[----:B------:R0:W1:Y:S02]  /*2ecf0*/  SHFL.IDX P6, R14, R13, R12, R11 ;  /* 0x0000000c0d0e7389 */ /* 0x00006400000c000b */
[----:B01----:R-:W-:Y:S01]  /*2ed00*/  ENDCOLLECTIVE ;  /* 0x000000000000791b */ /* 0x003fe20003800000 */
.L_x_2039:
[----:B------:R-:W-:Y:S01]  /*2ed10*/  IMAD.MOV.U32 R65, RZ, RZ, R14 ;  /* 0x000000ffff417224 */ /* 0x000fe200078e000e */
[----:B------:R-:W-:Y:S06]  /*2ed20*/  BRA `(.L_x_2040) ;  /* 0xfffffddc00dc7947 */ /* 0x000fec000383ffff */
.L_x_1702:
[----:B0-----:R0:W1:Y:S02]  /*2ed30*/  SYNCS.PHASECHK.TRANS64.TRYWAIT P0, [R2+URZ+0x30800], R5 ;  /* 0x03080005020075a7 */ /* 0x001064000800017f */
[----:B-1----:R-:W-:Y:S05]  /*2ed40*/  @!P0 NANOSLEEP.SYNCS 0x989680 ;  /* 0x009896800000895d */ /* 0x002fea0003900000 */
[----:B------:R-:W1:Y:S02]  /*2ed50*/  @!P0 SYNCS.PHASECHK.TRANS64 P0, [R2+URZ+0x30800], R5 ;  /* 0x03080005020085a7 */ /* 0x000e64000800007f */
[----:B-1----:R-:W-:Y:S05]  /*2ed60*/  @!P0 BRA `(.L_x_1702) ;  /* 0xfffffffc00f08947 */ /* 0x002fea000383ffff */
[----:B------:R-:W-:Y:S05]  /*2ed70*/  BRA `(.L_x_2041) ;  /* 0xfffffde800207947 */ /* 0x000fea000383ffff */
.L_x_1726:
        /* <DEDUP_REMOVED lines=8> */
.L_x_2043:
[----:B------:R-:W-:Y:S05]  /*2ee00*/  BSYNC B1 ;  /* 0x0000000000017941 */ /* 0x000fea0003800000 */
.L_x_2042:
        /* <DEDUP_REMOVED lines=8> */
.L_x_2044:
[----:B------:R-:W-:Y:S01]  /*2ee90*/  IMAD.MOV.U32 R13, RZ, RZ, R61 ;  /* 0x000000ffff0d7224 */ /* 0x000fe200078e003d */
[----:B------:R-:W-:-:S07]  /*2eea0*/  MOV R4, R14 ;  /* 0x0000000e00047202 */ /* 0x000fce0000000f00 */
[----:B------:R-:W-:Y:S05]  /*2eeb0*/  WARPSYNC.COLLECTIVE R15, `(.L_x_2045) ;  /* 0x000000000f087348 */ /* 0x000fea0003c00000 */
[----:B------:R0:W1:Y:S02]  /*2eec0*/  SHFL.IDX P6, R14, R13, R12, R11 ;  /* 0x0000000c0d0e7389 */ /* 0x00006400000c000b */
[----:B01----:R-:W-:Y:S01]  /*2eed0*/  ENDCOLLECTIVE ;  /* 0x000000000000791b */ /* 0x003fe20003800000 */
.L_x_2045:
[----:B------:R-:W-:Y:S02]  /*2eee0*/  IMAD.MOV.U32 R13, RZ, RZ, R3 ;  /* 0x000000ffff0d7224 */ /* 0x000fe400078e0003 */
[----:B------:R-:W-:-:S07]  /*2eef0*/  IMAD.MOV.U32 R7, RZ, RZ, R14 ;  /* 0x000000ffff077224 */ /* 0x000fce00078e000e */
[----:B------:R-:W-:Y:S05]  /*2ef00*/  WARPSYNC.COLLECTIVE R15, `(.L_x_2046) ;  /* 0x000000000f087348 */ /* 0x000fea0003c00000 */
[----:B------:R0:W1:Y:S02]  /*2ef10*/  SHFL.IDX P6, R14, R13, R12, R11 ;  /* 0x0000000c0d0e7389 */ /* 0x00006400000c000b */
[----:B01----:R-:W-:Y:S01]  /*2ef20*/  ENDCOLLECTIVE ;  /* 0x000000000000791b */ /* 0x003fe20003800000 */
.L_x_2046:
[----:B------:R-:W-:Y:S01]  /*2ef30*/  IMAD.MOV.U32 R8, RZ, RZ, R14 ;  /* 0x000000ffff087224 */ /* 0x000fe200078e000e */
[----:B------:R-:W-:Y:S06]  /*2ef40*/  BRA `(.L_x_2047) ;  /* 0xfffffe0800fc7947 */ /* 0x000fec000383ffff */
.L_x_1729:
[----:B------:R-:W-:Y:S01]  /*2ef50*/  BSSY B1, `(.L_x_2048) ;  /* 0x0000008000017945 */ /* 0x000fe20003800000 */
[----:B------:R-:W-:Y:S01]  /*2ef60*/  IMAD.MOV.U32 R13, RZ, RZ, R21 ;  /* 0x000000ffff0d7224 */ /* 0x000fe200078e0015 */
[----:B------:R-:W-:Y:S01]  /*2ef70*/  MOV R12, 0x1 ;  /* 0x00000001000c7802 */ /* 0x000fe20000000f00 */
[----:B------:R-:W-:Y:S02]  /*2ef80*/  IMAD.MOV.U32 R11, RZ, RZ, 0x1c1f ;  /* 0x00001c1fff0b7424 */ /* 0x000fe400078e00ff */
[----:B------:R-:W-:-:S07]  /*2ef90*/  IMAD.MOV.U32 R15, RZ, RZ, -0x1 ;  /* 0xffffffffff0f7424 */ /* 0x000fce00078e00ff */
[----:B0---4-:R-:W-:Y:S05]  /*2efa0*/  WARPSYNC.COLLECTIVE R15, `(.L_x_2049) ;  /* 0x000000000f087348 */ /* 0x011fea0003c00000 */
[----:B------:R1:W2:Y:S02]  /*2efb0*/  SHFL.IDX P6, R14, R13, R12, R11 ;  /* 0x0000000c0d0e7389 */ /* 0x0002a400000c000b */
[----:B012-4-:R-:W-:Y:S01]  /*2efc0*/  ENDCOLLECTIVE ;  /* 0x000000000000791b */ /* 0x017fe20003800000 */
.L_x_2049:
[----:B------:R-:W-:Y:S05]  /*2efd0*/  BSYNC B1 ;  /* 0x0000000000017941 */ /* 0x000fea0003800000 */
.L_x_2048:
        /* <DEDUP_REMOVED lines=8> */
.L_x_2050:
[----:B------:R-:W-:Y:S02]  /*2f060*/  IMAD.MOV.U32 R13, RZ, RZ, R61 ;  /* 0x000000ffff0d7224 */ /* 0x000fe400078e003d */
[----:B------:R-:W-:-:S07]  /*2f070*/  IMAD.MOV.U32 R20, RZ, RZ, R14 ;  /* 0x000000ffff147224 */ /* 0x000fce00078e000e */
[----:B------:R-:W-:Y:S05]  /*2f080*/  WARPSYNC.COLLECTIVE R15, `(.L_x_2051) ;  /* 0x000000000f087348 */ /* 0x000fea0003c00000 */
[----:B------:R0:W1:Y:S02]  /*2f090*/  SHFL.IDX P6, R14, R13, R12, R11 ;  /* 0x0000000c0d0e7389 */ /* 0x00006400000c000b */
[----:B01----:R-:W-:Y:S01]  /*2f0a0*/  ENDCOLLECTIVE ;  /* 0x000000000000791b */ /* 0x003fe20003800000 */
.L_x_2051:
[----:B------:R-:W-:Y:S02]  /*2f0b0*/  IMAD.MOV.U32 R13, RZ, RZ, R3 ;  /* 0x000000ffff0d7224 */ /* 0x000fe400078e0003 */
[----:B------:R-:W-:-:S07]  /*2f0c0*/  IMAD.MOV.U32 R61, RZ, RZ, R14 ;  /* 0x000000ffff3d7224 */ /* 0x000fce00078e000e */
[----:B------:R-:W-:Y:S05]  /*2f0d0*/  WARPSYNC.COLLECTIVE R15, `(.L_x_2052) ;  /* 0x000000000f087348 */ /* 0x000fea0003c00000 */
[----:B------:R0:W1:Y:S02]  /*2f0e0*/  SHFL.IDX P6, R14, R13, R12, R11 ;  /* 0x0000000c0d0e7389 */ /* 0x00006400000c000b */
[----:B01----:R-:W-:Y:S01]  /*2f0f0*/  ENDCOLLECTIVE ;  /* 0x000000000000791b */ /* 0x003fe20003800000 */
.L_x_2052:
[----:B------:R-:W-:Y:S01]  /*2f100*/  MOV R62, R14 ;  /* 0x0000000e003e7202 */ /* 0x000fe20000000f00 */
[----:B------:R-:W-:Y:S06]  /*2f110*/  BRA `(.L_x_2053) ;  /* 0xfffffe10001c7947 */ /* 0x000fec000383ffff */
.L_x_1733:
[----:B0-----:R0:W1:Y:S02]  /*2f120*/  SYNCS.PHASECHK.TRANS64.TRYWAIT P0, [R2+URZ+0x30800], R3 ;  /* 0x03080003020075a7 */ /* 0x001064000800017f */
[----:B-1----:R-:W-:Y:S05]  /*2f130*/  @!P0 NANOSLEEP.SYNCS 0x989680 ;  /* 0x009896800000895d */ /* 0x002fea0003900000 */
[----:B------:R-:W1:Y:S02]  /*2f140*/  @!P0 SYNCS.PHASECHK.TRANS64 P0, [R2+URZ+0x30800], R3 ;  /* 0x03080003020085a7 */ /* 0x000e64000800007f */
[----:B-1----:R-:W-:Y:S05]  /*2f150*/  @!P0 BRA `(.L_x_1733) ;  /* 0xfffffffc00f08947 */ /* 0x002fea000383ffff */
[----:B------:R-:W-:Y:S05]  /*2f160*/  BRA `(.L_x_2054) ;  /* 0xfffffe1400a47947 */ /* 0x000fea000383ffff */
.L_x_1747:
[----:B---3--:R3:W0:Y:S02]  /*2f170*/  SYNCS.PHASECHK.TRANS64.TRYWAIT P1, [R15+URZ+0x30830], R0 ;  /* 0x030830000f0075a7 */ /* 0x008624000802017f */
[----:B0-----:R-:W-:Y:S05]  /*2f180*/  @!P1 NANOSLEEP.SYNCS 0x989680 ;  /* 0x009896800000995d */ /* 0x001fea0003900000 */
[----:B------:R-:W0:Y:S02]  /*2f190*/  @!P1 SYNCS.PHASECHK.TRANS64 P1, [R15+URZ+0x30830], R0 ;  /* 0x030830000f0095a7 */ /* 0x000e24000802007f */
[----:B0-----:R-:W-:Y:S05]  /*2f1a0*/  @!P1 BRA `(.L_x_1747) ;  /* 0xfffffffc00f09947 */ /* 0x001fea000383ffff */
[----:B------:R-:W-:Y:S05]  /*2f1b0*/  BRA `(.L_x_1746) ;  /* 0xfffffe4000107947 */ /* 0x000fea000383ffff */
.L_x_1768:
[----:B-1----:R1:W2:Y:S02]  /*2f1c0*/  SYNCS.PHASECHK.TRANS64.TRYWAIT P1, [R5+URZ+0x30830], R10 ;  /* 0x0308300a050075a7 */ /* 0x0022a4000802017f */
[----:B--2---:R-:W-:Y:S05]  /*2f1d0*/  @!P1 NANOSLEEP.SYNCS 0x989680 ;  /* 0x009896800000995d */ /* 0x004fea0003900000 */
[----:B------:R-:W2:Y:S02]  /*2f1e0*/  @!P1 SYNCS.PHASECHK.TRANS64 P1, [R5+URZ+0x30830], R10 ;  /* 0x0308300a050095a7 */ /* 0x000ea4000802007f */
[----:B--2---:R-:W-:Y:S05]  /*2f1f0*/  @!P1 BRA `(.L_x_1768) ;  /* 0xfffffffc00f09947 */ /* 0x004fea000383ffff */
[----:B------:R-:W-:Y:S05]  /*2f200*/  BRA `(.L_x_1767) ;  /* 0xfffffe7400887947 */ /* 0x000fea000383ffff */
.L_x_1773:
[----:B-1----:R1:W2:Y:S02]  /*2f210*/  SYNCS.PHASECHK.TRANS64.TRYWAIT P1, [R13+URZ+0x30850], R6 ;  /* 0x030850060d0075a7 */ /* 0x0022a4000802017f */
[----:B--2---:R-:W-:Y:S05]  /*2f220*/  @!P1 NANOSLEEP.SYNCS 0x989680 ;  /* 0x009896800000995d */ /* 0x004fea0003900000 */
[----:B------:R-:W2:Y:S02]  /*2f230*/  @!P1 SYNCS.PHASECHK.TRANS64 P1, [R13+URZ+0x30850], R6 ;  /* 0x030850060d0095a7 */ /* 0x000ea4000802007f */
[----:B--2---:R-:W-:Y:S05]  /*2f240*/  @!P1 BRA `(.L_x_1773) ;  /* 0xfffffffc00f09947 */ /* 0x004fea000383ffff */
[----:B------:R-:W-:Y:S05]  /*2f250*/  BRA `(.L_x_1772) ;  /* 0xfffffe8400487947 */ /* 0x000fea000383ffff */
.L_x_1796:
[----:B-1----:R1:W2:Y:S02]  /*2f260*/  SYNCS.PHASECHK.TRANS64.TRYWAIT P1, [R0+URZ+0x30830], R3 ;  /* 0x03083003000075a7 */ /* 0x0022a4000802017f */
[----:B--2---:R-:W-:Y:S05]  /*2f270*/  @!P1 NANOSLEEP.SYNCS 0x989680 ;  /* 0x009896800000995d */ /* 0x004fea0003900000 */
[----:B------:R-:W2:Y:S02]  /*2f280*/  @!P1 SYNCS.PHASECHK.TRANS64 P1, [R0+URZ+0x30830], R3 ;  /* 0x03083003000095a7 */ /* 0x000ea4000802007f */
[----:B--2---:R-:W-:Y:S05]  /*2f290*/  @!P1 BRA `(.L_x_1796) ;  /* 0xfffffffc00f09947 */ /* 0x004fea000383ffff */
[----:B------:R-:W-:Y:S05]  /*2f2a0*/  BRA `(.L_x_1795) ;  /* 0xfffffeb4007c7947 */ /* 0x000fea000383ffff */
.L_x_1801:
[----:B-1----:R1:W2:Y:S02]  /*2f2b0*/  SYNCS.PHASECHK.TRANS64.TRYWAIT P1, [R20+URZ+0x30850], R3 ;  /* 0x03085003140075a7 */ /* 0x0022a4000802017f */
[----:B--2---:R-:W-:Y:S05]  /*2f2c0*/  @!P1 NANOSLEEP.SYNCS 0x989680 ;  /* 0x009896800000995d */ /* 0x004fea0003900000 */
[----:B------:R-:W2:Y:S02]  /*2f2d0*/  @!P1 SYNCS.PHASECHK.TRANS64 P1, [R20+URZ+0x30850], R3 ;  /* 0x03085003140095a7 */ /* 0x000ea4000802007f */
[----:B--2---:R-:W-:Y:S05]  /*2f2e0*/  @!P1 BRA `(.L_x_1801) ;  /* 0xfffffffc00f09947 */ /* 0x004fea000383ffff */
[----:B------:R-:W-:Y:S05]  /*2f2f0*/  BRA `(.L_x_1800) ;  /* 0xfffffec4003c7947 */ /* 0x000fea000383ffff */
.L_x_1811:
[----:B-1----:R1:W2:Y:S02]  /*2f300*/  SYNCS.PHASECHK.TRANS64.TRYWAIT P1, [R0+URZ+0x30830], R3 ;  /* 0x03083003000075a7 */ /* 0x0022a4000802017f */
[----:B--2---:R-:W-:Y:S05]  /*2f310*/  @!P1 NANOSLEEP.SYNCS 0x989680 ;  /* 0x009896800000995d */ /* 0x004fea0003900000 */
[----:B------:R-:W2:Y:S02]  /*2f320*/  @!P1 SYNCS.PHASECHK.TRANS64 P1, [R0+URZ+0x30830], R3 ;  /* 0x03083003000095a7 */ /* 0x000ea4000802007f */
[----:B--2---:R-:W-:Y:S05]  /*2f330*/  @!P1 BRA `(.L_x_1811) ;  /* 0xfffffffc00f09947 */ /* 0x004fea000383ffff */
[----:B------:R-:W-:Y:S05]  /*2f340*/  BRA `(.L_x_1810) ;  /* 0xfffffedc00c87947 */ /* 0x000fea000383ffff */
.L_x_1816:
[----:B-1----:R1:W2:Y:S02]  /*2f350*/  SYNCS.PHASECHK.TRANS64.TRYWAIT P1, [R20+URZ+0x30850], R3 ;  /* 0x03085003140075a7 */ /* 0x0022a4000802017f */
[----:B--2---:R-:W-:Y:S05]  /*2f360*/  @!P1 NANOSLEEP.SYNCS 0x989680 ;  /* 0x009896800000995d */ /* 0x004fea0003900000 */
[----:B------:R-:W2:Y:S02]  /*2f370*/  @!P1 SYNCS.PHASECHK.TRANS64 P1, [R20+URZ+0x30850], R3 ;  /* 0x03085003140095a7 */ /* 0x000ea4000802007f */
[----:B--2---:R-:W-:Y:S05]  /*2f380*/  @!P1 BRA `(.L_x_1816) ;  /* 0xfffffffc00f09947 */ /* 0x004fea000383ffff */
[----:B------:R-:W-:Y:S05]  /*2f390*/  BRA `(.L_x_1815) ;  /* 0xfffffeec00887947 */ /* 0x000fea000383ffff */
.L_x_1832:
[----:B-1----:R1:W2:Y:S02]  /*2f3a0*/  SYNCS.PHASECHK.TRANS64.TRYWAIT P1, [R6+URZ+0x30850], R4 ;  /* 0x03085004060075a7 */ /* 0x0022a4000802017f */
[----:B--2---:R-:W-:Y:S05]  /*2f3b0*/  @!P1 NANOSLEEP.SYNCS 0x989680 ;  /* 0x009896800000995d */ /* 0x004fea0003900000 */
[----:B------:R-:W2:Y:S02]  /*2f3c0*/  @!P1 SYNCS.PHASECHK.TRANS64 P1, [R6+URZ+0x30850], R4 ;  /* 0x03085004060095a7 */ /* 0x000ea4000802007f */
[----:B--2---:R-:W-:Y:S05]  /*2f3d0*/  @!P1 BRA `(.L_x_1832) ;  /* 0xfffffffc00f09947 */ /* 0x004fea000383ffff */
[----:B------:R-:W-:Y:S05]  /*2f3e0*/  BRA `(.L_x_1831) ;  /* 0xffffff2000587947 */ /* 0x000fea000383ffff */
.L_x_1882:
[----:B0-----:R-:W0:Y:S01]  /*2f3f0*/  S2R R12, SR_TID.X ;  /* 0x00000000000c7919 */ /* 0x001e220000002100 */
[----:B------:R-:W-:Y:S01]  /*2f400*/  BSSY B1, `(.L_x_2055) ;  /* 0x000000a000017945 */ /* 0x000fe20003800000 */
[----:B------:R-:W-:Y:S02]  /*2f410*/  IMAD.MOV.U32 R11, RZ, RZ, 0x1f ;  /* 0x0000001fff0b7424 */ /* 0x000fe400078e00ff */
[----:B------:R-:W-:Y:S01]  /*2f420*/  IMAD.MOV.U32 R15, RZ, RZ, -0x1 ;  /* 0xffffffffff0f7424 */ /* 0x000fe200078e00ff */
[----:B0-----:R-:W-:-:S04]  /*2f430*/  SHF.R.U32.HI R12, RZ, 0x5, R12 ;  /* 0x00000005ff0c7819 */ /* 0x001fc8000001160c */
[----:B------:R-:W-:-:S05]  /*2f440*/  LOP3.LUT R12, R12, 0x3, RZ, 0xc0, !PT ;  /* 0x000000030c0c7812 */ /* 0x000fca00078ec0ff */
[----:B------:R-:W-:Y:S02]  /*2f450*/  IMAD.MOV.U32 R13, RZ, RZ, R12 ;  /* 0x000000ffff0d7224 */ /* 0x000fe400078e000c */
[----:B------:R-:W-:-:S07]  /*2f460*/  IMAD.MOV.U32 R12, RZ, RZ, RZ ;  /* 0x000000ffff0c7224 */ /* 0x000fce00078e00ff */
[----:B------:R-:W-:Y:S05]  /*2f470*/  WARPSYNC.COLLECTIVE R15, `(.L_x_2056) ;  /* 0x000000000f087348 */ /* 0x000fea0003c00000 */
[----:B------:R0:W1:Y:S02]  /*2f480*/  SHFL.IDX P6, R14, R13, R12, R11 ;  /* 0x0000000c0d0e7389 */ /* 0x00006400000c000b */
[----:B01----:R-:W-:Y:S01]  /*2f490*/  ENDCOLLECTIVE ;  /* 0x000000000000791b */ /* 0x003fe20003800000 */
.L_x_2056:
[----:B------:R-:W-:Y:S05]  /*2f4a0*/  BSYNC B1 ;  /* 0x0000000000017941 */ /* 0x000fea0003800000 */
.L_x_2055:
[----:B------:R-:W-:Y:S05]  /*2f4b0*/  BRA `(.L_x_2057) ;  /* 0xffffff8400fc7947 */ /* 0x000fea000383ffff */
.L_x_1884:
[----:B------:R-:W-:Y:S01]  /*2f4c0*/  BSSY B1, `(.L_x_2058) ;  /* 0x0000006000017945 */ /* 0x000fe20003800000 */
[----:B------:R-:W-:-:S07]  /*2f4d0*/  IMAD.MOV.U32 R15, RZ, RZ, -0x1 ;  /* 0xffffffffff0f7424 */ /* 0x000fce00078e00ff */
[----:B01----:R-:W-:Y:S05]  /*2f4e0*/  WARPSYNC.COLLECTIVE R15, `(.L_x_2059) ;  /* 0x000000000f0c7348 */ /* 0x003fea0003c00000 */
[----:B------:R-:W-:Y:S02]  /*2f4f0*/  ELECT P6, UR62, PT ;  /* 0x00000000003e782f */ /* 0x000fe400038c0000 */
[----:B------:R-:W-:Y:S01]  /*2f500*/  MOV R14, UR62 ;  /* 0x0000003e000e7c02 */ /* 0x000fe20008000f00 */
[----:B01----:R-:W-:Y:S10]  /*2f510*/  ENDCOLLECTIVE ;  /* 0x000000000000791b */ /* 0x003ff40003800000 */
.L_x_2059:
[----:B------:R-:W-:Y:S05]  /*2f520*/  BSYNC B1 ;  /* 0x0000000000017941 */ /* 0x000fea0003800000 */
.L_x_2058:
[----:B------:R-:W-:Y:S05]  /*2f530*/  BRA `(.L_x_1883) ;  /* 0xffffff8400f47947 */ /* 0x000fea000383ffff */
.L_x_1886:
[----:B-1----:R1:W2:Y:S02]  /*2f540*/  SYNCS.PHASECHK.TRANS64.TRYWAIT P0, [R17+URZ+0x30820], R8 ;  /* 0x03082008110075a7 */ /* 0x0022a4000800017f */
[----:B--2---:R-:W-:Y:S05]  /*2f550*/  @!P0 NANOSLEEP.SYNCS 0x989680 ;  /* 0x009896800000895d */ /* 0x004fea0003900000 */
[----:B------:R-:W2:Y:S02]  /*2f560*/  @!P0 SYNCS.PHASECHK.TRANS64 P0, [R17+URZ+0x30820], R8 ;  /* 0x03082008110085a7 */ /* 0x000ea4000800007f */
[----:B--2---:R-:W-:Y:S05]  /*2f570*/  @!P0 BRA `(.L_x_1886) ;  /* 0xfffffffc00f08947 */ /* 0x004fea000383ffff */
[----:B------:R-:W-:Y:S05]  /*2f580*/  BRA `(.L_x_2060) ;  /* 0xffffff8800047947 */ /* 0x000fea000383ffff */
.L_x_1890:
[----:B0-----:R0:W2:Y:S02]  /*2f590*/  SYNCS.PHASECHK.TRANS64.TRYWAIT P0, [R12+URZ+0x308a0], R11 ;  /* 0x0308a00b0c0075a7 */ /* 0x0010a4000800017f */
[----:B--2---:R-:W-:Y:S05]  /*2f5a0*/  @!P0 NANOSLEEP.SYNCS 0x989680 ;  /* 0x009896800000895d */ /* 0x004fea0003900000 */
[----:B------:R-:W2:Y:S02]  /*2f5b0*/  @!P0 SYNCS.PHASECHK.TRANS64 P0, [R12+URZ+0x308a0], R11 ;  /* 0x0308a00b0c0085a7 */ /* 0x000ea4000800007f */
[----:B--2---:R-:W-:Y:S05]  /*2f5c0*/  @!P0 BRA `(.L_x_1890) ;  /* 0xfffffffc00f08947 */ /* 0x004fea000383ffff */
[----:B------:R-:W-:Y:S05]  /*2f5d0*/  BRA `(.L_x_2061) ;  /* 0xffffff88001c7947 */ /* 0x000fea000383ffff */
.L_x_1897:
[----:B-1----:R1:W2:Y:S02]  /*2f5e0*/  SYNCS.PHASECHK.TRANS64.TRYWAIT P0, [R12+URZ+0x308c0], R11 ;  /* 0x0308c00b0c0075a7 */ /* 0x0022a4000800017f */
[----:B--2---:R-:W-:Y:S05]  /*2f5f0*/  @!P0 NANOSLEEP.SYNCS 0x989680 ;  /* 0x009896800000895d */ /* 0x004fea0003900000 */
[----:B------:R-:W2:Y:S02]  /*2f600*/  @!P0 SYNCS.PHASECHK.TRANS64 P0, [R12+URZ+0x308c0], R11 ;  /* 0x0308c00b0c0085a7 */ /* 0x000ea4000800007f */
[----:B--2---:R-:W-:Y:S05]  /*2f610*/  @!P0 BRA `(.L_x_1897) ;  /* 0xfffffffc00f08947 */ /* 0x004fea000383ffff */
[----:B------:R-:W-:Y:S05]  /*2f620*/  BRA `(.L_x_2062) ;  /* 0xffffff8c00187947 */ /* 0x000fea000383ffff */
.L_x_1906:
[----:B-1----:R1:W2:Y:S02]  /*2f630*/  SYNCS.PHASECHK.TRANS64.TRYWAIT P1, [R7+URZ+0x308a0], R3 ;  /* 0x0308a003070075a7 */ /* 0x0022a4000802017f */
[----:B--2---:R-:W-:Y:S05]  /*2f640*/  @!P1 NANOSLEEP.SYNCS 0x989680 ;  /* 0x009896800000995d */ /* 0x004fea0003900000 */
[----:B------:R-:W2:Y:S02]  /*2f650*/  @!P1 SYNCS.PHASECHK.TRANS64 P1, [R7+URZ+0x308a0], R3 ;  /* 0x0308a003070095a7 */ /* 0x000ea4000802007f */
[----:B--2---:R-:W-:Y:S05]  /*2f660*/  @!P1 BRA `(.L_x_1906) ;  /* 0xfffffffc00f09947 */ /* 0x004fea000383ffff */
[----:B------:R-:W-:Y:S05]  /*2f670*/  BRA `(.L_x_2063) ;  /* 0xffffff90004c7947 */ /* 0x000fea000383ffff */
.L_x_1913:
[----:B0-----:R0:W2:Y:S02]  /*2f680*/  SYNCS.PHASECHK.TRANS64.TRYWAIT P1, [R7+URZ+0x308c0], R3 ;  /* 0x0308c003070075a7 */ /* 0x0010a4000802017f */
[----:B--2---:R-:W-:Y:S05]  /*2f690*/  @!P1 NANOSLEEP.SYNCS 0x989680 ;  /* 0x009896800000995d */ /* 0x004fea0003900000 */
[----:B------:R-:W2:Y:S02]  /*2f6a0*/  @!P1 SYNCS.PHASECHK.TRANS64 P1, [R7+URZ+0x308c0], R3 ;  /* 0x0308c003070095a7 */ /* 0x000ea4000802007f */
[----:B--2---:R-:W-:Y:S05]  /*2f6b0*/  @!P1 BRA `(.L_x_1913) ;  /* 0xfffffffc00f09947 */ /* 0x004fea000383ffff */
[----:B------:R-:W-:Y:S05]  /*2f6c0*/  BRA `(.L_x_2064) ;  /* 0xffffff9400447947 */ /* 0x000fea000383ffff */
.L_x_1938:
[----:B------:R-:W0:Y:S01]  /*2f6d0*/  S2R R8, SR_TID.X ;  /* 0x0000000000087919 */ /* 0x000e220000002100 */
[----:B------:R-:W-:Y:S01]  /*2f6e0*/  BSSY B0, `(.L_x_2065) ;  /* 0x000000a000007945 */ /* 0x000fe20003800000 */
[----:B------:R-:W-:Y:S02]  /*2f6f0*/  IMAD.MOV.U32 R12, RZ, RZ, RZ ;  /* 0x000000ffff0c7224 */ /* 0x000fe400078e00ff */
[----:B------:R-:W-:Y:S02]  /*2f700*/  IMAD.MOV.U32 R11, RZ, RZ, 0x1f ;  /* 0x0000001fff0b7424 */ /* 0x000fe400078e00ff */
[----:B------:R-:W-:Y:S01]  /*2f710*/  IMAD.MOV.U32 R15, RZ, RZ, -0x1 ;  /* 0xffffffffff0f7424 */ /* 0x000fe200078e00ff */
[----:B0-----:R-:W-:-:S04]  /*2f720*/  SHF.R.U32.HI R8, RZ, 0x5, R8 ;  /* 0x00000005ff087819 */ /* 0x001fc80000011608 */
[----:B------:R-:W-:-:S04]  /*2f730*/  LOP3.LUT R8, R8, 0x3, RZ, 0xc0, !PT ;  /* 0x0000000308087812 */ /* 0x000fc800078ec0ff */
[----:B------:R-:W-:-:S07]  /*2f740*/  MOV R13, R8 ;  /* 0x00000008000d7202 */ /* 0x000fce0000000f00 */
[----:B-----5:R-:W-:Y:S05]  /*2f750*/  WARPSYNC.COLLECTIVE R15, `(.L_x_2066) ;  /* 0x000000000f087348 */ /* 0x020fea0003c00000 */
[----:B------:R0:W1:Y:S02]  /*2f760*/  SHFL.IDX P6, R14, R13, R12, R11 ;  /* 0x0000000c0d0e7389 */ /* 0x00006400000c000b */
[----:B01---5:R-:W-:Y:S01]  /*2f770*/  ENDCOLLECTIVE ;  /* 0x000000000000791b */ /* 0x023fe20003800000 */
.L_x_2066:
[----:B------:R-:W-:Y:S05]  /*2f780*/  BSYNC B0 ;  /* 0x0000000000007941 */ /* 0x000fea0003800000 */
.L_x_2065:
[----:B------:R-:W-:Y:S05]  /*2f790*/  BRA `(.L_x_2067) ;  /* 0xffffffa400f87947 */ /* 0x000fea000383ffff */
.L_x_1941:
[----:B0-----:R0:W1:Y:S02]  /*2f7a0*/  SYNCS.PHASECHK.TRANS64.TRYWAIT P0, [R7+URZ+0x30840], R2 ;  /* 0x03084002070075a7 */ /* 0x001064000800017f */
[----:B-1----:R-:W-:Y:S05]  /*2f7b0*/  @!P0 NANOSLEEP.SYNCS 0x989680 ;  /* 0x009896800000895d */ /* 0x002fea0003900000 */
[----:B------:R-:W1:Y:S02]  /*2f7c0*/  @!P0 SYNCS.PHASECHK.TRANS64 P0, [R7+URZ+0x30840], R2 ;  /* 0x03084002070085a7 */ /* 0x000e64000800007f */
[----:B-1----:R-:W-:Y:S05]  /*2f7d0*/  @!P0 BRA `(.L_x_1941) ;  /* 0xfffffffc00f08947 */ /* 0x002fea000383ffff */
[----:B------:R-:W-:Y:S05]  /*2f7e0*/  BRA `(.L_x_2068) ;  /* 0xffffffa800487947 */ /* 0x000fea000383ffff */
.L_x_1942:
        /* <DEDUP_REMOVED lines=8> */
.L_x_2070:
[----:B------:R-:W-:Y:S05]  /*2f870*/  BSYNC B0 ;  /* 0x0000000000007941 */ /* 0x000fea0003800000 */
.L_x_2069:
[----:B------:R-:W-:Y:S01]  /*2f880*/  IMAD.MOV.U32 R13, RZ, RZ, R4 ;  /* 0x000000ffff0d7224 */ /* 0x000fe200078e0004 */
[----:B------:R-:W-:Y:S01]  /*2f890*/  MOV R15, 0xffffffff ;  /* 0xffffffff000f7802 */ /* 0x000fe20000000f00 */
[----:B------:R-:W-:Y:S02]  /*2f8a0*/  IMAD.MOV.U32 R12, RZ, RZ, RZ ;  /* 0x000000ffff0c7224 */ /* 0x000fe400078e00ff */
[----:B------:R-:W-:Y:S02]  /*2f8b0*/  IMAD.MOV.U32 R11, RZ, RZ, 0x181f ;  /* 0x0000181fff0b7424 */ /* 0x000fe400078e00ff */
[----:B------:R-:W-:Y:S02]  /*2f8c0*/  IMAD.MOV.U32 R2, RZ, RZ, R14 ;  /* 0x000000ffff027224 */ /* 0x000fe400078e000e */
[----:B------:R-:W-:-:S07]  /*2f8d0*/  @P0 IMAD R8, R5, 0x2, R17 ;  /* 0x0000000205080824 */ /* 0x000fce00078e0211 */
[----:B------:R-:W-:Y:S05]  /*2f8e0*/  WARPSYNC.COLLECTIVE R15, `(.L_x_2071) ;  /* 0x000000000f087348 */ /* 0x000fea0003c00000 */
[----:B------:R0:W1:Y:S02]  /*2f8f0*/  SHFL.IDX P6, R14, R13, R12, R11 ;  /* 0x0000000c0d0e7389 */ /* 0x00006400000c000b */
[----:B01----:R-:W-:Y:S01]  /*2f900*/  ENDCOLLECTIVE ;  /* 0x000000000000791b */ /* 0x003fe20003800000 */
.L_x_2071:
[----:B------:R-:W-:Y:S02]  /*2f910*/  IMAD.MOV.U32 R13, RZ, RZ, R0 ;  /* 0x000000ffff0d7224 */ /* 0x000fe400078e0000 */
[----:B------:R-:W-:Y:S02]  /*2f920*/  IMAD.MOV.U32 R12, RZ, RZ, 0x1 ;  /* 0x00000001ff0c7424 */ /* 0x000fe400078e00ff */
[----:B------:R-:W-:-:S07]  /*2f930*/  IMAD.MOV.U32 R3, RZ, RZ, R14 ;  /* 0x000000ffff037224 */ /* 0x000fce00078e000e */
[----:B------:R-:W-:Y:S05]  /*2f940*/  WARPSYNC.COLLECTIVE R15, `(.L_x_2072) ;  /* 0x000000000f087348 */ /* 0x000fea0003c00000 */
[----:B------:R0:W1:Y:S02]  /*2f950*/  SHFL.IDX P6, R14, R13, R12, R11 ;  /* 0x0000000c0d0e7389 */ /* 0x00006400000c000b */
[----:B01----:R-:W-:Y:S01]  /*2f960*/  ENDCOLLECTIVE ;  /* 0x000000000000791b */ /* 0x003fe20003800000 */
.L_x_2072:
        /* <DEDUP_REMOVED lines=13> */
[----:B0-----:R-:W-:Y:S01]  /*2fa40*/  MOV R2, R14 ;  /* 0x0000000e00027202 */ /* 0x001fe20000000f00 */
[----:B------:R-:W-:-:S07]  /*2fa50*/  @P1 IMAD R8, R5, 0x2, R17 ;  /* 0x0000000205081824 */ /* 0x000fce00078e0211 */
[----:B------:R-:W-:Y:S05]  /*2fa60*/  WARPSYNC.COLLECTIVE R15, `(.L_x_2073) ;  /* 0x000000000f087348 */ /* 0x000fea0003c00000 */
[----:B------:R0:W1:Y:S02]  /*2fa70*/  SHFL.IDX P6, R14, R13, R12, R11 ;  /* 0x0000000c0d0e7389 */ /* 0x00006400000c000b */
[----:B01----:R-:W-:Y:S01]  /*2fa80*/  ENDCOLLECTIVE ;  /* 0x000000000000791b */ /* 0x003fe20003800000 */
.L_x_2073:
[----:B------:R-:W-:Y:S01]  /*2fa90*/  IMAD.MOV.U32 R13, RZ, RZ, R0 ;  /* 0x000000ffff0d7224 */ /* 0x000fe200078e0000 */
[----:B------:R-:W-:Y:S01]  /*2faa0*/  MOV R12, 0x2 ;  /* 0x00000002000c7802 */ /* 0x000fe20000000f00 */
[----:B------:R-:W-:-:S07]  /*2fab0*/  IMAD.MOV.U32 R3, RZ, RZ, R14 ;  /* 0x000000ffff037224 */ /* 0x000fce00078e000e */
[----:B------:R-:W-:Y:S05]  /*2fac0*/  WARPSYNC.COLLECTIVE R15, `(.L_x_2074) ;  /* 0x000000000f087348 */ /* 0x000fea0003c00000 */
[----:B------:R0:W1:Y:S02]  /*2fad0*/  SHFL.IDX P6, R14, R13, R12, R11 ;  /* 0x0000000c0d0e7389 */ /* 0x00006400000c000b */
[----:B01----:R-:W-:Y:S01]  /*2fae0*/  ENDCOLLECTIVE ;  /* 0x000000000000791b */ /* 0x003fe20003800000 */
.L_x_2074:
        /* <DEDUP_REMOVED lines=17> */
.L_x_2075:
[----:B------:R-:W-:Y:S01]  /*2fc00*/  @P1 IMAD R8, R5, 0x2, R17 ;  /* 0x0000000205081824 */ /* 0x000fe200078e0211 */
[----:B------:R-:W-:Y:S01]  /*2fc10*/  MOV R13, R0 ;  /* 0x00000000000d7202 */ /* 0x000fe20000000f00 */
[----:B------:R-:W-:Y:S02]  /*2fc20*/  IMAD.MOV.U32 R12, RZ, RZ, 0x3 ;  /* 0x00000003ff0c7424 */ /* 0x000fe400078e00ff */
[----:B------:R-:W-:-:S07]  /*2fc30*/  IMAD.MOV.U32 R3, RZ, RZ, R14 ;  /* 0x000000ffff037224 */ /* 0x000fce00078e000e */
[----:B------:R-:W-:Y:S05]  /*2fc40*/  WARPSYNC.COLLECTIVE R15, `(.L_x_2076) ;  /* 0x000000000f087348 */ /* 0x000fea0003c00000 */
[----:B------:R0:W1:Y:S02]  /*2fc50*/  SHFL.IDX P6, R14, R13, R12, R11 ;  /* 0x0000000c0d0e7389 */ /* 0x00006400000c000b */
[----:B01----:R-:W-:Y:S01]  /*2fc60*/  ENDCOLLECTIVE ;  /* 0x000000000000791b */ /* 0x003fe20003800000 */
.L_x_2076:
        /* <DEDUP_REMOVED lines=17> */
.L_x_2077:
[----:B------:R-:W-:Y:S01]  /*2fd80*/  @P1 LEA R8, R5, R17, 0x1 ;  /* 0x0000001105081211 */ /* 0x000fe200078e08ff */
[----:B------:R-:W-:Y:S02]  /*2fd90*/  IMAD.MOV.U32 R13, RZ, RZ, R0 ;  /* 0x000000ffff0d7224 */ /* 0x000fe400078e0000 */
[----:B------:R-:W-:Y:S02]  /*2fda0*/  IMAD.MOV.U32 R12, RZ, RZ, 0x4 ;  /* 0x00000004ff0c7424 */ /* 0x000fe400078e00ff */
[----:B------:R-:W-:-:S07]  /*2fdb0*/  IMAD.MOV.U32 R3, RZ, RZ, R14 ;  /* 0x000000ffff037224 */ /* 0x000fce00078e000e */
[----:B------:R-:W-:Y:S05]  /*2fdc0*/  WARPSYNC.COLLECTIVE R15, `(.L_x_2078) ;  /* 0x000000000f087348 */ /* 0x000fea0003c00000 */
[----:B------:R0:W1:Y:S02]  /*2fdd0*/  SHFL.IDX P6, R14, R13, R12, R11 ;  /* 0x0000000c0d0e7389 */ /* 0x00006400000c000b */
[----:B01----:R-:W-:Y:S01]  /*2fde0*/  ENDCOLLECTIVE ;  /* 0x000000000000791b */ /* 0x003fe20003800000 */
.L_x_2078:
        /* <DEDUP_REMOVED lines=17> */
.L_x_2079:
[----:B------:R-:W-:Y:S02]  /*2ff00*/  @P1 IMAD R8, R5, 0x2, R17 ;  /* 0x0000000205081824 */ /* 0x000fe400078e0211 */
[----:B------:R-:W-:Y:S02]  /*2ff10*/  IMAD.MOV.U32 R13, RZ, RZ, R0 ;  /* 0x000000ffff0d7224 */ /* 0x000fe400078e0000 */
[----:B------:R-:W-:Y:S02]  /*2ff20*/  IMAD.MOV.U32 R12, RZ, RZ, 0x5 ;  /* 0x00000005ff0c7424 */ /* 0x000fe400078e00ff */
[----:B------:R-:W-:-:S07]  /*2ff30*/  IMAD.MOV.U32 R3, RZ, RZ, R14 ;  /* 0x000000ffff037224 */ /* 0x000fce00078e000e */
[----:B------:R-:W-:Y:S05]  /*2ff40*/  WARPSYNC.COLLECTIVE R15, `(.L_x_2080) ;  /* 0x000000000f087348 */ /* 0x000fea0003c00000 */
[----:B------:R0:W1:Y:S02]  /*2ff50*/  SHFL.IDX P6, R14, R13, R12, R11 ;  /* 0x0000000c0d0e7389 */ /* 0x00006400000c000b */
[----:B01----:R-:W-:Y:S01]  /*2ff60*/  ENDCOLLECTIVE ;  /* 0x000000000000791b */ /* 0x003fe20003800000 */
.L_x_2080:
[----:B------:R-:W-:-:S04]  /*2ff70*/  @P1 LEA R3, P0, R33, R3, 0x1 ;  /* 0x0000000321031211 */ /* 0x000fc800078008ff */
[----:B------:R-:W-:-:S04]  /*2ff80*/  @P1 IADD3.X R2, RZ, R2, RZ, P0, !PT ;  /* 0x00000002ff021210 */ /* 0x000fc800007fe4ff */
[----:B------:R-:W-:Y:S01]  /*2ff90*/  @P1 LOP3.LUT R3, R3, R2, RZ, 0x3c, !PT ;  /* 0x0000000203031212 */ /* 0x000fe200078e3cff */
[----:B------:R-:W-:-:S03]  /*2ffa0*/  IMAD.MOV.U32 R13, RZ, RZ, R4 ;  /* 0x000000ffff0d7224 */ /* 0x000fc600078e0004 */
        /* <DEDUP_REMOVED lines=10> */
.L_x_2081:
[----:B------:R-:W-:Y:S01]  /*30050*/  @!PT LDS RZ, [RZ] ;  /* 0x00000000fffff984 */ /* 0x000fe20000000800 */
[----:B------:R-:W-:Y:S01]  /*30060*/  @!PT LDS RZ, [RZ] ;  /* 0x00000000fffff984 */ /* 0x000fe20000000800 */
[----:B------:R-:W-:Y:S01]  /*30070*/  @!PT LDS RZ, [RZ] ;  /* 0x00000000fffff984 */ /* 0x000fe20000000800 */
[----:B------:R-:W-:Y:S04]  /*30080*/  @P1 LDGSTS.E.BYPASS.LTC128B.128 [R8+0x23400], desc[UR60][R2.64+0x80], !P3 ;  /* 0x2340008002081fae */ /* 0x000fe8000d901d7c */
[----:B------:R0:W-:Y:S02]  /*30090*/  @P1 LDGSTS.E.BYPASS.LTC128B.128 [R8+0x26400], desc[UR60][R2.64+0x100], !P2 ;  /* 0x2640010002081fae */ /* 0x0001e4000d101d7c */
[----:B0-----:R-:W-:Y:S01]  /*300a0*/  MOV R2, R14 ;  /* 0x0000000e00027202 */ /* 0x001fe20000000f00 */
[----:B------:R-:W-:Y:S06]  /*300b0*/  BRA `(.L_x_2082) ;  /* 0xffffffa400847947 */ /* 0x000fec000383ffff */
.L_x_1947:
[----:B------:R-:W-:Y:S02]  /*300c0*/  IMAD.MOV.U32 R13, RZ, RZ, R4 ;  /* 0x000000ffff0d7224 */ /* 0x000fe400078e0004 */
[----:B------:R-:W-:Y:S02]  /*300d0*/  IMAD.MOV.U32 R12, RZ, RZ, RZ ;  /* 0x000000ffff0c7224 */ /* 0x000fe400078e00ff */
[----:B------:R-:W-:Y:S02]  /*300e0*/  IMAD.MOV.U32 R11, RZ, RZ, 0x181f ;  /* 0x0000181fff0b7424 */ /* 0x000fe400078e00ff */
[----:B------:R-:W-:Y:S02]  /*300f0*/  IMAD.MOV.U32 R15, RZ, RZ, -0x1 ;  /* 0xffffffffff0f7424 */ /* 0x000fe400078e00ff */
[----:B------:R-:W-:Y:S02]  /*30100*/  IMAD R31, R31, R6, RZ ;  /* 0x000000061f1f7224 */ /* 0x000fe400078e02ff */
[----:B------:R-:W-:-:S07]  /*30110*/  IMAD.IADD R25, R9, 0x1, R25 ;  /* 0x0000000109197824 */ /* 0x000fce00078e0219 */
[----:B-----5:R-:W-:Y:S05]  /*30120*/  WARPSYNC.COLLECTIVE R15, `(.L_x_2083) ;  /* 0x000000000f087348 */ /* 0x020fea0003c00000 */
[----:B------:R0:W1:Y:S02]  /*30130*/  SHFL.IDX P6, R14, R13, R12, R11 ;  /* 0x0000000c0d0e7389 */ /* 0x00006400000c000b */
[----:B01---5:R-:W-:Y:S01]  /*30140*/  ENDCOLLECTIVE ;  /* 0x000000000000791b */ /* 0x023fe20003800000 */
.L_x_2083:
[C---:B------:R-:W-:Y:S01]  /*30150*/  VIADD R6, R25.reuse, 0x10 ;  /* 0x0000001019067836 */ /* 0x040fe20000000000 */
[----:B------:R-:W-:Y:S02]  /*30160*/  ISETP.GE.AND P1, PT, R25, R31, PT ;  /* 0x0000001f1900720c */ /* 0x000fe40003f26270 */
[----:B------:R-:W-:Y:S01]  /*30170*/  MOV R13, R0 ;  /* 0x00000000000d7202 */ /* 0x000fe20000000f00 */
[----:B------:R-:W-:-:S10]  /*30180*/  IMAD.MOV.U32 R2, RZ, RZ, R14 ;  /* 0x000000ffff027224 */ /* 0x000fd400078e000e */
[----:B------:R-:W-:Y:S05]  /*30190*/  WARPSYNC.COLLECTIVE R15, `(.L_x_2084) ;  /* 0x000000000f087348 */ /* 0x000fea0003c00000 */
[----:B------:R0:W1:Y:S02]  /*301a0*/  SHFL.IDX P6, R14, R13, R12, R11 ;  /* 0x0000000c0d0e7389 */ /* 0x00006400000c000b */
[----:B01----:R-:W-:Y:S01]  /*301b0*/  ENDCOLLECTIVE ;  /* 0x000000000000791b */ /* 0x003fe20003800000 */
.L_x_2084:
        /* <DEDUP_REMOVED lines=8> */
.L_x_2085:
        /* <DEDUP_REMOVED lines=8> */
[----:B------:R-:W-:Y:S01]  /*302c0*/  IADD3 R6, R25, 0x20, RZ ;  /* 0x0000002019067810 */ /* 0x000fe20007ffe0ff */
[----:B0-----:R-:W-:-:S10]  /*302d0*/  IMAD.MOV.U32 R2, RZ, RZ, R14 ;  /* 0x000000ffff027224 */ /* 0x001fd400078e000e */
[----:B------:R-:W-:Y:S05]  /*302e0*/  WARPSYNC.COLLECTIVE R15, `(.L_x_2086) ;  /* 0x000000000f087348 */ /* 0x000fea0003c00000 */
[----:B------:R0:W1:Y:S02]  /*302f0*/  SHFL.IDX P6, R14, R13, R12, R11 ;  /* 0x0000000c0d0e7389 */ /* 0x00006400000c000b */
[----:B01----:R-:W-:Y:S01]  /*30300*/  ENDCOLLECTIVE ;  /* 0x000000000000791b */ /* 0x003fe20003800000 */
.L_x_2086:
        /* <DEDUP_REMOVED lines=8> */
.L_x_2087:
        /* <DEDUP_REMOVED lines=14> */
.L_x_2088:
        /* <DEDUP_REMOVED lines=8> */
.L_x_2089:
[----:B------:R-:W-:-:S05]  /*304f0*/  @!P1 IMAD.MOV.U32 R3, RZ, RZ, R5 ;  /* 0x000000ffff039224 */ /* 0x000fca00078e0005 */
        /* <DEDUP_REMOVED lines=8> */
[----:B------:R-:W-:Y:S02]  /*30580*/  VIADD R6, R25, 0x40 ;  /* 0x0000004019067836 */ /* 0x000fe40000000000 */
[----:B0-----:R-:W-:-:S10]  /*30590*/  IMAD.MOV.U32 R2, RZ, RZ, R14 ;  /* 0x000000ffff027224 */ /* 0x001fd400078e000e */
[----:B------:R-:W-:Y:S05]  /*305a0*/  WARPSYNC.COLLECTIVE R15, `(.L_x_2090) ;  /* 0x000000000f087348 */ /* 0x000fea0003c00000 */
[----:B------:R0:W1:Y:S02]  /*305b0*/  SHFL.IDX P6, R14, R13, R12, R11 ;  /* 0x0000000c0d0e7389 */ /* 0x00006400000c000b */
[----:B01----:R-:W-:Y:S01]  /*305c0*/  ENDCOLLECTIVE ;  /* 0x000000000000791b */ /* 0x003fe20003800000 */
.L_x_2090:
        /* <DEDUP_REMOVED lines=8> */
.L_x_2091:
        /* <DEDUP_REMOVED lines=9> */
[----:B------:R-:W-:Y:S01]  /*306e0*/  IADD3 R6, R25, 0x50, RZ ;  /* 0x0000005019067810 */ /* 0x000fe20007ffe0ff */
[----:B0-----:R-:W-:-:S10]  /*306f0*/  IMAD.MOV.U32 R2, RZ, RZ, R14 ;  /* 0x000000ffff027224 */ /* 0x001fd400078e000e */
[----:B------:R-:W-:Y:S05]  /*30700*/  WARPSYNC.COLLECTIVE R15, `(.L_x_2092) ;  /* 0x000000000f087348 */ /* 0x000fea0003c00000 */
[----:B------:R0:W1:Y:S02]  /*30710*/  SHFL.IDX P6, R14, R13, R12, R11 ;  /* 0x0000000c0d0e7389 */ /* 0x00006400000c000b */
[----:B01----:R-:W-:Y:S01]  /*30720*/  ENDCOLLECTIVE ;  /* 0x000000000000791b */ /* 0x003fe20003800000 */
.L_x_2092:
        /* <DEDUP_REMOVED lines=8> */
.L_x_2093:
        /* <DEDUP_REMOVED lines=14> */
.L_x_2094:
        /* <DEDUP_REMOVED lines=8> */
.L_x_2095:
        /* <DEDUP_REMOVED lines=13> */
.L_x_2096:
        /* <DEDUP_REMOVED lines=8> */
.L_x_2097:
        /* <DEDUP_REMOVED lines=12> */
.L_x_2098:
[----:B------:R-:W-:Y:S05]  /*30b20*/  BRA `(.L_x_2099) ;  /* 0xffffffa400ec7947 */ /* 0x000fea000383ffff */
.L_x_1952:
[----:B0-----:R0:W1:Y:S02]  /*30b30*/  SYNCS.PHASECHK.TRANS64.TRYWAIT P0, [R17+URZ+0x30820], R0 ;  /* 0x03082000110075a7 */ /* 0x001064000800017f */
[----:B-1----:R-:W-:Y:S05]  /*30b40*/  @!P0 NANOSLEEP.SYNCS 0x989680 ;  /* 0x009896800000895d */ /* 0x002fea0003900000 */
[----:B------:R-:W1:Y:S02]  /*30b50*/  @!P0 SYNCS.PHASECHK.TRANS64 P0, [R17+URZ+0x30820], R0 ;  /* 0x03082000110085a7 */ /* 0x000e64000800007f */
[----:B-1----:R-:W-:Y:S05]  /*30b60*/  @!P0 BRA `(.L_x_1952) ;  /* 0xfffffffc00f08947 */ /* 0x002fea000383ffff */
[----:B------:R-:W-:Y:S05]  /*30b70*/  BRA `(.L_x_2100) ;  /* 0xffffffa800647947 */ /* 0x000fea000383ffff */
.L_x_1957:
[----:B0-----:R0:W1:Y:S02]  /*30b80*/  SYNCS.PHASECHK.TRANS64.TRYWAIT P0, [R7+URZ+0x30840], R2 ;  /* 0x03084002070075a7 */ /* 0x001064000800017f */
[----:B-1----:R-:W-:Y:S05]  /*30b90*/  @!P0 NANOSLEEP.SYNCS 0x989680 ;  /* 0x009896800000895d */ /* 0x002fea0003900000 */
[----:B------:R-:W1:Y:S02]  /*30ba0*/  @!P0 SYNCS.PHASECHK.TRANS64 P0, [R7+URZ+0x30840], R2 ;  /* 0x03084002070085a7 */ /* 0x000e64000800007f */
[----:B-1----:R-:W-:Y:S05]  /*30bb0*/  @!P0 BRA `(.L_x_1957) ;  /* 0xfffffffc00f08947 */ /* 0x002fea000383ffff */
[----:B------:R-:W-:Y:S05]  /*30bc0*/  BRA `(.L_x_2101) ;  /* 0xffffffac003c7947 */ /* 0x000fea000383ffff */
.L_x_1958:
        /* <DEDUP_REMOVED lines=8> */
.L_x_2103:
[----:B------:R-:W-:Y:S05]  /*30c50*/  BSYNC B1 ;  /* 0x0000000000017941 */ /* 0x000fea0003800000 */
.L_x_2102:
[----:B------:R-:W-:Y:S01]  /*30c60*/  IMAD.MOV.U32 R13, RZ, RZ, R8 ;  /* 0x000000ffff0d7224 */ /* 0x000fe200078e0008 */
[----:B------:R-:W-:Y:S01]  /*30c70*/  MOV R3, R14 ;  /* 0x0000000e00037202 */ /* 0x000fe20000000f00 */
[----:B------:R-:W-:Y:S01]  /*30c80*/  IMAD.MOV.U32 R12, RZ, RZ, RZ ;  /* 0x000000ffff0c7224 */ /* 0x000fe200078e00ff */
[----:B------:R-:W-:Y:S01]  /*30c90*/  LOP3.LUT R16, R16, 0xffdfffff, RZ, 0xc0, !PT ;  /* 0xffdfffff10107812 */ /* 0x000fe200078ec0ff */
[----:B------:R-:W-:Y:S01]  /*30ca0*/  IMAD.MOV.U32 R11, RZ, RZ, 0x181f ;  /* 0x0000181fff0b7424 */ /* 0x000fe200078e00ff */
[----:B------:R-:W-:Y:S01]  /*30cb0*/  SHF.L.U32 R4, R33, 0x1, RZ ;  /* 0x0000000121047819 */ /* 0x000fe200000006ff */
[----:B------:R-:W-:Y:S01]  /*30cc0*/  IMAD.MOV.U32 R15, RZ, RZ, -0x1 ;  /* 0xffffffffff0f7424 */ /* 0x000fe200078e00ff */
[----:B------:R-:W-:Y:S01]  /*30cd0*/  @P1 LOP3.LUT R16, R16, 0x200000, RZ, 0xfc, !PT ;  /* 0x0020000010101812 */ /* 0x000fe200078efcff */
[----:B------:R-:W-:-:S07]  /*30ce0*/  IMAD R5, R5, 0x2, R17 ;  /* 0x0000000205057824 */ /* 0x000fce00078e0211 */
[----:B------:R-:W-:Y:S05]  /*30cf0*/  WARPSYNC.COLLECTIVE R15, `(.L_x_2104) ;  /* 0x000000000f087348 */ /* 0x000fea0003c00000 */
[----:B------:R0:W1:Y:S02]  /*30d00*/  SHFL.IDX P6, R14, R13, R12, R11 ;  /* 0x0000000c0d0e7389 */ /* 0x00006400000c000b */
[----:B01----:R-:W-:Y:S01]  /*30d10*/  ENDCOLLECTIVE ;  /* 0x000000000000791b */ /* 0x003fe20003800000 */
.L_x_2104:
[----:B------:R-:W-:Y:S01]  /*30d20*/  LOP3.LUT P1, RZ, R16, 0x4, RZ, 0xc0, !PT ;  /* 0x0000000410ff7812 */ /* 0x000fe2000782c0ff */
[----:B------:R-:W-:Y:S02]  /*30d30*/  IMAD.MOV.U32 R13, RZ, RZ, R6 ;  /* 0x000000ffff0d7224 */ /* 0x000fe400078e0006 */
[----:B------:R-:W-:Y:S02]  /*30d40*/  IMAD.MOV.U32 R12, RZ, RZ, 0x1 ;  /* 0x00000001ff0c7424 */ /* 0x000fe400078e00ff */
[----:B------:R-:W-:-:S08]  /*30d50*/  IMAD.MOV.U32 R2, RZ, RZ, R14 ;  /* 0x000000ffff027224 */ /* 0x000fd000078e000e */
[----:B------:R-:W-:Y:S05]  /*30d60*/  WARPSYNC.COLLECTIVE R15, `(.L_x_2105) ;  /* 0x000000000f087348 */ /* 0x000fea0003c00000 */
[----:B------:R0:W1:Y:S02]  /*30d70*/  SHFL.IDX P6, R14, R13, R12, R11 ;  /* 0x0000000c0d0e7389 */ /* 0x00006400000c000b */
[----:B01----:R-:W-:Y:S01]  /*30d80*/  ENDCOLLECTIVE ;  /* 0x000000000000791b */ /* 0x003fe20003800000 */
.L_x_2105:
        /* <DEDUP_REMOVED lines=13> */
.L_x_2106:
[----:B------:R-:W-:Y:S02]  /*30e60*/  IMAD.MOV.U32 R13, RZ, RZ, R6 ;  /* 0x000000ffff0d7224 */ /* 0x000fe400078e0006 */
[----:B------:R-:W-:Y:S02]  /*30e70*/  IMAD.MOV.U32 R12, RZ, RZ, 0x2 ;  /* 0x00000002ff0c7424 */ /* 0x000fe400078e00ff */
[----:B------:R-:W-:-:S07]  /*30e80*/  IMAD.MOV.U32 R2, RZ, RZ, R14 ;  /* 0x000000ffff027224 */ /* 0x000fce00078e000e */
[----:B------:R-:W-:Y:S05]  /*30e90*/  WARPSYNC.COLLECTIVE R15, `(.L_x_2107) ;  /* 0x000000000f087348 */ /* 0x000fea0003c00000 */
[----:B------:R0:W1:Y:S02]  /*30ea0*/  SHFL.IDX P6, R14, R13, R12, R11 ;  /* 0x0000000c0d0e7389 */ /* 0x00006400000c000b */
[----:B01----:R-:W-:Y:S01]  /*30eb0*/  ENDCOLLECTIVE ;  /* 0x000000000000791b */ /* 0x003fe20003800000 */
.L_x_2107:
[----:B------:R-:W-:-:S05]  /*30ec0*/  IADD3 R2, P0, R2, R4, RZ ;  /* 0x0000000402027210 */ /* 0x000fca0007f1e0ff */
[----:B------:R-:W-:-:S05]  /*30ed0*/  IMAD.X R3, RZ, RZ, R3, P0 ;  /* 0x000000ffff037224 */ /* 0x000fca00000e0603 */
        /* <DEDUP_REMOVED lines=11> */
.L_x_2108:
[----:B------:R-:W-:Y:S02]  /*30f90*/  IMAD.MOV.U32 R13, RZ, RZ, R6 ;  /* 0x000000ffff0d7224 */ /* 0x000fe400078e0006 */
[----:B------:R-:W-:Y:S02]  /*30fa0*/  IMAD.MOV.U32 R12, RZ, RZ, 0x3 ;  /* 0x00000003ff0c7424 */ /* 0x000fe400078e00ff */
[----:B------:R-:W-:-:S07]  /*30fb0*/  IMAD.MOV.U32 R2, RZ, RZ, R14 ;  /* 0x000000ffff027224 */ /* 0x000fce00078e000e */
[----:B------:R-:W-:Y:S05]  /*30fc0*/  WARPSYNC.COLLECTIVE R15, `(.L_x_2109) ;  /* 0x000000000f087348 */ /* 0x000fea0003c00000 */
[----:B------:R0:W1:Y:S02]  /*30fd0*/  SHFL.IDX P6, R14, R13, R12, R11 ;  /* 0x0000000c0d0e7389 */ /* 0x00006400000c000b */
[----:B01----:R-:W-:Y:S01]  /*30fe0*/  ENDCOLLECTIVE ;  /* 0x000000000000791b */ /* 0x003fe20003800000 */
.L_x_2109:
        /* <DEDUP_REMOVED lines=13> */
.L_x_2110:
[----:B------:R-:W-:Y:S02]  /*310c0*/  IMAD.MOV.U32 R13, RZ, RZ, R6 ;  /* 0x000000ffff0d7224 */ /* 0x000fe400078e0006 */
[----:B------:R-:W-:Y:S02]  /*310d0*/  IMAD.MOV.U32 R12, RZ, RZ, 0x4 ;  /* 0x00000004ff0c7424 */ /* 0x000fe400078e00ff */
[----:B------:R-:W-:-:S07]  /*310e0*/  IMAD.MOV.U32 R2, RZ, RZ, R14 ;  /* 0x000000ffff027224 */ /* 0x000fce00078e000e */
[----:B------:R-:W-:Y:S05]  /*310f0*/  WARPSYNC.COLLECTIVE R15, `(.L_x_2111) ;  /* 0x000000000f087348 */ /* 0x000fea0003c00000 */
[----:B------:R0:W1:Y:S02]  /*31100*/  SHFL.IDX P6, R14, R13, R12, R11 ;  /* 0x0000000c0d0e7389 */ /* 0x00006400000c000b */
[----:B01----:R-:W-:Y:S01]  /*31110*/  ENDCOLLECTIVE ;  /* 0x000000000000791b */ /* 0x003fe20003800000 */
.L_x_2111:
        /* <DEDUP_REMOVED lines=13> */
.L_x_2112:
[----:B------:R-:W-:Y:S02]  /*311f0*/  IMAD.MOV.U32 R13, RZ, RZ, R6 ;  /* 0x000000ffff0d7224 */ /* 0x000fe400078e0006 */
[----:B------:R-:W-:Y:S02]  /*31200*/  IMAD.MOV.U32 R12, RZ, RZ, 0x5 ;  /* 0x00000005ff0c7424 */ /* 0x000fe400078e00ff */
[----:B------:R-:W-:-:S07]  /*31210*/  IMAD.MOV.U32 R2, RZ, RZ, R14 ;  /* 0x000000ffff027224 */ /* 0x000fce00078e000e */
[----:B------:R-:W-:Y:S05]  /*31220*/  WARPSYNC.COLLECTIVE R15, `(.L_x_2113) ;  /* 0x000000000f087348 */ /* 0x000fea0003c00000 */
[----:B------:R0:W1:Y:S02]  /*31230*/  SHFL.IDX P6, R14, R13, R12, R11 ;  /* 0x0000000c0d0e7389 */ /* 0x00006400000c000b */
[----:B01----:R-:W-:Y:S01]  /*31240*/  ENDCOLLECTIVE ;  /* 0x000000000000791b */ /* 0x003fe20003800000 */
.L_x_2113:
[----:B------:R-:W-:-:S05]  /*31250*/  IADD3 R2, P0, R2, R4, RZ ;  /* 0x0000000402027210 */ /* 0x000fca0007f1e0ff */
[----:B------:R-:W-:-:S05]  /*31260*/  IMAD.X R3, RZ, RZ, R35, P0 ;  /* 0x000000ffff037224 */ /* 0x000fca00000e0623 */
[----:B------:R-:W-:Y:S01]  /*31270*/  @!PT LDS RZ, [RZ] ;  /* 0x00000000fffff984 */ /* 0x000fe20000000800 */
[----:B------:R-:W-:Y:S01]  /*31280*/  @!PT LDS RZ, [RZ] ;  /* 0x00000000fffff984 */ /* 0x000fe20000000800 */
[----:B------:R-:W-:Y:S01]  /*31290*/  @!PT LDS RZ, [RZ] ;  /* 0x00000000fffff984 */ /* 0x000fe20000000800 */
[----:B------:R0:W-:Y:S01]  /*312a0*/  LDGSTS.E.BYPASS.LTC128B.128 [R5+0x20400], desc[UR60][R2.64], !P1 ;  /* 0x2040000002057fae */ /* 0x0001e2000c901d7c */
[----:B------:R-:W-:Y:S02]  /*312b0*/  MOV R13, R8 ;  /* 0x00000008000d7202 */ /* 0x000fe40000000f00 */
[----:B------:R-:W-:Y:S01]  /*312c0*/  LOP3.LUT P1, RZ, R16, 0x200000, RZ, 0xc0, !PT ;  /* 0x0020000010ff7812 */ /* 0x000fe2000782c0ff */
[----:B------:R0:W-:Y:S04]  /*312d0*/  LDGSTS.E.BYPASS.LTC128B.128 [R5+0x23400], desc[UR60][R2.64+0x80], !P5 ;  /* 0x2340008002057fae */ /* 0x0001e8000e901d7c */
[----:B------:R0:W-:Y:S01]  /*312e0*/  LDGSTS.E.BYPASS.LTC128B.128 [R5+0x26400], desc[UR60][R2.64+0x100], !P4 ;  /* 0x2640010002057fae */ /* 0x0001e2000e101d7c */
[----:B------:R-:W-:-:S07]  /*312f0*/  IMAD.MOV.U32 R35, RZ, RZ, R14 ;  /* 0x000000ffff237224 */ /* 0x000fce00078e000e */
[----:B0-----:R-:W-:Y:S05]  /*31300*/  WARPSYNC.COLLECTIVE R15, `(.L_x_2114) ;  /* 0x000000000f087348 */ /* 0x001fea0003c00000 */
[----:B------:R1:W2:Y:S02]  /*31310*/  SHFL.IDX P6, R14, R13, R12, R11 ;  /* 0x0000000c0d0e7389 */ /* 0x0002a400000c000b */
[----:B012---:R-:W-:Y:S01]  /*31320*/  ENDCOLLECTIVE ;  /* 0x000000000000791b */ /* 0x007fe20003800000 */
.L_x_2114:
[----:B------:R-:W-:Y:S01]  /*31330*/  IMAD.MOV.U32 R2, RZ, RZ, R14 ;  /* 0x000000ffff027224 */ /* 0x000fe200078e000e */
[----:B------:R-:W-:Y:S06]  /*31340*/  BRA `(.L_x_2115) ;  /* 0xffffffa8005c7947 */ /* 0x000fec000383ffff */
.L_x_1963:
[----:B0-----:R0:W1:Y:S02]  /*31350*/  SYNCS.PHASECHK.TRANS64.TRYWAIT P0, [R6+URZ+0x30860], R2 ;  /* 0x03086002060075a7 */ /* 0x001064000800017f */
[----:B-1----:R-:W-:Y:S05]  /*31360*/  @!P0 NANOSLEEP.SYNCS 0x989680 ;  /* 0x009896800000895d */ /* 0x002fea0003900000 */
[----:B------:R-:W1:Y:S02]  /*31370*/  @!P0 SYNCS.PHASECHK.TRANS64 P0, [R6+URZ+0x30860], R2 ;  /* 0x03086002060085a7 */ /* 0x000e64000800007f */
[----:B-1----:R-:W-:Y:S05]  /*31380*/  @!P0 BRA `(.L_x_1963) ;  /* 0xfffffffc00f08947 */ /* 0x002fea000383ffff */
[----:B------:R-:W-:Y:S05]  /*31390*/  BRA `(.L_x_2116) ;  /* 0xffffffa800bc7947 */ /* 0x000fea000383ffff */
.L_x_1964:
        /* <DEDUP_REMOVED lines=8> */
.L_x_2118:
[----:B------:R-:W-:Y:S05]  /*31420*/  BSYNC B1 ;  /* 0x0000000000017941 */ /* 0x000fea0003800000 */
.L_x_2117:
[----:B------:R-:W-:Y:S01]  /*31430*/  IMAD.MOV.U32 R13, RZ, RZ, R18 ;  /* 0x000000ffff0d7224 */ /* 0x000fe200078e0012 */
[----:B------:R-:W-:Y:S01]  /*31440*/  MOV R3, R14 ;  /* 0x0000000e00037202 */ /* 0x000fe20000000f00 */
[----:B------:R-:W-:Y:S02]  /*31450*/  IMAD.MOV.U32 R12, RZ, RZ, RZ ;  /* 0x000000ffff0c7224 */ /* 0x000fe400078e00ff */
[----:B------:R-:W-:Y:S02]  /*31460*/  IMAD.MOV.U32 R11, RZ, RZ, 0x181f ;  /* 0x0000181fff0b7424 */ /* 0x000fe400078e00ff */
[----:B------:R-:W-:Y:S02]  /*31470*/  IMAD.MOV.U32 R15, RZ, RZ, -0x1 ;  /* 0xffffffffff0f7424 */ /* 0x000fe400078e00ff */
[----:B------:R-:W-:-:S07]  /*31480*/  IMAD R5, R5, 0x2, R17 ;  /* 0x0000000205057824 */ /* 0x000fce00078e0211 */
[----:B------:R-:W-:Y:S05]  /*31490*/  WARPSYNC.COLLECTIVE R15, `(.L_x_2119) ;  /* 0x000000000f087348 */ /* 0x000fea0003c00000 */
[----:B------:R0:W1:Y:S02]  /*314a0*/  SHFL.IDX P6, R14, R13, R12, R11 ;  /* 0x0000000c0d0e7389 */ /* 0x00006400000c000b */
[----:B01----:R-:W-:Y:S01]  /*314b0*/  ENDCOLLECTIVE ;  /* 0x000000000000791b */ /* 0x003fe20003800000 */
.L_x_2119:
[----:B------:R-:W-:Y:S02]  /*314c0*/  IMAD.MOV.U32 R13, RZ, RZ, R19 ;  /* 0x000000ffff0d7224 */ /* 0x000fe400078e0013 */
[----:B------:R-:W-:Y:S02]  /*314d0*/  IMAD.MOV.U32 R12, RZ, RZ, 0x1 ;  /* 0x00000001ff0c7424 */ /* 0x000fe400078e00ff */
[----:B------:R-:W-:-:S07]  /*314e0*/  IMAD.MOV.U32 R2, RZ, RZ, R14 ;  /* 0x000000ffff027224 */ /* 0x000fce00078e000e */
[----:B------:R-:W-:Y:S05]  /*314f0*/  WARPSYNC.COLLECTIVE R15, `(.L_x_2120) ;  /* 0x000000000f087348 */ /* 0x000fea0003c00000 */
[----:B------:R0:W1:Y:S02]  /*31500*/  SHFL.IDX P6, R14, R13, R12, R11 ;  /* 0x0000000c0d0e7389 */ /* 0x00006400000c000b */
[----:B01----:R-:W-:Y:S01]  /*31510*/  ENDCOLLECTIVE ;  /* 0x000000000000791b */ /* 0x003fe20003800000 */
.L_x_2120:
        /* <DEDUP_REMOVED lines=16> */
.L_x_2121:
[----:B------:R-:W-:Y:S02]  /*31620*/  IMAD.MOV.U32 R13, RZ, RZ, R19 ;  /* 0x000000ffff0d7224 */ /* 0x000fe400078e0013 */
[----:B------:R-:W-:Y:S01]  /*31630*/  IMAD.MOV.U32 R12, RZ, RZ, 0x2 ;  /* 0x00000002ff0c7424 */ /* 0x000fe200078e00ff */
[----:B------:R-:W-:-:S07]  /*31640*/  MOV R2, R14 ;  /* 0x0000000e00027202 */ /* 0x000fce0000000f00 */
[----:B------:R-:W-:Y:S05]  /*31650*/  WARPSYNC.COLLECTIVE R15, `(.L_x_2122) ;  /* 0x000000000f087348 */ /* 0x000fea0003c00000 */
[----:B------:R0:W1:Y:S02]  /*31660*/  SHFL.IDX P6, R14, R13, R12, R11 ;  /* 0x0000000c0d0e7389 */ /* 0x00006400000c000b */
[----:B01----:R-:W-:Y:S01]  /*31670*/  ENDCOLLECTIVE ;  /* 0x000000000000791b */ /* 0x003fe20003800000 */
.L_x_2122:
        /* <DEDUP_REMOVED lines=16> */
.L_x_2123:
[----:B------:R-:W-:Y:S02]  /*31780*/  IMAD.MOV.U32 R13, RZ, RZ, R19 ;  /* 0x000000ffff0d7224 */ /* 0x000fe400078e0013 */
[----:B------:R-:W-:Y:S01]  /*31790*/  IMAD.MOV.U32 R12, RZ, RZ, 0x3 ;  /* 0x00000003ff0c7424 */ /* 0x000fe200078e00ff */
[----:B------:R-:W-:-:S07]  /*317a0*/  MOV R2, R14 ;  /* 0x0000000e00027202 */ /* 0x000fce0000000f00 */
[----:B------:R-:W-:Y:S05]  /*317b0*/  WARPSYNC.COLLECTIVE R15, `(.L_x_2124) ;  /* 0x000000000f087348 */ /* 0x000fea0003c00000 */
[----:B------:R0:W1:Y:S02]  /*317c0*/  SHFL.IDX P6, R14, R13, R12, R11 ;  /* 0x0000000c0d0e7389 */ /* 0x00006400000c000b */
[----:B01----:R-:W-:Y:S01]  /*317d0*/  ENDCOLLECTIVE ;  /* 0x000000000000791b */ /* 0x003fe20003800000 */
.L_x_2124:
        /* <DEDUP_REMOVED lines=16> */
.L_x_2125:
[----:B------:R-:W-:Y:S02]  /*318e0*/  IMAD.MOV.U32 R13, RZ, RZ, R19 ;  /* 0x000000ffff0d7224 */ /* 0x000fe400078e0013 */
[----:B------:R-:W-:Y:S01]  /*318f0*/  IMAD.MOV.U32 R12, RZ, RZ, 0x4 ;  /* 0x00000004ff0c7424 */ /* 0x000fe200078e00ff */
[----:B------:R-:W-:-:S07]  /*31900*/  MOV R2, R14 ;  /* 0x0000000e00027202 */ /* 0x000fce0000000f00 */
[----:B------:R-:W-:Y:S05]  /*31910*/  WARPSYNC.COLLECTIVE R15, `(.L_x_2126) ;  /* 0x000000000f087348 */ /* 0x000fea0003c00000 */
[----:B------:R0:W1:Y:S02]  /*31920*/  SHFL.IDX P6, R14, R13, R12, R11 ;  /* 0x0000000c0d0e7389 */ /* 0x00006400000c000b */
[----:B01----:R-:W-:Y:S01]  /*31930*/  ENDCOLLECTIVE ;  /* 0x000000000000791b */ /* 0x003fe20003800000 */
.L_x_2126:
        /* <DEDUP_REMOVED lines=16> */
.L_x_2127:
[----:B------:R-:W-:Y:S02]  /*31a40*/  IMAD.MOV.U32 R13, RZ, RZ, R19 ;  /* 0x000000ffff0d7224 */ /* 0x000fe400078e0013 */
[----:B------:R-:W-:Y:S01]  /*31a50*/  IMAD.MOV.U32 R12, RZ, RZ, 0x5 ;  /* 0x00000005ff0c7424 */ /* 0x000fe200078e00ff */
[----:B------:R-:W-:-:S07]  /*31a60*/  MOV R2, R14 ;  /* 0x0000000e00027202 */ /* 0x000fce0000000f00 */
[----:B------:R-:W-:Y:S05]  /*31a70*/  WARPSYNC.COLLECTIVE R15, `(.L_x_2128) ;  /* 0x000000000f087348 */ /* 0x000fea0003c00000 */
[----:B------:R0:W1:Y:S02]  /*31a80*/  SHFL.IDX P6, R14, R13, R12, R11 ;  /* 0x0000000c0d0e7389 */ /* 0x00006400000c000b */
[----:B01----:R-:W-:Y:S01]  /*31a90*/  ENDCOLLECTIVE ;  /* 0x000000000000791b */ /* 0x003fe20003800000 */
.L_x_2128:
        /* <DEDUP_REMOVED lines=13> */
.L_x_2129:
[----:B------:R-:W-:Y:S01]  /*31b70*/  @!PT LDS RZ, [RZ] ;  /* 0x00000000fffff984 */ /* 0x000fe20000000800 */
[----:B------:R-:W-:Y:S01]  /*31b80*/  @!PT LDS RZ, [RZ] ;  /* 0x00000000fffff984 */ /* 0x000fe20000000800 */
[----:B------:R-:W-:Y:S01]  /*31b90*/  @!PT LDS RZ, [RZ] ;  /* 0x00000000fffff984 */ /* 0x000fe20000000800 */
[----:B------:R0:W-:Y:S01]  /*31ba0*/  LDGSTS.E.BYPASS.LTC128B.128 [R5+0x5400], desc[UR60][R2.64+0x80], !P0 ;  /* 0x0540008002057fae */ /* 0x0001e2000c101d7c */
[----:B------:R-:W-:-:S13]  /*31bb0*/  ISETP.LT.OR P0, PT, R7, 0x41, P1 ;  /* 0x000000410700780c */ /* 0x000fda0000f01670 */
[----:B------:R0:W-:Y:S01]  /*31bc0*/  LDGSTS.E.BYPASS.LTC128B.128 [R5+0x8400], desc[UR60][R2.64+0x100], !P0 ;  /* 0x0840010002057fae */ /* 0x0001e2000c101d7c */
[----:B------:R-:W-:Y:S05]  /*31bd0*/  BRA `(.L_x_2130) ;  /* 0xffffffa400a87947 */ /* 0x000fea000383ffff */
.L_x_1972:
[----:B0-----:R0:W1:Y:S02]  /*31be0*/  SYNCS.PHASECHK.TRANS64.TRYWAIT P0, [R0+URZ+0x30860], R3 ;  /* 0x03086003000075a7 */ /* 0x001064000800017f */
[----:B-1----:R-:W-:Y:S05]  /*31bf0*/  @!P0 NANOSLEEP.SYNCS 0x989680 ;  /* 0x009896800000895d */ /* 0x002fea0003900000 */
[----:B------:R-:W1:Y:S02]  /*31c00*/  @!P0 SYNCS.PHASECHK.TRANS64 P0, [R0+URZ+0x30860], R3 ;  /* 0x03086003000085a7 */ /* 0x000e64000800007f */
[----:B-1----:R-:W-:Y:S05]  /*31c10*/  @!P0 BRA `(.L_x_1972) ;  /* 0xfffffffc00f08947 */ /* 0x002fea000383ffff */
[----:B------:R-:W-:Y:S05]  /*31c20*/  BRA `(.L_x_2131) ;  /* 0xffffffa800c47947 */ /* 0x000fea000383ffff */
.L_x_1973:
[----:B------:R-:W-:Y:S01]  /*31c30*/  BSSY B0, `(.L_x_2132) ;  /* 0x0000008000007945 */ /* 0x000fe20003800000 */
[----:B------:R-:W-:Y:S01]  /*31c40*/  MOV R13, R19 ;  /* 0x00000013000d7202 */ /* 0x000fe20000000f00 */
[----:B------:R-:W-:Y:S02]  /*31c50*/  IMAD.MOV.U32 R12, RZ, RZ, RZ ;  /* 0x000000ffff0c7224 */ /* 0x000fe400078e00ff */
[----:B------:R-:W-:Y:S02]  /*31c60*/  IMAD.MOV.U32 R11, RZ, RZ, 0x181f ;  /* 0x0000181fff0b7424 */ /* 0x000fe400078e00ff */
[----:B------:R-:W-:-:S07]  /*31c70*/  IMAD.MOV.U32 R15, RZ, RZ, -0x1 ;  /* 0xffffffffff0f7424 */ /* 0x000fce00078e00ff */
[----:B0-2---:R-:W-:Y:S05]  /*31c80*/  WARPSYNC.COLLECTIVE R15, `(.L_x_2133) ;  /* 0x000000000f087348 */ /* 0x005fea0003c00000 */
[----:B--2---:R1:W2:Y:S02]  /*31c90*/  SHFL.IDX P6, R14, R13, R12, R11 ;  /* 0x0000000c0d0e7389 */ /* 0x0042a400000c000b */
[----:B012---:R-:W-:Y:S01]  /*31ca0*/  ENDCOLLECTIVE ;  /* 0x000000000000791b */ /* 0x007fe20003800000 */
.L_x_2133:
[----:B------:R-:W-:Y:S05]  /*31cb0*/  BSYNC B0 ;  /* 0x0000000000007941 */ /* 0x000fea0003800000 */
.L_x_2132:
[----:B------:R-:W-:Y:S01]  /*31cc0*/  IMAD.MOV.U32 R13, RZ, RZ, R18 ;  /* 0x000000ffff0d7224 */ /* 0x000fe200078e0012 */
[----:B------:R-:W-:Y:S01]  /*31cd0*/  MOV R12, RZ ;  /* 0x000000ff000c7202 */ /* 0x000fe20000000f00 */
[----:B------:R-:W-:Y:S02]  /*31ce0*/  IMAD.MOV.U32 R11, RZ, RZ, 0x181f ;  /* 0x0000181fff0b7424 */ /* 0x000fe400078e00ff */
[----:B------:R-:W-:Y:S02]  /*31cf0*/  IMAD.MOV.U32 R15, RZ, RZ, -0x1 ;  /* 0xffffffffff0f7424 */ /* 0x000fe400078e00ff */
[----:B------:R-:W-:Y:S02]  /*31d00*/  IMAD.MOV.U32 R3, RZ, RZ, R14 ;  /* 0x000000ffff037224 */ /* 0x000fe400078e000e */
[----:B------:R-:W-:-:S07]  /*31d10*/  IMAD.SHL.U32 R5, R33, 0x2, RZ ;  /* 0x0000000221057824 */ /* 0x000fce00078e00ff */
[----:B------:R-:W-:Y:S05]  /*31d20*/  WARPSYNC.COLLECTIVE R15, `(.L_x_2134) ;  /* 0x000000000f087348 */ /* 0x000fea0003c00000 */
[----:B------:R0:W1:Y:S02]  /*31d30*/  SHFL.IDX P6, R14, R13, R12, R11 ;  /* 0x0000000c0d0e7389 */ /* 0x00006400000c000b */
[----:B01----:R-:W-:Y:S01]  /*31d40*/  ENDCOLLECTIVE ;  /* 0x000000000000791b */ /* 0x003fe20003800000 */
.L_x_2134:
[----:B------:R-:W-:Y:S01]  /*31d50*/  ULDC UR4, c[0x0][0x2f4] ;  /* 0x0000bd0000047ab9 */ /* 0x000fe20000000800 */
[----:B------:R-:W-:Y:S01]  /*31d60*/  IMAD R4, R4, 0x2, R17 ;  /* 0x0000000204047824 */ /* 0x000fe200078e0211 */
[----:B------:R-:W-:Y:S02]  /*31d70*/  ISETP.GE.AND P2, PT, R33, UR4, PT ;  /* 0x0000000421007c0c */ /* 0x000fe4000bf46270 */
[----:B------:R-:W-:Y:S02]  /*31d80*/  ISETP.GE.AND P1, PT, R36, UR4, PT ;  /* 0x0000000424007c0c */ /* 0x000fe4000bf26270 */
[C---:B------:R-:W-:Y:S02]  /*31d90*/  ISETP.LT.OR P3, PT, R6.reuse, 0x1, P2 ;  /* 0x000000010600780c */ /* 0x040fe40001761670 */
[----:B------:R-:W-:Y:S02]  /*31da0*/  ISETP.LT.OR P4, PT, R6, 0x1, P1 ;  /* 0x000000010600780c */ /* 0x000fe40000f81670 */
[----:B------:R-:W-:Y:S01]  /*31db0*/  MOV R13, R19 ;  /* 0x00000013000d7202 */ /* 0x000fe20000000f00 */
[----:B------:R-:W-:Y:S01]  /*31dc0*/  IMAD.MOV.U32 R12, RZ, RZ, 0x1 ;  /* 0x00000001ff0c7424 */ /* 0x000fe200078e00ff */
[----:B------:R-:W-:-:S05]  /*31dd0*/  IADD3 R2, P0, R14, R5, RZ ;  /* 0x000000050e027210 */ /* 0x000fca0007f1e0ff */
[----:B------:R-:W-:Y:S01]  /*31de0*/  IMAD.X R3, RZ, RZ, R3, P0 ;  /* 0x000000ffff037224 */ /* 0x000fe200000e0603 */
[----:B------:R-:W-:-:S13]  /*31df0*/  ISETP.GE.AND P0, PT, R34, UR4, PT ;  /* 0x0000000422007c0c */ /* 0x000fda000bf06270 */
[----:B------:R-:W-:Y:S05]  /*31e00*/  WARPSYNC.COLLECTIVE R15, `(.L_x_2135) ;  /* 0x000000000f087348 */ /* 0x000fea0003c00000 */
[----:B------:R0:W1:Y:S02]  /*31e10*/  SHFL.IDX P6, R14, R13, R12, R11 ;  /* 0x0000000c0d0e7389 */ /* 0x00006400000c000b */
[----:B01----:R-:W-:Y:S01]  /*31e20*/  ENDCOLLECTIVE ;  /* 0x000000000000791b */ /* 0x003fe20003800000 */
.L_x_2135:
        /* <DEDUP_REMOVED lines=13> */
.L_x_2136:
[----:B------:R-:W-:Y:S01]  /*31f00*/  IMAD.MOV.U32 R13, RZ, RZ, R19 ;  /* 0x000000ffff0d7224 */ /* 0x000fe200078e0013 */
[----:B------:R-:W-:Y:S02]  /*31f10*/  MOV R12, 0x2 ;  /* 0x00000002000c7802 */ /* 0x000fe40000000f00 */
[----:B------:R-:W-:-:S13]  /*31f20*/  IADD3 R2, P4, R14, R5, RZ ;  /* 0x000000050e027210 */ /* 0x000fda0007f9e0ff */
[----:B------:R-:W-:Y:S05]  /*31f30*/  WARPSYNC.COLLECTIVE R15, `(.L_x_2137) ;  /* 0x000000000f087348 */ /* 0x000fea0003c00000 */
[----:B------:R0:W1:Y:S02]  /*31f40*/  SHFL.IDX P6, R14, R13, R12, R11 ;  /* 0x0000000c0d0e7389 */ /* 0x00006400000c000b */
[----:B01----:R-:W-:Y:S01]  /*31f50*/  ENDCOLLECTIVE ;  /* 0x000000000000791b */ /* 0x003fe20003800000 */
.L_x_2137:
        /* <DEDUP_REMOVED lines=15> */
.L_x_2138:
[----:B------:R-:W-:Y:S02]  /*32050*/  IMAD.MOV.U32 R13, RZ, RZ, R19 ;  /* 0x000000ffff0d7224 */ /* 0x000fe400078e0013 */
[----:B------:R-:W-:Y:S01]  /*32060*/  IMAD.MOV.U32 R12, RZ, RZ, 0x3 ;  /* 0x00000003ff0c7424 */ /* 0x000fe200078e00ff */
[----:B------:R-:W-:-:S13]  /*32070*/  IADD3 R2, P4, R14, R5, RZ ;  /* 0x000000050e027210 */ /* 0x000fda0007f9e0ff */
[----:B------:R-:W-:Y:S05]  /*32080*/  WARPSYNC.COLLECTIVE R15, `(.L_x_2139) ;  /* 0x000000000f087348 */ /* 0x000fea0003c00000 */
[----:B------:R0:W1:Y:S02]  /*32090*/  SHFL.IDX P6, R14, R13, R12, R11 ;  /* 0x0000000c0d0e7389 */ /* 0x00006400000c000b */
[----:B01----:R-:W-:Y:S01]  /*320a0*/  ENDCOLLECTIVE ;  /* 0x000000000000791b */ /* 0x003fe20003800000 */
.L_x_2139:
        /* <DEDUP_REMOVED lines=15> */
.L_x_2140:
[----:B------:R-:W-:Y:S02]  /*321a0*/  IMAD.MOV.U32 R13, RZ, RZ, R19 ;  /* 0x000000ffff0d7224 */ /* 0x000fe400078e0013 */
[----:B------:R-:W-:Y:S01]  /*321b0*/  IMAD.MOV.U32 R12, RZ, RZ, 0x4 ;  /* 0x00000004ff0c7424 */ /* 0x000fe200078e00ff */
[----:B------:R-:W-:-:S13]  /*321c0*/  IADD3 R2, P4, R14, R5, RZ ;  /* 0x000000050e027210 */ /* 0x000fda0007f9e0ff */
[----:B------:R-:W-:Y:S05]  /*321d0*/  WARPSYNC.COLLECTIVE R15, `(.L_x_2141) ;  /* 0x000000000f087348 */ /* 0x000fea0003c00000 */
[----:B------:R0:W1:Y:S02]  /*321e0*/  SHFL.IDX P6, R14, R13, R12, R11 ;  /* 0x0000000c0d0e7389 */ /* 0x00006400000c000b */
[----:B01----:R-:W-:Y:S01]  /*321f0*/  ENDCOLLECTIVE ;  /* 0x000000000000791b */ /* 0x003fe20003800000 */
.L_x_2141:
[----:B------:R-:W-:Y:S01]  /*32200*/  IMAD.X R3, RZ, RZ, R7, P4 ;  /* 0x000000ffff037224 */ /* 0x000fe200020e0607 */
[----:B------:R-:W-:-:S04]  /*32210*/  ISETP.LT.OR P4, PT, R6, 0x31, P1 ;  /* 0x000000310600780c */ /* 0x000fc80000f81670 */
[----:B------:R-:W-:Y:S01]  /*32220*/  @!PT LDS RZ, [RZ] ;  /* 0x00000000fffff984 */ /* 0x000fe20000000800 */
[----:B------:R-:W-:Y:S01]  /*32230*/  @!PT LDS RZ, [RZ] ;  /* 0x00000000fffff984 */ /* 0x000fe20000000800 */
[----:B------:R-:W-:Y:S01]  /*32240*/  @!PT LDS RZ, [RZ] ;  /* 0x00000000fffff984 */ /* 0x000fe20000000800 */
[----:B------:R0:W-:Y:S01]  /*32250*/  LDGSTS.E.BYPASS.LTC128B.128 [R4+0x1c00], desc[UR60][R2.64], !P3 ;  /* 0x01c0000002047fae */ /* 0x0001e2000d901d7c */
[----:B------:R-:W-:Y:S02]  /*32260*/  ISETP.LT.OR P3, PT, R6, 0x31, P0 ;  /* 0x000000310600780c */ /* 0x000fe40000761670 */
[----:B------:R-:W-:-:S06]  /*32270*/  MOV R13, R18 ;  /* 0x00000012000d7202 */ /* 0x000fcc0000000f00 */
[----:B------:R0:W-:Y:S05]  /*32280*/  LDGSTS.E.BYPASS.LTC128B.128 [R4+0x4c00], desc[UR60][R2.64+0x80], !P4 ;  /* 0x04c0008002047fae */ /* 0x0001ea000e101d7c */
[----:B------:R0:W-:Y:S01]  /*32290*/  LDGSTS.E.BYPASS.LTC128B.128 [R4+0x7c00], desc[UR60][R2.64+0x100], !P3 ;  /* 0x07c0010002047fae */ /* 0x0001e2000d901d7c */
[----:B------:R-:W-:Y:S01]  /*322a0*/  ISETP.LT.OR P3, PT, R6, 0x41, P2 ;  /* 0x000000410600780c */ /* 0x000fe20001761670 */
[----:B------:R-:W-:-:S12]  /*322b0*/  IMAD.MOV.U32 R7, RZ, RZ, R14 ;  /* 0x000000ffff077224 */ /* 0x000fd800078e000e */
[----:B0-----:R-:W-:Y:S05]  /*322c0*/  WARPSYNC.COLLECTIVE R15, `(.L_x_2142) ;  /* 0x000000000f087348 */ /* 0x001fea0003c00000 */
[----:B------:R1:W2:Y:S02]  /*322d0*/  SHFL.IDX P6, R14, R13, R12, R11 ;  /* 0x0000000c0d0e7389 */ /* 0x0002a400000c000b */
[----:B012---:R-:W-:Y:S01]  /*322e0*/  ENDCOLLECTIVE ;  /* 0x000000000000791b */ /* 0x007fe20003800000 */
.L_x_2142:
[----:B------:R-:W-:Y:S02]  /*322f0*/  IMAD.MOV.U32 R13, RZ, RZ, R19 ;  /* 0x000000ffff0d7224 */ /* 0x000fe400078e0013 */
[----:B------:R-:W-:Y:S01]  /*32300*/  IMAD.MOV.U32 R12, RZ, RZ, 0x5 ;  /* 0x00000005ff0c7424 */ /* 0x000fe200078e00ff */
[----:B------:R-:W-:-:S13]  /*32310*/  IADD3 R2, P4, R14, R5, RZ ;  /* 0x000000050e027210 */ /* 0x000fda0007f9e0ff */
[----:B------:R-:W-:Y:S05]  /*32320*/  WARPSYNC.COLLECTIVE R15, `(.L_x_2143) ;  /* 0x000000000f087348 */ /* 0x000fea0003c00000 */
[----:B------:R0:W1:Y:S02]  /*32330*/  SHFL.IDX P6, R14, R13, R12, R11 ;  /* 0x0000000c0d0e7389 */ /* 0x00006400000c000b */
[----:B01----:R-:W-:Y:S01]  /*32340*/  ENDCOLLECTIVE ;  /* 0x000000000000791b */ /* 0x003fe20003800000 */
.L_x_2143:
        /* <DEDUP_REMOVED lines=14> */
.L_x_2144:
[----:B------:R-:W-:Y:S05]  /*32430*/  BRA `(.L_x_2145) ;  /* 0xffffffa400c87947 */ /* 0x000fea000383ffff */
.L_x_1978:
[----:B------:R-:W-:Y:S01]  /*32440*/  BSSY B0, `(.L_x_2146) ;  /* 0x0000008000007945 */ /* 0x000fe20003800000 */
[----:B------:R-:W-:Y:S01]  /*32450*/  MOV R13, R24 ;  /* 0x00000018000d7202 */ /* 0x000fe20000000f00 */
[----:B0-----:R-:W-:Y:S02]  /*32460*/  IMAD.MOV.U32 R12, RZ, RZ, RZ ;  /* 0x000000ffff0c7224 */ /* 0x001fe400078e00ff */
[----:B------:R-:W-:Y:S02]  /*32470*/  IMAD.MOV.U32 R11, RZ, RZ, 0x1f ;  /* 0x0000001fff0b7424 */ /* 0x000fe400078e00ff */
[----:B------:R-:W-:-:S07]  /*32480*/  IMAD.MOV.U32 R15, RZ, RZ, -0x1 ;  /* 0xffffffffff0f7424 */ /* 0x000fce00078e00ff */
[----:B-1----:R-:W-:Y:S05]  /*32490*/  WARPSYNC.COLLECTIVE R15, `(.L_x_2147) ;  /* 0x000000000f087348 */ /* 0x002fea0003c00000 */
[----:B------:R0:W2:Y:S02]  /*324a0*/  SHFL.IDX P6, R14, R13, R12, R11 ;  /* 0x0000000c0d0e7389 */ /* 0x0000a400000c000b */
[----:B012---:R-:W-:Y:S01]  /*324b0*/  ENDCOLLECTIVE ;  /* 0x000000000000791b */ /* 0x007fe20003800000 */
.L_x_2147:
[----:B------:R-:W-:Y:S05]  /*324c0*/  BSYNC B0 ;  /* 0x0000000000007941 */ /* 0x000fea0003800000 */
.L_x_2146:
        /* <DEDUP_REMOVED lines=9> */
.L_x_2148:
[----:B------:R-:W-:Y:S02]  /*32560*/  ULDC UR4, c[0x0][0xc3c] ;  /* 0x00030f0000047ab9 */ /* 0x000fe40000000800 */
[----:B------:R-:W-:-:S13]  /*32570*/  ISETP.GE.OR P1, PT, R9, UR4, !P0 ;  /* 0x0000000409007c0c */ /* 0x000fda000c726670 */
[----:B------:R-:W0:Y:S08]  /*32580*/  @!P1 LDC.64 R2, c[0x0][0xc80] ;  /* 0x00032000ff029b82 */ /* 0x000e300000000a00 */
[----:B------:R-:W1:Y:S01]  /*32590*/  @!P1 LDC.64 R4, c[0x0][0xc78] ;  /* 0x00031e00ff049b82 */ /* 0x000e620000000a00 */
[----:B------:R-:W-:Y:S02]  /*325a0*/  IMAD.MOV.U32 R25, RZ, RZ, RZ ;  /* 0x000000ffff197224 */ /* 0x000fe400078e00ff */
[----:B------:R-:W-:-:S02]  /*325b0*/  IMAD.MOV.U32 R11, RZ, RZ, RZ ;  /* 0x000000ffff0b7224 */ /* 0x000fc400078e00ff */
[----:B------:R-:W-:Y:S02]  /*325c0*/  IMAD.MOV.U32 R7, RZ, RZ, R14 ;  /* 0x000000ffff077224 */ /* 0x000fe400078e000e */
[----:B0-----:R-:W-:-:S05]  /*325d0*/  @!P1 IMAD.WIDE R2, R9, 0x4, R2 ;  /* 0x0000000409029825 */ /* 0x001fca00078e0202 */
[----:B------:R1:W2:Y:S02]  /*325e0*/  @!P1 LDG.E R6, desc[UR60][R2.64] ;  /* 0x0000003c02069981 */ /* 0x0002a4000c1e1900 */
[----:B-1----:R-:W-:-:S05]  /*325f0*/  @!P1 IMAD.WIDE R2, R9, 0x4, R4 ;  /* 0x0000000409029825 */ /* 0x002fca00078e0204 */
[----:B------:R-:W3:Y:S01]  /*32600*/  @!P1 LDG.E R5, desc[UR60][R2.64] ;  /* 0x0000003c02059981 */ /* 0x000ee2000c1e1900 */
[----:B------:R-:W-:Y:S01]  /*32610*/  IMAD.MOV.U32 R4, RZ, RZ, RZ ;  /* 0x000000ffff047224 */ /* 0x000fe200078e00ff */
[C---:B------:R-:W-:Y:S02]  /*32620*/  ISETP.GE.U32.AND P2, PT, R8.reuse, 0x2, PT ;  /* 0x000000020800780c */ /* 0x040fe40003f46070 */
[C---:B------:R-:W-:Y:S02]  /*32630*/  ISETP.GE.U32.AND P3, PT, R8.reuse, 0x4, PT ;  /* 0x000000040800780c */ /* 0x040fe40003f66070 */
[C---:B------:R-:W-:Y:S02]  /*32640*/  ISETP.GE.U32.AND P4, PT, R8.reuse, 0x8, PT ;  /* 0x000000080800780c */ /* 0x040fe40003f86070 */
[----:B------:R-:W-:Y:S02]  /*32650*/  ISETP.GE.U32.AND P5, PT, R8, 0x10, PT ;  /* 0x000000100800780c */ /* 0x000fe40003fa6070 */
[----:B--2---:R-:W-:Y:S01]  /*32660*/  @!P1 MOV R25, R6 ;  /* 0x0000000600199202 */ /* 0x004fe20000000f00 */
[----:B------:R-:W-:-:S02]  /*32670*/  IMAD.MOV.U32 R6, RZ, RZ, RZ ;  /* 0x000000ffff067224 */ /* 0x000fc400078e00ff */
[----:B---3--:R-:W-:Y:S01]  /*32680*/  @!P1 IMAD.MOV.U32 R4, RZ, RZ, R5 ;  /* 0x000000ffff049224 */ /* 0x008fe200078e0005 */
[----:B------:R-:W-:-:S03]  /*32690*/  ISETP.NE.AND P1, PT, R8, RZ, PT ;  /* 0x000000ff0800720c */ /* 0x000fc60003f25270 */
[----:B------:R-:W-:-:S10]  /*326a0*/  IMAD R13, R4, R25, RZ ;  /* 0x00000019040d7224 */ /* 0x000fd400078e02ff */
[----:B------:R-:W-:Y:S05]  /*326b0*/  WARPSYNC.COLLECTIVE R15, `(.L_x_2149) ;  /* 0x000000000f087348 */ /* 0x000fea0003c00000 */
[----:B------:R0:W1:Y:S02]  /*326c0*/  SHFL.UP P6, R14, R13, R12, R11 ;  /* 0x0400000c0d0e7389 */ /* 0x00006400000c000b */
[----:B01----:R-:W-:Y:S01]  /*326d0*/  ENDCOLLECTIVE ;  /* 0x000000000000791b */ /* 0x003fe20003800000 */
.L_x_2149:
[----:B------:R-:W-:Y:S02]  /*326e0*/  MOV R12, 0x2 ;  /* 0x00000002000c7802 */ /* 0x000fe40000000f00 */
[----:B------:R-:W-:-:S05]  /*326f0*/  SEL R14, R14, RZ, P1 ;  /* 0x000000ff0e0e7207 */ /* 0x000fca0000800000 */
[----:B------:R-:W-:-:S04]  /*32700*/  IMAD.IADD R5, R13, 0x1, R14 ;  /* 0x000000010d057824 */ /* 0x000fc800078e020e */
[----:B------:R-:W-:-:S07]  /*32710*/  IMAD.MOV.U32 R13, RZ, RZ, R5 ;  /* 0x000000ffff0d7224 */ /* 0x000fce00078e0005 */
[----:B------:R-:W-:Y:S05]  /*32720*/  WARPSYNC.COLLECTIVE R15, `(.L_x_2150) ;  /* 0x000000000f087348 */ /* 0x000fea0003c00000 */
[----:B------:R0:W1:Y:S02]  /*32730*/  SHFL.UP P6, R14, R13, R12, R11 ;  /* 0x0400000c0d0e7389 */ /* 0x00006400000c000b */
[----:B01----:R-:W-:Y:S01]  /*32740*/  ENDCOLLECTIVE ;  /* 0x000000000000791b */ /* 0x003fe20003800000 */
.L_x_2150:
[----:B------:R-:W-:Y:S01]  /*32750*/  IMAD.MOV.U32 R12, RZ, RZ, 0x4 ;  /* 0x00000004ff0c7424 */ /* 0x000fe200078e00ff */
[----:B------:R-:W-:-:S05]  /*32760*/  SEL R2, R14, RZ, P2 ;  /* 0x000000ff0e027207 */ /* 0x000fca0001000000 */
[----:B------:R-:W-:-:S04]  /*32770*/  IMAD.IADD R2, R5, 0x1, R2 ;  /* 0x0000000105027824 */ /* 0x000fc800078e0202 */
[----:B------:R-:W-:-:S07]  /*32780*/  IMAD.MOV.U32 R13, RZ, RZ, R2 ;  /* 0x000000ffff0d7224 */ /* 0x000fce00078e0002 */
[----:B------:R-:W-:Y:S05]  /*32790*/  WARPSYNC.COLLECTIVE R15, `(.L_x_2151) ;  /* 0x000000000f087348 */ /* 0x000fea0003c00000 */
[----:B------:R0:W1:Y:S02]  /*327a0*/  SHFL.UP P6, R14, R13, R12, R11 ;  /* 0x0400000c0d0e7389 */ /* 0x00006400000c000b */
[----:B01----:R-:W-:Y:S01]  /*327b0*/  ENDCOLLECTIVE ;  /* 0x000000000000791b */ /* 0x003fe20003800000 */
.L_x_2151:
[----:B------:R-:W-:Y:S02]  /*327c0*/  MOV R12, 0x8 ;  /* 0x00000008000c7802 */ /* 0x000fe40000000f00 */
[----:B------:R-:W-:-:S05]  /*327d0*/  SEL R3, R14, RZ, P3 ;  /* 0x000000ff0e037207 */ /* 0x000fca0001800000 */
[----:B------:R-:W-:-:S04]  /*327e0*/  IMAD.IADD R3, R2, 0x1, R3 ;  /* 0x0000000102037824 */ /* 0x000fc800078e0203 */
[----:B------:R-:W-:-:S07]  /*327f0*/  IMAD.MOV.U32 R13, RZ, RZ, R3 ;  /* 0x000000ffff0d7224 */ /* 0x000fce00078e0003 */
[----:B------:R-:W-:Y:S05]  /*32800*/  WARPSYNC.COLLECTIVE R15, `(.L_x_2152) ;  /* 0x000000000f087348 */ /* 0x000fea0003c00000 */
[----:B------:R0:W1:Y:S02]  /*32810*/  SHFL.UP P6, R14, R13, R12, R11 ;  /* 0x0400000c0d0e7389 */ /* 0x00006400000c000b */
[----:B01----:R-:W-:Y:S01]  /*32820*/  ENDCOLLECTIVE ;  /* 0x000000000000791b */ /* 0x003fe20003800000 */
.L_x_2152:
[----:B------:R-:W-:Y:S01]  /*32830*/  IMAD.MOV.U32 R12, RZ, RZ, 0x10 ;  /* 0x00000010ff0c7424 */ /* 0x000fe200078e00ff */
[----:B------:R-:W-:-:S05]  /*32840*/  SEL R14, R14, RZ, P4 ;  /* 0x000000ff0e0e7207 */ /* 0x000fca0002000000 */
[----:B------:R-:W-:-:S04]  /*32850*/  IMAD.IADD R5, R3, 0x1, R14 ;  /* 0x0000000103057824 */ /* 0x000fc800078e020e */
[----:B------:R-:W-:-:S07]  /*32860*/  IMAD.MOV.U32 R13, RZ, RZ, R5 ;  /* 0x000000ffff0d7224 */ /* 0x000fce00078e0005 */
[----:B------:R-:W-:Y:S05]  /*32870*/  WARPSYNC.COLLECTIVE R15, `(.L_x_2153) ;  /* 0x000000000f087348 */ /* 0x000fea0003c00000 */
[----:B------:R0:W1:Y:S02]  /*32880*/  SHFL.UP P6, R14, R13, R12, R11 ;  /* 0x0400000c0d0e7389 */ /* 0x00006400000c000b */
[----:B01----:R-:W-:Y:S01]  /*32890*/  ENDCOLLECTIVE ;  /* 0x000000000000791b */ /* 0x003fe20003800000 */
.L_x_2153:
[----:B------:R-:W-:Y:S01]  /*328a0*/  MOV R12, 0x1f ;  /* 0x0000001f000c7802 */ /* 0x000fe20000000f00 */
[----:B------:R-:W-:Y:S01]  /*328b0*/  IMAD.MOV.U32 R11, RZ, RZ, 0x1f ;  /* 0x0000001fff0b7424 */ /* 0x000fe200078e00ff */
[----:B------:R-:W-:-:S05]  /*328c0*/  SEL R2, R14, RZ, P5 ;  /* 0x000000ff0e027207 */ /* 0x000fca0002800000 */
[----:B------:R-:W-:-:S04]  /*328d0*/  IMAD.IADD R2, R5, 0x1, R2 ;  /* 0x0000000105027824 */ /* 0x000fc800078e0202 */
[----:B------:R-:W-:-:S07]  /*328e0*/  IMAD.MOV.U32 R13, RZ, RZ, R2 ;  /* 0x000000ffff0d7224 */ /* 0x000fce00078e0002 */
[----:B------:R-:W-:Y:S05]  /*328f0*/  WARPSYNC.COLLECTIVE R15, `(.L_x_2154) ;  /* 0x000000000f087348 */ /* 0x000fea0003c00000 */
[----:B------:R0:W1:Y:S02]  /*32900*/  SHFL.IDX P6, R14, R13, R12, R11 ;  /* 0x0000000c0d0e7389 */ /* 0x00006400000c000b */
[----:B01----:R-:W-:Y:S01]  /*32910*/  ENDCOLLECTIVE ;  /* 0x000000000000791b */ /* 0x003fe20003800000 */
.L_x_2154:
[----:B------:R-:W-:Y:S05]  /*32920*/  BRA `(.L_x_2155) ;  /* 0xffffffa400dc7947 */ /* 0x000fea000383ffff */
.L_x_1981:
[----:B------:R-:W-:Y:S01]  /*32930*/  BSSY B0, `(.L_x_2156) ;  /* 0x0000007000007945 */ /* 0x000fe20003800000 */
[----:B------:R-:W-:Y:S02]  /*32940*/  IMAD.MOV.U32 R12, RZ, RZ, 0x1 ;  /* 0x00000001ff0c7424 */ /* 0x000fe400078e00ff */
[----:B------:R-:W-:Y:S02]  /*32950*/  IMAD.MOV.U32 R11, RZ, RZ, RZ ;  /* 0x000000ffff0b7224 */ /* 0x000fe400078e00ff */
[----:B------:R-:W-:-:S07]  /*32960*/  IMAD.MOV.U32 R15, RZ, RZ, -0x1 ;  /* 0xffffffffff0f7424 */ /* 0x000fce00078e00ff */
[----:B------:R-:W-:Y:S05]  /*32970*/  WARPSYNC.COLLECTIVE R15, `(.L_x_2157) ;  /* 0x000000000f087348 */ /* 0x000fea0003c00000 */
[----:B------:R0:W1:Y:S02]  /*32980*/  SHFL.UP P6, R14, R13, R12, R11 ;  /* 0x0400000c0d0e7389 */ /* 0x00006400000c000b */
[----:B01----:R-:W-:Y:S01]  /*32990*/  ENDCOLLECTIVE ;  /* 0x000000000000791b */ /* 0x003fe20003800000 */
.L_x_2157:
[----:B------:R-:W-:Y:S05]  /*329a0*/  BSYNC B0 ;  /* 0x0000000000007941 */ /* 0x000fea0003800000 */
.L_x_2156:
[----:B------:R-:W-:Y:S01]  /*329b0*/  SEL R14, R14, RZ, P1 ;  /* 0x000000ff0e0e7207 */ /* 0x000fe20000800000 */
[----:B------:R-:W-:Y:S02]  /*329c0*/  IMAD.MOV.U32 R12, RZ, RZ, 0x2 ;  /* 0x00000002ff0c7424 */ /* 0x000fe400078e00ff */
[----:B------:R-:W-:Y:S01]  /*329d0*/  IMAD.MOV.U32 R11, RZ, RZ, RZ ;  /* 0x000000ffff0b7224 */ /* 0x000fe200078e00ff */
[----:B------:R-:W-:Y:S01]  /*329e0*/  IADD3 R13, R13, R14, RZ ;  /* 0x0000000e0d0d7210 */ /* 0x000fe20007ffe0ff */
[----:B------:R-:W-:-:S07]  /*329f0*/  IMAD.MOV.U32 R15, RZ, RZ, -0x1 ;  /* 0xffffffffff0f7424 */ /* 0x000fce00078e00ff */
[----:B------:R-:W-:Y:S05]  /*32a00*/  WARPSYNC.COLLECTIVE R15, `(.L_x_2158) ;  /* 0x000000000f087348 */ /* 0x000fea0003c00000 */
[----:B------:R0:W1:Y:S02]  /*32a10*/  SHFL.UP P6, R14, R13, R12, R11 ;  /* 0x0400000c0d0e7389 */ /* 0x00006400000c000b */
[----:B01----:R-:W-:Y:S01]  /*32a20*/  ENDCOLLECTIVE ;  /* 0x000000000000791b */ /* 0x003fe20003800000 */
.L_x_2158:
[----:B------:R-:W-:Y:S02]  /*32a30*/  MOV R12, 0x4 ;  /* 0x00000004000c7802 */ /* 0x000fe40000000f00 */
[----:B------:R-:W-:-:S05]  /*32a40*/  SEL R2, R14, RZ, P2 ;  /* 0x000000ff0e027207 */ /* 0x000fca0001000000 */
[----:B------:R-:W-:-:S04]  /*32a50*/  IMAD.IADD R2, R13, 0x1, R2 ;  /* 0x000000010d027824 */ /* 0x000fc800078e0202 */
[----:B------:R-:W-:-:S07]  /*32a60*/  IMAD.MOV.U32 R13, RZ, RZ, R2 ;  /* 0x000000ffff0d7224 */ /* 0x000fce00078e0002 */
[----:B------:R-:W-:Y:S05]  /*32a70*/  WARPSYNC.COLLECTIVE R15, `(.L_x_2159) ;  /* 0x000000000f087348 */ /* 0x000fea0003c00000 */
[----:B------:R0:W1:Y:S02]  /*32a80*/  SHFL.UP P6, R14, R13, R12, R11 ;  /* 0x0400000c0d0e7389 */ /* 0x00006400000c000b */
[----:B01----:R-:W-:Y:S01]  /*32a90*/  ENDCOLLECTIVE ;  /* 0x000000000000791b */ /* 0x003fe20003800000 */
.L_x_2159:
[----:B------:R-:W-:Y:S01]  /*32aa0*/  IMAD.MOV.U32 R12, RZ, RZ, 0x8 ;  /* 0x00000008ff0c7424 */ /* 0x000fe200078e00ff */
[----:B------:R-:W-:-:S05]  /*32ab0*/  SEL R3, R14, RZ, P3 ;  /* 0x000000ff0e037207 */ /* 0x000fca0001800000 */
[----:B------:R-:W-:-:S04]  /*32ac0*/  IMAD.IADD R3, R2, 0x1, R3 ;  /* 0x0000000102037824 */ /* 0x000fc800078e0203 */
[----:B------:R-:W-:-:S07]  /*32ad0*/  IMAD.MOV.U32 R13, RZ, RZ, R3 ;  /* 0x000000ffff0d7224 */ /* 0x000fce00078e0003 */
[----:B------:R-:W-:Y:S05]  /*32ae0*/  WARPSYNC.COLLECTIVE R15, `(.L_x_2160) ;  /* 0x000000000f087348 */ /* 0x000fea0003c00000 */
[----:B------:R0:W1:Y:S02]  /*32af0*/  SHFL.UP P6, R14, R13, R12, R11 ;  /* 0x0400000c0d0e7389 */ /* 0x00006400000c000b */
[----:B01----:R-:W-:Y:S01]  /*32b00*/  ENDCOLLECTIVE ;  /* 0x000000000000791b */ /* 0x003fe20003800000 */
.L_x_2160:
[----:B------:R-:W-:Y:S02]  /*32b10*/  MOV R12, 0x10 ;  /* 0x00000010000c7802 */ /* 0x000fe40000000f00 */
[----:B------:R-:W-:-:S05]  /*32b20*/  SEL R14, R14, RZ, P4 ;  /* 0x000000ff0e0e7207 */ /* 0x000fca0002000000 */
[----:B------:R-:W-:-:S04]  /*32b30*/  IMAD.IADD R5, R3, 0x1, R14 ;  /* 0x0000000103057824 */ /* 0x000fc800078e020e */
[----:B------:R-:W-:-:S07]  /*32b40*/  IMAD.MOV.U32 R13, RZ, RZ, R5 ;  /* 0x000000ffff0d7224 */ /* 0x000fce00078e0005 */
[----:B------:R-:W-:Y:S05]  /*32b50*/  WARPSYNC.COLLECTIVE R15, `(.L_x_2161) ;  /* 0x000000000f087348 */ /* 0x000fea0003c00000 */
[----:B------:R0:W1:Y:S02]  /*32b60*/  SHFL.UP P6, R14, R13, R12, R11 ;  /* 0x0400000c0d0e7389 */ /* 0x00006400000c000b */
[----:B01----:R-:W-:Y:S01]  /*32b70*/  ENDCOLLECTIVE ;  /* 0x000000000000791b */ /* 0x003fe20003800000 */
.L_x_2161:
        /* <DEDUP_REMOVED lines=8> */
.L_x_2162:
[----:B------:R-:W-:Y:S05]  /*32c00*/  BRA `(.L_x_2163) ;  /* 0xffffffa400c87947 */ /* 0x000fea000383ffff */
.L_x_1983:
[----:B------:R-:W-:Y:S01]  /*32c10*/  BSSY B0, `(.L_x_2164) ;  /* 0x0000006000007945 */ /* 0x000fe20003800000 */
[----:B------:R-:W-:Y:S01]  /*32c20*/  PLOP3.LUT P6, PT, P6, PT, PT, 0x8, 0x0 ;  /* 0x000000000000781c */ /* 0x000fe200037ce170 */
[----:B------:R-:W-:-:S12]  /*32c30*/  IMAD.MOV.U32 R15, RZ, RZ, -0x1 ;  /* 0xffffffffff0f7424 */ /* 0x000fd800078e00ff */
[----:B0-----:R-:W-:Y:S05]  /*32c40*/  WARPSYNC.COLLECTIVE R15, `(.L_x_2165) ;  /* 0x000000000f087348 */ /* 0x001fea0003c00000 */
[----:B------:R-:W-:Y:S01]  /*32c50*/  VOTE.ANY R14, PT, P6 ;  /* 0x00000000000e7806 */ /* 0x000fe200030e0100 */
[----:B0-----:R-:W-:Y:S06]  /*32c60*/  ENDCOLLECTIVE ;  /* 0x000000000000791b */ /* 0x001fec0003800000 */
.L_x_2165:
[----:B------:R-:W-:Y:S05]  /*32c70*/  BSYNC B0 ;  /* 0x0000000000007941 */ /* 0x000fea0003800000 */
.L_x_2164:
[----:B------:R-:W-:Y:S01]  /*32c80*/  MOV R3, R14 ;  /* 0x0000000e00037202 */ /* 0x000fe20000000f00 */
[----:B------:R-:W-:Y:S02]  /*32c90*/  IMAD.MOV.U32 R13, RZ, RZ, R25 ;  /* 0x000000ffff0d7224 */ /* 0x000fe400078e0019 */
[----:B------:R-:W-:Y:S01]  /*32ca0*/  IMAD.MOV.U32 R11, RZ, RZ, 0x1f ;  /* 0x0000001fff0b7424 */ /* 0x000fe200078e00ff */
[----:B------:R0:W1:Y:S01]  /*32cb0*/  POPC R12, R3 ;  /* 0x00000003000c7309 */ /* 0x0000620000000000 */
[----:B------:R-:W-:-:S07]  /*32cc0*/  IMAD.MOV.U32 R15, RZ, RZ, -0x1 ;  /* 0xffffffffff0f7424 */ /* 0x000fce00078e00ff */
[----:B01----:R-:W-:Y:S05]  /*32cd0*/  WARPSYNC.COLLECTIVE R15, `(.L_x_2166) ;  /* 0x000000000f087348 */ /* 0x003fea0003c00000 */
[----:B-1----:R1:W2:Y:S02]  /*32ce0*/  SHFL.IDX P6, R14, R13, R12, R11 ;  /* 0x0000000c0d0e7389 */ /* 0x0022a400000c000b */
[----:B012---:R-:W-:Y:S01]  /*32cf0*/  ENDCOLLECTIVE ;  /* 0x000000000000791b */ /* 0x007fe20003800000 */
.L_x_2166:
[----:B------:R-:W-:Y:S02]  /*32d00*/  IMAD.IADD R27, R12, 0x1, R27 ;  /* 0x000000010c1b7824 */ /* 0x000fe400078e021b */
[----:B------:R-:W-:Y:S02]  /*32d10*/  IMAD.MOV.U32 R13, RZ, RZ, R4 ;  /* 0x000000ffff0d7224 */ /* 0x000fe400078e0004 */
[----:B------:R-:W-:-:S07]  /*32d20*/  IMAD.MOV.U32 R25, RZ, RZ, R14 ;  /* 0x000000ffff197224 */ /* 0x000fce00078e000e */
[----:B------:R-:W-:Y:S05]  /*32d30*/  WARPSYNC.COLLECTIVE R15, `(.L_x_2167) ;  /* 0x000000000f087348 */ /* 0x000fea0003c00000 */
[----:B------:R0:W1:Y:S02]  /*32d40*/  SHFL.IDX P6, R14, R13, R12, R11 ;  /* 0x0000000c0d0e7389 */ /* 0x00006400000c000b */
[----:B01----:R-:W-:Y:S01]  /*32d50*/  ENDCOLLECTIVE ;  /* 0x000000000000791b */ /* 0x003fe20003800000 */
.L_x_2167:
[----:B------:R-:W-:Y:S01]  /*32d60*/  MOV R4, R14 ;  /* 0x0000000e00047202 */ /* 0x000fe20000000f00 */
[----:B------:R-:W-:Y:S06]  /*32d70*/  BRA `(.L_x_2168) ;  /* 0xffffffa400ac7947 */ /* 0x000fec000383ffff */
.L_x_1985:
[----:B------:R-:W-:Y:S01]  /*32d80*/  BSSY B0, `(.L_x_2169) ;  /* 0x0000007000007945 */ /* 0x000fe20003800000 */
[----:B------:R-:W-:Y:S02]  /*32d90*/  IMAD.MOV.U32 R13, RZ, RZ, R2 ;  /* 0x000000ffff0d7224 */ /* 0x000fe400078e0002 */
[----:B------:R-:W-:Y:S02]  /*32da0*/  IMAD.MOV.U32 R11, RZ, RZ, 0x1f ;  /* 0x0000001fff0b7424 */ /* 0x000fe400078e00ff */
[----:B------:R-:W-:-:S07]  /*32db0*/  IMAD.MOV.U32 R15, RZ, RZ, -0x1 ;  /* 0xffffffffff0f7424 */ /* 0x000fce00078e00ff */
[----:B0-23--:R-:W-:Y:S05]  /*32dc0*/  WARPSYNC.COLLECTIVE R15, `(.L_x_2170) ;  /* 0x000000000f087348 */ /* 0x00dfea0003c00000 */
[----:B------:R1:W4:Y:S02]  /*32dd0*/  SHFL.IDX P6, R14, R13, R12, R11 ;  /* 0x0000000c0d0e7389 */ /* 0x00032400000c000b */
[----:B01234-:R-:W-:Y:S01]  /*32de0*/  ENDCOLLECTIVE ;  /* 0x000000000000791b */ /* 0x01ffe20003800000 */
.L_x_2170:
[----:B------:R-:W-:Y:S05]  /*32df0*/  BSYNC B0 ;  /* 0x0000000000007941 */ /* 0x000fea0003800000 */
.L_x_2169:
[----:B------:R-:W-:Y:S01]  /*32e00*/  IMAD.MOV.U32 R6, RZ, RZ, R14 ;  /* 0x000000ffff067224 */ /* 0x000fe200078e000e */
[----:B------:R-:W-:Y:S06]  /*32e10*/  BRA `(.L_x_1984) ;  /* 0xffffffa4009c7947 */ /* 0x000fec000383ffff */
.L_x_1991:
[----:B0-----:R0:W1:Y:S02]  /*32e20*/  SYNCS.PHASECHK.TRANS64.TRYWAIT P0, [R5+URZ+0x30820], R0 ;  /* 0x03082000050075a7 */ /* 0x001064000800017f */
[----:B-1----:R-:W-:Y:S05]  /*32e30*/  @!P0 NANOSLEEP.SYNCS 0x989680 ;  /* 0x009896800000895d */ /* 0x002fea0003900000 */
[----:B------:R-:W1:Y:S02]  /*32e40*/  @!P0 SYNCS.PHASECHK.TRANS64 P0, [R5+URZ+0x30820], R0 ;  /* 0x03082000050085a7 */ /* 0x000e64000800007f */
[----:B-1----:R-:W-:Y:S05]  /*32e50*/  @!P0 BRA `(.L_x_1991) ;  /* 0xfffffffc00f08947 */ /* 0x002fea000383ffff */
[----:B------:R-:W-:Y:S05]  /*32e60*/  BRA `(.L_x_2171) ;  /* 0xffffffac00f47947 */ /* 0x000fea000383ffff */
.L_x_1992:
[----:B------:R-:W1:Y:S01]  /*32e70*/  S2R R2, SR_TID.X ;  /* 0x0000000000027919 */ /* 0x000e620000002100 */
[----:B------:R-:W-:Y:S01]  /*32e80*/  BSSY B0, `(.L_x_2172) ;  /* 0x000000a000007945 */ /* 0x000fe20003800000 */
[----:B------:R-:W-:Y:S02]  /*32e90*/  IMAD.MOV.U32 R12, RZ, RZ, RZ ;  /* 0x000000ffff0c7224 */ /* 0x000fe400078e00ff */
[----:B------:R-:W-:Y:S02]  /*32ea0*/  IMAD.MOV.U32 R11, RZ, RZ, 0x1f ;  /* 0x0000001fff0b7424 */ /* 0x000fe400078e00ff */
[----:B------:R-:W-:Y:S01]  /*32eb0*/  IMAD.MOV.U32 R15, RZ, RZ, -0x1 ;  /* 0xffffffffff0f7424 */ /* 0x000fe200078e00ff */
[----:B-1----:R-:W-:-:S04]  /*32ec0*/  SHF.R.U32.HI R2, RZ, 0x5, R2 ;  /* 0x00000005ff027819 */ /* 0x002fc80000011602 */
[----:B------:R-:W-:-:S04]  /*32ed0*/  LOP3.LUT R2, R2, 0x3, RZ, 0xc0, !PT ;  /* 0x0000000302027812 */ /* 0x000fc800078ec0ff */
[----:B------:R-:W-:-:S07]  /*32ee0*/  MOV R13, R2 ;  /* 0x00000002000d7202 */ /* 0x000fce0000000f00 */
[----:B0-2-4-:R-:W-:Y:S05]  /*32ef0*/  WARPSYNC.COLLECTIVE R15, `(.L_x_2173) ;  /* 0x000000000f087348 */ /* 0x015fea0003c00000 */
[----:B------:R1:W3:Y:S02]  /*32f00*/  SHFL.IDX P6, R14, R13, R12, R11 ;  /* 0x0000000c0d0e7389 */ /* 0x0002e400000c000b */
[----:B01234-:R-:W-:Y:S01]  /*32f10*/  ENDCOLLECTIVE ;  /* 0x000000000000791b */ /* 0x01ffe20003800000 */
.L_x_2173:
[----:B------:R-:W-:Y:S05]  /*32f20*/  BSYNC B0 ;  /* 0x0000000000007941 */ /* 0x000fea0003800000 */
.L_x_2172:
[----:B------:R-:W-:Y:S05]  /*32f30*/  BRA `(.L_x_2174) ;  /* 0xffffffac00dc7947 */ /* 0x000fea000383ffff */
.L_x_1993:
[----:B------:R-:W-:Y:S01]  /*32f40*/  BSSY B0, `(.L_x_2175) ;  /* 0x0000006000007945 */ /* 0x000fe20003800000 */
[----:B------:R-:W-:-:S07]  /*32f50*/  IMAD.MOV.U32 R15, RZ, RZ, -0x1 ;  /* 0xffffffffff0f7424 */ /* 0x000fce00078e00ff */
[----:B0-2-4-:R-:W-:Y:S05]  /*32f60*/  WARPSYNC.COLLECTIVE R15, `(.L_x_2176) ;  /* 0x000000000f0c7348 */ /* 0x015fea0003c00000 */
[----:B------:R-:W-:Y:S02]  /*32f70*/  ELECT P6, UR62, PT ;  /* 0x00000000003e782f */ /* 0x000fe400038c0000 */
[----:B------:R-:W-:Y:S01]  /*32f80*/  MOV R14, UR62 ;  /* 0x0000003e000e7c02 */ /* 0x000fe20008000f00 */
[----:B0-2-4-:R-:W-:Y:S10]  /*32f90*/  ENDCOLLECTIVE ;  /* 0x000000000000791b */ /* 0x015ff40003800000 */
.L_x_2176:
[----:B------:R-:W-:Y:S05]  /*32fa0*/  BSYNC B0 ;  /* 0x0000000000007941 */ /* 0x000fea0003800000 */
.L_x_2175:
[----:B------:R-:W-:Y:S05]  /*32fb0*/  BRA `(.L_x_2177) ;  /* 0xffffffac00d07947 */ /* 0x000fea000383ffff */
.L_x_1995:
[----:B0-----:R0:W1:Y:S02]  /*32fc0*/  SYNCS.PHASECHK.TRANS64.TRYWAIT P1, [R3+URZ+0x30840], R2 ;  /* 0x03084002030075a7 */ /* 0x001064000802017f */
[----:B-1----:R-:W-:Y:S05]  /*32fd0*/  @!P1 NANOSLEEP.SYNCS 0x989680 ;  /* 0x009896800000995d */ /* 0x002fea0003900000 */
[----:B------:R-:W1:Y:S02]  /*32fe0*/  @!P1 SYNCS.PHASECHK.TRANS64 P1, [R3+URZ+0x30840], R2 ;  /* 0x03084002030095a7 */ /* 0x000e64000802007f */
[----:B-1----:R-:W-:Y:S05]  /*32ff0*/  @!P1 BRA `(.L_x_1995) ;  /* 0xfffffffc00f09947 */ /* 0x002fea000383ffff */
[----:B------:R-:W-:Y:S05]  /*33000*/  BRA `(.L_x_2178) ;  /* 0xffffffac00f87947 */ /* 0x000fea000383ffff */
.L_x_1997:
[----:B-1----:R1:W3:Y:S02]  /*33010*/  SYNCS.PHASECHK.TRANS64.TRYWAIT P1, [R23+URZ+0x30840], R0 ;  /* 0x03084000170075a7 */ /* 0x0022e4000802017f */
[----:B---3--:R-:W-:Y:S05]  /*33020*/  @!P1 NANOSLEEP.SYNCS 0x989680 ;  /* 0x009896800000995d */ /* 0x008fea0003900000 */
[----:B------:R-:W3:Y:S02]  /*33030*/  @!P1 SYNCS.PHASECHK.TRANS64 P1, [R23+URZ+0x30840], R0 ;  /* 0x03084000170095a7 */ /* 0x000ee4000802007f */
[----:B---3--:R-:W-:Y:S05]  /*33040*/  @!P1 BRA `(.L_x_1997) ;  /* 0xfffffffc00f09947 */ /* 0x008fea000383ffff */
[----:B------:R-:W-:Y:S05]  /*33050*/  BRA `(.L_x_2179) ;  /* 0xffffffb000047947 */ /* 0x000fea000383ffff */
.L_x_1999:
[----:B---3--:R3:W0:Y:S02]  /*33060*/  SYNCS.PHASECHK.TRANS64.TRYWAIT P1, [R3+URZ+0x30860], R2 ;  /* 0x03086002030075a7 */ /* 0x008624000802017f */
[----:B0-----:R-:W-:Y:S05]  /*33070*/  @!P1 NANOSLEEP.SYNCS 0x989680 ;  /* 0x009896800000995d */ /* 0x001fea0003900000 */
[----:B------:R-:W0:Y:S02]  /*33080*/  @!P1 SYNCS.PHASECHK.TRANS64 P1, [R3+URZ+0x30860], R2 ;  /* 0x03086002030095a7 */ /* 0x000e24000802007f */
[----:B0-----:R-:W-:Y:S05]  /*33090*/  @!P1 BRA `(.L_x_1999) ;  /* 0xfffffffc00f09947 */ /* 0x001fea000383ffff */
[----:B------:R-:W-:Y:S05]  /*330a0*/  BRA `(.L_x_2180) ;  /* 0xffffffb000007947 */ /* 0x000fea000383ffff */
.L_x_2181:
        /* <DEDUP_REMOVED lines=13> */
.L_x_3216:


//--------------------- .text._ZN7cutlass13device_kernelIN5flash11enable_sm90INS1_16FlashAttnFwdSm90INS1_25CollectiveMainloopFwdSm90ILi2EN4cute5tupleIJNS5_1CILi1EEES8_S8_EEENS6_IJNS7_ILi128EEENS7_ILi96EEENS7_ILi192EEEEEELi192ENS_6half_tEfNS_4arch4Sm90ELb1ELb0ELb1ELb0ELb1ELb0ELb0ELb1ELb1ELb1ELb1ELb0EEENS1_21CollectiveEpilogueFwdINS6_IJSA_SC_SB_EEES9_SE_SG_Li256ELb0ELb1ELb1ELb0EEENS1_19SingleTileSchedulerILb0ELb1ELb1ELi128EEEEEEEEEvNT_6ParamsE --------------------------
	.section	.text._ZN7cutlass13device_kernelIN5flash11enable_sm90INS1_16FlashAttnFwdSm90INS1_25CollectiveMainloopFwdSm90ILi2EN4cute5tupleIJNS5_1CILi1EEES8_S8_EEENS6_IJNS7_ILi128EEENS7_ILi96EEENS7_ILi192EEEEEELi192ENS_6half_tEfNS_4arch4Sm90ELb1ELb0ELb1ELb0ELb1ELb0ELb0ELb1ELb1ELb1ELb1ELb0EEENS1_21CollectiveEpilogueFwdINS6_IJSA_SC_SB_EEES9_SE_SG_Li256ELb0ELb1ELb1ELb0EEENS1_19SingleTileSchedulerILb0ELb1ELb1ELi128EEEEEEEEEvNT_6ParamsE,"ax",@progbits
	.align	128
.text._ZN7cutlass13device_kernelIN5flash11enable_sm90INS1_16FlashAttnFwdSm90INS1_25CollectiveMainloopFwdSm90ILi2EN4cute5tupleIJNS5_1CILi1EEES8_S8_EEENS6_IJNS7_ILi128EEENS7_ILi96EEENS7_ILi192EEEEEELi192ENS_6half_tEfNS_4arch4Sm90ELb1ELb0ELb1ELb0ELb1ELb0ELb0ELb1ELb1ELb1ELb1ELb0EEENS1_21CollectiveEpilogueFwdINS6_IJSA_SC_SB_EEES9_SE_SG_Li256ELb0ELb1ELb1ELb0EEENS1_19SingleTileSchedulerILb0ELb1ELb1ELi128EEEEEEEEEvNT_6ParamsE:
        .type           _ZN7cutlass13device_kernelIN5flash11enable_sm90INS1_16FlashAttnFwdSm90INS1_25CollectiveMainloopFwdSm90ILi2EN4cute5tupleIJNS5_1CILi1EEES8_S8_EEENS6_IJNS7_ILi128EEENS7_ILi96EEENS7_ILi192EEEEEELi192ENS_6half_tEfNS_4arch4Sm90ELb1ELb0ELb1ELb0ELb1ELb0ELb0ELb1ELb1ELb1ELb1ELb0EEENS1_21CollectiveEpilogueFwdINS6_IJSA_SC_SB_EEES9_SE_SG_Li256ELb0ELb1ELb1ELb0EEENS1_19SingleTileSchedulerILb0ELb1ELb1ELi128EEEEEEEEEvNT_6ParamsE,@function
        .size           _ZN7cutlass13device_kernelIN5flash11enable_sm90INS1_16FlashAttnFwdSm90INS1_25CollectiveMainloopFwdSm90ILi2EN4cute5tupleIJNS5_1CILi1EEES8_S8_EEENS6_IJNS7_ILi128EEENS7_ILi96EEENS7_ILi192EEEEEELi192ENS_6half_tEfNS_4arch4Sm90ELb1ELb0ELb1ELb0ELb1ELb0ELb0ELb1ELb1ELb1ELb1ELb0EEENS1_21CollectiveEpilogueFwdINS6_IJSA_SC_SB_EEES9_SE_SG_Li256ELb0ELb1ELb1ELb0EEENS1_19SingleTileSchedulerILb0ELb1ELb1ELi128EEEEEEEEEvNT_6ParamsE,(.L_x_3217 - _ZN7cutlass13device_kernelIN5flash11enable_sm90INS1_16FlashAttnFwdSm90INS1_25CollectiveMainloopFwdSm90ILi2EN4cute5tupleIJNS5_1CILi1EEES8_S8_EEENS6_IJNS7_ILi128EEENS7_ILi96EEENS7_ILi192EEEEEELi192ENS_6half_tEfNS_4arch4Sm90ELb1ELb0ELb1ELb0ELb1ELb0ELb0ELb1ELb1ELb1ELb1ELb0EEENS1_21CollectiveEpilogueFwdINS6_IJSA_SC_SB_EEES9_SE_SG_Li256ELb0ELb1ELb1ELb0EEENS1_19SingleTileSchedulerILb0ELb1ELb1ELi128EEEEEEEEEvNT_6ParamsE)
        .other          _ZN7cutlass13device_kernelIN5flash11enable_sm90INS1_16FlashAttnFwdSm90INS1_25CollectiveMainloopFwdSm90ILi2EN4cute5tupleIJNS5_1CILi1EEES8_S8_EEENS6_IJNS7_ILi128EEENS7_ILi96EEENS7_ILi192EEEEEELi192ENS_6half_tEfNS_4arch4Sm90ELb1ELb0ELb1ELb0ELb1ELb0ELb0ELb1ELb1ELb1ELb1ELb0EEENS1_21CollectiveEpilogueFwdINS6_IJSA_SC_SB_EEES9_SE_SG_Li256ELb0ELb1ELb1ELb0EEENS1_19SingleTileSchedulerILb0ELb1ELb1ELi128EEEEEEEEEvNT_6ParamsE,@"STO_CUDA_ENTRY STV_DEFAULT"
_ZN7cutlass13device_kernelIN5flash11enable_sm90INS1_16FlashAttnFwdSm90INS1_25CollectiveMainloopFwdSm90ILi2EN4cute5tupleIJNS5_1CILi1EEES8_S8_EEENS6_IJNS7_ILi128EEENS7_ILi96EEENS7_ILi192EEEEEELi192ENS_6half_tEfNS_4arch4Sm90ELb1ELb0ELb1ELb0ELb1ELb0ELb0ELb1ELb1ELb1ELb1ELb0EEENS1_21CollectiveEpilogueFwdINS6_IJSA_SC_SB_EEES9_SE_SG_Li256ELb0ELb1ELb1ELb0EEENS1_19SingleTileSchedulerILb0ELb1ELb1ELi128EEEEEEEEEvNT_6ParamsE:
        /* <DEDUP_REMOVED lines=45> */
.L_x_2182:
        /* <DEDUP_REMOVED lines=22> */
.L_x_2183:
        /* <DEDUP_REMOVED lines=18> */
.L_x_2184:
        /* <DEDUP_REMOVED lines=22> */
.L_x_2185:
        /* <DEDUP_REMOVED lines=23> */
.L_x_2186:
        /* <DEDUP_REMOVED lines=11> */
.L_x_2189:
        /* <DEDUP_REMOVED lines=19> */
[----:B------:R-:W1:Y:S01]  /*0a00*/  S2UR UR38, SR_CTAID.X ;  /* 0x00000000002679c3 */ /* 0x000e620000002500 */
[----:B------:R-:W-:Y:S01]  /*0a10*/  ULDC UR4, c[0x0][0x448] ;  /* 0x0001120000047ab9 */ /* 0x000fe20000000800 */
[----:B------:R-:W-:Y:S01]  /*0a20*/  ULDC UR6, c[0x0][0x424] ;  /* 0x0001090000067ab9 */ /* 0x000fe20000000800 */
[----:B------:R-:W-:Y:S01]  /*0a30*/  UISETP.NE.AND UP1, UPT, UR4, 0x1, UPT ;  /* 0x000000010400788c */ /* 0x000fe2000bf25270 */
[----:B------:R-:W-:Y:S02]  /*0a40*/  ULDC UR7, c[0x0][0x288] ;  /* 0x0000a20000077ab9 */ /* 0x000fe40000000800 */
[----:B------:R-:W-:Y:S01]  /*0a50*/  ULDC.64 UR4, c[0x0][0x418] ;  /* 0x0001060000047ab9 */ /* 0x000fe20000000a00 */
[----:B------:R-:W-:Y:S02]  /*0a60*/  UIADD3 UR7, -UR7, 0x60, URZ ;  /* 0x0000006007077890 */ /* 0x000fe4000fffe13f */
[----:B------:R-:W-:Y:S02]  /*0a70*/  UISETP.NE.U32.AND UP0, UPT, UR4, URZ, UPT ;  /* 0x0000003f0400728c */ /* 0x000fe4000bf05070 */
[----:B------:R-:W-:-:S02]  /*0a80*/  UP2UR UR4, UPR, URZ, 0x2 ;  /* 0x000000023f047883 */ /* 0x000fc40008000000 */
[----:B------:R-:W-:Y:S01]  /*0a90*/  UISETP.NE.AND.EX UP0, UPT, UR5, URZ, UPT, UP0 ;  /* 0x0000003f0500728c */ /* 0x000fe2000bf05300 */
[----:B------:R-:W-:Y:S02]  /*0aa0*/  ULDC UR39, c[0x0][0x2f0] ;  /* 0x0000bc0000277ab9 */ /* 0x000fe40000000800 */
[----:B------:R-:W-:Y:S01]  /*0ab0*/  @UP1 ULDC UR5, c[0x0][0x44c] ;  /* 0x0001130000051ab9 */ /* 0x000fe20000000800 */
[----:B------:R-:W-:Y:S01]  /*0ac0*/  IMAD.U32 R17, RZ, RZ, UR4 ;  /* 0x00000004ff117e24 */ /* 0x000fe2000f8e00ff */
[----:B------:R-:W-:Y:S01]  /*0ad0*/  USEL UR10, UR6, 0x1, UP0 ;  /* 0x00000001060a7887 */ /* 0x000fe20008000000 */
[----:B------:R-:W-:Y:S01]  /*0ae0*/  @UP1 ULDC UR9, c[0x0][0x450] ;  /* 0x0001140000091ab9 */ /* 0x000fe20000000800 */
[----:B------:R-:W-:Y:S02]  /*0af0*/  USHF.R.U32.HI UR11, URZ, 0x10, UR8 ;  /* 0x000000103f0b7899 */ /* 0x000fe40008011608 */
[----:B------:R-:W-:Y:S02]  /*0b00*/  UIMAD UR7, UR10, UR39, UR7 ;  /* 0x000000270a0772a4 */ /* 0x000fe4000f8e0207 */
[----:B------:R-:W-:Y:S01]  /*0b10*/  IMAD.U32 R16, RZ, RZ, UR10 ;  /* 0x0000000aff107e24 */ /* 0x000fe2000f8e00ff */
[----:B-1----:R-:W-:-:S04]  /*0b20*/  USHF.L.U32 UR38, UR38, 0x7, URZ ;  /* 0x0000000726267899 */ /* 0x002fc8000800063f */
[----:B------:R-:W-:Y:S02]  /*0b30*/  @UP1 UIADD3 UR4, UR38, 0x7f, URZ ;  /* 0x0000007f26041890 */ /* 0x000fe4000fffe03f */
[----:B------:R-:W-:Y:S02]  /*0b40*/  UIADD3 UR6, UR38, 0x7f, URZ ;  /* 0x0000007f26067890 */ /* 0x000fe4000fffe03f */
[----:B------:R-:W-:Y:S02]  /*0b50*/  UIMAD.WIDE.U32 UR4, UR4, UR5, URZ ;  /* 0x00000005040472a5 */ /* 0x000fe4000f8e003f */
[----:B------:R-:W-:Y:S02]  /*0b60*/  UIMAD UR4, UR10, UR39, 0x5f ;  /* 0x0000005f0a0474a4 */ /* 0x000fe4000f8e0227 */
[----:B------:R-:W-:Y:S02]  /*0b70*/  @UP1 USHF.R.U32.HI UR6, URZ, UR9, UR5 ;  /* 0x000000093f061299 */ /* 0x000fe40008011605 */
[----:B------:R-:W-:-:S02]  /*0b80*/  UIMAD.WIDE UR4, UR4, 0x2aaaaaab, URZ ;  /* 0x2aaaaaab040478a5 */ /* 0x000fc4000f8e023f */
[----:B------:R-:W-:Y:S02]  /*0b90*/  UIADD3 UR6, UR7, UR6, URZ ;  /* 0x0000000607067290 */ /* 0x000fe4000fffe03f */
[----:B------:R-:W-:Y:S02]  /*0ba0*/  USHF.R.U32.HI UR4, URZ, 0x1f, UR5 ;  /* 0x0000001f3f047899 */ /* 0x000fe40008011605 */
[----:B------:R-:W-:Y:S02]  /*0bb0*/  UIMAD.WIDE UR6, UR6, 0x2aaaaaab, URZ ;  /* 0x2aaaaaab060678a5 */ /* 0x000fe4000f8e023f */
[----:B------:R-:W-:Y:S02]  /*0bc0*/  ULEA.HI.SX32 UR4, UR5, UR4, 0x1c ;  /* 0x0000000405047291 */ /* 0x000fe4000f8fe23f */
[----:B------:R-:W-:-:S04]  /*0bd0*/  USHF.R.U32.HI UR6, URZ, 0x1f, UR7 ;  /* 0x0000001f3f067899 */ /* 0x000fc80008011607 */
[----:B------:R-:W-:Y:S02]  /*0be0*/  ULEA.HI.SX32 UR6, UR7, UR6, 0x1c ;  /* 0x0000000607067291 */ /* 0x000fe4000f8fe23f */
[----:B------:R-:W-:Y:S02]  /*0bf0*/  ULOP3.LUT UR7, UR8, 0xffff, URZ, 0xc0, !UPT ;  /* 0x0000ffff08077892 */ /* 0x000fe4000f8ec03f */
[----:B------:R-:W-:-:S04]  /*0c00*/  UISETP.LT.AND UP0, UPT, UR4, UR6, UPT ;  /* 0x000000060400728c */ /* 0x000fc8000bf01270 */
[----:B------:R-:W-:Y:S02]  /*0c10*/  USEL UR10, UR4, UR6, UP0 ;  /* 0x00000006040a7287 */ /* 0x000fe40008000000 */
[----:B------:R-:W-:Y:S02]  /*0c20*/  UISETP.NE.AND UP0, UPT, UR11, URZ, UPT ;  /* 0x0000003f0b00728c */ /* 0x000fe4000bf05270 */
[----:B------:R-:W-:Y:S01]  /*0c30*/  UISETP.GE.AND UP1, UPT, UR10, 0x1, UPT ;  /* 0x000000010a00788c */ /* 0x000fe2000bf26270 */
[----:B------:R-:W-:-:S05]  /*0c40*/  UMOV UR4, URZ ;  /* 0x0000003f00047c82 */ /* 0x000fca0008000000 */
[----:B------:R-:W-:-:S03]  /*0c50*/  PLOP3.LUT P0, PT, PT, PT, UP1, 0x80, 0x0 ;  /* 0x000000000000781c */ /* 0x000fc60003f0f018 */
[----:B------:R-:W-:-:S10]  /*0c60*/  @!UP0 ULDC UR11, c[0x0][0x9f0] ;  /* 0x00027c00000b8ab9 */ /* 0x000fd40000000800 */
[----:B------:R-:W-:Y:S05]  /*0c70*/  @!P0 BRA `(.L_x_2191) ;  /* 0x0000000000848947 */ /* 0x000fea0003800000 */
[----:B------:R-:W-:Y:S01]  /*0c80*/  MOV R3, UR11 ;  /* 0x0000000b00037c02 */ /* 0x000fe20008000f00 */
[----:B------:R-:W-:Y:S01]  /*0c90*/  UIADD3 UR6, UR11, -0x1, UR10 ;  /* 0xffffffff0b067890 */ /* 0x000fe2000fffe00a */
[----:B------:R-:W-:Y:S02]  /*0ca0*/  UMOV UR4, URZ ;  /* 0x0000003f00047c82 */ /* 0x000fe40008000000 */
[-C--:B------:R-:W-:Y:S02]  /*0cb0*/  IABS R0, R3.reuse ;  /* 0x0000000300007213 */ /* 0x080fe40000000000 */
[----:B------:R-:W-:Y:S01]  /*0cc0*/  IABS R5, R3 ;  /* 0x0000000300057213 */ /* 0x000fe20000000000 */
[----:B------:R-:W-:Y:S01]  /*0cd0*/  IMAD.U32 R4, RZ, RZ, UR6 ;  /* 0x00000006ff047e24 */ /* 0x000fe2000f8e00ff */
[----:B------:R-:W-:Y:S01]  /*0ce0*/  R2UR UR12, R0 ;  /* 0x00000000000c72ca */ /* 0x000fe200000e0000 */
[----:B------:R-:W-:-:S03]  /*0cf0*/  ULOP3.LUT UR6, UR6, UR11, URZ, 0x3c, !UPT ;  /* 0x0000000b06067292 */ /* 0x000fc6000f8e3c3f */
[----:B------:R-:W-:-:S04]  /*0d00*/  IABS R4, R4 ;  /* 0x0000000400047213 */ /* 0x000fc80000000000 */
[----:B------:R-:W-:-:S04]  /*0d10*/  MOV R3, R4 ;  /* 0x0000000400037202 */ /* 0x000fc80000000f00 */
        /* <DEDUP_REMOVED lines=23> */
.L_x_2191:
[----:B------:R-:W-:Y:S01]  /*0e90*/  UIMAD UR6, UR7, UR4, URZ ;  /* 0x00000004070672a4 */ /* 0x000fe2000f8e023f */
[----:B------:R-:W-:Y:S01]  /*0ea0*/  IMAD.U32 R0, RZ, RZ, UR10 ;  /* 0x0000000aff007e24 */ /* 0x000fe2000f8e00ff */
[----:B------:R-:W-:Y:S01]  /*0eb0*/  MOV R3, UR4 ;  /* 0x0000000400037c02 */ /* 0x000fe20008000f00 */
[----:B------:R-:W-:Y:S01]  /*0ec0*/  VIADD R22, R25, 0xffffff80 ;  /* 0xffffff8019167836 */ /* 0x000fe20000000000 */
[----:B------:R-:W-:Y:S01]  /*0ed0*/  R2UR UR5, R16 ;  /* 0x00000000100572ca */ /* 0x000fe200000e0000 */
[----:B0-----:R-:W-:Y:S01]  /*0ee0*/  IMAD.MOV.U32 R2, RZ, RZ, RZ ;  /* 0x000000ffff027224 */ /* 0x001fe200078e00ff */
[----:B------:R-:W-:Y:S01]  /*0ef0*/  VIADDMNMX R0, R3, UR6, R0, PT ;  /* 0x0000000603007c46 */ /* 0x000fe2000b800100 */
[----:B------:R-:W-:Y:S01]  /*0f00*/  IMAD.U32 R18, RZ, RZ, UR6 ;  /* 0x00000006ff127e24 */ /* 0x000fe2000f8e00ff */
[----:B------:R-:W-:Y:S02]  /*0f10*/  PLOP3.LUT P0, PT, PT, PT, PT, 0x80, 0x0 ;  /* 0x000000000000781c */ /* 0x000fe40003f0f070 */
[----:B------:R-:W-:-:S02]  /*0f20*/  CS2R R118, SRZ ;  /* 0x0000000000767805 */ /* 0x000fc4000001ff00 */
[----:B------:R-:W-:Y:S02]  /*0f30*/  R2UR UR61, R0 ;  /* 0x00000000003d72ca */ /* 0x000fe400000e0000 */
[----:B------:R-:W-:Y:S02]  /*0f40*/  CS2R R116, SRZ ;  /* 0x0000000000747805 */ /* 0x000fe4000001ff00 */
[----:B------:R-:W-:Y:S02]  /*0f50*/  MOV R0, RZ ;  /* 0x000000ff00007202 */ /* 0x000fe40000000f00 */
[----:B------:R-:W-:Y:S02]  /*0f60*/  CS2R R114, SRZ ;  /* 0x0000000000727805 */ /* 0x000fe4000001ff00 */
[----:B------:R-:W-:Y:S02]  /*0f70*/  CS2R R112, SRZ ;  /* 0x0000000000707805 */ /* 0x000fe4000001ff00 */
[----:B------:R-:W-:-:S02]  /*0f80*/  CS2R R110, SRZ ;  /* 0x00000000006e7805 */ /* 0x000fc4000001ff00 */
[----:B------:R-:W-:Y:S01]  /*0f90*/  CS2R R108, SRZ ;  /* 0x00000000006c7805 */ /* 0x000fe2000001ff00 */
[----:B------:R-:W-:Y:S01]  /*0fa0*/  UIMAD UR39, UR5, UR39, URZ ;  /* 0x00000027052772a4 */ /* 0x000fe2000f8e023f */
[----:B------:R-:W-:Y:S02]  /*0fb0*/  CS2R R106, SRZ ;  /* 0x00000000006a7805 */ /* 0x000fe4000001ff00 */
[----:B------:R-:W-:Y:S02]  /*0fc0*/  CS2R R104, SRZ ;  /* 0x0000000000687805 */ /* 0x000fe4000001ff00 */
[----:B------:R-:W-:Y:S02]  /*0fd0*/  CS2R R102, SRZ ;  /* 0x0000000000667805 */ /* 0x000fe4000001ff00 */
[----:B------:R-:W-:Y:S02]  /*0fe0*/  CS2R R100, SRZ ;  /* 0x0000000000647805 */ /* 0x000fe4000001ff00 */
[----:B------:R-:W-:Y:S01]  /*0ff0*/  CS2R R98, SRZ ;  /* 0x0000000000627805 */ /* 0x000fe2000001ff00 */
[----:B------:R-:W-:Y:S01]  /*1000*/  UISETP.GT.AND UP0, UPT, UR61, UR6, UPT ;  /* 0x000000063d00728c */ /* 0x000fe2000bf04270 */
[----:B------:R-:W-:-:S02]  /*1010*/  CS2R R96, SRZ ;  /* 0x0000000000607805 */ /* 0x000fc4000001ff00 */
[----:B------:R-:W-:Y:S02]  /*1020*/  CS2R R94, SRZ ;  /* 0x00000000005e7805 */ /* 0x000fe4000001ff00 */
[----:B------:R-:W-:Y:S02]  /*1030*/  CS2R R92, SRZ ;  /* 0x00000000005c7805 */ /* 0x000fe4000001ff00 */
[----:B------:R-:W-:Y:S02]  /*1040*/  CS2R R90, SRZ ;  /* 0x00000000005a7805 */ /* 0x000fe4000001ff00 */
[----:B------:R-:W-:Y:S02]  /*1050*/  CS2R R88, SRZ ;  /* 0x0000000000587805 */ /* 0x000fe4000001ff00 */
[----:B------:R-:W-:Y:S02]  /*1060*/  PLOP3.LUT P1, PT, PT, PT, UP0, 0x80, 0x0 ;  /* 0x000000000000781c */ /* 0x000fe40003f2f008 */
        /* <DEDUP_REMOVED lines=56> */
[----:B------:R-:W-:Y:S01]  /*13f0*/  MOV R5, UR5 ;  /* 0x0000000500057c02 */ /* 0x000fe20008000f00 */
[----:B------:R-:W-:Y:S01]  /*1400*/  ULDC.64 UR4, c[0x4][0x90] ;  /* 0x0100240000047ab9 */ /* 0x000fe20000000a00 */
[----:B------:R-:W-:Y:S01]  /*1410*/  MOV R10, UR6 ;  /* 0x00000006000a7c02 */ /* 0x000fe20008000f00 */
[----:B------:R-:W-:Y:S01]  /*1420*/  IMAD.U32 R6, RZ, RZ, UR4 ;  /* 0x00000004ff067e24 */ /* 0x000fe2000f8e00ff */
[----:B------:R-:W-:Y:S01]  /*1430*/  MOV R12, 0x1 ;  /* 0x00000001000c7802 */ /* 0x000fe20000000f00 */
[----:B------:R-:W-:-:S02]  /*1440*/  IMAD.U32 R7, RZ, RZ, UR5 ;  /* 0x00000005ff077e24 */ /* 0x000fc4000f8e00ff */
[----:B------:R-:W-:Y:S02]  /*1450*/  IMAD.U32 R11, RZ, RZ, UR7 ;  /* 0x00000007ff0b7e24 */ /* 0x000fe4000f8e00ff */
[----:B------:R-:W-:Y:S02]  /*1460*/  IMAD.MOV.U32 R8, RZ, RZ, 0x70 ;  /* 0x00000070ff087424 */ /* 0x000fe400078e00ff */
[----:B0-----:R-:W-:-:S07]  /*1470*/  IMAD.MOV.U32 R13, RZ, RZ, RZ ;  /* 0x000000ffff0d7224 */ /* 0x001fce00078e00ff */
[----:B------:R-:W-:-:S07]  /*1480*/  LEPC R20, `(.L_x_2193) ;  /* 0x000000001014794e */ /* 0x000fce0000000000 */
[----:B-1----:R-:W-:Y:S05]  /*1490*/  CALL.ABS.NOINC R2 ;  /* 0x0000000002007343 */ /* 0x002fea0003c00000 */
.L_x_2193:
[----:B------:R-:W-:-:S04]  /*14a0*/  SHF.L.U32 R0, RZ, 0x1f, RZ ;  /* 0x0000001fff007819 */ /* 0x000fc800000006ff */
[----:B------:R-:W0:Y:S02]  /*14b0*/  SYNCS.PHASECHK.TRANS64.TRYWAIT P0, [UR60+0x30800], R0 ;  /* 0x03080000ff0075a7 */ /* 0x000e24000800017c */
[----:B0-----:R-:W-:Y:S05]  /*14c0*/  @!P0 BRA `(.L_x_2194) ;  /* 0x000000e400c48947 */ /* 0x001fea0003800000 */
.L_x_2279:
[----:B------:R-:W2:Y:S02]  /*14d0*/  LDL R2, [R1+0x4] ;  /* 0x0000040001027983 */ /* 0x000ea40000100800 */
[----:B--2---:R-:W-:-:S13]  /*14e0*/  R2UR UR4, R2 ;  /* 0x00000000020472ca */ /* 0x004fda00000e0000 */
[----:B------:R-:W-:-:S06]  /*14f0*/  ULOP3.LUT UR4, UR4, 0x1, URZ, 0xfc, !UPT ;  /* 0x0000000104047892 */ /* 0x000fcc000f8efc3f */
[----:B------:R-:W-:-:S05]  /*1500*/  IMAD.U32 R2, RZ, RZ, UR4 ;  /* 0x00000004ff027e24 */ /* 0x000fca000f8e00ff */
[----:B------:R-:W-:-:S13]  /*1510*/  ISETP.NE.AND P0, PT, R2, 0x3, PT ;  /* 0x000000030200780c */ /* 0x000fda0003f05270 */
[----:B------:R-:W-:Y:S05]  /*1520*/  @!P0 BRA `(.L_x_2195) ;  /* 0x0000000000048947 */ /* 0x000fea0003800000 */
[----:B------:R-:W-:Y:S01]  /*1530*/  BPT.TRAP 0x1 ;  /* 0x000000040000795c */ /* 0x000fe20000300000 */
.L_x_2195:
[----:B------:R1:W2:Y:S01]  /*1540*/  SYNCS.PHASECHK.TRANS64.TRYWAIT P1, [UR60+0x30830], R0 ;  /* 0x03083000ff0075a7 */ /* 0x0002a2000802017c */
[----:B------:R-:W-:Y:S05]  /*1550*/  @!P0 BRA `(.L_x_2196) ;  /* 0x0000000000048947 */ /* 0x000fea0003800000 */
[----:B------:R-:W-:Y:S01]  /*1560*/  BPT.TRAP 0x1 ;  /* 0x000000040000795c */ /* 0x000fe20000300000 */
.L_x_2196:
[----:B------:R-:W-:-:S04]  /*1570*/  MOV R4, UR40 ;  /* 0x0000002800047c02 */ /* 0x000fc80008000f00 */
[----:B------:R-:W-:Y:S01]  /*1580*/  LOP3.LUT R4, R4, 0x10000, RZ, 0xfc, !PT ;  /* 0x0001000004047812 */ /* 0x000fe200078efcff */
[----:B--2---:R-:W-:Y:S06]  /*1590*/  @P1 BRA `(.L_x_2197) ;  /* 0x0000000000081947 */ /* 0x004fec0003800000 */
[----:B------:R-:W2:Y:S02]  /*15a0*/  SYNCS.PHASECHK.TRANS64.TRYWAIT P1, [UR60+0x30830], R0 ;  /* 0x03083000ff0075a7 */ /* 0x000ea4000802017c */
[----:B--2---:R-:W-:Y:S05]  /*15b0*/  @!P1 BRA `(.L_x_2198) ;  /* 0x000000e400a09947 */ /* 0x004fea0003800000 */
.L_x_2197:
        /* <DEDUP_REMOVED lines=19> */
[----:B------:R-:W-:Y:S01]  /*16f0*/  UMOV UR25, 0x40000040 ;  /* 0x4000004000197882 */ /* 0x000fe20000000000 */
[----:B------:R-:W-:Y:S01]  /*1700*/  HGMMA.64x96x16.F32 R24, gdesc[UR8], RZ, !UPT, gsb0 ;  /* 0x01600000081879f0 */ /* 0x000fe2000c0008ff */
[----:B------:R-:W-:Y:S01]  /*1710*/  R2UR UR10, R4 ;  /* 0x00000000040a72ca */ /* 0x000fe200000e0000 */
[----:B------:R-:W-:Y:S01]  /*1720*/  UMOV UR9, 0x40000040 ;  /* 0x4000004000097882 */ /* 0x000fe20000000000 */
[----:B------:R-:W-:Y:S01]  /*1730*/  UMOV UR29, 0x40000040 ;  /* 0x40000040001d7882 */ /* 0x000fe20000000000 */
[----:B------:R-:W-:Y:S01]  /*1740*/  UMOV UR5, UR9 ;  /* 0x0000000900057c82 */ /* 0x000fe20008000000 */
[----:B------:R-:W-:Y:S01]  /*1750*/  UMOV UR33, 0x40000040 ;  /* 0x4000004000217882 */ /* 0x000fe20000000000 */
[----:B------:R-:W-:Y:S01]  /*1760*/  UMOV UR41, 0x40000040 ;  /* 0x4000004000297882 */ /* 0x000fe20000000000 */
[----:B------:R-:W-:Y:S01]  /*1770*/  UMOV UR45, 0x40000040 ;  /* 0x40000040002d7882 */ /* 0x000fe20000000000 */
[----:B------:R-:W-:Y:S01]  /*1780*/  UMOV UR49, 0x40000040 ;  /* 0x4000004000317882 */ /* 0x000fe20000000000 */
[----:B------:R-:W-:-:S05]  /*1790*/  UMOV UR53, 0x40000040 ;  /* 0x4000004000357882 */ /* 0x000fca0000000000 */
        /* <DEDUP_REMOVED lines=8> */
[----:B------:R-:W-:Y:S02]  /*1820*/  UIADD3 UR40, UR10, 0x800, URZ ;  /* 0x000008000a287890 */ /* 0x000fe4000fffe03f */
[----:B------:R-:W-:Y:S02]  /*1830*/  UIADD3 UR44, UR10, 0x802, URZ ;  /* 0x000008020a2c7890 */ /* 0x000fe4000fffe03f */
[----:B------:R-:W-:Y:S02]  /*1840*/  UIADD3 UR48, UR10, 0x804, URZ ;  /* 0x000008040a307890 */ /* 0x000fe4000fffe03f */
[----:B------:R-:W-:Y:S01]  /*1850*/  UIADD3 UR52, UR10, 0x806, URZ ;  /* 0x000008060a347890 */ /* 0x000fe2000fffe03f */
        /* <DEDUP_REMOVED lines=72> */
.L_x_2199:
[----:B0-----:R-:W-:Y:S01]  /*1ce0*/  LOP3.LUT R3, R72, 0xffffff80, RZ, 0xc0, !PT ;  /* 0xffffff8048037812 */ /* 0x001fe200078ec0ff */
[----:B------:R-:W-:Y:S01]  /*1cf0*/  UMOV UR5, 0xffffffa0 ;  /* 0xffffffa000057882 */ /* 0x000fe20000000000 */
[----:B------:R-:W-:Y:S01]  /*1d00*/  R2UR UR4, R17 ;  /* 0x00000000110472ca */ /* 0x000fe200000e0000 */
[----:B------:R-:W-:Y:S01]  /*1d10*/  UIMAD UR5, UR61, UR5, 0x61 ;  /* 0x000000613d0574a4 */ /* 0x000fe2000f8e0205 */
[----:B------:R-:W-:Y:S01]  /*1d20*/  IADD3 R3, R22, -R3, RZ ;  /* 0x8000000316037210 */ /* 0x000fe20007ffe0ff */
[----:B------:R-:W-:Y:S01]  /*1d30*/  ULDC UR6, c[0x0][0x9d8] ;  /* 0x0002760000067ab9 */ /* 0x000fe20000000800 */
[----:B------:R-:W-:Y:S01]  /*1d40*/  LEA.HI R23, R23, R22, RZ, 0x2 ;  /* 0x0000001617177211 */ /* 0x000fe200078f10ff */
[----:B------:R-:W-:Y:S01]  /*1d50*/  FMUL.FTZ R26, R26, UR6 ;  /* 0x000000061a1a7c20 */ /* 0x000fe20008410000 */
[----:B------:R-:W-:Y:S01]  /*1d60*/  SHF.R.S32.HI R8, RZ, 0x1f, R3 ;  /* 0x0000001fff087819 */ /* 0x000fe20000011403 */
[----:B------:R-:W-:Y:S01]  /*1d70*/  FMUL.FTZ R27, R27, UR6 ;  /* 0x000000061b1b7c20 */ /* 0x000fe20008410000 */
[----:B------:R-:W-:Y:S01]  /*1d80*/  LOP3.LUT R23, R23, 0xfffffffc, RZ, 0xc0, !PT ;  /* 0xfffffffc17177812 */ /* 0x000fe200078ec0ff */
[----:B------:R-:W-:Y:S01]  /*1d90*/  FMUL.FTZ R30, R30, UR6 ;  /* 0x000000061e1e7c20 */ /* 0x000fe20008410000 */
[-C--:B------:R-:W-:Y:S01]  /*1da0*/  LEA.HI R9, R8, R3.reuse, RZ, 0x2 ;  /* 0x0000000308097211 */ /* 0x080fe200078f10ff */
[----:B-1----:R-:W-:Y:S01]  /*1db0*/  FMUL.FTZ R0, R24, UR6 ;  /* 0x0000000618007c20 */ /* 0x002fe20008410000 */
[----:B------:R-:W-:Y:S01]  /*1dc0*/  LEA.HI R11, R8, R3, RZ, 0x5 ;  /* 0x00000003080b7211 */ /* 0x000fe200078f28ff */
[----:B------:R-:W-:Y:S01]  /*1dd0*/  IMAD.IADD R23, R22, 0x1, -R23 ;  /* 0x0000000116177824 */ /* 0x000fe200078e0a17 */
[--C-:B------:R-:W-:Y:S01]  /*1de0*/  SHF.R.S32.HI R8, RZ, 0x2, R9.reuse ;  /* 0x00000002ff087819 */ /* 0x100fe20000011409 */
[----:B------:R-:W-:Y:S01]  /*1df0*/  UISETP.NE.AND UP0, UPT, UR4, URZ, UPT ;  /* 0x0000003f0400728c */ /* 0x000fe2000bf05270 */
[----:B------:R-:W-:Y:S01]  /*1e00*/  SHF.R.S32.HI R21, RZ, 0x1f, R9 ;  /* 0x0000001fff157819 */ /* 0x000fe20000011409 */
[----:B------:R-:W0:Y:S01]  /*1e10*/  MUFU.TANH R26, R26 ;  /* 0x0000001a001a7308 */ /* 0x000e220000002400 */
[----:B------:R-:W-:Y:S01]  /*1e20*/  SHF.R.S32.HI R11, RZ, 0x5, R11 ;  /* 0x00000005ff0b7819 */ /* 0x000fe2000001140b */
[----:B------:R-:W-:Y:S01]  /*1e30*/  ULDC UR7, c[0x0][0x288] ;  /* 0x0000a20000077ab9 */ /* 0x000fe20000000800 */
[-C--:B------:R-:W-:Y:S01]  /*1e40*/  LEA.HI R21, R21, R8.reuse, RZ, 0x3 ;  /* 0x0000000815157211 */ /* 0x080fe200078f18ff */
[----:B------:R-:W-:Y:S01]  /*1e50*/  FMUL.FTZ R31, R31, UR6 ;  /* 0x000000061f1f7c20 */ /* 0x000fe20008410000 */
[----:B------:R-:W-:Y:S01]  /*1e60*/  LEA.HI R12, R73, R73, RZ, 0x1 ;  /* 0x00000049490c7211 */ /* 0x000fe200078f08ff */
[----:B------:R-:W-:Y:S01]  /*1e70*/  FMUL.FTZ R34, R34, UR6 ;  /* 0x0000000622227c20 */ /* 0x000fe20008410000 */
[----:B------:R-:W-:Y:S01]  /*1e80*/  LEA R22, R11, UR38, 0x4 ;  /* 0x000000260b167c11 */ /* 0x000fe2000f8e20ff */
[----:B------:R-:W1:Y:S01]  /*1e90*/  MUFU.TANH R24, R27 ;  /* 0x0000001b00187308 */ /* 0x000e620000002400 */
[----:B------:R-:W-:Y:S01]  /*1ea0*/  LOP3.LUT R21, R21, 0xfffffff8, RZ, 0xc0, !PT ;  /* 0xfffffff815157812 */ /* 0x000fe200078ec0ff */
[----:B------:R-:W-:Y:S01]  /*1eb0*/  @UP0 ULDC UR4, c[0x0][0x44c] ;  /* 0x0001130000040ab9 */ /* 0x000fe20000000800 */
[----:B------:R-:W-:Y:S01]  /*1ec0*/  LOP3.LUT R12, R12, 0x3fffffe, RZ, 0xc0, !PT ;  /* 0x03fffffe0c0c7812 */ /* 0x000fe200078ec0ff */
[----:B------:R-:W-:Y:S01]  /*1ed0*/  FMUL.FTZ R2, R25, UR6 ;  /* 0x0000000619027c20 */ /* 0x000fe20008410000 */
[----:B------:R-:W-:Y:S01]  /*1ee0*/  LEA.HI R11, R23, R23, RZ, 0x1 ;  /* 0x00000017170b7211 */ /* 0x000fe200078f08ff */
[----:B------:R-:W-:Y:S01]  /*1ef0*/  FMUL.FTZ R35, R35, UR6 ;  /* 0x0000000623237c20 */ /* 0x000fe20008410000 */
[----:B------:R-:W-:Y:S01]  /*1f00*/  IADD3 R21, R22, R8, -R21 ;  /* 0x0000000816157210 */ /* 0x000fe20007ffe815 */
[----:B------:R-:W-:Y:S01]  /*1f10*/  IMAD.IADD R12, R73, 0x1, -R12 ;  /* 0x00000001490c7824 */ /* 0x000fe200078e0a0c */
[----:B------:R-:W-:Y:S01]  /*1f20*/  LOP3.LUT R8, R11, 0x1ffffffe, RZ, 0xc0, !PT ;  /* 0x1ffffffe0b087812 */ /* 0x000fe200078ec0ff */
[----:B------:R-:W-:Y:S01]  /*1f30*/  IMAD.U32 R22, RZ, RZ, UR39 ;  /* 0x00000027ff167e24 */ /* 0x000fe2000f8e00ff */
[----:B------:R-:W-:Y:S01]  /*1f40*/  PLOP3.LUT P1, PT, PT, PT, UP0, 0x80, 0x0 ;  /* 0x000000000000781c */ /* 0x000fe20003f2f008 */
[----:B------:R-:W-:Y:S01]  /*1f50*/  IMAD R11, R12, 0x40, R21 ;  /* 0x000000400c0b7824 */ /* 0x000fe200078e0215 */
[----:B------:R-:W-:Y:S01]  /*1f60*/  IADD3 R8, R23, -R8, RZ ;  /* 0x8000000817087210 */ /* 0x000fe20007ffe0ff */
[----:B------:R-:W2:Y:S01]  /*1f70*/  MUFU.TANH R30, R30 ;  /* 0x0000001e001e7308 */ /* 0x000ea20000002400 */
[----:B------:R-:W-:Y:S01]  /*1f80*/  PLOP3.LUT P2, PT, PT, PT, UP0, 0x80, 0x0 ;  /* 0x000000000000781c */ /* 0x000fe20003f4f008 */
[----:B------:R-:W-:Y:S01]  /*1f90*/  FMUL.FTZ R38, R38, UR6 ;  /* 0x0000000626267c20 */ /* 0x000fe20008410000 */
[----:B------:R-:W-:Y:S01]  /*1fa0*/  FMUL.FTZ R39, R39, UR6 ;  /* 0x0000000627277c20 */ /* 0x000fe20008410000 */
[----:B------:R-:W-:-:S02]  /*1fb0*/  IMAD R11, R8, 0x8, R11 ;  /* 0x00000008080b7824 */ /* 0x000fc400078e020b */
[----:B------:R-:W-:Y:S01]  /*1fc0*/  FMUL.FTZ R43, R43, UR6 ;  /* 0x000000062b2b7c20 */ /* 0x000fe20008410000 */
[----:B------:R-:W-:Y:S01]  /*1fd0*/  FMUL.FTZ R42, R42, UR6 ;  /* 0x000000062a2a7c20 */ /* 0x000fe20008410000 */
[----:B------:R-:W-:Y:S01]  /*1fe0*/  FMUL.FTZ R47, R47, UR6 ;  /* 0x000000062f2f7c20 */ /* 0x000fe20008410000 */
[----:B------:R0:W3:Y:S01]  /*1ff0*/  MUFU.TANH R25, R31 ;  /* 0x0000001f00197308 */ /* 0x0000e20000002400 */
[----:B------:R-:W-:Y:S01]  /*2000*/  MOV R8, R11 ;  /* 0x0000000b00087202 */ /* 0x000fe20000000f00 */
[----:B------:R-:W-:Y:S01]  /*2010*/  @P1 IMAD.HI.U32 R12, R11, UR4, RZ ;  /* 0x000000040b0c1c27 */ /* 0x000fe2000f8e00ff */
[----:B------:R-:W-:-:S03]  /*2020*/  @UP0 ULDC UR4, c[0x0][0x450] ;  /* 0x0001140000040ab9 */ /* 0x000fc60000000800 */
[----:B------:R-:W-:Y:S01]  /*2030*/  FMUL.FTZ R51, R51, UR6 ;  /* 0x0000000633337c20 */ /* 0x000fe20008410000 */
[----:B------:R-:W-:Y:S01]  /*2040*/  FMUL.FTZ R46, R46, UR6 ;  /* 0x000000062e2e7c20 */ /* 0x000fe20008410000 */
[----:B------:R-:W-:Y:S01]  /*2050*/  FMUL.FTZ R55, R55, UR6 ;  /* 0x0000000637377c20 */ /* 0x000fe20008410000 */
[----:B------:R-:W-:Y:S01]  /*2060*/  @P2 SHF.R.U32.HI R8, RZ, UR4, R12 ;  /* 0x00000004ff082c19 */ /* 0x000fe2000801160c */
[----:B------:R-:W-:Y:S01]  /*2070*/  UIMAD UR4, UR61, -0x60, UR39 ;  /* 0xffffffa03d0478a4 */ /* 0x000fe2000f8e0227 */
[----:B------:R-:W-:Y:S01]  /*2080*/  LOP3.LUT R12, R9, 0x7ffffffc, RZ, 0xc0, !PT ;  /* 0x7ffffffc090c7812 */ /* 0x000fe200078ec0ff */
[----:B------:R-:W4:Y:S01]  /*2090*/  MUFU.TANH R34, R34 ;  /* 0x0000002200227308 */ /* 0x000f220000002400 */
[----:B------:R-:W-:Y:S01]  /*20a0*/  FMUL.FTZ R50, R50, UR6 ;  /* 0x0000000632327c20 */ /* 0x000fe20008410000 */
[----:B------:R-:W5:Y:S01]  /*20b0*/  SHFL.IDX PT, R21, R8, 0x1, 0x1c1f ;  /* 0x003c1f0008157f89 */ /* 0x000f6200000e0000 */
[----:B------:R-:W-:Y:S01]  /*20c0*/  UIADD3 UR4, UR4, 0x60, URZ ;  /* 0x0000006004047890 */ /* 0x000fe2000fffe03f */
[----:B------:R-:W-:-:S02]  /*20d0*/  IMAD.IADD R12, R3, 0x1, -R12 ;  /* 0x00000001030c7824 */ /* 0x000fc400078e0a0c */
[----:B------:R-:W-:Y:S01]  /*20e0*/  FMUL.FTZ R54, R54, UR6 ;  /* 0x0000000636367c20 */ /* 0x000fe20008410000 */
[----:B------:R-:W-:Y:S02]  /*20f0*/  IMAD.U32 R3, RZ, RZ, UR5 ;  /* 0x00000005ff037e24 */ /* 0x000fe4000f8e00ff */
[----:B------:R-:W-:Y:S01]  /*2100*/  FMUL.FTZ R58, R58, UR6 ;  /* 0x000000063a3a7c20 */ /* 0x000fe20008410000 */
[----:B------:R-:W4:Y:S01]  /*2110*/  MUFU.TANH R35, R35 ;  /* 0x0000002300237308 */ /* 0x000f220000002400 */
[----:B------:R-:W-:Y:S01]  /*2120*/  MOV R9, UR4 ;  /* 0x0000000400097c02 */ /* 0x000fe20008000f00 */
[----:B------:R-:W-:Y:S02]  /*2130*/  IMAD R3, R12, -0x2, R3 ;  /* 0xfffffffe0c037824 */ /* 0x000fe400078e0203 */
[----:B------:R-:W-:Y:S01]  /*2140*/  FMUL.FTZ R59, R59, UR6 ;  /* 0x000000063b3b7c20 */ /* 0x000fe20008410000 */
[----:B------:R-:W-:Y:S01]  /*2150*/  FMUL.FTZ R62, R62, UR6 ;  /* 0x000000063e3e7c20 */ /* 0x000fe20008410000 */
[----:B------:R-:W-:Y:S01]  /*2160*/  FMUL.FTZ R63, R63, UR6 ;  /* 0x000000063f3f7c20 */ /* 0x000fe20008410000 */
[----:B------:R-:W-:Y:S01]  /*2170*/  IMAD R9, R12, -0x2, R9 ;  /* 0xfffffffe0c097824 */ /* 0x000fe200078e0209 */
[----:B------:R-:W-:Y:S01]  /*2180*/  IADD3 R22, R3, -UR7, R22 ;  /* 0x8000000703167c10 */ /* 0x000fe2000fffe016 */
[----:B------:R-:W-:Y:S01]  /*2190*/  MUFU.TANH R38, R38 ;  /* 0x0000002600267308 */ /* 0x000fe20000002400 */
[----:B------:R-:W-:Y:S01]  /*21a0*/  FMUL.FTZ R66, R66, UR6 ;  /* 0x0000000642427c20 */ /* 0x000fe20008410000 */
[----:B------:R-:W-:Y:S01]  /*21b0*/  FMUL.FTZ R67, R67, UR6 ;  /* 0x0000000643437c20 */ /* 0x000fe20008410000 */
[----:B------:R-:W-:Y:S01]  /*21c0*/  FMUL.FTZ R70, R70, UR6 ;  /* 0x0000000646467c20 */ /* 0x000fe20008410000 */
[----:B------:R-:W-:Y:S01]  /*21d0*/  FMUL.FTZ R71, R71, UR6 ;  /* 0x0000000647477c20 */ /* 0x000fe20008410000 */
[----:B------:R-:W4:Y:S01]  /*21e0*/  SHFL.IDX PT, R8, R8, RZ, 0x1c1f ;  /* 0x001c1fff08087589 */ /* 0x000f2200000e0000 */
[----:B------:R-:W-:Y:S01]  /*21f0*/  FMUL.FTZ R6, R28, UR6 ;  /* 0x000000061c067c20 */ /* 0x000fe20008410000 */
[----:B------:R-:W-:Y:S01]  /*2200*/  FMUL.FTZ R10, R29, UR6 ;  /* 0x000000061d0a7c20 */ /* 0x000fe20008410000 */
[----:B------:R2:W4:Y:S01]  /*2210*/  MUFU.TANH R27, R39 ;  /* 0x00000027001b7308 */ /* 0x0005220000002400 */
[----:B------:R-:W-:Y:S01]  /*2220*/  FMUL.FTZ R14, R32, UR6 ;  /* 0x00000006200e7c20 */ /* 0x000fe20008410000 */
[--C-:B-----5:R-:W-:Y:S01]  /*2230*/  VIADDMNMX R21, R21, R22, R9.reuse, PT ;  /* 0x0000001615157246 */ /* 0x120fe20003800109 */
[----:B------:R-:W-:Y:S01]  /*2240*/  FMUL.FTZ R13, R33, UR6 ;  /* 0x00000006210d7c20 */ /* 0x000fe20008410000 */
[----:B------:R-:W-:Y:S01]  /*2250*/  FMUL.FTZ R20, R36, UR6 ;  /* 0x0000000624147c20 */ /* 0x000fe20008410000 */
[----:B------:R-:W-:Y:S01]  /*2260*/  FMUL.FTZ R15, R37, UR6 ;  /* 0x00000006250f7c20 */ /* 0x000fe20008410000 */
[C---:B------:R-:W-:Y:S01]  /*2270*/  ISETP.GT.AND P1, PT, R21.reuse, RZ, PT ;  /* 0x000000ff1500720c */ /* 0x040fe20003f24270 */
[----:B------:R-:W-:Y:S01]  /*2280*/  FMUL.FTZ R40, R40, UR6 ;  /* 0x0000000628287c20 */ /* 0x000fe20008410000 */
[C---:B------:R-:W-:Y:S01]  /*2290*/  ISETP.GT.AND P2, PT, R21.reuse, 0x1, PT ;  /* 0x000000011500780c */ /* 0x040fe20003f44270 */
[----:B------:R3:W5:Y:S01]  /*22a0*/  MUFU.TANH R77, R43 ;  /* 0x0000002b004d7308 */ /* 0x0007620000002400 */
[----:B------:R-:W-:Y:S01]  /*22b0*/  ISETP.GT.AND P3, PT, R21, 0x8, PT ;  /* 0x000000081500780c */ /* 0x000fe20003f64270 */
[----:B------:R-:W-:Y:S01]  /*22c0*/  FMUL.FTZ R41, R41, UR6 ;  /* 0x0000000629297c20 */ /* 0x000fe20008410000 */
[----:B0-----:R-:W-:Y:S01]  /*22d0*/  FSEL R31, R26, -INF , P1 ;  /* 0xff8000001a1f7808 */ /* 0x001fe20000800000 */
[----:B------:R-:W-:Y:S01]  /*22e0*/  ULDC UR4, c[0x0][0x988] ;  /* 0x0002620000047ab9 */ /* 0x000fe20000000800 */
[----:B-1----:R-:W-:Y:S01]  /*22f0*/  FSEL R24, R24, -INF , P2 ;  /* 0xff80000018187808 */ /* 0x002fe20001000000 */
[----:B------:R-:W-:Y:S01]  /*2300*/  FMUL.FTZ R44, R44, UR6 ;  /* 0x000000062c2c7c20 */ /* 0x000fe20008410000 */
[----:B------:R-:W-:Y:S01]  /*2310*/  ISETP.GT.AND P1, PT, R21, 0x9, PT ;  /* 0x000000091500780c */ /* 0x000fe20003f24270 */
[----:B------:R-:W0:Y:S01]  /*2320*/  MUFU.TANH R42, R42 ;  /* 0x0000002a002a7308 */ /* 0x000e220000002400 */
[----:B--2---:R-:W-:Y:S01]  /*2330*/  FSEL R39, R30, -INF , P3 ;  /* 0xff8000001e277808 */ /* 0x004fe20001800000 */
[----:B------:R-:W-:Y:S01]  /*2340*/  FMUL.FTZ R45, R45, UR6 ;  /* 0x000000062d2d7c20 */ /* 0x000fe20008410000 */
[----:B------:R-:W-:Y:S01]  /*2350*/  FMNMX.FTZ R26, R31, R24, !PT ;  /* 0x000000181f1a7209 */ /* 0x000fe20007810000 */
[----:B------:R-:W-:Y:S01]  /*2360*/  FMUL.FTZ R48, R48, UR6 ;  /* 0x0000000630307c20 */ /* 0x000fe20008410000 */
[----:B------:R-:W-:Y:S01]  /*2370*/  ISETP.GT.AND P2, PT, R21, 0x10, PT ;  /* 0x000000101500780c */ /* 0x000fe20003f44270 */
[----:B------:R-:W-:Y:S01]  /*2380*/  FMUL.FTZ R49, R49, UR6 ;  /* 0x0000000631317c20 */ /* 0x000fe20008410000 */
[----:B---3--:R-:W-:Y:S01]  /*2390*/  FSEL R43, R25, -INF , P1 ;  /* 0xff800000192b7808 */ /* 0x008fe20000800000 */
[----:B------:R1:W-:Y:S01]  /*23a0*/  MUFU.TANH R81, R47 ;  /* 0x0000002f00517308 */ /* 0x0003e20000002400 */
[----:B------:R-:W-:Y:S01]  /*23b0*/  FMNMX.FTZ R26, R39, R26, !PT ;  /* 0x0000001a271a7209 */ /* 0x000fe20007810000 */
[----:B------:R-:W-:Y:S01]  /*23c0*/  FMUL.FTZ R52, R52, UR6 ;  /* 0x0000000634347c20 */ /* 0x000fe20008410000 */
[----:B------:R-:W-:Y:S01]  /*23d0*/  ISETP.GT.AND P1, PT, R21, 0x11, PT ;  /* 0x000000111500780c */ /* 0x000fe20003f24270 */
[----:B------:R-:W-:Y:S01]  /*23e0*/  FMUL.FTZ R53, R53, UR6 ;  /* 0x0000000635357c20 */ /* 0x000fe20008410000 */
[----:B------:R-:W-:Y:S01]  /*23f0*/  FMNMX.FTZ R26, R43, R26, !PT ;  /* 0x0000001a2b1a7209 */ /* 0x000fe20007810000 */
[----:B------:R-:W-:Y:S01]  /*2400*/  FMUL.FTZ R56, R56, UR6 ;  /* 0x0000000638387c20 */ /* 0x000fe20008410000 */
[----:B----4-:R-:W-:Y:S01]  /*2410*/  VIADDMNMX R22, R8, R22, R9, PT ;  /* 0x0000001608167246 */ /* 0x010fe20003800109 */
[----:B------:R2:W-:Y:S01]  /*2420*/  MUFU.TANH R85, R51 ;  /* 0x0000003300557308 */ /* 0x0005e20000002400 */
[----:B-1----:R-:W-:Y:S01]  /*2430*/  FSEL R47, R34, -INF , P2 ;  /* 0xff800000222f7808 */ /* 0x002fe20001000000 */
[----:B------:R-:W-:Y:S01]  /*2440*/  IMAD.U32 R8, RZ, RZ, UR4 ;  /* 0x00000004ff087e24 */ /* 0x000fe2000f8e00ff */
[----:B------:R-:W-:Y:S01]  /*2450*/  ISETP.GT.AND P2, PT, R21, 0x18, PT ;  /* 0x000000181500780c */ /* 0x000fe20003f44270 */
[----:B------:R-:W-:Y:S01]  /*2460*/  FMUL.FTZ R57, R57, UR6 ;  /* 0x0000000639397c20 */ /* 0x000fe20008410000 */
[----:B------:R-:W-:Y:S01]  /*2470*/  FMNMX.FTZ R26, R47, R26, !PT ;  /* 0x0000001a2f1a7209 */ /* 0x000fe20007810000 */
[----:B------:R-:W-:Y:S01]  /*2480*/  FMUL.FTZ R60, R60, UR6 ;  /* 0x000000063c3c7c20 */ /* 0x000fe20008410000 */
[----:B------:R-:W-:Y:S01]  /*2490*/  ISETP.GT.AND P3, PT, R22, 0x8, PT ;  /* 0x000000081600780c */ /* 0x000fe20003f64270 */
[----:B------:R-:W1:Y:S01]  /*24a0*/  MUFU.TANH R46, R46 ;  /* 0x0000002e002e7308 */ /* 0x000e620000002400 */
[----:B--2---:R-:W-:Y:S01]  /*24b0*/  FSEL R51, R35, -INF , P1 ;  /* 0xff80000023337808 */ /* 0x004fe20000800000 */
[----:B------:R-:W-:Y:S01]  /*24c0*/  FMUL.FTZ R61, R61, UR6 ;  /* 0x000000063d3d7c20 */ /* 0x000fe20008410000 */
[----:B------:R-:W-:Y:S01]  /*24d0*/  ISETP.GT.AND P1, PT, R21, 0x19, PT ;  /* 0x000000191500780c */ /* 0x000fe20003f24270 */
[----:B------:R-:W-:Y:S01]  /*24e0*/  FMUL.FTZ R64, R64, UR6 ;  /* 0x0000000640407c20 */ /* 0x000fe20008410000 */
[----:B------:R-:W-:Y:S01]  /*24f0*/  FMNMX.FTZ R26, R51, R26, !PT ;  /* 0x0000001a331a7209 */ /* 0x000fe20007810000 */
[----:B------:R-:W-:Y:S01]  /*2500*/  FMUL.FTZ R65, R65, UR6 ;  /* 0x0000000641417c20 */ /* 0x000fe20008410000 */
[----:B------:R-:W-:Y:S01]  /*2510*/  FSEL R73, R27, -INF , P1 ;  /* 0xff8000001b497808 */ /* 0x000fe20000800000 */
[----:B------:R2:W-:Y:S01]  /*2520*/  MUFU.TANH R87, R55 ;  /* 0x0000003700577308 */ /* 0x0005e20000002400 */
[----:B------:R-:W-:Y:S01]  /*2530*/  ISETP.GT.AND P1, PT, R21, 0x21, PT ;  /* 0x000000211500780c */ /* 0x000fe20003f24270 */
[----:B------:R-:W-:Y:S01]  /*2540*/  FMUL.FTZ R68, R68, UR6 ;  /* 0x0000000644447c20 */ /* 0x000fe20008410000 */
[----:B------:R-:W-:Y:S01]  /*2550*/  FMUL.FTZ R69, R69, UR6 ;  /* 0x0000000645457c20 */ /* 0x000fe20008410000 */
[----:B------:R-:W-:Y:S01]  /*2560*/  @UP0 ULDC UR4, c[0x0][0x44c] ;  /* 0x0001130000040ab9 */ /* 0x000fe20000000800 */
[----:B-----5:R-:W-:Y:S01]  /*2570*/  FSEL R77, R77, -INF , P1 ;  /* 0xff8000004d4d7808 */ /* 0x020fe20000800000 */
[----:B------:R-:W-:Y:S01]  /*2580*/  UIMAD.WIDE.U32 UR4, UR38, UR4, URZ ;  /* 0x00000004260472a5 */ /* 0x000fe2000f8e003f */
[C---:B------:R-:W-:Y:S01]  /*2590*/  ISETP.GT.AND P1, PT, R21.reuse, 0x29, PT ;  /* 0x000000291500780c */ /* 0x040fe20003f24270 */
[----:B------:R-:W3:Y:S01]  /*25a0*/  MUFU.TANH R50, R50 ;  /* 0x0000003200327308 */ /* 0x000ee20000002400 */
[----:B--2---:R-:W-:Y:S01]  /*25b0*/  FSEL R55, R38, -INF , P2 ;  /* 0xff80000026377808 */ /* 0x004fe20001000000 */
[----:B------:R-:W-:Y:S01]  /*25c0*/  @UP0 ULDC UR10, c[0x0][0x450] ;  /* 0x00011400000a0ab9 */ /* 0x000fe20000000800 */
[----:B------:R-:W-:Y:S01]  /*25d0*/  ISETP.GT.AND P2, PT, R21, 0x20, PT ;  /* 0x000000201500780c */ /* 0x000fe20003f44270 */
[----:B------:R-:W-:Y:S01]  /*25e0*/  @UP0 USHF.R.U32.HI UR38, URZ, UR10, UR5 ;  /* 0x0000000a3f260299 */ /* 0x000fe20008011605 */
[----:B------:R-:W-:Y:S01]  /*25f0*/  FMNMX.FTZ R26, R55, R26, !PT ;  /* 0x0000001a371a7209 */ /* 0x000fe20007810000 */
[----:B------:R-:W2:Y:S01]  /*2600*/  S2UR UR14, SR_CgaCtaId ;  /* 0x00000000000e79c3 */ /* 0x000ea20000008800 */
[----:B0-----:R-:W-:Y:S01]  /*2610*/  FSEL R75, R42, -INF , P2 ;  /* 0xff8000002a4b7808 */ /* 0x001fe20001000000 */
[----:B------:R-:W-:Y:S01]  /*2620*/  MUFU.TANH R54, R54 ;  /* 0x0000003600367308 */ /* 0x000fe20000002400 */
[----:B------:R-:W-:Y:S01]  /*2630*/  FMNMX.FTZ R26, R73, R26, !PT ;  /* 0x0000001a491a7209 */ /* 0x000fe20007810000 */
[----:B------:R-:W-:Y:S01]  /*2640*/  UIADD3 UR4, UR38, -UR7, UR39 ;  /* 0x8000000726047290 */ /* 0x000fe2000fffe027 */
[----:B------:R-:W-:Y:S01]  /*2650*/  ISETP.GT.AND P2, PT, R21, 0x28, PT ;  /* 0x000000281500780c */ /* 0x000fe20003f44270 */
[----:B------:R-:W-:Y:S01]  /*2660*/  UIADD3 UR61, UR61, -0x2, URZ ;  /* 0xfffffffe3d3d7890 */ /* 0x000fe2000fffe03f */
[----:B------:R-:W-:Y:S01]  /*2670*/  FMNMX.FTZ R26, R75, R26, !PT ;  /* 0x0000001a4b1a7209 */ /* 0x000fe20007810000 */
[----:B------:R-:W-:Y:S01]  /*2680*/  UIMAD.WIDE UR4, UR4, 0x2aaaaaab, URZ ;  /* 0x2aaaaaab040478a5 */ /* 0x000fe2000f8e023f */
[----:B-1----:R-:W-:Y:S01]  /*2690*/  FSEL R79, R46, -INF , P2 ;  /* 0xff8000002e4f7808 */ /* 0x002fe20001000000 */
[----:B------:R-:W-:Y:S01]  /*26a0*/  MUFU.TANH R58, R58 ;  /* 0x0000003a003a7308 */ /* 0x000fe20000002400 */
[----:B------:R-:W-:Y:S01]  /*26b0*/  FMNMX.FTZ R26, R77, R26, !PT ;  /* 0x0000001a4d1a7209 */ /* 0x000fe20007810000 */
[----:B------:R-:W-:Y:S01]  /*26c0*/  USHF.R.U32.HI UR4, URZ, 0x1f, UR5 ;  /* 0x0000001f3f047899 */ /* 0x000fe20008011605 */
[----:B------:R-:W-:Y:S01]  /*26d0*/  ISETP.GT.AND P2, PT, R21, 0x30, PT ;  /* 0x000000301500780c */ /* 0x000fe20003f44270 */
[----:B------:R-:W-:Y:S01]  /*26e0*/  UIADD3 UR6, UR60, 0x30840, URZ ;  /* 0x000308403c067890 */ /* 0x000fe2000fffe03f */
[----:B------:R-:W-:Y:S01]  /*26f0*/  FSEL R81, R81, -INF , P1 ;  /* 0xff80000051517808 */ /* 0x000fe20000800000 */
[----:B------:R-:W-:Y:S01]  /*2700*/  ULEA.HI.SX32 UR4, UR5, UR4, 0x1c ;  /* 0x0000000405047291 */ /* 0x000fe2000f8fe23f */
[----:B------:R-:W-:Y:S01]  /*2710*/  FMNMX.FTZ R26, R79, R26, !PT ;  /* 0x0000001a4f1a7209 */ /* 0x000fe20007810000 */
[----:B------:R-:W0:Y:S01]  /*2720*/  MUFU.TANH R59, R59 ;  /* 0x0000003b003b7308 */ /* 0x000e220000002400 */
[----:B------:R-:W-:Y:S01]  /*2730*/  ISETP.GT.AND P1, PT, R21, 0x31, PT ;  /* 0x000000311500780c */ /* 0x000fe20003f24270 */
[----:B------:R-:W-:Y:S01]  /*2740*/  UMOV UR7, URZ ;  /* 0x0000003f00077c82 */ /* 0x000fe20008000000 */
[----:B---3--:R-:W-:-:S02]  /*2750*/  FSEL R83, R50, -INF , P2 ;  /* 0xff80000032537808 */ /* 0x008fc40001000000 */
[----:B------:R-:W-:Y:S02]  /*2760*/  CS2R R118, SRZ ;  /* 0x0000000000767805 */ /* 0x000fe4000001ff00 */
[----:B------:R-:W-:Y:S01]  /*2770*/  FMNMX.FTZ R26, R81, R26, !PT ;  /* 0x0000001a511a7209 */ /* 0x000fe20007810000 */
[----:B--2---:R-:W-:Y:S01]  /*2780*/  UPRMT UR6, UR14, 0x654, UR6 ;  /* 0x000006540e067896 */ /* 0x004fe20008000006 */
[----:B------:R-:W-:Y:S01]  /*2790*/  ISETP.GT.AND P2, PT, R21, 0x38, PT ;  /* 0x000000381500780c */ /* 0x000fe20003f44270 */
[----:B------:R-:W1:Y:S01]  /*27a0*/  MUFU.TANH R62, R62 ;  /* 0x0000003e003e7308 */ /* 0x000e620000002400 */
[----:B------:R-:W-:Y:S02]  /*27b0*/  FSEL R85, R85, -INF , P1 ;  /* 0xff80000055557808 */ /* 0x000fe40000800000 */
[----:B------:R-:W-:Y:S02]  /*27c0*/  CS2R R116, SRZ ;  /* 0x0000000000747805 */ /* 0x000fe4000001ff00 */
[----:B------:R-:W-:-:S02]  /*27d0*/  FMNMX.FTZ R26, R83, R26, !PT ;  /* 0x0000001a531a7209 */ /* 0x000fc40007810000 */
[----:B------:R-:W-:Y:S02]  /*27e0*/  CS2R R114, SRZ ;  /* 0x0000000000727805 */ /* 0x000fe4000001ff00 */
[----:B------:R-:W-:Y:S02]  /*27f0*/  ISETP.GT.AND P1, PT, R21, 0x39, PT ;  /* 0x000000391500780c */ /* 0x000fe40003f24270 */
[----:B------:R-:W-:Y:S02]  /*2800*/  CS2R R112, SRZ ;  /* 0x0000000000707805 */ /* 0x000fe4000001ff00 */
[----:B------:R-:W-:Y:S01]  /*2810*/  FMNMX.FTZ R26, R85, R26, !PT ;  /* 0x0000001a551a7209 */ /* 0x000fe20007810000 */
[----:B------:R2:W3:Y:S01]  /*2820*/  MUFU.TANH R93, R63 ;  /* 0x0000003f005d7308 */ /* 0x0004e20000002400 */
[----:B------:R-:W-:Y:S01]  /*2830*/  FSEL R87, R87, -INF , P1 ;  /* 0xff80000057577808 */ /* 0x000fe20000800000 */
[----:B------:R-:W-:Y:S01]  /*2840*/  SYNCS.ARRIVE.TRANS64.RED.A1T0 RZ, [UR6], RZ ;  /* 0x000000ffffff79a7 */ /* 0x000fe20008100406 */
[----:B------:R-:W-:-:S02]  /*2850*/  ISETP.GT.AND P1, PT, R21, 0x41, PT ;  /* 0x000000411500780c */ /* 0x000fc40003f24270 */
[----:B------:R-:W-:Y:S02]  /*2860*/  CS2R R110, SRZ ;  /* 0x00000000006e7805 */ /* 0x000fe4000001ff00 */
[----:B------:R-:W-:Y:S02]  /*2870*/  R2UR UR11, R18 ;  /* 0x00000000120b72ca */ /* 0x000fe400000e0000 */
[----:B------:R-:W-:Y:S02]  /*2880*/  CS2R R108, SRZ ;  /* 0x00000000006c7805 */ /* 0x000fe4000001ff00 */
[----:B0-----:R-:W-:Y:S01]  /*2890*/  FSEL R91, R59, -INF , P1 ;  /* 0xff8000003b5b7808 */ /* 0x001fe20000800000 */
[----:B------:R-:W0:Y:S01]  /*28a0*/  MUFU.TANH R66, R66 ;  /* 0x0000004200427308 */ /* 0x000e220000002400 */
[----:B--2---:R-:W-:Y:S02]  /*28b0*/  FSEL R63, R54, -INF , P2 ;  /* 0xff800000363f7808 */ /* 0x004fe40001000000 */
[----:B------:R-:W-:-:S02]  /*28c0*/  CS2R R106, SRZ ;  /* 0x00000000006a7805 */ /* 0x000fc4000001ff00 */
[----:B------:R-:W-:Y:S02]  /*28d0*/  ISETP.GT.AND P2, PT, R21, 0x40, PT ;  /* 0x000000401500780c */ /* 0x000fe40003f44270 */
[----:B------:R-:W-:Y:S02]  /*28e0*/  CS2R R104, SRZ ;  /* 0x0000000000687805 */ /* 0x000fe4000001ff00 */
[----:B------:R-:W-:Y:S02]  /*28f0*/  FMNMX.FTZ R26, R63, R26, !PT ;  /* 0x0000001a3f1a7209 */ /* 0x000fe40007810000 */
[----:B------:R-:W-:Y:S02]  /*2900*/  CS2R R102, SRZ ;  /* 0x0000000000667805 */ /* 0x000fe4000001ff00 */
[----:B------:R-:W-:Y:S01]  /*2910*/  FSEL R89, R58, -INF , P2 ;  /* 0xff8000003a597808 */ /* 0x000fe20001000000 */
[----:B------:R1:W2:Y:S01]  /*2920*/  MUFU.TANH R97, R67 ;  /* 0x0000004300617308 */ /* 0x0002a20000002400 */
[----:B------:R-:W-:Y:S01]  /*2930*/  FMNMX.FTZ R26, R87, R26, !PT ;  /* 0x0000001a571a7209 */ /* 0x000fe20007810000 */
[----:B------:R-:W-:Y:S01]  /*2940*/  UISETP.LT.AND UP0, UPT, UR11, UR4, UPT ;  /* 0x000000040b00728c */ /* 0x000fe2000bf01270 */
[----:B------:R-:W-:-:S02]  /*2950*/  ISETP.GT.AND P2, PT, R21, 0x48, PT ;  /* 0x000000481500780c */ /* 0x000fc40003f44270 */
[----:B------:R-:W-:Y:S02]  /*2960*/  CS2R R100, SRZ ;  /* 0x0000000000647805 */ /* 0x000fe4000001ff00 */
[----:B------:R-:W-:Y:S01]  /*2970*/  FMNMX.FTZ R26, R89, R26, !PT ;  /* 0x0000001a591a7209 */ /* 0x000fe20007810000 */
[----:B------:R-:W-:Y:S01]  /*2980*/  USEL UR5, UR11, UR4, !UP0 ;  /* 0x000000040b057287 */ /* 0x000fe2000c000000 */
[----:B------:R-:W-:Y:S01]  /*2990*/  ISETP.GT.AND P1, PT, R21, 0x49, PT ;  /* 0x000000491500780c */ /* 0x000fe20003f24270 */
[----:B------:R-:W4:Y:S01]  /*29a0*/  MUFU.TANH R70, R70 ;  /* 0x0000004600467308 */ /* 0x000f220000002400 */
[----:B-1----:R-:W-:Y:S01]  /*29b0*/  FSEL R67, R62, -INF , P2 ;  /* 0xff8000003e437808 */ /* 0x002fe20001000000 */
[----:B------:R-:W-:Y:S01]  /*29c0*/  UISETP.GE.AND UP0, UPT, UR61, UR5, UPT ;  /* 0x000000053d00728c */ /* 0x000fe2000bf06270 */
[----:B------:R-:W-:Y:S01]  /*29d0*/  FMNMX.FTZ R26, R91, R26, !PT ;  /* 0x0000001a5b1a7209 */ /* 0x000fe20007810000 */
[----:B------:R-:W-:Y:S01]  /*29e0*/  IMAD.U32 R192, RZ, RZ, UR5 ;  /* 0x00000005ffc07e24 */ /* 0x000fe2000f8e00ff */
[----:B------:R-:W-:Y:S01]  /*29f0*/  ISETP.GT.AND P2, PT, R21, 0x50, PT ;  /* 0x000000501500780c */ /* 0x000fe20003f44270 */
[----:B------:R-:W-:Y:S01]  /*2a00*/  UMOV UR4, URZ ;  /* 0x0000003f00047c82 */ /* 0x000fe20008000000 */
[----:B---3--:R-:W-:Y:S01]  /*2a10*/  FSEL R93, R93, -INF , P1 ;  /* 0xff8000005d5d7808 */ /* 0x008fe20000800000 */
[----:B------:R4:W1:Y:S01]  /*2a20*/  MUFU.TANH R3, R71 ;  /* 0x0000004700037308 */ /* 0x0008620000002400 */
[----:B------:R-:W-:-:S02]  /*2a30*/  FMNMX.FTZ R26, R67, R26, !PT ;  /* 0x0000001a431a7209 */ /* 0x000fc40007810000 */
[----:B------:R-:W-:Y:S02]  /*2a40*/  CS2R R98, SRZ ;  /* 0x0000000000627805 */ /* 0x000fe4000001ff00 */
[----:B------:R-:W-:Y:S02]  /*2a50*/  ISETP.GT.AND P1, PT, R21, 0x51, PT ;  /* 0x000000511500780c */ /* 0x000fe40003f24270 */
[----:B0-----:R-:W-:Y:S02]  /*2a60*/  FSEL R95, R66, -INF , P2 ;  /* 0xff800000425f7808 */ /* 0x001fe40001000000 */
[----:B------:R-:W-:Y:S01]  /*2a70*/  FMNMX.FTZ R26, R93, R26, !PT ;  /* 0x0000001a5d1a7209 */ /* 0x000fe20007810000 */
[----:B------:R-:W-:Y:S01]  /*2a80*/  MUFU.TANH R0, R0 ;  /* 0x0000000000007308 */ /* 0x000fe20000002400 */
[----:B------:R-:W-:Y:S02]  /*2a90*/  ISETP.GT.AND P2, PT, R21, 0x58, PT ;  /* 0x000000581500780c */ /* 0x000fe40003f44270 */
[----:B--2---:R-:W-:-:S02]  /*2aa0*/  FSEL R97, R97, -INF , P1 ;  /* 0xff80000061617808 */ /* 0x004fc40000800000 */
[----:B------:R-:W-:Y:S02]  /*2ab0*/  FMNMX.FTZ R26, R95, R26, !PT ;  /* 0x0000001a5f1a7209 */ /* 0x000fe40007810000 */
[----:B------:R-:W-:Y:S01]  /*2ac0*/  ISETP.GT.AND P1, PT, R21, 0x59, PT ;  /* 0x000000591500780c */ /* 0x000fe20003f24270 */
[----:B------:R-:W0:Y:S01]  /*2ad0*/  MUFU.TANH R2, R2 ;  /* 0x0000000200027308 */ /* 0x000e220000002400 */
[----:B----4-:R-:W-:Y:S02]  /*2ae0*/  FSEL R71, R70, -INF , P2 ;  /* 0xff80000046477808 */ /* 0x010fe40001000000 */
[----:B------:R-:W-:Y:S02]  /*2af0*/  FMNMX.FTZ R26, R97, R26, !PT ;  /* 0x0000001a611a7209 */ /* 0x000fe40007810000 */
[----:B-1----:R-:W-:Y:S02]  /*2b00*/  FSEL R3, R3, -INF , P1 ;  /* 0xff80000003037808 */ /* 0x002fe40000800000 */
[----:B------:R-:W-:Y:S01]  /*2b10*/  FMNMX.FTZ R26, R71, R26, !PT ;  /* 0x0000001a471a7209 */ /* 0x000fe20007810000 */
[----:B------:R-:W1:Y:S01]  /*2b20*/  MUFU.TANH R6, R6 ;  /* 0x0000000600067308 */ /* 0x000e620000002400 */
[----:B------:R-:W-:-:S02]  /*2b30*/  ISETP.GT.AND P1, PT, R22, RZ, PT ;  /* 0x000000ff1600720c */ /* 0x000fc40003f24270 */
[----:B------:R-:W-:Y:S02]  /*2b40*/  FMNMX.FTZ R26, R3, R26, !PT ;  /* 0x0000001a031a7209 */ /* 0x000fe40007810000 */
[----:B------:R-:W-:-:S03]  /*2b50*/  ISETP.GT.AND P2, PT, R22, 0x1, PT ;  /* 0x000000011600780c */ /* 0x000fc60003f44270 */
[----:B------:R-:W2:Y:S01]  /*2b60*/  SHFL.BFLY PT, R21, R26, 0x2, 0x1f ;  /* 0x0c401f001a157f89 */ /* 0x000ea200000e0000 */
[----:B------:R-:W-:Y:S01]  /*2b70*/  MUFU.TANH R10, R10 ;  /* 0x0000000a000a7308 */ /* 0x000fe20000002400 */
[----:B0-----:R-:W-:Y:S02]  /*2b80*/  FSEL R2, R2, -INF , P2 ;  /* 0xff80000002027808 */ /* 0x001fe40001000000 */
[----:B------:R-:W-:-:S05]  /*2b90*/  ISETP.GT.AND P2, PT, R22, 0x10, PT ;  /* 0x000000101600780c */ /* 0x000fca0003f44270 */
[----:B------:R-:W0:Y:S01]  /*2ba0*/  MUFU.TANH R14, R14 ;  /* 0x0000000e000e7308 */ /* 0x000e220000002400 */
[----:B-1----:R-:W-:Y:S02]  /*2bb0*/  FSEL R23, R6, -INF , P3 ;  /* 0xff80000006177808 */ /* 0x002fe40001800000 */
[----:B------:R-:W-:-:S05]  /*2bc0*/  ISETP.GT.AND P3, PT, R22, 0x18, PT ;  /* 0x000000181600780c */ /* 0x000fca0003f64270 */
[----:B------:R-:W-:Y:S01]  /*2bd0*/  MUFU.TANH R13, R13 ;  /* 0x0000000d000d7308 */ /* 0x000fe20000002400 */
[----:B--2---:R-:W-:-:S07]  /*2be0*/  FMNMX.FTZ R21, R26, R21, !PT ;  /* 0x000000151a157209 */ /* 0x004fce0007810000 */
[----:B------:R-:W1:Y:S01]  /*2bf0*/  MUFU.TANH R20, R20 ;  /* 0x0000001400147308 */ /* 0x000e620000002400 */
[----:B0-----:R-:W-:Y:S01]  /*2c00*/  FSEL R27, R14, -INF , P2 ;  /* 0xff8000000e1b7808 */ /* 0x001fe20001000000 */
[----:B------:R-:W0:Y:S06]  /*2c10*/  SHFL.BFLY PT, R26, R21, 0x1, 0x1f ;  /* 0x0c201f00151a7f89 */ /* 0x000e2c00000e0000 */
[----:B------:R-:W2:Y:S08]  /*2c20*/  MUFU.TANH R15, R15 ;  /* 0x0000000f000f7308 */ /* 0x000eb00000002400 */
[----:B------:R-:W3:Y:S01]  /*2c30*/  MUFU.TANH R40, R40 ;  /* 0x0000002800287308 */ /* 0x000ee20000002400 */
[----:B-1----:R-:W-:-:S07]  /*2c40*/  FSEL R29, R20, -INF , P3 ;  /* 0xff800000141d7808 */ /* 0x002fce0001800000 */
[----:B------:R-:W1:Y:S01]  /*2c50*/  MUFU.TANH R33, R41 ;  /* 0x0000002900217308 */ /* 0x000e620000002400 */
[----:B0-----:R-:W-:Y:S02]  /*2c60*/  FMNMX.FTZ R9, R21, R26, !PT ;  /* 0x0000001a15097209 */ /* 0x001fe40007810000 */
[----:B------:R-:W-:Y:S02]  /*2c70*/  FSEL R21, R0, -INF , P1 ;  /* 0xff80000000157808 */ /* 0x000fe40000800000 */
[----:B------:R-:W-:Y:S01]  /*2c80*/  ISETP.GT.AND P1, PT, R22, 0x9, PT ;  /* 0x000000091600780c */ /* 0x000fe20003f24270 */
[----:B------:R-:W-:Y:S01]  /*2c90*/  FMUL.FTZ R6, R9, R8 ;  /* 0x0000000809067220 */ /* 0x000fe20000410000 */
[----:B------:R-:W-:Y:S01]  /*2ca0*/  FMNMX.FTZ R0, R21, R2, !PT ;  /* 0x0000000215007209 */ /* 0x000fe20007810000 */
[----:B------:R-:W0:Y:S01]  /*2cb0*/  MUFU.TANH R35, R44 ;  /* 0x0000002c00237308 */ /* 0x000e220000002400 */
[----:B------:R-:W-:Y:S02]  /*2cc0*/  FSEL R25, R10, -INF , P1 ;  /* 0xff8000000a197808 */ /* 0x000fe40000800000 */
[----:B------:R-:W-:-:S02]  /*2cd0*/  FMNMX.FTZ R0, R23, R0, !PT ;  /* 0x0000000017007209 */ /* 0x000fc40007810000 */
[C---:B------:R-:W-:Y:S02]  /*2ce0*/  ISETP.GT.AND P1, PT, R22.reuse, 0x11, PT ;  /* 0x000000111600780c */ /* 0x040fe40003f24270 */
[----:B------:R-:W-:Y:S01]  /*2cf0*/  FMNMX.FTZ R0, R25, R0, !PT ;  /* 0x0000000019007209 */ /* 0x000fe20007810000 */
[----:B------:R-:W4:Y:S01]  /*2d00*/  MUFU.TANH R37, R45 ;  /* 0x0000002d00257308 */ /* 0x000f220000002400 */
[----:B------:R-:W-:Y:S02]  /*2d10*/  FSEL R13, R13, -INF , P1 ;  /* 0xff8000000d0d7808 */ /* 0x000fe40000800000 */
[----:B------:R-:W-:Y:S02]  /*2d20*/  FMNMX.FTZ R0, R27, R0, !PT ;  /* 0x000000001b007209 */ /* 0x000fe40007810000 */
[----:B------:R-:W-:Y:S02]  /*2d30*/  FSETP.NEU.FTZ.AND P2, PT, R9, -INF , PT ;  /* 0xff8000000900780b */ /* 0x000fe40003f5d000 */
[----:B------:R-:W-:Y:S01]  /*2d40*/  ISETP.GT.AND P1, PT, R22, 0x19, PT ;  /* 0x000000191600780c */ /* 0x000fe20003f24270 */
[----:B------:R-:W-:Y:S01]  /*2d50*/  MUFU.TANH R48, R48 ;  /* 0x0000003000307308 */ /* 0x000fe20000002400 */
[----:B------:R-:W-:-:S02]  /*2d60*/  FMNMX.FTZ R0, R13, R0, !PT ;  /* 0x000000000d007209 */ /* 0x000fc40007810000 */
[----:B------:R-:W-:Y:S02]  /*2d70*/  FSEL R6, R6, RZ, P2 ;  /* 0x000000ff06067208 */ /* 0x000fe40001000000 */
[C---:B------:R-:W-:Y:S02]  /*2d80*/  ISETP.GT.AND P2, PT, R22.reuse, 0x20, PT ;  /* 0x000000201600780c */ /* 0x040fe40003f44270 */
[----:B--2---:R-:W-:Y:S01]  /*2d90*/  FSEL R15, R15, -INF , P1 ;  /* 0xff8000000f0f7808 */ /* 0x004fe20000800000 */
[--C-:B------:R-:W-:Y:S01]  /*2da0*/  FFMA.FTZ R10, R31, R8, -R6.reuse ;  /* 0x000000081f0a7223 */ /* 0x100fe20000010806 */
[----:B------:R-:W-:Y:S01]  /*2db0*/  FMNMX.FTZ R0, R29, R0, !PT ;  /* 0x000000001d007209 */ /* 0x000fe20007810000 */
[----:B------:R-:W2:Y:S01]  /*2dc0*/  MUFU.TANH R41, R49 ;  /* 0x0000003100297308 */ /* 0x000ea20000002400 */
[----:B------:R-:W-:Y:S01]  /*2dd0*/  ISETP.GT.AND P1, PT, R22, 0x21, PT ;  /* 0x000000211600780c */ /* 0x000fe20003f24270 */
[-CC-:B------:R-:W-:Y:S01]  /*2de0*/  FFMA.FTZ R14, R43, R8.reuse, -R6.reuse ;  /* 0x000000082b0e7223 */ /* 0x180fe20000010806 */
[----:B---3--:R-:W-:Y:S01]  /*2df0*/  FSEL R31, R40, -INF , P2 ;  /* 0xff800000281f7808 */ /* 0x008fe20001000000 */
[--C-:B------:R-:W-:Y:S01]  /*2e00*/  FFMA.FTZ R20, R51, R8, -R6.reuse ;  /* 0x0000000833147223 */ /* 0x100fe20000010806 */
[----:B------:R-:W-:Y:S01]  /*2e10*/  FMNMX.FTZ R0, R15, R0, !PT ;  /* 0x000000000f007209 */ /* 0x000fe20007810000 */
[-CC-:B------:R-:W-:Y:S01]  /*2e20*/  FFMA.FTZ R24, R24, R8.reuse, -R6.reuse ;  /* 0x0000000818187223 */ /* 0x180fe20000010806 */
[C---:B------:R-:W-:Y:S01]  /*2e30*/  ISETP.GT.AND P2, PT, R22.reuse, 0x28, PT ;  /* 0x000000281600780c */ /* 0x040fe20003f44270 */
[----:B------:R-:W3:Y:S01]  /*2e40*/  MUFU.TANH R52, R52 ;  /* 0x0000003400347308 */ /* 0x000ee20000002400 */
[----:B-1----:R-:W-:Y:S01]  /*2e50*/  FSEL R33, R33, -INF , P1 ;  /* 0xff80000021217808 */ /* 0x002fe20000800000 */
[--C-:B------:R-:W-:Y:S01]  /*2e60*/  FFMA.FTZ R73, R73, R8, -R6.reuse ;  /* 0x0000000849497223 */ /* 0x100fe20000010806 */
[----:B------:R-:W-:Y:S01]  /*2e70*/  FMNMX.FTZ R0, R31, R0, !PT ;  /* 0x000000001f007209 */ /* 0x000fe20007810000 */
[-CC-:B------:R-:W-:Y:S01]  /*2e80*/  FFMA.FTZ R75, R75, R8.reuse, -R6.reuse ;  /* 0x000000084b4b7223 */ /* 0x180fe20000010806 */
[C---:B------:R-:W-:Y:S01]  /*2e90*/  ISETP.GT.AND P1, PT, R22.reuse, 0x29, PT ;  /* 0x000000291600780c */ /* 0x040fe20003f24270 */
[--C-:B------:R-:W-:Y:S01]  /*2ea0*/  FFMA.FTZ R77, R77, R8, -R6.reuse ;  /* 0x000000084d4d7223 */ /* 0x100fe20000010806 */
[----:B0-----:R-:W-:Y:S01]  /*2eb0*/  FSEL R35, R35, -INF , P2 ;  /* 0xff80000023237808 */ /* 0x001fe20001000000 */
[----:B------:R-:W0:Y:S01]  /*2ec0*/  MUFU.TANH R45, R53 ;  /* 0x00000035002d7308 */ /* 0x000e220000002400 */
[----:B------:R-:W-:Y:S01]  /*2ed0*/  FMNMX.FTZ R0, R33, R0, !PT ;  /* 0x0000000021007209 */ /* 0x000fe20007810000 */
[-CC-:B------:R-:W-:Y:S01]  /*2ee0*/  FFMA.FTZ R79, R79, R8.reuse, -R6.reuse ;  /* 0x000000084f4f7223 */ /* 0x180fe20000010806 */
[C---:B------:R-:W-:Y:S01]  /*2ef0*/  ISETP.GT.AND P2, PT, R22.reuse, 0x30, PT ;  /* 0x000000301600780c */ /* 0x040fe20003f44270 */
[-CC-:B------:R-:W-:Y:S01]  /*2f00*/  FFMA.FTZ R81, R81, R8.reuse, -R6.reuse ;  /* 0x0000000851517223 */ /* 0x180fe20000010806 */
[----:B----4-:R-:W-:Y:S01]  /*2f10*/  FSEL R37, R37, -INF , P1 ;  /* 0xff80000025257808 */ /* 0x010fe20000800000 */
[--C-:B------:R-:W-:Y:S01]  /*2f20*/  FFMA.FTZ R83, R83, R8, -R6.reuse ;  /* 0x0000000853537223 */ /* 0x100fe20000010806 */
[----:B------:R-:W-:Y:S01]  /*2f30*/  FMNMX.FTZ R0, R35, R0, !PT ;  /* 0x0000000023007209 */ /* 0x000fe20007810000 */
[----:B------:R1:W-:Y:S01]  /*2f40*/  MUFU.EX2 R189, R10 ;  /* 0x0000000a00bd7308 */ /* 0x0003e20000000800 */
[C---:B------:R-:W-:Y:S01]  /*2f50*/  ISETP.GT.AND P1, PT, R22.reuse, 0x31, PT ;  /* 0x000000311600780c */ /* 0x040fe20003f24270 */
[--C-:B------:R-:W-:Y:S01]  /*2f60*/  FFMA.FTZ R85, R85, R8, -R6.reuse ;  /* 0x0000000855557223 */ /* 0x100fe20000010806 */
[----:B------:R-:W-:Y:S01]  /*2f70*/  FMNMX.FTZ R0, R37, R0, !PT ;  /* 0x0000000025007209 */ /* 0x000fe20007810000 */
[-CC-:B------:R-:W-:Y:S01]  /*2f80*/  FFMA.FTZ R63, R63, R8.reuse, -R6.reuse ;  /* 0x000000083f3f7223 */ /* 0x180fe20000010806 */
[----:B--2---:R-:W-:Y:S01]  /*2f90*/  FSEL R41, R41, -INF , P1 ;  /* 0xff80000029297808 */ /* 0x004fe20000800000 */
[-CC-:B------:R-:W-:Y:S01]  /*2fa0*/  FFMA.FTZ R87, R87, R8.reuse, -R6.reuse ;  /* 0x0000000857577223 */ /* 0x180fe20000010806 */
[----:B------:R-:W-:Y:S01]  /*2fb0*/  ISETP.GT.AND P1, PT, R22, 0x39, PT ;  /* 0x000000391600780c */ /* 0x000fe20003f24270 */
[----:B------:R-:W-:Y:S01]  /*2fc0*/  MUFU.TANH R56, R56 ;  /* 0x0000003800387308 */ /* 0x000fe20000002400 */
[-CC-:B-1----:R-:W-:Y:S01]  /*2fd0*/  FFMA.FTZ R10, R39, R8.reuse, -R6.reuse ;  /* 0x00000008270a7223 */ /* 0x182fe20000010806 */
[----:B------:R-:W-:Y:S01]  /*2fe0*/  FSEL R39, R48, -INF , P2 ;  /* 0xff80000030277808 */ /* 0x000fe20001000000 */
[-CC-:B------:R-:W-:Y:S01]  /*2ff0*/  FFMA.FTZ R89, R89, R8.reuse, -R6.reuse ;  /* 0x0000000859597223 */ /* 0x180fe20000010806 */
[----:B------:R-:W-:Y:S01]  /*3000*/  ISETP.GT.AND P2, PT, R22, 0x38, PT ;  /* 0x000000381600780c */ /* 0x000fe20003f44270 */
[--C-:B------:R-:W-:Y:S01]  /*3010*/  FFMA.FTZ R91, R91, R8, -R6.reuse ;  /* 0x000000085b5b7223 */ /* 0x100fe20000010806 */
[----:B------:R-:W-:Y:S01]  /*3020*/  FMNMX.FTZ R0, R39, R0, !PT ;  /* 0x0000000027007209 */ /* 0x000fe20007810000 */
[-CC-:B------:R-:W-:Y:S01]  /*3030*/  FFMA.FTZ R67, R67, R8.reuse, -R6.reuse ;  /* 0x0000000843437223 */ /* 0x180fe20000010806 */
[----:B------:R-:W1:Y:S01]  /*3040*/  MUFU.TANH R57, R57 ;  /* 0x0000003900397308 */ /* 0x000e620000002400 */
[----:B---3--:R-:W-:Y:S01]  /*3050*/  FSEL R43, R52, -INF , P2 ;  /* 0xff800000342b7808 */ /* 0x008fe20001000000 */
        /* <DEDUP_REMOVED lines=9> */
[----:B------:R-:W-:Y:S01]  /*30f0*/  ISETP.GT.AND P1, PT, R22, 0x41, PT ;  /* 0x000000411600780c */ /* 0x000fe20003f24270 */
[----:B------:R-:W-:Y:S01]  /*3100*/  FFMA.FTZ R3, R3, R8, -R6 ;  /* 0x0000000803037223 */ /* 0x000fe20000010806 */
[----:B------:R-:W-:-:S03]  /*3110*/  FMNMX.FTZ R0, R45, R0, !PT ;  /* 0x000000002d007209 */ /* 0x000fc60007810000 */
[----:B------:R-:W2:Y:S01]  /*3120*/  MUFU.TANH R53, R61 ;  /* 0x0000003d00357308 */ /* 0x000ea20000002400 */
[----:B-1----:R-:W-:Y:S02]  /*3130*/  FSEL R49, R57, -INF , P1 ;  /* 0xff80000039317808 */ /* 0x002fe40000800000 */
[----:B------:R-:W-:-:S05]  /*3140*/  ISETP.GT.AND P1, PT, R22, 0x49, PT ;  /* 0x000000491600780c */ /* 0x000fca0003f24270 */
[----:B------:R1:W-:Y:S08]  /*3150*/  MUFU.EX2 R191, R10 ;  /* 0x0000000a00bf7308 */ /* 0x0003f00000000800 */
[----:B------:R-:W-:Y:S01]  /*3160*/  MUFU.TANH R64, R64 ;  /* 0x0000004000407308 */ /* 0x000fe20000002400 */
[----:B-1----:R-:W-:Y:S01]  /*3170*/  FFMA.FTZ R10, R47, R8, -R6 ;  /* 0x000000082f0a7223 */ /* 0x002fe20000010806 */
[----:B------:R-:W-:-:S02]  /*3180*/  FSEL R47, R56, -INF , P2 ;  /* 0xff800000382f7808 */ /* 0x000fc40001000000 */
[----:B------:R-:W-:Y:S02]  /*3190*/  ISETP.GT.AND P2, PT, R22, 0x48, PT ;  /* 0x000000481600780c */ /* 0x000fe40003f44270 */
[----:B------:R-:W-:Y:S02]  /*31a0*/  FMNMX.FTZ R0, R47, R0, !PT ;  /* 0x000000002f007209 */ /* 0x000fe40007810000 */
[----:B------:R-:W1:Y:S01]  /*31b0*/  MUFU.TANH R65, R65 ;  /* 0x0000004100417308 */ /* 0x000e620000002400 */
[----:B0-----:R-:W-:Y:S02]  /*31c0*/  FSEL R51, R60, -INF , P2 ;  /* 0xff8000003c337808 */ /* 0x001fe40001000000 */
[----:B------:R-:W-:Y:S02]  /*31d0*/  FMNMX.FTZ R0, R49, R0, !PT ;  /* 0x0000000031007209 */ /* 0x000fe40007810000 */
[----:B------:R-:W-:Y:S02]  /*31e0*/  ISETP.GT.AND P2, PT, R22, 0x50, PT ;  /* 0x000000501600780c */ /* 0x000fe40003f44270 */
[----:B--2---:R-:W-:Y:S01]  /*31f0*/  FSEL R53, R53, -INF , P1 ;  /* 0xff80000035357808 */ /* 0x004fe20000800000 */
[----:B------:R-:W0:Y:S01]  /*3200*/  MUFU.TANH R59, R68 ;  /* 0x00000044003b7308 */ /* 0x000e220000002400 */
[----:B------:R-:W-:-:S02]  /*3210*/  FMNMX.FTZ R0, R51, R0, !PT ;  /* 0x0000000033007209 */ /* 0x000fc40007810000 */
[----:B------:R-:W-:Y:S02]  /*3220*/  ISETP.GT.AND P1, PT, R22, 0x51, PT ;  /* 0x000000511600780c */ /* 0x000fe40003f24270 */
[----:B------:R-:W-:-:S03]  /*3230*/  FMNMX.FTZ R0, R53, R0, !PT ;  /* 0x0000000035007209 */ /* 0x000fc60007810000 */
[----:B------:R2:W3:Y:S01]  /*3240*/  MUFU.TANH R61, R69 ;  /* 0x00000045003d7308 */ /* 0x0004e20000002400 */
[----:B-1----:R-:W-:Y:S02]  /*3250*/  FSEL R57, R65, -INF , P1 ;  /* 0xff80000041397808 */ /* 0x002fe40000800000 */
[----:B------:R-:W-:-:S05]  /*3260*/  ISETP.GT.AND P1, PT, R22, 0x59, PT ;  /* 0x000000591600780c */ /* 0x000fca0003f24270 */
[----:B------:R1:W-:Y:S01]  /*3270*/  MUFU.EX2 R185, R10 ;  /* 0x0000000a00b97308 */ /* 0x0003e20000000800 */
[----:B--2---:R-:W-:-:S07]  /*3280*/  CS2R R68, SRZ ;  /* 0x0000000000447805 */ /* 0x004fce000001ff00 */
[----:B------:R-:W-:Y:S01]  /*3290*/  MUFU.EX2 R24, R24 ;  /* 0x0000001800187308 */ /* 0x000fe20000000800 */
[----:B-1----:R-:W-:Y:S01]  /*32a0*/  FFMA.FTZ R10, R55, R8, -R6 ;  /* 0x00000008370a7223 */ /* 0x002fe20000010806 */
[----:B------:R-:W-:Y:S02]  /*32b0*/  FSEL R55, R64, -INF , P2 ;  /* 0xff80000040377808 */ /* 0x000fe40001000000 */
[----:B------:R-:W-:Y:S02]  /*32c0*/  ISETP.GT.AND P2, PT, R22, 0x58, PT ;  /* 0x000000581600780c */ /* 0x000fe40003f44270 */
[----:B------:R-:W-:Y:S02]  /*32d0*/  FMNMX.FTZ R0, R55, R0, !PT ;  /* 0x0000000037007209 */ /* 0x000fe40007810000 */
[----:B0-----:R-:W-:Y:S01]  /*32e0*/  FSEL R59, R59, -INF , P2 ;  /* 0xff8000003b3b7808 */ /* 0x001fe20001000000 */
[----:B------:R-:W-:Y:S01]  /*32f0*/  MUFU.EX2 R187, R10 ;  /* 0x0000000a00bb7308 */ /* 0x000fe20000000800 */
[----:B------:R-:W-:-:S02]  /*3300*/  FMNMX.FTZ R0, R57, R0, !PT ;  /* 0x0000000039007209 */ /* 0x000fc40007810000 */
[----:B---3--:R-:W-:Y:S02]  /*3310*/  FSEL R61, R61, -INF , P1 ;  /* 0xff8000003d3d7808 */ /* 0x008fe40000800000 */
[----:B------:R-:W-:-:S03]  /*3320*/  FMNMX.FTZ R0, R59, R0, !PT ;  /* 0x000000003b007209 */ /* 0x000fc60007810000 */
[----:B------:R-:W-:Y:S01]  /*3330*/  MUFU.EX2 R14, R14 ;  /* 0x0000000e000e7308 */ /* 0x000fe20000000800 */
[----:B------:R-:W-:-:S05]  /*3340*/  FMNMX.FTZ R0, R61, R0, !PT ;  /* 0x000000003d007209 */ /* 0x000fca0007810000 */
[----:B------:R-:W0:Y:S02]  /*3350*/  SHFL.BFLY PT, R65, R0, 0x2, 0x1f ;  /* 0x0c401f0000417f89 */ /* 0x000e2400000e0000 */
[----:B------:R-:W-:Y:S08]  /*3360*/  MUFU.EX2 R20, R20 ;  /* 0x0000001400147308 */ /* 0x000ff00000000800 */
[----:B------:R1:W-:Y:S08]  /*3370*/  MUFU.EX2 R22, R73 ;  /* 0x0000004900167308 */ /* 0x0003f00000000800 */
[----:B------:R-:W-:Y:S01]  /*3380*/  MUFU.EX2 R75, R75 ;  /* 0x0000004b004b7308 */ /* 0x000fe20000000800 */
[----:B-1----:R-:W-:-:S02]  /*3390*/  CS2R R72, SRZ ;  /* 0x0000000000487805 */ /* 0x002fc4000001ff00 */
[----:B0-----:R-:W-:-:S05]  /*33a0*/  FMNMX.FTZ R65, R0, R65, !PT ;  /* 0x0000004100417209 */ /* 0x001fca0007810000 */
[----:B------:R0:W1:Y:S01]  /*33b0*/  MUFU.EX2 R26, R77 ;  /* 0x0000004d001a7308 */ /* 0x0000620000000800 */
[----:B------:R-:W2:Y:S07]  /*33c0*/  SHFL.BFLY PT, R10, R65, 0x1, 0x1f ;  /* 0x0c201f00410a7f89 */ /* 0x000eae00000e0000 */
[----:B------:R-:W-:Y:S01]  /*33d0*/  MUFU.EX2 R79, R79 ;  /* 0x0000004f004f7308 */ /* 0x000fe20000000800 */
[----:B0-----:R-:W-:-:S07]  /*33e0*/  CS2R R76, SRZ ;  /* 0x00000000004c7805 */ /* 0x001fce000001ff00 */
[----:B------:R0:W3:Y:S01]  /*33f0*/  MUFU.EX2 R28, R81 ;  /* 0x00000051001c7308 */ /* 0x0000e20000000800 */
[----:B-1----:R-:W-:-:S07]  /*3400*/  F2FP.F16.F32.PACK_AB R181, R26, R75 ;  /* 0x0000004b1ab5723e */ /* 0x002fce00000000ff */
[----:B------:R-:W-:Y:S01]  /*3410*/  MUFU.EX2 R83, R83 ;  /* 0x0000005300537308 */ /* 0x000fe20000000800 */
[----:B0-----:R-:W-:Y:S02]  /*3420*/  CS2R R80, SRZ ;  /* 0x0000000000507805 */ /* 0x001fe4000001ff00 */
[----:B--2---:R-:W-:Y:S02]  /*3430*/  FMNMX.FTZ R10, R65, R10, !PT ;  /* 0x0000000a410a7209 */ /* 0x004fe40007810000 */
[----:B------:R-:W-:Y:S02]  /*3440*/  CS2R R64, SRZ ;  /* 0x0000000000407805 */ /* 0x000fe4000001ff00 */
        /* <DEDUP_REMOVED lines=29> */
[-CC-:B------:R-:W-:Y:S01]  /*3620*/  FFMA.FTZ R55, R55, R8.reuse, -R0.reuse ;  /* 0x0000000837377223 */ /* 0x180fe20000010800 */
[----:B------:R-:W2:Y:S01]  /*3630*/  MUFU.EX2 R23, R23 ;  /* 0x0000001700177308 */ /* 0x000ea20000000800 */
[-CC-:B------:R-:W-:Y:S01]  /*3640*/  FFMA.FTZ R57, R57, R8.reuse, -R0.reuse ;  /* 0x0000000839397223 */ /* 0x180fe20000010800 */
[-CC-:B------:R-:W-:Y:S01]  /*3650*/  FFMA.FTZ R59, R59, R8.reuse, -R0.reuse ;  /* 0x000000083b3b7223 */ /* 0x180fe20000010800 */
[----:B------:R-:W-:Y:S01]  /*3660*/  FFMA.FTZ R0, R61, R8, -R0 ;  /* 0x000000083d007223 */ /* 0x000fe20000010800 */
[----:B0-----:R-:W-:-:S02]  /*3670*/  F2FP.F16.F32.PACK_AB R177, R30, R83 ;  /* 0x000000531eb1723e */ /* 0x001fc400000000ff */
[----:B------:R-:W-:Y:S02]  /*3680*/  CS2R R84, SRZ ;  /* 0x0000000000547805 */ /* 0x000fe4000001ff00 */
[----:B------:R-:W-:Y:S01]  /*3690*/  CS2R R60, SRZ ;  /* 0x00000000003c7805 */ /* 0x000fe2000001ff00 */
[----:B------:R-:W0:Y:S01]  /*36a0*/  MUFU.EX2 R190, R25 ;  /* 0x0000001900be7308 */ /* 0x000e220000000800 */
[----:B-1----:R-:W-:Y:S01]  /*36b0*/  FADD.FTZ R40, R21, R2 ;  /* 0x0000000215287221 */ /* 0x002fe20000010000 */
[----:B------:R-:W-:-:S06]  /*36c0*/  F2FP.F16.F32.PACK_AB R188, R2, R21 ;  /* 0x0000001502bc723e */ /* 0x000fcc00000000ff */
[----:B------:R-:W1:Y:S08]  /*36d0*/  MUFU.EX2 R27, R27 ;  /* 0x0000001b001b7308 */ /* 0x000e700000000800 */
[----:B------:R2:W3:Y:S08]  /*36e0*/  MUFU.EX2 R184, R13 ;  /* 0x0000000d00b87308 */ /* 0x0004f00000000800 */
[----:B------:R-:W4:Y:S01]  /*36f0*/  MUFU.EX2 R29, R29 ;  /* 0x0000001d001d7308 */ /* 0x000f220000000800 */
[----:B--2---:R-:W-:Y:S01]  /*3700*/  FADD.FTZ R13, R23, R40 ;  /* 0x00000028170d7221 */ /* 0x004fe20000010000 */
[----:B------:R-:W-:Y:S01]  /*3710*/  FADD.FTZ R40, R189, R24 ;  /* 0x00000018bd287221 */ /* 0x000fe20000010000 */
[----:B------:R-:W-:-:S02]  /*3720*/  F2FP.F16.F32.PACK_AB R189, R24, R189 ;  /* 0x000000bd18bd723e */ /* 0x000fc400000000ff */
[----:B------:R-:W-:Y:S01]  /*3730*/  CS2R R24, SRZ ;  /* 0x0000000000187805 */ /* 0x000fe2000001ff00 */
[----:B0-----:R-:W-:Y:S01]  /*3740*/  FADD.FTZ R42, R190, R13 ;  /* 0x0000000dbe2a7221 */ /* 0x001fe20000010000 */
[----:B------:R-:W-:Y:S01]  /*3750*/  FADD.FTZ R13, R191, R40 ;  /* 0x00000028bf0d7221 */ /* 0x000fe20000010000 */
[----:B------:R-:W-:Y:S01]  /*3760*/  F2FP.F16.F32.PACK_AB R191, R14, R191 ;  /* 0x000000bf0ebf723e */ /* 0x000fe200000000ff */
[----:B------:R1:W0:Y:S01]  /*3770*/  MUFU.EX2 R186, R15 ;  /* 0x0000000f00ba7308 */ /* 0x0002220000000800 */
[----:B------:R-:W-:Y:S01]  /*3780*/  F2FP.F16.F32.PACK_AB R190, R190, R23 ;  /* 0x00000017bebe723e */ /* 0x000fe200000000ff */
[----:B------:R-:W-:-:S04]  /*3790*/  FADD.FTZ R6, R14, R13 ;  /* 0x0000000d0e067221 */ /* 0x000fc80000010000 */
[----:B------:R-:W-:Y:S01]  /*37a0*/  FADD.FTZ R13, R185, R6 ;  /* 0x00000006b90d7221 */ /* 0x000fe20000010000 */
[C---:B------:R-:W-:Y:S01]  /*37b0*/  F2FP.F16.F32.PACK_AB R185, R20.reuse, R185 ;  /* 0x000000b914b9723e */ /* 0x040fe200000000ff */
[----:B------:R-:W2:Y:S01]  /*37c0*/  MUFU.EX2 R31, R31 ;  /* 0x0000001f001f7308 */ /* 0x000ea20000000800 */
[----:B-1----:R-:W-:Y:S01]  /*37d0*/  FADD.FTZ R15, R27, R42 ;  /* 0x0000002a1b0f7221 */ /* 0x002fe20000010000 */
[----:B------:R-:W-:-:S03]  /*37e0*/  FADD.FTZ R6, R20, R13 ;  /* 0x0000000d14067221 */ /* 0x000fc60000010000 */
[C---:B---3--:R-:W-:Y:S01]  /*37f0*/  FADD.FTZ R40, R184.reuse, R15 ;  /* 0x0000000fb8287221 */ /* 0x048fe20000010000 */
[----:B------:R-:W-:Y:S01]  /*3800*/  FADD.FTZ R13, R187, R6 ;  /* 0x00000006bb0d7221 */ /* 0x000fe20000010000 */
[----:B------:R-:W-:Y:S01]  /*3810*/  F2FP.F16.F32.PACK_AB R184, R184, R27 ;  /* 0x0000001bb8b8723e */ /* 0x000fe200000000ff */
[----:B------:R-:W1:Y:S01]  /*3820*/  MUFU.EX2 R180, R33 ;  /* 0x0000002100b47308 */ /* 0x000e620000000800 */
[----:B----4-:R-:W-:Y:S01]  /*3830*/  FADD.FTZ R15, R29, R40 ;  /* 0x000000281d0f7221 */ /* 0x010fe20000010000 */
[C---:B------:R-:W-:Y:S01]  /*3840*/  FADD.FTZ R6, R22.reuse, R13 ;  /* 0x0000000d16067221 */ /* 0x040fe20000010000 */
[----:B------:R-:W-:Y:S02]  /*3850*/  F2FP.F16.F32.PACK_AB R187, R22, R187 ;  /* 0x000000bb16bb723e */ /* 0x000fe400000000ff */
[C---:B0-----:R-:W-:Y:S01]  /*3860*/  FADD.FTZ R40, R186.reuse, R15 ;  /* 0x0000000fba287221 */ /* 0x041fe20000010000 */
[----:B------:R-:W-:Y:S01]  /*3870*/  FADD.FTZ R13, R75, R6 ;  /* 0x000000064b0d7221 */ /* 0x000fe20000010000 */
[----:B------:R-:W-:Y:S01]  /*3880*/  F2FP.F16.F32.PACK_AB R186, R186, R29 ;  /* 0x0000001dbaba723e */ /* 0x000fe200000000ff */
[----:B------:R-:W0:Y:S01]  /*3890*/  MUFU.EX2 R35, R35 ;  /* 0x0000002300237308 */ /* 0x000e220000000800 */
[----:B--2---:R-:W-:Y:S01]  /*38a0*/  FADD.FTZ R15, R31, R40 ;  /* 0x000000281f0f7221 */ /* 0x004fe20000010000 */
[----:B------:R-:W-:Y:S01]  /*38b0*/  FADD.FTZ R6, R26, R13 ;  /* 0x0000000d1a067221 */ /* 0x000fe20000010000 */
[----:B------:R-:W-:-:S02]  /*38c0*/  CS2R R74, SRZ ;  /* 0x00000000004a7805 */ /* 0x000fc4000001ff00 */
[----:B------:R-:W-:Y:S01]  /*38d0*/  CS2R R26, SRZ ;  /* 0x00000000001a7805 */ /* 0x000fe2000001ff00 */
[----:B------:R-:W-:Y:S01]  /*38e0*/  FADD.FTZ R13, R79, R6 ;  /* 0x000000064f0d7221 */ /* 0x000fe20000010000 */
[----:B------:R-:W-:Y:S01]  /*38f0*/  CS2R R78, SRZ ;  /* 0x00000000004e7805 */ /* 0x000fe2000001ff00 */
[----:B------:R-:W2:Y:S01]  /*3900*/  MUFU.EX2 R182, R37 ;  /* 0x0000002500b67308 */ /* 0x000ea20000000800 */
[----:B-1----:R-:W-:Y:S01]  /*3910*/  FADD.FTZ R40, R180, R15 ;  /* 0x0000000fb4287221 */ /* 0x002fe20000010000 */
[----:B------:R-:W-:Y:S01]  /*3920*/  FADD.FTZ R6, R28, R13 ;  /* 0x0000000d1c067221 */ /* 0x000fe20000010000 */
[----:B------:R-:W-:Y:S02]  /*3930*/  F2FP.F16.F32.PACK_AB R180, R180, R31 ;  /* 0x0000001fb4b4723e */ /* 0x000fe400000000ff */
[----:B------:R-:W-:Y:S01]  /*3940*/  CS2R R28, SRZ ;  /* 0x00000000001c7805 */ /* 0x000fe2000001ff00 */
[----:B------:R-:W-:Y:S01]  /*3950*/  FADD.FTZ R13, R83, R6 ;  /* 0x00000006530d7221 */ /* 0x000fe20000010000 */
[----:B------:R-:W-:Y:S01]  /*3960*/  CS2R R82, SRZ ;  /* 0x0000000000527805 */ /* 0x000fe2000001ff00 */
[----:B------:R-:W1:Y:S01]  /*3970*/  MUFU.EX2 R39, R39 ;  /* 0x0000002700277308 */ /* 0x000e620000000800 */
[----:B0-----:R-:W-:-:S07]  /*3980*/  FADD.FTZ R15, R35, R40 ;  /* 0x00000028230f7221 */ /* 0x001fce0000010000 */
[----:B------:R0:W3:Y:S01]  /*3990*/  MUFU.EX2 R176, R41 ;  /* 0x0000002900b07308 */ /* 0x0000e20000000800 */
[C---:B--2---:R-:W-:Y:S01]  /*39a0*/  FADD.FTZ R14, R182.reuse, R15 ;  /* 0x0000000fb60e7221 */ /* 0x044fe20000010000 */
[----:B------:R-:W-:-:S06]  /*39b0*/  F2FP.F16.F32.PACK_AB R182, R182, R35 ;  /* 0x00000023b6b6723e */ /* 0x000fcc00000000ff */
[----:B------:R-:W2:Y:S01]  /*39c0*/  MUFU.EX2 R43, R43 ;  /* 0x0000002b002b7308 */ /* 0x000ea20000000800 */
[----:B-1----:R-:W-:Y:S01]  /*39d0*/  FADD.FTZ R15, R39, R14 ;  /* 0x0000000e270f7221 */ /* 0x002fe20000010000 */
[----:B0-----:R-:W-:-:S06]  /*39e0*/  CS2R R40, SRZ ;  /* 0x0000000000287805 */ /* 0x001fcc000001ff00 */
[----:B------:R0:W1:Y:S01]  /*39f0*/  MUFU.EX2 R178, R45 ;  /* 0x0000002d00b27308 */ /* 0x0000620000000800 */
[C---:B---3--:R-:W-:Y:S01]  /*3a00*/  FADD.FTZ R2, R176.reuse, R15 ;  /* 0x0000000fb0027221 */ /* 0x048fe20000010000 */
[----:B------:R-:W-:-:S06]  /*3a10*/  F2FP.F16.F32.PACK_AB R176, R176, R39 ;  /* 0x00000027b0b0723e */ /* 0x000fcc00000000ff */
[----:B------:R-:W3:Y:S01]  /*3a20*/  MUFU.EX2 R47, R47 ;  /* 0x0000002f002f7308 */ /* 0x000ee20000000800 */
[----:B--2---:R-:W-:Y:S01]  /*3a30*/  FADD.FTZ R15, R43, R2 ;  /* 0x000000022b0f7221 */ /* 0x004fe20000010000 */
[----:B------:R-:W-:Y:S01]  /*3a40*/  FADD.FTZ R2, R30, R13 ;  /* 0x0000000d1e027221 */ /* 0x000fe20000010000 */
[----:B0-----:R-:W-:Y:S02]  /*3a50*/  CS2R R44, SRZ ;  /* 0x00000000002c7805 */ /* 0x001fe4000001ff00 */
[----:B------:R-:W-:Y:S01]  /*3a60*/  CS2R R30, SRZ ;  /* 0x00000000001e7805 */ /* 0x000fe2000001ff00 */
[----:B------:R-:W-:Y:S02]  /*3a70*/  FADD.FTZ R13, R63, R2 ;  /* 0x000000023f0d7221 */ /* 0x000fe40000010000 */
[----:B------:R0:W2:Y:S01]  /*3a80*/  MUFU.EX2 R32, R87 ;  /* 0x0000005700207308 */ /* 0x0000a20000000800 */
[C---:B-1----:R-:W-:Y:S01]  /*3a90*/  FADD.FTZ R6, R178.reuse, R15 ;  /* 0x0000000fb2067221 */ /* 0x042fe20000010000 */
[----:B------:R-:W-:-:S02]  /*3aa0*/  F2FP.F16.F32.PACK_AB R178, R178, R43 ;  /* 0x0000002bb2b2723e */ /* 0x000fc400000000ff */
[----:B------:R-:W-:-:S04]  /*3ab0*/  CS2R R42, SRZ ;  /* 0x00000000002a7805 */ /* 0x000fc8000001ff00 */
[----:B------:R1:W4:Y:S01]  /*3ac0*/  MUFU.EX2 R172, R49 ;  /* 0x0000003100ac7308 */ /* 0x0003220000000800 */
[----:B---3--:R-:W-:Y:S01]  /*3ad0*/  FADD.FTZ R15, R47, R6 ;  /* 0x000000062f0f7221 */ /* 0x008fe20000010000 */
[----:B0-----:R-:W-:-:S06]  /*3ae0*/  CS2R R86, SRZ ;  /* 0x0000000000567805 */ /* 0x001fcc000001ff00 */
[----:B------:R-:W0:Y:S01]  /*3af0*/  MUFU.EX2 R89, R89 ;  /* 0x0000005900597308 */ /* 0x000e220000000800 */
[C---:B--2---:R-:W-:Y:S01]  /*3b00*/  FADD.FTZ R2, R32.reuse, R13 ;  /* 0x0000000d20027221 */ /* 0x044fe20000010000 */
[----:B------:R-:W-:Y:S02]  /*3b10*/  F2FP.F16.F32.PACK_AB R179, R32, R63 ;  /* 0x0000003f20b3723e */ /* 0x000fe400000000ff */
[----:B------:R-:W-:Y:S02]  /*3b20*/  CS2R R62, SRZ ;  /* 0x00000000003e7805 */ /* 0x000fe4000001ff00 */
[----:B-1----:R-:W-:Y:S02]  /*3b30*/  CS2R R48, SRZ ;  /* 0x0000000000307805 */ /* 0x002fe4000001ff00 */
[----:B------:R-:W-:Y:S01]  /*3b40*/  CS2R R32, SRZ ;  /* 0x0000000000207805 */ /* 0x000fe2000001ff00 */
[----:B------:R-:W1:Y:S01]  /*3b50*/  MUFU.EX2 R51, R51 ;  /* 0x0000003300337308 */ /* 0x000e620000000800 */
[C---:B----4-:R-:W-:Y:S01]  /*3b60*/  FADD.FTZ R6, R172.reuse, R15 ;  /* 0x0000000fac067221 */ /* 0x050fe20000010000 */
[----:B------:R-:W-:-:S02]  /*3b70*/  F2FP.F16.F32.PACK_AB R172, R172, R47 ;  /* 0x0000002facac723e */ /* 0x000fc400000000ff */
[----:B------:R-:W-:-:S04]  /*3b80*/  CS2R R46, SRZ ;  /* 0x00000000002e7805 */ /* 0x000fc8000001ff00 */
[----:B------:R2:W3:Y:S01]  /*3b90*/  MUFU.EX2 R34, R91 ;  /* 0x0000005b00227308 */ /* 0x0004e20000000800 */
[----:B0-----:R-:W-:-:S07]  /*3ba0*/  FADD.FTZ R13, R89, R2 ;  /* 0x00000002590d7221 */ /* 0x001fce0000010000 */
[----:B------:R0:W4:Y:S01]  /*3bb0*/  MUFU.EX2 R174, R53 ;  /* 0x0000003500ae7308 */ /* 0x0001220000000800 */
[----:B-1----:R-:W-:Y:S01]  /*3bc0*/  FADD.FTZ R15, R51, R6 ;  /* 0x00000006330f7221 */ /* 0x002fe20000010000 */
[----:B--2---:R-:W-:-:S06]  /*3bd0*/  CS2R R90, SRZ ;  /* 0x00000000005a7805 */ /* 0x004fcc000001ff00 */
[----:B------:R-:W1:Y:S01]  /*3be0*/  MUFU.EX2 R67, R67 ;  /* 0x0000004300437308 */ /* 0x000e620000000800 */
[C---:B---3--:R-:W-:Y:S01]  /*3bf0*/  FADD.FTZ R2, R34.reuse, R13 ;  /* 0x0000000d22027221 */ /* 0x048fe20000010000 */
[----:B------:R-:W-:Y:S02]  /*3c00*/  F2FP.F16.F32.PACK_AB R173, R34, R89 ;  /* 0x0000005922ad723e */ /* 0x000fe400000000ff */
[----:B------:R-:W-:Y:S02]  /*3c10*/  CS2R R88, SRZ ;  /* 0x0000000000587805 */ /* 0x000fe4000001ff00 */
[----:B0-----:R-:W-:Y:S02]  /*3c20*/  CS2R R52, SRZ ;  /* 0x0000000000347805 */ /* 0x001fe4000001ff00 */
[----:B------:R-:W-:Y:S01]  /*3c30*/  CS2R R34, SRZ ;  /* 0x0000000000227805 */ /* 0x000fe2000001ff00 */
[----:B------:R-:W0:Y:S01]  /*3c40*/  MUFU.EX2 R55, R55 ;  /* 0x0000003700377308 */ /* 0x000e220000000800 */
[C---:B----4-:R-:W-:Y:S01]  /*3c50*/  FADD.FTZ R6, R174.reuse, R15 ;  /* 0x0000000fae067221 */ /* 0x050fe20000010000 */
[----:B------:R-:W-:-:S02]  /*3c60*/  F2FP.F16.F32.PACK_AB R174, R174, R51 ;  /* 0x00000033aeae723e */ /* 0x000fc400000000ff */
[----:B------:R-:W-:-:S04]  /*3c70*/  CS2R R50, SRZ ;  /* 0x0000000000327805 */ /* 0x000fc8000001ff00 */
[----:B------:R2:W3:Y:S01]  /*3c80*/  MUFU.EX2 R36, R93 ;  /* 0x0000005d00247308 */ /* 0x0004e20000000800 */
[----:B-1----:R-:W-:-:S07]  /*3c90*/  FADD.FTZ R13, R67, R2 ;  /* 0x00000002430d7221 */ /* 0x002fce0000010000 */
[----:B------:R1:W4:Y:S01]  /*3ca0*/  MUFU.EX2 R168, R57 ;  /* 0x0000003900a87308 */ /* 0x0003220000000800 */
[----:B0-----:R-:W-:Y:S01]  /*3cb0*/  FADD.FTZ R15, R55, R6 ;  /* 0x00000006370f7221 */ /* 0x001fe20000010000 */
[----:B--2---:R-:W-:-:S06]  /*3cc0*/  CS2R R92, SRZ ;  /* 0x00000000005c7805 */ /* 0x004fcc000001ff00 */
[----:B------:R-:W0:Y:S01]  /*3cd0*/  MUFU.EX2 R95, R95 ;  /* 0x0000005f005f7308 */ /* 0x000e220000000800 */
[C---:B---3--:R-:W-:Y:S01]  /*3ce0*/  FADD.FTZ R6, R36.reuse, R13 ;  /* 0x0000000d24067221 */ /* 0x048fe20000010000 */
        /* <DEDUP_REMOVED lines=10> */
[----:B------:R-:W0:Y:S01]  /*3d90*/  MUFU.EX2 R71, R71 ;  /* 0x0000004700477308 */ /* 0x000e220000000800 */
[----:B-1----:R-:W-:Y:S01]  /*3da0*/  FADD.FTZ R15, R59, R14 ;  /* 0x0000000e3b0f7221 */ /* 0x002fe20000010000 */
[----:B--2---:R-:W-:-:S06]  /*3db0*/  CS2R R96, SRZ ;  /* 0x0000000000607805 */ /* 0x004fcc000001ff00 */
[----:B------:R-:W1:Y:S01]  /*3dc0*/  MUFU.EX2 R0, R0 ;  /* 0x0000000000007308 */ /* 0x000e620000000800 */
[C---:B---3--:R-:W-:Y:S01]  /*3dd0*/  FADD.FTZ R14, R38.reuse, R13 ;  /* 0x0000000d260e7221 */ /* 0x048fe20000010000 */
[----:B------:R-:W-:Y:S02]  /*3de0*/  F2FP.F16.F32.PACK_AB R169, R38, R95 ;  /* 0x0000005f26a9723e */ /* 0x000fe400000000ff */
[----:B------:R-:W-:Y:S02]  /*3df0*/  CS2R R94, SRZ ;  /* 0x00000000005e7805 */ /* 0x000fe4000001ff00 */
[----:B------:R-:W-:Y:S02]  /*3e00*/  CS2R R38, SRZ ;  /* 0x0000000000267805 */ /* 0x000fe4000001ff00 */
[----:B------:R0:W2:Y:S02]  /*3e10*/  MUFU.EX2 R2, R3 ;  /* 0x0000000300027308 */ /* 0x0000a40000000800 */
[----:B0-----:R-:W-:Y:S01]  /*3e20*/  FADD.FTZ R3, R71, R14 ;  /* 0x0000000e47037221 */ /* 0x001fe20000010000 */
[C---:B-1----:R-:W-:Y:S01]  /*3e30*/  FADD.FTZ R6, R0.reuse, R15 ;  /* 0x0000000f00067221 */ /* 0x042fe20000010000 */
[----:B------:R-:W-:Y:S01]  /*3e40*/  F2FP.F16.F32.PACK_AB R170, R0, R59 ;  /* 0x0000003b00aa723e */ /* 0x000fe200000000ff */
[----:B------:R-:W-:Y:S01]  /*3e50*/  IMAD.MOV.U32 R0, RZ, RZ, 0x3f800000 ;  /* 0x3f800000ff007424 */ /* 0x000fe200078e00ff */
[----:B------:R-:W-:Y:S01]  /*3e60*/  CS2R R58, SRZ ;  /* 0x00000000003a7805 */ /* 0x000fe2000001ff00 */
[C---:B--2---:R-:W-:Y:S01]  /*3e70*/  FADD.FTZ R3, R2.reuse, R3 ;  /* 0x0000000302037221 */ /* 0x044fe20000010000 */
[----:B------:R-:W-:-:S02]  /*3e80*/  F2FP.F16.F32.PACK_AB R171, R2, R71 ;  /* 0x0000004702ab723e */ /* 0x000fc400000000ff */
[----:B------:R-:W-:Y:S02]  /*3e90*/  CS2R R70, SRZ ;  /* 0x0000000000467805 */ /* 0x000fe4000001ff00 */
[----:B------:R-:W-:Y:S01]  /*3ea0*/  MOV R2, 0x3f800000 ;  /* 0x3f80000000027802 */ /* 0x000fe20000000f00 */
[----:B------:R-:W-:Y:S06]  /*3eb0*/  @!P1 BRA `(.L_x_2200) ;  /* 0x0000002c00009947 */ /* 0x000fec0003800000 */
[----:B------:R-:W-:Y:S01]  /*3ec0*/  MOV R13, R9 ;  /* 0x00000009000d7202 */ /* 0x000fe20000000f00 */
[----:B------:R-:W-:Y:S01]  /*3ed0*/  IMAD.MOV.U32 R14, RZ, RZ, R10 ;  /* 0x000000ffff0e7224 */ /* 0x000fe200078e000a */
[----:B------:R-:W-:Y:S01]  /*3ee0*/  MOV R119, RZ ;  /* 0x000000ff00777202 */ /* 0x000fe20000000f00 */
[----:B------:R-:W-:Y:S01]  /*3ef0*/  IMAD.MOV.U32 R2, RZ, RZ, 0x3f800000 ;  /* 0x3f800000ff027424 */ /* 0x000fe200078e00ff */
[----:B------:R-:W-:Y:S01]  /*3f00*/  UMOV UR5, URZ ;  /* 0x0000003f00057c82 */ /* 0x000fe20008000000 */
[----:B------:R-:W-:Y:S01]  /*3f10*/  UMOV UR6, URZ ;  /* 0x0000003f00067c82 */ /* 0x000fe20008000000 */
[----:B------:R-:W-:-:S05]  /*3f20*/  ULDC UR38, c[0x0][0x9d8] ;  /* 0x0002760000267ab9 */ /* 0x000fca0000000800 */
.L_x_2211:
[----:B------:R-:W-:-:S04]  /*3f30*/  UISETP.NE.AND UP0, UPT, UR6, 0x1, UPT ;  /* 0x000000010600788c */ /* 0x000fc8000bf05270 */
[----:B------:R-:W-:-:S04]  /*3f40*/  USEL UR7, URZ, 0x1, UP0 ;  /* 0x000000013f077887 */ /* 0x000fc80008000000 */
[----:B------:R-:W-:Y:S01]  /*3f50*/  ULOP3.LUT UR7, UR5, UR7, URZ, 0x3c, !UPT ;  /* 0x0000000705077292 */ /* 0x000fe2000f8e3c3f */
[----:B------:R-:W-:Y:S11]  /*3f60*/  @!P0 BRA `(.L_x_2201) ;  /* 0x0000000000048947 */ /* 0x000ff60003800000 */
[----:B------:R-:W-:Y:S01]  /*3f70*/  BPT.TRAP 0x1 ;  /* 0x000000040000795c */ /* 0x000fe20000300000 */
.L_x_2201:
        /* <DEDUP_REMOVED lines=9> */
.L_x_2202:
[----:B-1----:R-:W-:Y:S05]  /*4010*/  @P1 BRA `(.L_x_2203) ;  /* 0x0000000000081947 */ /* 0x002fea0003800000 */
[----:B------:R-:W1:Y:S02]  /*4020*/  SYNCS.PHASECHK.TRANS64.TRYWAIT P1, [UR39+0x30830], R8 ;  /* 0x03083008ff0075a7 */ /* 0x000e640008020167 */
[----:B-1----:R-:W-:Y:S05]  /*4030*/  @!P1 BRA `(.L_x_2204) ;  /* 0x000000bc00189947 */ /* 0x002fea0003800000 */
.L_x_2203:
        /* <DEDUP_REMOVED lines=162> */
.L_x_2205:
[----:B------:R-:W-:Y:S01]  /*4a60*/  ULEA UR14, UR6, UR60, 0x3 ;  /* 0x0000003c060e7291 */ /* 0x000fe2000f8e183f */
[----:B------:R-:W-:-:S05]  /*4a70*/  IMAD.U32 R0, RZ, RZ, UR5 ;  /* 0x00000005ff007e24 */ /* 0x000fca000f8e00ff */
[----:B------:R-:W-:-:S04]  /*4a80*/  SHF.L.U32 R0, R0, 0x1f, RZ ;  /* 0x0000001f00007819 */ /* 0x000fc800000006ff */
[----:B------:R2:W3:Y:S01]  /*4a90*/  SYNCS.PHASECHK.TRANS64.TRYWAIT P1, [UR14+0x30850], R0 ;  /* 0x03085000ff0075a7 */ /* 0x0004e2000802014e */
[----:B------:R-:W-:Y:S05]  /*4aa0*/  @!P0 BRA `(.L_x_2206) ;  /* 0x0000000000048947 */ /* 0x000fea0003800000 */
[----:B------:R-:W-:Y:S01]  /*4ab0*/  BPT.TRAP 0x1 ;  /* 0x000000040000795c */ /* 0x000fe20000300000 */
.L_x_2206:
[----:B---3--:R-:W-:Y:S05]  /*4ac0*/  @P1 BRA `(.L_x_2207) ;  /* 0x0000000000081947 */ /* 0x008fea0003800000 */
[----:B------:R-:W3:Y:S02]  /*4ad0*/  SYNCS.PHASECHK.TRANS64.TRYWAIT P1, [UR14+0x30850], R0 ;  /* 0x03085000ff0075a7 */ /* 0x000ee4000802014e */
[----:B---3--:R-:W-:Y:S05]  /*4ae0*/  @!P1 BRA `(.L_x_2208) ;  /* 0x000000b000849947 */ /* 0x008fea0003800000 */
.L_x_2207:
        /* <DEDUP_REMOVED lines=37> */
.L_x_2209:
[----:B------:R-:W-:Y:S01]  /*4d40*/  R2UR UR5, R17 ;  /* 0x00000000110572ca */ /* 0x000fe200000e0000 */
[----:B------:R-:W-:Y:S01]  /*4d50*/  FMUL.FTZ R125, R125, UR38 ;  /* 0x000000267d7d7c20 */ /* 0x000fe20008410000 */
[----:B------:R-:W-:Y:S01]  /*4d60*/  MOV R10, R11 ;  /* 0x0000000b000a7202 */ /* 0x000fe20000000f00 */
[----:B------:R-:W-:Y:S01]  /*4d70*/  FMUL.FTZ R124, R124, UR38 ;  /* 0x000000267c7c7c20 */ /* 0x000fe20008410000 */
[----:B------:R-:W-:Y:S01]  /*4d80*/  R2UR UR10, R16 ;  /* 0x00000000100a72ca */ /* 0x000fe200000e0000 */
[----:B------:R-:W-:Y:S01]  /*4d90*/  MUFU.TANH R181, R125 ;  /* 0x0000007d00b57308 */ /* 0x000fe20000002400 */
[----:B-1----:R-:W-:Y:S01]  /*4da0*/  FMUL.FTZ R9, R127, UR38 ;  /* 0x000000267f097c20 */ /* 0x002fe20008410000 */
[----:B------:R-:W-:Y:S01]  /*4db0*/  FMUL.FTZ R120, R120, UR38 ;  /* 0x0000002678787c20 */ /* 0x000fe20008410000 */
[----:B------:R-:W-:Y:S01]  /*4dc0*/  ULDC UR6, c[0x0][0x2f0] ;  /* 0x0000bc0000067ab9 */ /* 0x000fe20000000800 */
[----:B------:R-:W-:Y:S01]  /*4dd0*/  FMUL.FTZ R21, R131, UR38 ;  /* 0x0000002683157c20 */ /* 0x000fe20008410000 */
[----:B------:R-:W-:Y:S01]  /*4de0*/  FMUL.FTZ R121, R121, UR38 ;  /* 0x0000002679797c20 */ /* 0x000fe20008410000 */
[----:B------:R-:W-:Y:S01]  /*4df0*/  IMAD.U32 R131, RZ, RZ, UR6 ;  /* 0x00000006ff837e24 */ /* 0x000fe2000f8e00ff */
[----:B------:R-:W-:Y:S01]  /*4e00*/  ULDC UR6, c[0x0][0x288] ;  /* 0x0000a20000067ab9 */ /* 0x000fe20000000800 */
[----:B------:R-:W-:Y:S01]  /*4e10*/  UISETP.NE.AND UP0, UPT, UR5, URZ, UPT ;  /* 0x0000003f0500728c */ /* 0x000fe2000bf05270 */
[----:B------:R-:W-:Y:S01]  /*4e20*/  MUFU.TANH R183, R124 ;  /* 0x0000007c00b77308 */ /* 0x000fe20000002400 */
[----:B------:R-:W-:Y:S01]  /*4e30*/  FMUL.FTZ R128, R128, UR38 ;  /* 0x0000002680807c20 */ /* 0x000fe20008410000 */
[----:B------:R-:W-:Y:S01]  /*4e40*/  FMUL.FTZ R129, R129, UR38 ;  /* 0x0000002681817c20 */ /* 0x000fe20008410000 */
[----:B------:R-:W-:Y:S01]  /*4e50*/  FMUL.FTZ R132, R132, UR38 ;  /* 0x0000002684847c20 */ /* 0x000fe20008410000 */
[----:B------:R-:W-:Y:S01]  /*4e60*/  FMUL.FTZ R15, R126, UR38 ;  /* 0x000000267e0f7c20 */ /* 0x000fe20008410000 */
[----:B------:R-:W-:Y:S01]  /*4e70*/  PLOP3.LUT P1, PT, PT, PT, UP0, 0x80, 0x0 ;  /* 0x000000000000781c */ /* 0x000fe20003f2f008 */
[----:B------:R-:W-:Y:S01]  /*4e80*/  FMUL.FTZ R133, R133, UR38 ;  /* 0x0000002685857c20 */ /* 0x000fe20008410000 */
[----:B------:R-:W-:Y:S01]  /*4e90*/  PLOP3.LUT P2, PT, PT, PT, UP0, 0x80, 0x0 ;  /* 0x000000000000781c */ /* 0x000fe20003f4f008 */
[----:B------:R-:W1:Y:S01]  /*4ea0*/  MUFU.TANH R187, R120 ;  /* 0x0000007800bb7308 */ /* 0x000e620000002400 */
[----:B------:R-:W-:Y:S01]  /*4eb0*/  FMUL.FTZ R136, R136, UR38 ;  /* 0x0000002688887c20 */ /* 0x000fe20008410000 */
[----:B------:R-:W-:Y:S01]  /*4ec0*/  @UP0 ULDC UR5, c[0x0][0x44c] ;  /* 0x0001130000050ab9 */ /* 0x000fe20000000800 */
[----:B------:R-:W-:Y:S01]  /*4ed0*/  FMUL.FTZ R137, R137, UR38 ;  /* 0x0000002689897c20 */ /* 0x000fe20008410000 */
[----:B------:R-:W-:Y:S01]  /*4ee0*/  FMUL.FTZ R140, R140, UR38 ;  /* 0x000000268c8c7c20 */ /* 0x000fe20008410000 */
[----:B------:R-:W-:Y:S01]  /*4ef0*/  FMUL.FTZ R141, R141, UR38 ;  /* 0x000000268d8d7c20 */ /* 0x000fe20008410000 */
[----:B------:R-:W-:Y:S01]  /*4f00*/  FMUL.FTZ R144, R144, UR38 ;  /* 0x0000002690907c20 */ /* 0x000fe20008410000 */
[----:B------:R-:W-:Y:S01]  /*4f10*/  FMUL.FTZ R145, R145, UR38 ;  /* 0x0000002691917c20 */ /* 0x000fe20008410000 */
[----:B------:R3:W4:Y:S01]  /*4f20*/  MUFU.TANH R185, R121 ;  /* 0x0000007900b97308 */ /* 0x0007220000002400 */
[----:B------:R-:W-:Y:S01]  /*4f30*/  FMUL.FTZ R148, R148, UR38 ;  /* 0x0000002694947c20 */ /* 0x000fe20008410000 */
[----:B0-----:R-:W-:Y:S01]  /*4f40*/  @P1 IMAD.HI.U32 R8, R11, UR5, RZ ;  /* 0x000000050b081c27 */ /* 0x001fe2000f8e00ff */
[----:B------:R-:W-:-:S03]  /*4f50*/  @UP0 ULDC UR5, c[0x0][0x450] ;  /* 0x0001140000050ab9 */ /* 0x000fc60000000800 */
[----:B------:R-:W-:Y:S01]  /*4f60*/  FMUL.FTZ R149, R149, UR38 ;  /* 0x0000002695957c20 */ /* 0x000fe20008410000 */
[----:B------:R-:W-:Y:S01]  /*4f70*/  FMUL.FTZ R23, R135, UR38 ;  /* 0x0000002687177c20 */ /* 0x000fe20008410000 */
[----:B------:R-:W-:Y:S01]  /*4f80*/  FMUL.FTZ R152, R152, UR38 ;  /* 0x0000002698987c20 */ /* 0x000fe20008410000 */
[----:B------:R-:W-:Y:S01]  /*4f90*/  @P2 SHF.R.U32.HI R10, RZ, UR5, R8 ;  /* 0x00000005ff0a2c19 */ /* 0x000fe20008011608 */
[----:B------:R-:W-:Y:S01]  /*4fa0*/  UMOV UR5, 0x1 ;  /* 0x0000000100057882 */ /* 0x000fe20000000000 */
[----:B------:R-:W0:Y:S01]  /*4fb0*/  MUFU.TANH R128, R128 ;  /* 0x0000008000807308 */ /* 0x000e220000002400 */
[----:B------:R-:W-:Y:S01]  /*4fc0*/  UIMAD UR5, UR61, -0x60, UR5 ;  /* 0xffffffa03d0578a4 */ /* 0x000fe2000f8e0205 */
[----:B---3--:R-:W-:Y:S01]  /*4fd0*/  FMUL.FTZ R121, R139, UR38 ;  /* 0x000000268b797c20 */ /* 0x008fe20008410000 */
[----:B------:R-:W3:Y:S01]  /*4fe0*/  SHFL.IDX PT, R125, R10, RZ, 0x1c1f ;  /* 0x001c1fff0a7d7589 */ /* 0x000ee200000e0000 */
[----:B------:R-:W-:Y:S01]  /*4ff0*/  FMUL.FTZ R153, R153, UR38 ;  /* 0x0000002699997c20 */ /* 0x000fe20008410000 */
[----:B------:R-:W-:Y:S01]  /*5000*/  FMUL.FTZ R156, R156, UR38 ;  /* 0x000000269c9c7c20 */ /* 0x000fe20008410000 */
[----:B------:R-:W-:Y:S01]  /*5010*/  FMUL.FTZ R2, R123, UR38 ;  /* 0x000000267b027c20 */ /* 0x000fe20008410000 */
[----:B------:R-:W-:Y:S01]  /*5020*/  IMAD.U32 R127, RZ, RZ, UR5 ;  /* 0x00000005ff7f7e24 */ /* 0x000fe2000f8e00ff */
[----:B------:R-:W5:Y:S01]  /*5030*/  MUFU.TANH R129, R129 ;  /* 0x0000008100817308 */ /* 0x000f620000002400 */
[----:B------:R-:W-:Y:S01]  /*5040*/  FMUL.FTZ R157, R157, UR38 ;  /* 0x000000269d9d7c20 */ /* 0x000fe20008410000 */
[----:B------:R-:W-:Y:S01]  /*5050*/  FMUL.FTZ R123, R143, UR38 ;  /* 0x000000268f7b7c20 */ /* 0x000fe20008410000 */
[----:B------:R-:W-:-:S02]  /*5060*/  IMAD R124, R12, -0x2, R127 ;  /* 0xfffffffe0c7c7824 */ /* 0x000fc400078e027f */
[----:B------:R-:W-:Y:S01]  /*5070*/  FMUL.FTZ R160, R160, UR38 ;  /* 0x00000026a0a07c20 */ /* 0x000fe20008410000 */
[----:B------:R-:W-:Y:S01]  /*5080*/  FMUL.FTZ R161, R161, UR38 ;  /* 0x00000026a1a17c20 */ /* 0x000fe20008410000 */
[----:B------:R-:W-:Y:S01]  /*5090*/  FMUL.FTZ R164, R164, UR38 ;  /* 0x00000026a4a47c20 */ /* 0x000fe20008410000 */
[----:B------:R-:W-:Y:S01]  /*50a0*/  IMAD R124, R131, UR10, R124 ;  /* 0x0000000a837c7c24 */ /* 0x000fe2000f8e027c */
[----:B------:R-:W5:Y:S01]  /*50b0*/  MUFU.TANH R132, R132 ;  /* 0x0000008400847308 */ /* 0x000f620000002400 */
[----:B------:R-:W-:Y:S01]  /*50c0*/  FMUL.FTZ R165, R165, UR38 ;  /* 0x00000026a5a57c20 */ /* 0x000fe20008410000 */
[----:B------:R-:W-:Y:S01]  /*50d0*/  FMUL.FTZ R20, R130, UR38 ;  /* 0x0000002682147c20 */ /* 0x000fe20008410000 */
[----:B------:R-:W-:Y:S01]  /*50e0*/  FMUL.FTZ R151, R151, UR38 ;  /* 0x0000002697977c20 */ /* 0x000fe20008410000 */
[----:B--2---:R-:W-:Y:S01]  /*50f0*/  FMUL.FTZ R0, R122, UR38 ;  /* 0x000000267a007c20 */ /* 0x004fe20008410000 */
[----:B------:R-:W-:Y:S01]  /*5100*/  FMUL.FTZ R22, R134, UR38 ;  /* 0x0000002686167c20 */ /* 0x000fe20008410000 */
[----:B------:R-:W-:Y:S01]  /*5110*/  FMUL.FTZ R155, R155, UR38 ;  /* 0x000000269b9b7c20 */ /* 0x000fe20008410000 */
[----:B------:R-:W-:Y:S01]  /*5120*/  FMUL.FTZ R120, R138, UR38 ;  /* 0x000000268a787c20 */ /* 0x000fe20008410000 */
[----:B------:R-:W2:Y:S01]  /*5130*/  MUFU.TANH R133, R133 ;  /* 0x0000008500857308 */ /* 0x000ea20000002400 */
[----:B------:R-:W-:Y:S01]  /*5140*/  FMUL.FTZ R159, R159, UR38 ;  /* 0x000000269f9f7c20 */ /* 0x000fe20008410000 */
[----:B------:R-:W-:Y:S01]  /*5150*/  FMUL.FTZ R122, R142, UR38 ;  /* 0x000000268e7a7c20 */ /* 0x000fe20008410000 */
[----:B---3--:R-:W-:Y:S01]  /*5160*/  IADD3 R8, R125, -UR6, R124 ;  /* 0x800000067d087c10 */ /* 0x008fe2000fffe07c */
[----:B------:R-:W-:Y:S01]  /*5170*/  FMUL.FTZ R167, R167, UR38 ;  /* 0x00000026a7a77c20 */ /* 0x000fe20008410000 */
[----:B------:R-:W-:Y:S01]  /*5180*/  FMUL.FTZ R150, R150, UR38 ;  /* 0x0000002696967c20 */ /* 0x000fe20008410000 */
[----:B------:R-:W-:Y:S01]  /*5190*/  FMUL.FTZ R154, R154, UR38 ;  /* 0x000000269a9a7c20 */ /* 0x000fe20008410000 */
[C---:B------:R-:W-:Y:S01]  /*51a0*/  ISETP.GT.AND P1, PT, R8.reuse, RZ, PT ;  /* 0x000000ff0800720c */ /* 0x040fe20003f24270 */
[----:B------:R-:W3:Y:S01]  /*51b0*/  MUFU.TANH R136, R136 ;  /* 0x0000008800887308 */ /* 0x000ee20000002400 */
[----:B------:R-:W-:Y:S01]  /*51c0*/  ISETP.GT.AND P2, PT, R8, 0x1, PT ;  /* 0x000000010800780c */ /* 0x000fe20003f44270 */
[----:B------:R-:W-:Y:S01]  /*51d0*/  FMUL.FTZ R189, R158, UR38 ;  /* 0x000000269ebd7c20 */ /* 0x000fe20008410000 */
[----:B-1----:R-:W-:Y:S01]  /*51e0*/  FSEL R187, R187, -INF , P1 ;  /* 0xff800000bbbb7808 */ /* 0x002fe20000800000 */
[----:B------:R-:W-:Y:S01]  /*51f0*/  FMUL.FTZ R162, R162, UR38 ;  /* 0x00000026a2a27c20 */ /* 0x000fe20008410000 */
[----:B------:R-:W-:Y:S01]  /*5200*/  ISETP.GT.AND P1, PT, R8, 0x8, PT ;  /* 0x000000080800780c */ /* 0x000fe20003f24270 */
[----:B------:R-:W-:Y:S01]  /*5210*/  FMUL.FTZ R195, R166, UR38 ;  /* 0x00000026a6c37c20 */ /* 0x000fe20008410000 */
[----:B----4-:R-:W-:Y:S01]  /*5220*/  FSEL R185, R185, -INF , P2 ;  /* 0xff800000b9b97808 */ /* 0x010fe20001000000 */
[----:B------:R-:W1:Y:S01]  /*5230*/  MUFU.TANH R137, R137 ;  /* 0x0000008900897308 */ /* 0x000e620000002400 */
[----:B------:R-:W-:Y:S01]  /*5240*/  FMNMX.FTZ R126, R187, R14, !PT ;  /* 0x0000000ebb7e7209 */ /* 0x000fe20007810000 */
[----:B------:R-:W4:Y:S01]  /*5250*/  S2UR UR5, SR_CgaCtaId ;  /* 0x00000000000579c3 */ /* 0x000f220000008800 */
[----:B------:R-:W-:Y:S01]  /*5260*/  ISETP.GT.AND P2, PT, R8, 0x9, PT ;  /* 0x000000090800780c */ /* 0x000fe20003f44270 */
[----:B------:R-:W-:Y:S01]  /*5270*/  UIADD3 UR39, UR39, 0x30840, URZ ;  /* 0x0003084027277890 */ /* 0x000fe2000fffe03f */
[----:B------:R-:W-:-:S02]  /*5280*/  FSEL R183, R183, -INF , P1 ;  /* 0xff800000b7b77808 */ /* 0x000fc40000800000 */
[----:B------:R-:W-:Y:S01]  /*5290*/  FMNMX.FTZ R126, R185, R126, !PT ;  /* 0x0000007eb97e7209 */ /* 0x000fe20007810000 */
[----:B------:R-:W1:Y:S01]  /*52a0*/  MUFU.TANH R139, R140 ;  /* 0x0000008c008b7308 */ /* 0x000e620000002400 */
[C---:B------:R-:W-:Y:S02]  /*52b0*/  ISETP.GT.AND P1, PT, R8.reuse, 0x10, PT ;  /* 0x000000100800780c */ /* 0x040fe40003f24270 */
[----:B------:R-:W-:Y:S02]  /*52c0*/  FSEL R181, R181, -INF , P2 ;  /* 0xff800000b5b57808 */ /* 0x000fe40001000000 */
[----:B------:R-:W-:Y:S02]  /*52d0*/  FMNMX.FTZ R126, R183, R126, !PT ;  /* 0x0000007eb77e7209 */ /* 0x000fe40007810000 */
[----:B------:R-:W-:Y:S01]  /*52e0*/  ISETP.GT.AND P2, PT, R8, 0x11, PT ;  /* 0x000000110800780c */ /* 0x000fe20003f44270 */
[----:B------:R-:W1:Y:S01]  /*52f0*/  MUFU.TANH R141, R141 ;  /* 0x0000008d008d7308 */ /* 0x000e620000002400 */
[----:B0-----:R-:W-:-:S02]  /*5300*/  FSEL R179, R128, -INF , P1 ;  /* 0xff80000080b37808 */ /* 0x001fc40000800000 */
[----:B------:R-:W-:Y:S02]  /*5310*/  FMNMX.FTZ R126, R181, R126, !PT ;  /* 0x0000007eb57e7209 */ /* 0x000fe40007810000 */
[C---:B------:R-:W-:Y:S02]  /*5320*/  ISETP.GT.AND P1, PT, R8.reuse, 0x18, PT ;  /* 0x000000180800780c */ /* 0x040fe40003f24270 */
[----:B-----5:R-:W-:Y:S01]  /*5330*/  FSEL R177, R129, -INF , P2 ;  /* 0xff80000081b17808 */ /* 0x020fe20001000000 */
[----:B------:R-:W0:Y:S01]  /*5340*/  MUFU.TANH R131, R144 ;  /* 0x0000009000837308 */ /* 0x000e220000002400 */
[----:B------:R-:W-:Y:S01]  /*5350*/  FMNMX.FTZ R126, R179, R126, !PT ;  /* 0x0000007eb37e7209 */ /* 0x000fe20007810000 */
[----:B----4-:R-:W-:Y:S01]  /*5360*/  UPRMT UR39, UR5, 0x654, UR39 ;  /* 0x0000065405277896 */ /* 0x010fe20008000027 */
[----:B------:R-:W-:Y:S02]  /*5370*/  ISETP.GT.AND P2, PT, R8, 0x19, PT ;  /* 0x000000190800780c */ /* 0x000fe40003f44270 */
[----:B------:R-:W-:-:S02]  /*5380*/  FSEL R175, R132, -INF , P1 ;  /* 0xff80000084af7808 */ /* 0x000fc40000800000 */
[----:B------:R-:W-:Y:S01]  /*5390*/  FMNMX.FTZ R126, R177, R126, !PT ;  /* 0x0000007eb17e7209 */ /* 0x000fe20007810000 */
[----:B------:R-:W4:Y:S01]  /*53a0*/  MUFU.TANH R145, R145 ;  /* 0x0000009100917308 */ /* 0x000f220000002400 */
[C---:B------:R-:W-:Y:S02]  /*53b0*/  ISETP.GT.AND P1, PT, R8.reuse, 0x20, PT ;  /* 0x000000200800780c */ /* 0x040fe40003f24270 */
[----:B--2---:R-:W-:Y:S01]  /*53c0*/  FSEL R173, R133, -INF , P2 ;  /* 0xff80000085ad7808 */ /* 0x004fe20001000000 */
[----:B------:R-:W-:Y:S01]  /*53d0*/  SYNCS.ARRIVE.TRANS64.RED.A1T0 RZ, [UR39], RZ ;  /* 0x000000ffffff79a7 */ /* 0x000fe20008100427 */
[----:B------:R-:W-:Y:S02]  /*53e0*/  FMNMX.FTZ R126, R175, R126, !PT ;  /* 0x0000007eaf7e7209 */ /* 0x000fe40007810000 */
[----:B------:R-:W-:Y:S01]  /*53f0*/  ISETP.GT.AND P2, PT, R8, 0x21, PT ;  /* 0x000000210800780c */ /* 0x000fe20003f44270 */
[----:B------:R-:W2:Y:S01]  /*5400*/  MUFU.TANH R135, R148 ;  /* 0x0000009400877308 */ /* 0x000ea20000002400 */
[----:B---3--:R-:W-:-:S02]  /*5410*/  FSEL R171, R136, -INF , P1 ;  /* 0xff80000088ab7808 */ /* 0x008fc40000800000 */
[----:B------:R-:W-:Y:S02]  /*5420*/  FMNMX.FTZ R126, R173, R126, !PT ;  /* 0x0000007ead7e7209 */ /* 0x000fe40007810000 */
[C---:B------:R-:W-:Y:S02]  /*5430*/  ISETP.GT.AND P1, PT, R8.reuse, 0x28, PT ;  /* 0x000000280800780c */ /* 0x040fe40003f24270 */
[----:B-1----:R-:W-:Y:S01]  /*5440*/  FSEL R169, R137, -INF , P2 ;  /* 0xff80000089a97808 */ /* 0x002fe20001000000 */
[----:B------:R-:W1:Y:S01]  /*5450*/  MUFU.TANH R149, R149 ;  /* 0x0000009500957308 */ /* 0x000e620000002400 */
[----:B------:R-:W-:Y:S02]  /*5460*/  FMNMX.FTZ R126, R171, R126, !PT ;  /* 0x0000007eab7e7209 */ /* 0x000fe40007810000 */
[----:B------:R-:W-:Y:S02]  /*5470*/  ISETP.GT.AND P2, PT, R8, 0x29, PT ;  /* 0x000000290800780c */ /* 0x000fe40003f44270 */
[----:B------:R-:W-:-:S02]  /*5480*/  FSEL R139, R139, -INF , P1 ;  /* 0xff8000008b8b7808 */ /* 0x000fc40000800000 */
[----:B------:R-:W-:Y:S01]  /*5490*/  FMNMX.FTZ R126, R169, R126, !PT ;  /* 0x0000007ea97e7209 */ /* 0x000fe20007810000 */
[----:B------:R-:W3:Y:S01]  /*54a0*/  MUFU.TANH R152, R152 ;  /* 0x0000009800987308 */ /* 0x000ee20000002400 */
[C---:B------:R-:W-:Y:S02]  /*54b0*/  ISETP.GT.AND P1, PT, R8.reuse, 0x30, PT ;  /* 0x000000300800780c */ /* 0x040fe40003f24270 */
[----:B------:R-:W-:Y:S02]  /*54c0*/  FSEL R129, R141, -INF , P2 ;  /* 0xff8000008d817808 */ /* 0x000fe40001000000 */
[----:B------:R-:W-:Y:S02]  /*54d0*/  FMNMX.FTZ R126, R139, R126, !PT ;  /* 0x0000007e8b7e7209 */ /* 0x000fe40007810000 */
[----:B------:R-:W-:Y:S01]  /*54e0*/  ISETP.GT.AND P2, PT, R8, 0x31, PT ;  /* 0x000000310800780c */ /* 0x000fe20003f44270 */
[----:B------:R-:W5:Y:S01]  /*54f0*/  MUFU.TANH R125, R153 ;  /* 0x00000099007d7308 */ /* 0x000f620000002400 */
[----:B0-----:R-:W-:-:S02]  /*5500*/  FSEL R131, R131, -INF , P1 ;  /* 0xff80000083837808 */ /* 0x001fc40000800000 */
[----:B------:R-:W-:Y:S02]  /*5510*/  FMNMX.FTZ R126, R129, R126, !PT ;  /* 0x0000007e817e7209 */ /* 0x000fe40007810000 */
[C---:B------:R-:W-:Y:S02]  /*5520*/  ISETP.GT.AND P1, PT, R8.reuse, 0x38, PT ;  /* 0x000000380800780c */ /* 0x040fe40003f24270 */
[----:B----4-:R-:W-:Y:S01]  /*5530*/  FSEL R133, R145, -INF , P2 ;  /* 0xff80000091857808 */ /* 0x010fe20001000000 */
[----:B------:R-:W0:Y:S01]  /*5540*/  MUFU.TANH R143, R156 ;  /* 0x0000009c008f7308 */ /* 0x000e220000002400 */
[----:B------:R-:W-:Y:S02]  /*5550*/  FMNMX.FTZ R126, R131, R126, !PT ;  /* 0x0000007e837e7209 */ /* 0x000fe40007810000 */
[----:B------:R-:W-:Y:S02]  /*5560*/  ISETP.GT.AND P2, PT, R8, 0x39, PT ;  /* 0x000000390800780c */ /* 0x000fe40003f44270 */
[----:B--2---:R-:W-:-:S02]  /*5570*/  FSEL R135, R135, -INF , P1 ;  /* 0xff80000087877808 */ /* 0x004fc40000800000 */
[----:B------:R-:W-:Y:S01]  /*5580*/  FMNMX.FTZ R126, R133, R126, !PT ;  /* 0x0000007e857e7209 */ /* 0x000fe20007810000 */
[----:B------:R-:W2:Y:S01]  /*5590*/  MUFU.TANH R157, R157 ;  /* 0x0000009d009d7308 */ /* 0x000ea20000002400 */
[C---:B------:R-:W-:Y:S02]  /*55a0*/  ISETP.GT.AND P1, PT, R8.reuse, 0x40, PT ;  /* 0x000000400800780c */ /* 0x040fe40003f24270 */
[----:B-1----:R-:W-:Y:S02]  /*55b0*/  FSEL R137, R149, -INF , P2 ;  /* 0xff80000095897808 */ /* 0x002fe40001000000 */
[----:B------:R-:W-:Y:S02]  /*55c0*/  FMNMX.FTZ R126, R135, R126, !PT ;  /* 0x0000007e877e7209 */ /* 0x000fe40007810000 */
[----:B------:R-:W-:Y:S01]  /*55d0*/  ISETP.GT.AND P2, PT, R8, 0x41, PT ;  /* 0x000000410800780c */ /* 0x000fe20003f44270 */
[----:B------:R-:W1:Y:S01]  /*55e0*/  MUFU.TANH R160, R160 ;  /* 0x000000a000a07308 */ /* 0x000e620000002400 */
[----:B---3--:R-:W-:-:S02]  /*55f0*/  FSEL R141, R152, -INF , P1 ;  /* 0xff800000988d7808 */ /* 0x008fc40000800000 */
[----:B------:R-:W-:Y:S02]  /*5600*/  FMNMX.FTZ R126, R137, R126, !PT ;  /* 0x0000007e897e7209 */ /* 0x000fe40007810000 */
[C---:B------:R-:W-:Y:S02]  /*5610*/  ISETP.GT.AND P1, PT, R8.reuse, 0x48, PT ;  /* 0x000000480800780c */ /* 0x040fe40003f24270 */
[----:B-----5:R-:W-:Y:S01]  /*5620*/  FSEL R125, R125, -INF , P2 ;  /* 0xff8000007d7d7808 */ /* 0x020fe20001000000 */
[----:B------:R-:W3:Y:S01]  /*5630*/  MUFU.TANH R153, R161 ;  /* 0x000000a100997308 */ /* 0x000ee20000002400 */
[----:B------:R-:W-:Y:S02]  /*5640*/  FMNMX.FTZ R126, R141, R126, !PT ;  /* 0x0000007e8d7e7209 */ /* 0x000fe40007810000 */
[----:B------:R-:W-:Y:S02]  /*5650*/  ISETP.GT.AND P2, PT, R8, 0x49, PT ;  /* 0x000000490800780c */ /* 0x000fe40003f44270 */
[----:B0-----:R-:W-:-:S02]  /*5660*/  FSEL R143, R143, -INF , P1 ;  /* 0xff8000008f8f7808 */ /* 0x001fc40000800000 */
[----:B------:R-:W-:Y:S01]  /*5670*/  FMNMX.FTZ R126, R125, R126, !PT ;  /* 0x0000007e7d7e7209 */ /* 0x000fe20007810000 */
[----:B------:R-:W0:Y:S01]  /*5680*/  MUFU.TANH R164, R164 ;  /* 0x000000a400a47308 */ /* 0x000e220000002400 */
[----:B------:R-:W-:Y:S02]  /*5690*/  ISETP.GT.AND P1, PT, R8, 0x50, PT ;  /* 0x000000500800780c */ /* 0x000fe40003f24270 */
[----:B--2---:R-:W-:Y:S02]  /*56a0*/  FSEL R145, R157, -INF , P2 ;  /* 0xff8000009d917808 */ /* 0x004fe40001000000 */
[----:B------:R-:W-:Y:S01]  /*56b0*/  FMNMX.FTZ R128, R143, R126, !PT ;  /* 0x0000007e8f807209 */ /* 0x000fe20007810000 */
[----:B------:R-:W-:Y:S01]  /*56c0*/  FMUL.FTZ R126, R146, UR38 ;  /* 0x00000026927e7c20 */ /* 0x000fe20008410000 */
[----:B------:R-:W-:Y:S01]  /*56d0*/  ISETP.GT.AND P2, PT, R8, 0x51, PT ;  /* 0x000000510800780c */ /* 0x000fe20003f44270 */
[----:B------:R-:W2:Y:S01]  /*56e0*/  MUFU.TANH R127, R165 ;  /* 0x000000a5007f7308 */ /* 0x000ea20000002400 */
[----:B-1----:R-:W-:-:S02]  /*56f0*/  FSEL R149, R160, -INF , P1 ;  /* 0xff800000a0957808 */ /* 0x002fc40000800000 */
[----:B------:R-:W-:Y:S02]  /*5700*/  FMNMX.FTZ R128, R145, R128, !PT ;  /* 0x0000008091807209 */ /* 0x000fe40007810000 */
[C---:B------:R-:W-:Y:S02]  /*5710*/  ISETP.GT.AND P1, PT, R8.reuse, 0x58, PT ;  /* 0x000000580800780c */ /* 0x040fe40003f24270 */
[----:B---3--:R-:W-:Y:S01]  /*5720*/  FSEL R153, R153, -INF , P2 ;  /* 0xff80000099997808 */ /* 0x008fe20001000000 */
[----:B------:R1:W-:Y:S01]  /*5730*/  MUFU.TANH R136, R151 ;  /* 0x0000009700887308 */ /* 0x0003e20000002400 */
[----:B------:R-:W-:Y:S02]  /*5740*/  FMNMX.FTZ R128, R149, R128, !PT ;  /* 0x0000008095807209 */ /* 0x000fe40007810000 */
[----:B------:R-:W-:Y:S01]  /*5750*/  ISETP.GT.AND P2, PT, R8, 0x59, PT ;  /* 0x000000590800780c */ /* 0x000fe20003f44270 */
[----:B------:R-:W-:Y:S01]  /*5760*/  FMUL.FTZ R8, R147, UR38 ;  /* 0x0000002693087c20 */ /* 0x000fe20008410000 */
[----:B0-----:R-:W-:-:S02]  /*5770*/  FSEL R147, R164, -INF , P1 ;  /* 0xff800000a4937808 */ /* 0x001fc40000800000 */
[----:B------:R-:W-:Y:S01]  /*5780*/  FMNMX.FTZ R128, R153, R128, !PT ;  /* 0x0000008099807209 */ /* 0x000fe20007810000 */
[----:B------:R-:W0:Y:S01]  /*5790*/  MUFU.TANH R0, R0 ;  /* 0x0000000000007308 */ /* 0x000e220000002400 */
[----:B--2---:R-:W-:Y:S02]  /*57a0*/  FSEL R127, R127, -INF , P2 ;  /* 0xff8000007f7f7808 */ /* 0x004fe40001000000 */
[----:B------:R-:W-:-:S04]  /*57b0*/  FMNMX.FTZ R128, R147, R128, !PT ;  /* 0x0000008093807209 */ /* 0x000fc80007810000 */
[----:B------:R-:W-:Y:S01]  /*57c0*/  FMNMX.FTZ R128, R127, R128, !PT ;  /* 0x000000807f807209 */ /* 0x000fe20007810000 */
[----:B------:R-:W2:Y:S04]  /*57d0*/  MUFU.TANH R2, R2 ;  /* 0x0000000200027308 */ /* 0x000ea80000002400 */
[----:B------:R-:W3:Y:S04]  /*57e0*/  SHFL.BFLY PT, R157, R128, 0x2, 0x1f ;  /* 0x0c401f00809d7f89 */ /* 0x000ee800000e0000 */
[----:B------:R-:W4:Y:S08]  /*57f0*/  MUFU.TANH R15, R15 ;  /* 0x0000000f000f7308 */ /* 0x000f300000002400 */
[----:B------:R-:W5:Y:S08]  /*5800*/  MUFU.TANH R9, R9 ;  /* 0x0000000900097308 */ /* 0x000f700000002400 */
[----:B------:R-:W-:Y:S01]  /*5810*/  MUFU.TANH R20, R20 ;  /* 0x0000001400147308 */ /* 0x000fe20000002400 */
[----:B---3--:R-:W-:Y:S01]  /*5820*/  FMNMX.FTZ R130, R128, R157, !PT ;  /* 0x0000009d80827209 */ /* 0x008fe20007810000 */
[----:B------:R-:W-:Y:S01]  /*5830*/  FMUL.FTZ R128, R163, UR38 ;  /* 0x00000026a3807c20 */ /* 0x000fe20008410000 */
[----:B------:R-:W3:Y:S05]  /*5840*/  SHFL.IDX PT, R157, R10, 0x1, 0x1c1f ;  /* 0x003c1f000a9d7f89 */ /* 0x000eea00000e0000 */
[----:B------:R0:W-:Y:S01]  /*5850*/  MUFU.TANH R134, R8 ;  /* 0x0000000800867308 */ /* 0x0001e20000002400 */
[----:B-1----:R-:W1:Y:S07]  /*5860*/  SHFL.BFLY PT, R151, R130, 0x1, 0x1f ;  /* 0x0c201f0082977f89 */ /* 0x002e6e00000e0000 */
[----:B------:R-:W5:Y:S01]  /*5870*/  MUFU.TANH R21, R21 ;  /* 0x0000001500157308 */ /* 0x000f620000002400 */
[----:B0-----:R-:W0:Y:S07]  /*5880*/  LDC R8, c[0x0][0x988] ;  /* 0x00026200ff087b82 */ /* 0x001e2e0000000800 */
[----:B------:R-:W5:Y:S01]  /*5890*/  MUFU.TANH R22, R22 ;  /* 0x0000001600167308 */ /* 0x000f620000002400 */
[----:B---3--:R-:W-:-:S07]  /*58a0*/  IADD3 R124, R157, -UR6, R124 ;  /* 0x800000069d7c7c10 */ /* 0x008fce000fffe07c */
[----:B------:R4:W-:Y:S01]  /*58b0*/  MUFU.TANH R138, R155 ;  /* 0x0000009b008a7308 */ /* 0x0009e20000002400 */
[C---:B------:R-:W-:Y:S02]  /*58c0*/  ISETP.GT.AND P1, PT, R124.reuse, RZ, PT ;  /* 0x000000ff7c00720c */ /* 0x040fe40003f24270 */
[----:B------:R-:W-:Y:S02]  /*58d0*/  ISETP.GT.AND P2, PT, R124, 0x1, PT ;  /* 0x000000017c00780c */ /* 0x000fe40003f44270 */
[----:B------:R-:W-:Y:S02]  /*58e0*/  FSEL R0, R0, -INF , P1 ;  /* 0xff80000000007808 */ /* 0x000fe40000800000 */
[----:B-1----:R-:W-:Y:S01]  /*58f0*/  FMNMX.FTZ R10, R130, R151, !PT ;  /* 0x00000097820a7209 */ /* 0x002fe20007810000 */
[----:B------:R-:W1:Y:S01]  /*5900*/  MUFU.TANH R23, R23 ;  /* 0x0000001700177308 */ /* 0x000e620000002400 */
[----:B--2---:R-:W-:Y:S02]  /*5910*/  FSEL R151, R2, -INF , P2 ;  /* 0xff80000002977808 */ /* 0x004fe40001000000 */
[----:B------:R-:W-:Y:S01]  /*5920*/  ISETP.GT.AND P3, PT, R124, 0x8, PT ;  /* 0x000000087c00780c */ /* 0x000fe20003f64270 */
[----:B0-----:R-:W-:Y:S01]  /*5930*/  FMUL.FTZ R132, R10, R8 ;  /* 0x000000080a847220 */ /* 0x001fe20000410000 */
[----:B------:R-:W-:-:S02]  /*5940*/  FMNMX.FTZ R2, R0, R13, !PT ;  /* 0x0000000d00027209 */ /* 0x000fc40007810000 */
[C---:B------:R-:W-:Y:S01]  /*5950*/  ISETP.GT.AND P4, PT, R124.reuse, 0x9, PT ;  /* 0x000000097c00780c */ /* 0x040fe20003f84270 */
[----:B------:R-:W-:Y:S01]  /*5960*/  MUFU.TANH R120, R120 ;  /* 0x0000007800787308 */ /* 0x000fe20000002400 */
[----:B----4-:R-:W-:Y:S02]  /*5970*/  FSEL R155, R15, -INF , P3 ;  /* 0xff8000000f9b7808 */ /* 0x010fe40001800000 */
[----:B------:R-:W-:Y:S02]  /*5980*/  FMNMX.FTZ R130, R151, R2, !PT ;  /* 0x0000000297827209 */ /* 0x000fe40007810000 */
[----:B------:R-:W-:Y:S02]  /*5990*/  ISETP.GT.AND P2, PT, R124, 0x10, PT ;  /* 0x000000107c00780c */ /* 0x000fe40003f44270 */
[----:B-----5:R-:W-:Y:S01]  /*59a0*/  FSEL R157, R9, -INF , P4 ;  /* 0xff800000099d7808 */ /* 0x020fe20002000000 */
[----:B------:R0:W-:Y:S01]  /*59b0*/  MUFU.TANH R191, R159 ;  /* 0x0000009f00bf7308 */ /* 0x0001e20000002400 */
[----:B------:R-:W-:-:S02]  /*59c0*/  FMNMX.FTZ R130, R155, R130, !PT ;  /* 0x000000829b827209 */ /* 0x000fc40007810000 */
[----:B------:R-:W-:Y:S02]  /*59d0*/  ISETP.GT.AND P3, PT, R124, 0x11, PT ;  /* 0x000000117c00780c */ /* 0x000fe40003f64270 */
[----:B------:R-:W-:Y:S02]  /*59e0*/  FMNMX.FTZ R130, R157, R130, !PT ;  /* 0x000000829d827209 */ /* 0x000fe40007810000 */
[----:B------:R-:W-:Y:S01]  /*59f0*/  FSEL R161, R21, -INF , P3 ;  /* 0xff80000015a17808 */ /* 0x000fe20001800000 */
[----:B------:R-:W2:Y:S01]  /*5a00*/  MUFU.TANH R121, R121 ;  /* 0x0000007900797308 */ /* 0x000ea20000002400 */
[----:B0-----:R-:W-:Y:S02]  /*5a10*/  FSEL R159, R20, -INF , P2 ;  /* 0xff800000149f7808 */ /* 0x001fe40001000000 */
[----:B------:R-:W-:Y:S02]  /*5a20*/  ISETP.GT.AND P2, PT, R124, 0x18, PT ;  /* 0x000000187c00780c */ /* 0x000fe40003f44270 */
[----:B------:R-:W-:-:S02]  /*5a30*/  FMNMX.FTZ R130, R159, R130, !PT ;  /* 0x000000829f827209 */ /* 0x000fc40007810000 */
[----:B------:R-:W-:Y:S01]  /*5a40*/  ISETP.GT.AND P3, PT, R124, 0x19, PT ;  /* 0x000000197c00780c */ /* 0x000fe20003f64270 */
[----:B------:R-:W-:Y:S01]  /*5a50*/  MUFU.TANH R122, R122 ;  /* 0x0000007a007a7308 */ /* 0x000fe20000002400 */
[----:B------:R-:W-:Y:S02]  /*5a60*/  FSEL R163, R22, -INF , P2 ;  /* 0xff80000016a37808 */ /* 0x000fe40001000000 */
[----:B------:R-:W-:Y:S02]  /*5a70*/  FMNMX.FTZ R130, R161, R130, !PT ;  /* 0x00000082a1827209 */ /* 0x000fe40007810000 */
[----:B------:R-:W-:Y:S02]  /*5a80*/  FSETP.NEU.FTZ.AND P1, PT, R10, -INF , PT ;  /* 0xff8000000a00780b */ /* 0x000fe40003f3d000 */
[----:B------:R-:W-:Y:S01]  /*5a90*/  ISETP.GT.AND P2, PT, R124, 0x20, PT ;  /* 0x000000207c00780c */ /* 0x000fe20003f44270 */
[----:B------:R-:W0:Y:S01]  /*5aa0*/  MUFU.TANH R123, R123 ;  /* 0x0000007b007b7308 */ /* 0x000e220000002400 */
[----:B-1----:R-:W-:-:S02]  /*5ab0*/  FSEL R165, R23, -INF , P3 ;  /* 0xff80000017a57808 */ /* 0x002fc40001800000 */
[----:B------:R-:W-:Y:S02]  /*5ac0*/  FMNMX.FTZ R130, R163, R130, !PT ;  /* 0x00000082a3827209 */ /* 0x000fe40007810000 */
[----:B------:R-:W-:Y:S02]  /*5ad0*/  FSEL R2, R132, RZ, P1 ;  /* 0x000000ff84027208 */ /* 0x000fe40000800000 */
[C---:B------:R-:W-:Y:S01]  /*5ae0*/  ISETP.GT.AND P3, PT, R124.reuse, 0x21, PT ;  /* 0x000000217c00780c */ /* 0x040fe20003f64270 */
[----:B------:R-:W1:Y:S01]  /*5af0*/  MUFU.TANH R126, R126 ;  /* 0x0000007e007e7308 */ /* 0x000e620000002400 */
[----:B------:R-:W-:Y:S01]  /*5b00*/  FMNMX.FTZ R130, R165, R130, !PT ;  /* 0x00000082a5827209 */ /* 0x000fe20007810000 */
[-CC-:B------:R-:W-:Y:S01]  /*5b10*/  FFMA.FTZ R190, R183, R8.reuse, -R2.reuse ;  /* 0x00000008b7be7223 */ /* 0x180fe20000010802 */
[----:B--2---:R-:W-:Y:S01]  /*5b20*/  FSEL R183, R121, -INF , P3 ;  /* 0xff80000079b77808 */ /* 0x004fe20001800000 */
[-CC-:B------:R-:W-:Y:S01]  /*5b30*/  FFMA.FTZ R188, R185, R8.reuse, -R2.reuse ;  /* 0x00000008b9bc7223 */ /* 0x180fe20000010802 */
[C---:B------:R-:W-:Y:S01]  /*5b40*/  ISETP.GT.AND P3, PT, R124.reuse, 0x29, PT ;  /* 0x000000297c00780c */ /* 0x040fe20003f64270 */
[-CC-:B------:R-:W-:Y:S01]  /*5b50*/  FFMA.FTZ R184, R179, R8.reuse, -R2.reuse ;  /* 0x00000008b3b87223 */ /* 0x180fe20000010802 */
[-CC-:B------:R-:W-:Y:S01]  /*5b60*/  FFMA.FTZ R21, R181, R8.reuse, -R2.reuse ;  /* 0x00000008b5157223 */ /* 0x180fe20000010802 */
[----:B------:R2:W-:Y:S01]  /*5b70*/  MUFU.TANH R197, R167 ;  /* 0x000000a700c57308 */ /* 0x0005e20000002400 */
[----:B0-----:R-:W-:Y:S01]  /*5b80*/  FSEL R123, R123, -INF , P3 ;  /* 0xff8000007b7b7808 */ /* 0x001fe20001800000 */
[-CC-:B------:R-:W-:Y:S01]  /*5b90*/  FFMA.FTZ R23, R177, R8.reuse, -R2.reuse ;  /* 0x00000008b1177223 */ /* 0x180fe20000010802 */
[----:B------:R-:W-:Y:S01]  /*5ba0*/  ISETP.GT.AND P3, PT, R124, 0x31, PT ;  /* 0x000000317c00780c */ /* 0x000fe20003f64270 */
[-CC-:B------:R-:W-:Y:S01]  /*5bb0*/  FFMA.FTZ R15, R187, R8.reuse, -R2.reuse ;  /* 0x00000008bb0f7223 */ /* 0x180fe20000010802 */
[-CC-:B------:R-:W-:Y:S01]  /*5bc0*/  FFMA.FTZ R186, R175, R8.reuse, -R2.reuse ;  /* 0x00000008afba7223 */ /* 0x180fe20000010802 */
[-CC-:B------:R-:W-:Y:S01]  /*5bd0*/  FFMA.FTZ R180, R171, R8.reuse, -R2.reuse ;  /* 0x00000008abb47223 */ /* 0x180fe20000010802 */
[----:B------:R-:W-:Y:S01]  /*5be0*/  FSEL R179, R134, -INF , P3 ;  /* 0xff80000086b37808 */ /* 0x000fe20001800000 */
[----:B------:R-:W0:Y:S01]  /*5bf0*/  MUFU.TANH R150, R150 ;  /* 0x0000009600967308 */ /* 0x000e220000002400 */
[----:B--2---:R-:W-:Y:S01]  /*5c00*/  FSEL R167, R120, -INF , P2 ;  /* 0xff80000078a77808 */ /* 0x004fe20001000000 */
[-CC-:B------:R-:W-:Y:S01]  /*5c10*/  FFMA.FTZ R182, R139, R8.reuse, -R2.reuse ;  /* 0x000000088bb67223 */ /* 0x180fe20000010802 */
[----:B------:R-:W-:Y:S01]  /*5c20*/  ISETP.GT.AND P2, PT, R124, 0x28, PT ;  /* 0x000000287c00780c */ /* 0x000fe20003f44270 */
[--C-:B------:R-:W-:Y:S01]  /*5c30*/  FFMA.FTZ R168, R149, R8, -R2.reuse ;  /* 0x0000000895a87223 */ /* 0x100fe20000010802 */
[----:B------:R-:W-:Y:S01]  /*5c40*/  FMNMX.FTZ R130, R167, R130, !PT ;  /* 0x00000082a7827209 */ /* 0x000fe20007810000 */
[--C-:B------:R-:W-:Y:S01]  /*5c50*/  FFMA.FTZ R176, R131, R8, -R2.reuse ;  /* 0x0000000883b07223 */ /* 0x100fe20000010802 */
[----:B------:R-:W-:Y:S01]  /*5c60*/  FSEL R185, R122, -INF , P2 ;  /* 0xff8000007ab97808 */ /* 0x000fe20001000000 */
[----:B------:R-:W2:Y:S01]  /*5c70*/  MUFU.TANH R154, R154 ;  /* 0x0000009a009a7308 */ /* 0x000ea20000002400 */
[----:B------:R-:W-:Y:S01]  /*5c80*/  FMNMX.FTZ R130, R183, R130, !PT ;  /* 0x00000082b7827209 */ /* 0x000fe20007810000 */
[-CC-:B------:R-:W-:Y:S01]  /*5c90*/  FFMA.FTZ R131, R133, R8.reuse, -R2.reuse ;  /* 0x0000000885837223 */ /* 0x180fe20000010802 */
[----:B------:R-:W-:Y:S01]  /*5ca0*/  ISETP.GT.AND P2, PT, R124, 0x30, PT ;  /* 0x000000307c00780c */ /* 0x000fe20003f44270 */
[--C-:B------:R-:W-:Y:S01]  /*5cb0*/  FFMA.FTZ R178, R135, R8, -R2.reuse ;  /* 0x0000000887b27223 */ /* 0x100fe20000010802 */
[----:B------:R-:W-:Y:S01]  /*5cc0*/  FMNMX.FTZ R130, R185, R130, !PT ;  /* 0x00000082b9827209 */ /* 0x000fe20007810000 */
[--C-:B------:R-:W-:Y:S01]  /*5cd0*/  FFMA.FTZ R133, R137, R8, -R2.reuse ;  /* 0x0000000889857223 */ /* 0x100fe20000010802 */
[----:B-1----:R-:W-:Y:S01]  /*5ce0*/  FSEL R121, R126, -INF , P2 ;  /* 0xff8000007e797808 */ /* 0x002fe20001000000 */
[----:B------:R-:W1:Y:S01]  /*5cf0*/  MUFU.TANH R189, R189 ;  /* 0x000000bd00bd7308 */ /* 0x000e620000002400 */
[----:B------:R-:W-:Y:S01]  /*5d00*/  FMNMX.FTZ R130, R123, R130, !PT ;  /* 0x000000827b827209 */ /* 0x000fe20007810000 */
[-CC-:B------:R-:W-:Y:S01]  /*5d10*/  FFMA.FTZ R173, R173, R8.reuse, -R2.reuse ;  /* 0x00000008adad7223 */ /* 0x180fe20000010802 */
[C---:B------:R-:W-:Y:S01]  /*5d20*/  ISETP.GT.AND P2, PT, R124.reuse, 0x38, PT ;  /* 0x000000387c00780c */ /* 0x040fe20003f44270 */
[--C-:B------:R-:W-:Y:S01]  /*5d30*/  FFMA.FTZ R169, R169, R8, -R2.reuse ;  /* 0x00000008a9a97223 */ /* 0x100fe20000010802 */
[----:B------:R-:W-:Y:S01]  /*5d40*/  FMNMX.FTZ R130, R121, R130, !PT ;  /* 0x0000008279827209 */ /* 0x000fe20007810000 */
[-CC-:B------:R-:W-:Y:S01]  /*5d50*/  FFMA.FTZ R129, R129, R8.reuse, -R2.reuse ;  /* 0x0000000881817223 */ /* 0x180fe20000010802 */
[----:B------:R-:W-:Y:S01]  /*5d60*/  ISETP.GT.AND P3, PT, R124, 0x39, PT ;  /* 0x000000397c00780c */ /* 0x000fe20003f64270 */
[----:B------:R-:W3:Y:S01]  /*5d70*/  MUFU.TANH R162, R162 ;  /* 0x000000a200a27308 */ /* 0x000ee20000002400 */
[----:B0-----:R-:W-:Y:S01]  /*5d80*/  FSEL R181, R150, -INF , P2 ;  /* 0xff80000096b57808 */ /* 0x001fe20001000000 */
[--C-:B------:R-:W-:Y:S01]  /*5d90*/  FFMA.FTZ R172, R141, R8, -R2.reuse ;  /* 0x000000088dac7223 */ /* 0x100fe20000010802 */
[----:B------:R-:W-:Y:S01]  /*5da0*/  FMNMX.FTZ R130, R179, R130, !PT ;  /* 0x00000082b3827209 */ /* 0x000fe20007810000 */
[-CC-:B------:R-:W-:Y:S01]  /*5db0*/  FFMA.FTZ R125, R125, R8.reuse, -R2.reuse ;  /* 0x000000087d7d7223 */ /* 0x180fe20000010802 */
[----:B------:R-:W-:Y:S01]  /*5dc0*/  ISETP.GT.AND P2, PT, R124, 0x40, PT ;  /* 0x000000407c00780c */ /* 0x000fe20003f44270 */
[--C-:B------:R-:W-:Y:S01]  /*5dd0*/  FFMA.FTZ R174, R143, R8, -R2.reuse ;  /* 0x000000088fae7223 */ /* 0x100fe20000010802 */
[----:B------:R-:W-:Y:S01]  /*5de0*/  FSEL R177, R136, -INF , P3 ;  /* 0xff80000088b17808 */ /* 0x000fe20001800000 */
[----:B------:R-:W0:Y:S01]  /*5df0*/  MUFU.TANH R128, R128 ;  /* 0x0000008000807308 */ /* 0x000e220000002400 */
[----:B------:R-:W-:Y:S01]  /*5e00*/  FMNMX.FTZ R130, R181, R130, !PT ;  /* 0x00000082b5827209 */ /* 0x000fe20007810000 */
[-CC-:B------:R-:W-:Y:S01]  /*5e10*/  FFMA.FTZ R135, R145, R8.reuse, -R2.reuse ;  /* 0x0000000891877223 */ /* 0x180fe20000010802 */
[----:B------:R-:W-:Y:S01]  /*5e20*/  ISETP.GT.AND P3, PT, R124, 0x41, PT ;  /* 0x000000417c00780c */ /* 0x000fe20003f64270 */
[-CC-:B------:R-:W-:Y:S01]  /*5e30*/  FFMA.FTZ R137, R153, R8.reuse, -R2.reuse ;  /* 0x0000000899897223 */ /* 0x180fe20000010802 */
[----:B--2---:R-:W-:Y:S01]  /*5e40*/  FSEL R187, R154, -INF , P2 ;  /* 0xff8000009abb7808 */ /* 0x004fe20001000000 */
[--C-:B------:R-:W-:Y:S01]  /*5e50*/  FFMA.FTZ R170, R147, R8, -R2.reuse ;  /* 0x0000000893aa7223 */ /* 0x100fe20000010802 */
[----:B------:R-:W-:Y:S01]  /*5e60*/  FMNMX.FTZ R130, R177, R130, !PT ;  /* 0x00000082b1827209 */ /* 0x000fe20007810000 */
[----:B------:R-:W2:Y:S01]  /*5e70*/  MUFU.TANH R195, R195 ;  /* 0x000000c300c37308 */ /* 0x000ea20000002400 */
[----:B------:R-:W-:Y:S01]  /*5e80*/  ISETP.GT.AND P2, PT, R124, 0x48, PT ;  /* 0x000000487c00780c */ /* 0x000fe20003f44270 */
[----:B------:R-:W-:Y:S01]  /*5e90*/  FFMA.FTZ R127, R127, R8, -R2 ;  /* 0x000000087f7f7223 */ /* 0x000fe20000010802 */
[----:B------:R-:W-:-:S02]  /*5ea0*/  FSEL R175, R138, -INF , P3 ;  /* 0xff8000008aaf7808 */ /* 0x000fc40001800000 */
[----:B------:R-:W-:Y:S02]  /*5eb0*/  FMNMX.FTZ R130, R187, R130, !PT ;  /* 0x00000082bb827209 */ /* 0x000fe40007810000 */
[C---:B------:R-:W-:Y:S01]  /*5ec0*/  ISETP.GT.AND P3, PT, R124.reuse, 0x49, PT ;  /* 0x000000497c00780c */ /* 0x040fe20003f64270 */
[----:B------:R-:W-:Y:S01]  /*5ed0*/  MUFU.EX2 R15, R15 ;  /* 0x0000000f000f7308 */ /* 0x000fe20000000800 */
[----:B-1----:R-:W-:Y:S02]  /*5ee0*/  FSEL R189, R189, -INF , P2 ;  /* 0xff800000bdbd7808 */ /* 0x002fe40001000000 */
[----:B------:R-:W-:Y:S02]  /*5ef0*/  FMNMX.FTZ R130, R175, R130, !PT ;  /* 0x00000082af827209 */ /* 0x000fe40007810000 */
[----:B------:R-:W-:Y:S02]  /*5f00*/  ISETP.GT.AND P2, PT, R124, 0x50, PT ;  /* 0x000000507c00780c */ /* 0x000fe40003f44270 */
[----:B------:R-:W-:Y:S01]  /*5f10*/  FSEL R191, R191, -INF , P3 ;  /* 0xff800000bfbf7808 */ /* 0x000fe20001800000 */
[----:B------:R-:W-:Y:S01]  /*5f20*/  MUFU.EX2 R188, R188 ;  /* 0x000000bc00bc7308 */ /* 0x000fe20000000800 */
[----:B------:R-:W-:-:S02]  /*5f30*/  FMNMX.FTZ R130, R189, R130, !PT ;  /* 0x00000082bd827209 */ /* 0x000fc40007810000 */
[----:B------:R-:W-:Y:S02]  /*5f40*/  ISETP.GT.AND P3, PT, R124, 0x51, PT ;  /* 0x000000517c00780c */ /* 0x000fe40003f64270 */
[----:B---3--:R-:W-:Y:S02]  /*5f50*/  FSEL R193, R162, -INF , P2 ;  /* 0xff800000a2c17808 */ /* 0x008fe40001000000 */
[----:B------:R-:W-:Y:S01]  /*5f60*/  FMNMX.FTZ R130, R191, R130, !PT ;  /* 0x00000082bf827209 */ /* 0x000fe20007810000 */
[----:B------:R-:W-:Y:S01]  /*5f70*/  MUFU.EX2 R190, R190 ;  /* 0x000000be00be7308 */ /* 0x000fe20000000800 */
[----:B------:R-:W-:Y:S02]  /*5f80*/  ISETP.GT.AND P2, PT, R124, 0x58, PT ;  /* 0x000000587c00780c */ /* 0x000fe40003f44270 */
[----:B0-----:R-:W-:Y:S02]  /*5f90*/  FSEL R171, R128, -INF , P3 ;  /* 0xff80000080ab7808 */ /* 0x001fe40001800000 */
[----:B------:R-:W-:-:S02]  /*5fa0*/  FMNMX.FTZ R130, R193, R130, !PT ;  /* 0x00000082c1827209 */ /* 0x000fc40007810000 */
[----:B------:R-:W-:Y:S01]  /*5fb0*/  ISETP.GT.AND P3, PT, R124, 0x59, PT ;  /* 0x000000597c00780c */ /* 0x000fe20003f64270 */
[----:B------:R-:W-:Y:S01]  /*5fc0*/  MUFU.EX2 R21, R21 ;  /* 0x0000001500157308 */ /* 0x000fe20000000800 */
[----:B--2---:R-:W-:Y:S02]  /*5fd0*/  FSEL R195, R195, -INF , P2 ;  /* 0xff800000c3c37808 */ /* 0x004fe40001000000 */
[----:B------:R-:W-:Y:S02]  /*5fe0*/  FMNMX.FTZ R130, R171, R130, !PT ;  /* 0x00000082ab827209 */ /* 0x000fe40007810000 */
[----:B------:R-:W-:Y:S02]  /*5ff0*/  FSEL R197, R197, -INF , P3 ;  /* 0xff800000c5c57808 */ /* 0x000fe40001800000 */
[----:B------:R-:W-:Y:S01]  /*6000*/  FMNMX.FTZ R130, R195, R130, !PT ;  /* 0x00000082c3827209 */ /* 0x000fe20007810000 */
[----:B------:R-:W-:Y:S01]  /*6010*/  MUFU.EX2 R184, R184 ;  /* 0x000000b800b87308 */ /* 0x000fe20000000800 */
[----:B------:R-:W-:-:S02]  /*6020*/  FSEL R149, R10, RZ, P1 ;  /* 0x000000ff0a957208 */ /* 0x000fc40000800000 */
[----:B------:R-:W-:-:S03]  /*6030*/  FMNMX.FTZ R130, R197, R130, !PT ;  /* 0x00000082c5827209 */ /* 0x000fc60007810000 */
[----:B------:R-:W-:Y:S02]  /*6040*/  FADD.FTZ R149, -R149, R14 ;  /* 0x0000000e95957221 */ /* 0x000fe40000010100 */
[----:B------:R-:W0:Y:S01]  /*6050*/  SHFL.BFLY PT, R9, R130, 0x2, 0x1f ;  /* 0x0c401f0082097f89 */ /* 0x000e2200000e0000 */
[----:B------:R-:W-:Y:S01]  /*6060*/  MUFU.EX2 R23, R23 ;  /* 0x0000001700177308 */ /* 0x000fe20000000800 */
[----:B------:R-:W-:-:S07]  /*6070*/  FMUL.FTZ R149, R149, R8 ;  /* 0x0000000895957220 */ /* 0x000fce0000410000 */
        /* <DEDUP_REMOVED lines=13> */
[----:B------:R-:W-:Y:S01]  /*6150*/  MUFU.EX2 R131, R131 ;  /* 0x0000008300837308 */ /* 0x000fe20000000800 */
[-CC-:B------:R-:W-:Y:S01]  /*6160*/  FFMA.FTZ R139, R0, R8.reuse, -R20.reuse ;  /* 0x00000008008b7223 */ /* 0x180fe20000010814 */
[----:B------:R-:W-:Y:S01]  /*6170*/  FSEL R0, R9, RZ, P2 ;  /* 0x000000ff09007208 */ /* 0x000fe20001000000 */
[-CC-:B------:R-:W-:Y:S01]  /*6180*/  FFMA.FTZ R22, R151, R8.reuse, -R20.reuse ;  /* 0x0000000897167223 */ /* 0x180fe20000010814 */
[-CC-:B------:R-:W-:Y:S01]  /*6190*/  FFMA.FTZ R120, R155, R8.reuse, -R20.reuse ;  /* 0x000000089b787223 */ /* 0x180fe20000010814 */
[-CC-:B------:R-:W-:Y:S01]  /*61a0*/  FFMA.FTZ R141, R157, R8.reuse, -R20.reuse ;  /* 0x000000089d8d7223 */ /* 0x180fe20000010814 */
[-CC-:B------:R-:W-:Y:S01]  /*61b0*/  FFMA.FTZ R122, R159, R8.reuse, -R20.reuse ;  /* 0x000000089f7a7223 */ /* 0x180fe20000010814 */
[----:B------:R-:W-:Y:S01]  /*61c0*/  FADD.FTZ R13, -R0, R13 ;  /* 0x0000000d000d7221 */ /* 0x000fe20000010100 */
[----:B------:R-:W-:Y:S01]  /*61d0*/  MUFU.EX2 R139, R139 ;  /* 0x0000008b008b7308 */ /* 0x000fe20000000800 */
[-CC-:B------:R-:W-:Y:S01]  /*61e0*/  FFMA.FTZ R143, R161, R8.reuse, -R20.reuse ;  /* 0x00000008a18f7223 */ /* 0x180fe20000010814 */
[-CC-:B------:R-:W-:Y:S01]  /*61f0*/  FFMA.FTZ R124, R163, R8.reuse, -R20.reuse ;  /* 0x00000008a37c7223 */ /* 0x180fe20000010814 */
[-C--:B------:R-:W-:Y:S01]  /*6200*/  FMUL.FTZ R2, R13, R8.reuse ;  /* 0x000000080d027220 */ /* 0x080fe20000410000 */
        /* <DEDUP_REMOVED lines=16> */
[----:B------:R-:W-:-:S04]  /*6310*/  FFMA.FTZ R195, R195, R8, -R20 ;  /* 0x00000008c3c37223 */ /* 0x000fc80000010814 */
[----:B------:R-:W2:Y:S01]  /*6320*/  MUFU.EX2 R22, R22 ;  /* 0x0000001600167308 */ /* 0x000ea20000000800 */
[----:B0-----:R-:W-:-:S04]  /*6330*/  FFMA.FTZ R121, R0, R6, R15 ;  /* 0x0000000600797223 */ /* 0x001fc8000001000f */
[----:B------:R-:W-:-:S03]  /*6340*/  FADD.FTZ R121, R188, R121 ;  /* 0x00000079bc797221 */ /* 0x000fc60000010000 */
[----:B------:R-:W0:Y:S01]  /*6350*/  MUFU.EX2 R120, R120 ;  /* 0x0000007800787308 */ /* 0x000e220000000800 */
[----:B-1----:R-:W-:Y:S01]  /*6360*/  FFMA.FTZ R3, R2, R3, R139 ;  /* 0x0000000302037223 */ /* 0x002fe2000001008b */
[----:B------:R-:W-:Y:S01]  /*6370*/  FADD.FTZ R6, R190, R121 ;  /* 0x00000079be067221 */ /* 0x000fe20000010000 */
[-CC-:B------:R-:W-:Y:S01]  /*6380*/  FFMA.FTZ R121, R187, R8.reuse, -R20.reuse ;  /* 0x00000008bb797223 */ /* 0x180fe20000010814 */
[----:B------:R-:W-:-:S04]  /*6390*/  FFMA.FTZ R20, R197, R8, -R20 ;  /* 0x00000008c5147223 */ /* 0x000fc80000010814 */
[----:B------:R-:W1:Y:S01]  /*63a0*/  MUFU.EX2 R141, R141 ;  /* 0x0000008d008d7308 */ /* 0x000e620000000800 */
[----:B--2---:R-:W-:-:S07]  /*63b0*/  FADD.FTZ R3, R22, R3 ;  /* 0x0000000316037221 */ /* 0x004fce0000010000 */
        /* <DEDUP_REMOVED lines=21> */
[----:B0-----:R-:W-:Y:S01]  /*6510*/  FADD.FTZ R132, R126, R123 ;  /* 0x0000007b7e847221 */ /* 0x001fe20000010000 */
[----:B------:R-:W-:-:S06]  /*6520*/  FADD.FTZ R123, R129, R6 ;  /* 0x00000006817b7221 */ /* 0x000fcc0000010000 */
[----:B------:R-:W0:Y:S01]  /*6530*/  MUFU.EX2 R14, R14 ;  /* 0x0000000e000e7308 */ /* 0x000e220000000800 */
[----:B-1----:R-:W-:-:S07]  /*6540*/  FADD.FTZ R132, R147, R132 ;  /* 0x0000008493847221 */ /* 0x002fce0000010000 */
[----:B------:R-:W1:Y:S01]  /*6550*/  MUFU.EX2 R13, R13 ;  /* 0x0000000d000d7308 */ /* 0x000e620000000800 */
[----:B--2---:R-:W-:Y:S01]  /*6560*/  FADD.FTZ R3, R183, R132 ;  /* 0x00000084b7037221 */ /* 0x004fe20000010000 */
[----:B------:R-:W-:-:S04]  /*6570*/  FADD.FTZ R132, R176, R123 ;  /* 0x0000007bb0847221 */ /* 0x000fc80000010000 */
        /* <DEDUP_REMOVED lines=42> */
[----:B--2---:R-:W-:Y:S01]  /*6820*/  FADD.FTZ R3, R195, R6 ;  /* 0x00000006c3037221 */ /* 0x004fe20000010000 */
[----:B0-----:R-:W-:-:S03]  /*6830*/  FADD.FTZ R6, R127, R132 ;  /* 0x000000847f067221 */ /* 0x001fc60000010000 */
[----:B-1----:R-:W-:Y:S01]  /*6840*/  FADD.FTZ R3, R20, R3 ;  /* 0x0000000314037221 */ /* 0x002fe20000010000 */
[----:B------:R-:W-:Y:S06]  /*6850*/  @!P0 BRA `(.L_x_2210) ;  /* 0x0000000000048947 */ /* 0x000fec0003800000 */
[----:B------:R-:W-:Y:S01]  /*6860*/  BPT.TRAP 0x1 ;  /* 0x000000040000795c */ /* 0x000fe20000300000 */
.L_x_2210:
[----:B------:R-:W0:Y:S01]  /*6870*/  S2UR UR6, SR_CgaCtaId ;  /* 0x00000000000679c3 */ /* 0x000e220000008800 */
[----:B------:R-:W-:Y:S01]  /*6880*/  R2UR UR5, R192 ;  /* 0x00000000c00572ca */ /* 0x000fe200000e0000 */
[----:B------:R-:W-:Y:S01]  /*6890*/  UIADD3 UR14, UR14, 0x30860, URZ ;  /* 0x000308600e0e7890 */ /* 0x000fe2000fffe03f */
[----:B------:R-:W-:Y:S02]  /*68a0*/  F2FP.F16.F32.PACK_AB R186, R173, R186 ;  /* 0x000000baadba723e */ /* 0x000fe400000000ff */
[----:B------:R-:W-:Y:S02]  /*68b0*/  F2FP.F16.F32.PACK_AB R180, R169, R180 ;  /* 0x000000b4a9b4723e */ /* 0x000fe400000000ff */
[----:B------:R-:W-:Y:S01]  /*68c0*/  F2FP.F16.F32.PACK_AB R183, R14, R183 ;  /* 0x000000b70eb7723e */ /* 0x000fe200000000ff */
[----:B------:R-:W-:Y:S01]  /*68d0*/  IMAD.MOV.U32 R14, RZ, RZ, R10 ;  /* 0x000000ffff0e7224 */ /* 0x000fe200078e000a */
[----:B------:R-:W-:Y:S02]  /*68e0*/  F2FP.F16.F32.PACK_AB R177, R128, R13 ;  /* 0x0000000d80b1723e */ /* 0x000fe400000000ff */
[----:B------:R-:W-:-:S02]  /*68f0*/  F2FP.F16.F32.PACK_AB R173, R175, R121 ;  /* 0x00000079afad723e */ /* 0x000fc400000000ff */
[----:B------:R-:W-:Y:S01]  /*6900*/  F2FP.F16.F32.PACK_AB R169, R171, R193 ;  /* 0x000000c1aba9723e */ /* 0x000fe200000000ff */
[----:B------:R-:W-:Y:S01]  /*6910*/  UISETP.GT.AND UP0, UPT, UR61, UR5, UPT ;  /* 0x000000053d00728c */ /* 0x000fe2000bf04270 */
[----:B------:R-:W-:Y:S01]  /*6920*/  F2FP.F16.F32.PACK_AB R188, R188, R15 ;  /* 0x0000000fbcbc723e */ /* 0x000fe200000000ff */
[----:B------:R-:W-:Y:S01]  /*6930*/  UIADD3 UR61, UR61, -0x1, URZ ;  /* 0xffffffff3d3d7890 */ /* 0x000fe2000fffe03f */
[----:B------:R-:W-:Y:S01]  /*6940*/  F2FP.F16.F32.PACK_AB R189, R22, R139 ;  /* 0x0000008b16bd723e */ /* 0x000fe200000000ff */
[----:B------:R-:W-:Y:S01]  /*6950*/  UMOV UR5, UR7 ;  /* 0x0000000700057c82 */ /* 0x000fe20008000000 */
[----:B------:R-:W-:Y:S02]  /*6960*/  F2FP.F16.F32.PACK_AB R190, R21, R190 ;  /* 0x000000be15be723e */ /* 0x000fe400000000ff */
[----:B------:R-:W-:Y:S02]  /*6970*/  PLOP3.LUT P1, PT, PT, PT, UP0, 0x80, 0x0 ;  /* 0x000000000000781c */ /* 0x000fe40003f2f008 */
        /* <DEDUP_REMOVED lines=19> */
[----:B------:R-:W-:Y:S06]  /*6ab0*/  @P1 BRA `(.L_x_2211) ;  /* 0xffffffd4001c1947 */ /* 0x000fec000383ffff */
.L_x_2200:
[----:B------:R-:W-:-:S13]  /*6ac0*/  R2UR UR5, R18 ;  /* 0x00000000120572ca */ /* 0x000fda00000e0000 */
[----:B------:R-:W-:-:S06]  /*6ad0*/  UISETP.GE.AND UP0, UPT, UR61, UR5, UPT ;  /* 0x000000053d00728c */ /* 0x000fcc000bf06270 */
[----:B------:R-:W-:-:S13]  /*6ae0*/  PLOP3.LUT P1, PT, PT, PT, UP0, 0x80, 0x0 ;  /* 0x000000000000781c */ /* 0x000fda0003f2f008 */
[----:B------:R-:W-:Y:S05]  /*6af0*/  @!P1 BRA `(.L_x_2212) ;  /* 0x00000024000c9947 */ /* 0x000fea0003800000 */
[----:B------:R-:W-:Y:S01]  /*6b00*/  IMAD.MOV.U32 R12, RZ, RZ, R9 ;  /* 0x000000ffff0c7224 */ /* 0x000fe200078e0009 */
[----:B------:R-:W-:Y:S01]  /*6b10*/  MOV R11, R10 ;  /* 0x0000000a000b7202 */ /* 0x000fe20000000f00 */
[----:B------:R-:W-:Y:S01]  /*6b20*/  IMAD.U32 R13, RZ, RZ, UR7 ;  /* 0x00000007ff0d7e24 */ /* 0x000fe2000f8e00ff */
[----:B------:R-:W-:Y:S01]  /*6b30*/  UMOV UR38, UR4 ;  /* 0x0000000400267c82 */ /* 0x000fe20008000000 */
[----:B------:R-:W-:-:S05]  /*6b40*/  ULDC UR6, c[0x0][0x9d8] ;  /* 0x0002760000067ab9 */ /* 0x000fca0000000800 */
.L_x_2223:
[----:B------:R-:W-:Y:S01]  /*6b50*/  R2UR UR5, R13 ;  /* 0x000000000d0572ca */ /* 0x000fe200000e0000 */
[----:B------:R-:W-:-:S04]  /*6b60*/  UIADD3 UR4, UR38, 0x1, URZ ;  /* 0x0000000126047890 */ /* 0x000fc8000fffe03f */
[----:B------:R-:W-:-:S04]  /*6b70*/  UISETP.NE.AND UP0, UPT, UR4, 0x2, UPT ;  /* 0x000000020400788c */ /* 0x000fc8000bf05270 */
[----:B------:R-:W-:Y:S02]  /*6b80*/  USEL UR7, URZ, 0x1, UP0 ;  /* 0x000000013f077887 */ /* 0x000fe40008000000 */
[----:B------:R-:W-:Y:S02]  /*6b90*/  USEL UR4, UR4, URZ, UP0 ;  /* 0x0000003f04047287 */ /* 0x000fe40008000000 */
[----:B------:R-:W-:Y:S01]  /*6ba0*/  ULOP3.LUT UR7, UR5, UR7, URZ, 0x3c, !UPT ;  /* 0x0000000705077292 */ /* 0x000fe2000f8e3c3f */
[----:B------:R-:W-:Y:S11]  /*6bb0*/  @!P0 BRA `(.L_x_2213) ;  /* 0x0000000000048947 */ /* 0x000ff60003800000 */
[----:B------:R-:W-:Y:S01]  /*6bc0*/  BPT.TRAP 0x1 ;  /* 0x000000040000795c */ /* 0x000fe20000300000 */
.L_x_2213:
[----:B------:R-:W-:Y:S01]  /*6bd0*/  ULEA UR39, UR4, UR60, 0x3 ;  /* 0x0000003c04277291 */ /* 0x000fe2000f8e183f */
[----:B------:R-:W-:-:S05]  /*6be0*/  IMAD.U32 R8, RZ, RZ, UR7 ;  /* 0x00000007ff087e24 */ /* 0x000fca000f8e00ff */
[----:B------:R-:W-:-:S04]  /*6bf0*/  SHF.L.U32 R8, R8, 0x1f, RZ ;  /* 0x0000001f08087819 */ /* 0x000fc800000006ff */
[----:B------:R0:W1:Y:S01]  /*6c00*/  SYNCS.PHASECHK.TRANS64.TRYWAIT P1, [UR39+0x30830], R8 ;  /* 0x03083008ff0075a7 */ /* 0x0000620008020167 */
[----:B------:R-:W-:Y:S05]  /*6c10*/  @!P0 BRA `(.L_x_2214) ;  /* 0x0000000000048947 */ /* 0x000fea0003800000 */
[----:B------:R-:W-:Y:S01]  /*6c20*/  BPT.TRAP 0x1 ;  /* 0x000000040000795c */ /* 0x000fe20000300000 */
.L_x_2214:
[----:B-1----:R-:W-:Y:S05]  /*6c30*/  @P1 BRA `(.L_x_2215) ;  /* 0x0000000000081947 */ /* 0x002fea0003800000 */
[----:B------:R-:W1:Y:S02]  /*6c40*/  SYNCS.PHASECHK.TRANS64.TRYWAIT P1, [UR39+0x30830], R8 ;  /* 0x03083008ff0075a7 */ /* 0x000e640008020167 */
[----:B-1----:R-:W-:Y:S05]  /*6c50*/  @!P1 BRA `(.L_x_2216) ;  /* 0x0000009000409947 */ /* 0x002fea0003800000 */
.L_x_2215:
        /* <DEDUP_REMOVED lines=162> */
.L_x_2217:
[----:B------:R-:W-:Y:S01]  /*7680*/  R2UR UR10, R13 ;  /* 0x000000000d0a72ca */ /* 0x000fe200000e0000 */
[----:B------:R-:W-:-:S12]  /*7690*/  ULEA UR5, UR38, UR60, 0x3 ;  /* 0x0000003c26057291 */ /* 0x000fd8000f8e183f */
[----:B------:R-:W-:-:S04]  /*76a0*/  MOV R0, UR10 ;  /* 0x0000000a00007c02 */ /* 0x000fc80008000f00 */
[----:B------:R-:W-:-:S04]  /*76b0*/  SHF.L.U32 R0, R0, 0x1f, RZ ;  /* 0x0000001f00007819 */ /* 0x000fc800000006ff */
[----:B------:R2:W3:Y:S01]  /*76c0*/  SYNCS.PHASECHK.TRANS64.TRYWAIT P1, [UR5+0x30850], R0 ;  /* 0x03085000ff0075a7 */ /* 0x0004e20008020145 */
[----:B------:R-:W-:Y:S05]  /*76d0*/  @!P0 BRA `(.L_x_2218) ;  /* 0x0000000000048947 */ /* 0x000fea0003800000 */
[----:B------:R-:W-:Y:S01]  /*76e0*/  BPT.TRAP 0x1 ;  /* 0x000000040000795c */ /* 0x000fe20000300000 */
.L_x_2218:
[----:B---3--:R-:W-:Y:S05]  /*76f0*/  @P1 BRA `(.L_x_2219) ;  /* 0x0000000000081947 */ /* 0x008fea0003800000 */
[----:B------:R-:W3:Y:S02]  /*7700*/  SYNCS.PHASECHK.TRANS64.TRYWAIT P1, [UR5+0x30850], R0 ;  /* 0x03085000ff0075a7 */ /* 0x000ee40008020145 */
[----:B---3--:R-:W-:Y:S05]  /*7710*/  @!P1 BRA `(.L_x_2220) ;  /* 0x0000008400a89947 */ /* 0x008fea0003800000 */
.L_x_2219:
[----:B------:R-:W-:Y:S01]  /*7720*/  UIADD3 UR10, UR60, 0x400, URZ ;  /* 0x000004003c0a7890 */ /* 0x000fe2000fffe03f */
[----:B------:R-:W-:Y:S01]  /*7730*/  WARPGROUP.ARRIVE ;  /* 0x00000000000079c5 */ /* 0x000fe20000000000 */
[----:B------:R-:W-:Y:S01]  /*7740*/  UMOV UR11, 0x40000040 ;  /* 0x40000040000b7882 */ /* 0x000fe20000000000 */
[----:B------:R-:W-:Y:S01]  /*7750*/  UMOV UR15, 0x40000040 ;  /* 0x40000040000f7882 */ /* 0x000fe20000000000 */
        /* <DEDUP_REMOVED lines=33> */
.L_x_2221:
        /* <DEDUP_REMOVED lines=60> */
[----:B0-----:R-:W0:Y:S01]  /*7d30*/  LDC R8, c[0x0][0x988] ;  /* 0x00026200ff087b82 */ /* 0x001e220000000800 */
[----:B------:R-:W-:Y:S01]  /*7d40*/  UIADD3 UR39, UR39, 0x30840, URZ ;  /* 0x0003084027277890 */ /* 0x000fe2000fffe03f */
[----:B------:R-:W2:Y:S01]  /*7d50*/  MUFU.TANH R175, R175 ;  /* 0x000000af00af7308 */ /* 0x000ea20000002400 */
[----:B---3--:R-:W-:-:S05]  /*7d60*/  FMNMX.FTZ R0, R173, R0, !PT ;  /* 0x00000000ad007209 */ /* 0x008fca0007810000 */
[----:B------:R-:W3:Y:S02]  /*7d70*/  S2UR UR10, SR_CgaCtaId ;  /* 0x00000000000a79c3 */ /* 0x000ee40000008800 */
[----:B------:R-:W4:Y:S01]  /*7d80*/  MUFU.TANH R21, R21 ;  /* 0x0000001500157308 */ /* 0x000f220000002400 */
[----:B-1----:R-:W-:-:S07]  /*7d90*/  FMNMX.FTZ R2, R17, R2, !PT ;  /* 0x0000000211027209 */ /* 0x002fce0007810000 */
[----:B------:R-:W1:Y:S01]  /*7da0*/  MUFU.TANH R177, R177 ;  /* 0x000000b100b17308 */ /* 0x000e620000002400 */
[----:B--2---:R-:W-:-:S07]  /*7db0*/  FMNMX.FTZ R0, R175, R0, !PT ;  /* 0x00000000af007209 */ /* 0x004fce0007810000 */
[----:B------:R-:W2:Y:S01]  /*7dc0*/  MUFU.TANH R23, R23 ;  /* 0x0000001700177308 */ /* 0x000ea20000002400 */
[----:B----4-:R-:W-:Y:S01]  /*7dd0*/  FMNMX.FTZ R2, R21, R2, !PT ;  /* 0x0000000215027209 */ /* 0x010fe20007810000 */
[----:B---3--:R-:W-:-:S06]  /*7de0*/  UPRMT UR39, UR10, 0x654, UR39 ;  /* 0x000006540a277896 */ /* 0x008fcc0008000027 */
[----:B------:R-:W3:Y:S01]  /*7df0*/  MUFU.TANH R179, R179 ;  /* 0x000000b300b37308 */ /* 0x000ee20000002400 */
[----:B-1----:R-:W-:Y:S02]  /*7e00*/  FMNMX.FTZ R0, R177, R0, !PT ;  /* 0x00000000b1007209 */ /* 0x002fe40007810000 */
[----:B------:R-:W-:Y:S05]  /*7e10*/  SYNCS.ARRIVE.TRANS64.RED.A1T0 RZ, [UR39], RZ ;  /* 0x000000ffffff79a7 */ /* 0x000fea0008100427 */
[----:B------:R-:W1:Y:S01]  /*7e20*/  MUFU.TANH R121, R121 ;  /* 0x0000007900797308 */ /* 0x000e620000002400 */
[----:B--2---:R-:W-:-:S07]  /*7e30*/  FMNMX.FTZ R2, R23, R2, !PT ;  /* 0x0000000217027209 */ /* 0x004fce0007810000 */
[----:B------:R-:W2:Y:S01]  /*7e40*/  MUFU.TANH R181, R181 ;  /* 0x000000b500b57308 */ /* 0x000ea20000002400 */
[----:B---3--:R-:W-:-:S07]  /*7e50*/  FMNMX.FTZ R0, R179, R0, !PT ;  /* 0x00000000b3007209 */ /* 0x008fce0007810000 */
[----:B------:R-:W3:Y:S01]  /*7e60*/  MUFU.TANH R123, R123 ;  /* 0x0000007b007b7308 */ /* 0x000ee20000002400 */
[----:B-1----:R-:W-:-:S07]  /*7e70*/  FMNMX.FTZ R2, R121, R2, !PT ;  /* 0x0000000279027209 */ /* 0x002fce0007810000 */
        /* <DEDUP_REMOVED lines=65> */
[----:B-1----:R-:W-:-:S05]  /*8290*/  FMNMX.FTZ R0, R205, R0, !PT ;  /* 0x00000000cd007209 */ /* 0x002fca0007810000 */
[----:B------:R-:W1:Y:S01]  /*82a0*/  SHFL.BFLY PT, R9, R0, 0x2, 0x1f ;  /* 0x0c401f0000097f89 */ /* 0x000e6200000e0000 */
[----:B--2---:R-:W-:-:S04]  /*82b0*/  FMNMX.FTZ R2, R163, R2, !PT ;  /* 0x00000002a3027209 */ /* 0x004fc80007810000 */
[----:B---3--:R-:W-:-:S05]  /*82c0*/  FMNMX.FTZ R2, R165, R2, !PT ;  /* 0x00000002a5027209 */ /* 0x008fca0007810000 */
[----:B------:R-:W2:Y:S01]  /*82d0*/  SHFL.BFLY PT, R167, R2, 0x2, 0x1f ;  /* 0x0c401f0002a77f89 */ /* 0x000ea200000e0000 */
[----:B-1----:R-:W-:-:S05]  /*82e0*/  FMNMX.FTZ R16, R0, R9, !PT ;  /* 0x0000000900107209 */ /* 0x002fca0007810000 */
[----:B------:R-:W1:Y:S01]  /*82f0*/  SHFL.BFLY PT, R9, R16, 0x1, 0x1f ;  /* 0x0c201f0010097f89 */ /* 0x000e6200000e0000 */
[----:B--2---:R-:W-:-:S05]  /*8300*/  FMNMX.FTZ R167, R2, R167, !PT ;  /* 0x000000a702a77209 */ /* 0x004fca0007810000 */
[----:B------:R-:W2:Y:S01]  /*8310*/  SHFL.BFLY PT, R20, R167, 0x1, 0x1f ;  /* 0x0c201f00a7147f89 */ /* 0x000ea200000e0000 */
[----:B-1----:R-:W-:-:S05]  /*8320*/  FMNMX.FTZ R10, R16, R9, !PT ;  /* 0x00000009100a7209 */ /* 0x002fca0007810000 */
[----:B------:R-:W-:Y:S01]  /*8330*/  FADD.FTZ R11, -R10, R11 ;  /* 0x0000000b0a0b7221 */ /* 0x000fe20000010100 */
[----:B--2---:R-:W-:-:S03]  /*8340*/  FMNMX.FTZ R9, R167, R20, !PT ;  /* 0x00000014a7097209 */ /* 0x004fc60007810000 */
[-C--:B0-----:R-:W-:Y:S02]  /*8350*/  FMUL.FTZ R20, R11, R8.reuse ;  /* 0x000000080b147220 */ /* 0x081fe40000410000 */
[----:B------:R-:W-:Y:S01]  /*8360*/  FADD.FTZ R11, -R9, R12 ;  /* 0x0000000c090b7221 */ /* 0x000fe20000010100 */
[-C--:B------:R-:W-:Y:S01]  /*8370*/  FMUL.FTZ R12, R10, R8.reuse ;  /* 0x000000080a0c7220 */ /* 0x080fe20000410000 */
[----:B------:R0:W-:Y:S02]  /*8380*/  MUFU.EX2 R0, R20 ;  /* 0x0000001400007308 */ /* 0x0001e40000000800 */
[-C--:B------:R-:W-:Y:S01]  /*8390*/  FMUL.FTZ R2, R11, R8.reuse ;  /* 0x000000080b027220 */ /* 0x080fe20000410000 */
        /* <DEDUP_REMOVED lines=25> */
[----:B------:R-:W-:Y:S03]  /*8530*/  MUFU.EX2 R2, R2 ;  /* 0x0000000200027308 */ /* 0x000fe60000000800 */
[-CC-:B------:R-:W-:Y:S01]  /*8540*/  FFMA.FTZ R189, R13, R8.reuse, -R12.reuse ;  /* 0x000000080dbd7223 */ /* 0x180fe2000001080c */
[-CC-:B------:R-:W-:Y:S01]  /*8550*/  FFMA.FTZ R14, R15, R8.reuse, -R12.reuse ;  /* 0x000000080f0e7223 */ /* 0x180fe2000001080c */
[-CC-:B------:R-:W-:Y:S01]  /*8560*/  FFMA.FTZ R191, R17, R8.reuse, -R12.reuse ;  /* 0x0000000811bf7223 */ /* 0x180fe2000001080c */
[-CC-:B------:R-:W-:Y:S01]  /*8570*/  FFMA.FTZ R16, R21, R8.reuse, -R12.reuse ;  /* 0x0000000815107223 */ /* 0x180fe2000001080c */
[-CC-:B------:R-:W-:Y:S01]  /*8580*/  FFMA.FTZ R185, R23, R8.reuse, -R12.reuse ;  /* 0x0000000817b97223 */ /* 0x180fe2000001080c */
[----:B------:R-:W1:Y:S01]  /*8590*/  MUFU.EX2 R11, R11 ;  /* 0x0000000b000b7308 */ /* 0x000e620000000800 */
[-CC-:B0-----:R-:W-:Y:S01]  /*85a0*/  FFMA.FTZ R20, R121, R8.reuse, -R12.reuse ;  /* 0x0000000879147223 */ /* 0x181fe2000001080c */
        /* <DEDUP_REMOVED lines=15> */
[----:B-1----:R-:W-:Y:S01]  /*86a0*/  FFMA.FTZ R17, R0, R6, R11 ;  /* 0x0000000600117223 */ /* 0x002fe2000001000b */
[-CC-:B------:R-:W-:Y:S01]  /*86b0*/  FFMA.FTZ R149, R149, R8.reuse, -R12.reuse ;  /* 0x0000000895957223 */ /* 0x180fe2000001080c */
[-CC-:B------:R-:W-:Y:S01]  /*86c0*/  FFMA.FTZ R159, R159, R8.reuse, -R12.reuse ;  /* 0x000000089f9f7223 */ /* 0x180fe2000001080c */
[-CC-:B------:R-:W-:Y:S01]  /*86d0*/  FFMA.FTZ R161, R161, R8.reuse, -R12.reuse ;  /* 0x00000008a1a17223 */ /* 0x180fe2000001080c */
[-CC-:B------:R-:W-:Y:S01]  /*86e0*/  FFMA.FTZ R163, R163, R8.reuse, -R12.reuse ;  /* 0x00000008a3a37223 */ /* 0x180fe2000001080c */
[----:B------:R-:W-:-:S02]  /*86f0*/  FFMA.FTZ R12, R165, R8, -R12 ;  /* 0x00000008a50c7223 */ /* 0x000fc4000001080c */
[----:B------:R-:W1:Y:S01]  /*8700*/  MUFU.EX2 R14, R14 ;  /* 0x0000000e000e7308 */ /* 0x000e620000000800 */
[----:B0-----:R-:W-:-:S07]  /*8710*/  FFMA.FTZ R3, R2, R3, R189 ;  /* 0x0000000302037223 */ /* 0x001fce00000100bd */
        /* <DEDUP_REMOVED lines=92> */
.L_x_2222:
[----:B------:R-:W0:Y:S01]  /*8ce0*/  S2UR UR11, SR_CgaCtaId ;  /* 0x00000000000b79c3 */ /* 0x000e220000008800 */
[----:B------:R-:W-:Y:S01]  /*8cf0*/  R2UR UR10, R18 ;  /* 0x00000000120a72ca */ /* 0x000fe200000e0000 */
[----:B------:R-:W-:Y:S01]  /*8d00*/  UIADD3 UR5, UR5, 0x30860, URZ ;  /* 0x0003086005057890 */ /* 0x000fe2000fffe03f */
[----:B------:R-:W-:Y:S01]  /*8d10*/  F2FP.F16.F32.PACK_AB R186, R171, R186 ;  /* 0x000000baabba723e */ /* 0x000fe200000000ff */
        /* <DEDUP_REMOVED lines=9> */
[----:B------:R-:W-:Y:S01]  /*8db0*/  F2FP.F16.F32.PACK_AB R178, R179, R178 ;  /* 0x000000b2b3b2723e */ /* 0x000fe200000000ff */
[----:B------:R-:W-:Y:S01]  /*8dc0*/  IMAD.U32 R13, RZ, RZ, UR7 ;  /* 0x00000007ff0d7e24 */ /* 0x000fe2000f8e00ff */
        /* <DEDUP_REMOVED lines=22> */
.L_x_2212:
        /* <DEDUP_REMOVED lines=99> */
.L_x_2224:
[----:B------:R-:W-:Y:S01]  /*9560*/  ULEA UR5, UR4, UR60, 0x3 ;  /* 0x0000003c04057291 */ /* 0x000fe2000f8e183f */
[----:B------:R-:W-:-:S05]  /*9570*/  IMAD.U32 R0, RZ, RZ, UR7 ;  /* 0x00000007ff007e24 */ /* 0x000fca000f8e00ff */
[----:B------:R-:W-:-:S04]  /*9580*/  SHF.L.U32 R0, R0, 0x1f, RZ ;  /* 0x0000001f00007819 */ /* 0x000fc800000006ff */
[----:B------:R0:W1:Y:S01]  /*9590*/  SYNCS.PHASECHK.TRANS64.TRYWAIT P1, [UR5+0x30850], R0 ;  /* 0x03085000ff0075a7 */ /* 0x0000620008020145 */
[----:B------:R-:W-:Y:S05]  /*95a0*/  @!P0 BRA `(.L_x_2225) ;  /* 0x0000000000048947 */ /* 0x000fea0003800000 */
[----:B------:R-:W-:Y:S01]  /*95b0*/  BPT.TRAP 0x1 ;  /* 0x000000040000795c */ /* 0x000fe20000300000 */
.L_x_2225:
[----:B-1----:R-:W-:Y:S05]  /*95c0*/  @P1 BRA `(.L_x_2226) ;  /* 0x0000000000081947 */ /* 0x002fea0003800000 */
[----:B------:R-:W1:Y:S02]  /*95d0*/  SYNCS.PHASECHK.TRANS64.TRYWAIT P1, [UR5+0x30850], R0 ;  /* 0x03085000ff0075a7 */ /* 0x000e640008020145 */
[----:B-1----:R-:W-:Y:S05]  /*95e0*/  @!P1 BRA `(.L_x_2227) ;  /* 0x00000068000c9947 */ /* 0x002fea0003800000 */
.L_x_2226:
        /* <DEDUP_REMOVED lines=14> */
[----:B------:R-:W-:Y:S01]  /*96d0*/  MOV R6, RZ ;  /* 0x000000ff00067202 */ /* 0x000fe20000000f00 */
        /* <DEDUP_REMOVED lines=47> */
.L_x_2228:
        /* <DEDUP_REMOVED lines=101> */
.L_x_2192:
        /* <DEDUP_REMOVED lines=10> */
[----:B------:R-:W4:Y:S01]  /*a0c0*/  S2UR UR11, SR_CTAID.Y ;  /* 0x00000000000b79c3 */ /* 0x000f220000002600 */
[----:B------:R-:W-:Y:S02]  /*a0d0*/  UIMAD.WIDE.U32 UR4, UR13, UR8, URZ ;  /* 0x000000080d0472a5 */ /* 0x000fe4000f8e003f */
[----:B------:R-:W-:-:S04]  /*a0e0*/  UIMAD UR6, UR7, UR8, URZ ;  /* 0x00000008070672a4 */ /* 0x000fc8000f8e023f */
[----:B------:R-:W-:Y:S01]  /*a0f0*/  UIMAD UR6, UR13, UR9, UR6 ;  /* 0x000000090d0672a4 */ /* 0x000fe2000f8e0206 */
[----:B------:R-:W-:Y:S01]  /*a100*/  BAR.SYNC.DEFER_BLOCKING 0x1, 0x100 ;  /* 0x0044000000007b1d */ /* 0x000fe20000010000 */
[----:B-1----:R-:W-:Y:S02]  /*a110*/  ISETP.NE.AND P0, PT, R17, 0x1, PT ;  /* 0x000000011100780c */ /* 0x002fe40003f05270 */
[----:B------:R-:W-:-:S05]  /*a120*/  UIADD3 UR6, UR5, UR6, URZ ;  /* 0x0000000605067290 */ /* 0x000fca000fffe03f */
[----:B------:R-:W4:Y:S01]  /*a130*/  LDC R21, c[0x0][0xc50] ;  /* 0x00031400ff157b82 */ /* 0x000f220000000800 */
[----:B0-----:R-:W-:Y:S01]  /*a140*/  IADD3 R4, R3, -0x80, RZ ;  /* 0xffffff8003047810 */ /* 0x001fe20007ffe0ff */
[----:B---3--:R-:W-:Y:S01]  /*a150*/  USHF.R.S32.HI UR10, URZ, 0x1f, UR12 ;  /* 0x0000001f3f0a7899 */ /* 0x008fe2000801140c */
[----:B------:R-:W-:Y:S02]  /*a160*/  ULDC.64 UR8, c[0x0][0xb38] ;  /* 0x0002ce0000087ab9 */ /* 0x000fe40000000a00 */
[----:B------:R-:W-:Y:S01]  /*a170*/  SHF.R.S32.HI R3, RZ, 0x1f, R4 ;  /* 0x0000001fff037819 */ /* 0x000fe20000011404 */
[----:B------:R-:W-:Y:S02]  /*a180*/  UIMAD UR7, UR7, UR8, URZ ;  /* 0x00000008070772a4 */ /* 0x000fe4000f8e023f */
[----:B------:R-:W0:Y:S01]  /*a190*/  LDC.64 R14, c[0x0][0xb40] ;  /* 0x0002d000ff0e7b82 */ /* 0x000e220000000a00 */
[CC--:B------:R-:W-:Y:S02]  /*a1a0*/  LEA.HI R5, R3.reuse, R4.reuse, RZ, 0x7 ;  /* 0x0000000403057211 */ /* 0x0c0fe400078f38ff */
[----:B------:R-:W-:-:S02]  /*a1b0*/  LEA.HI R10, R3, R4, RZ, 0x2 ;  /* 0x00000004030a7211 */ /* 0x000fc400078f10ff */
[C---:B------:R-:W-:Y:S02]  /*a1c0*/  LOP3.LUT R7, R5.reuse, 0xffffff80, RZ, 0xc0, !PT ;  /* 0xffffff8005077812 */ /* 0x040fe400078ec0ff */
[----:B------:R-:W-:Y:S01]  /*a1d0*/  SHF.R.S32.HI R6, RZ, 0x7, R5 ;  /* 0x00000007ff067819 */ /* 0x000fe20000011405 */
[----:B------:R-:W1:Y:S02]  /*a1e0*/  @P0 LDC R13, c[0x0][0xbf0] ;  /* 0x0002fc00ff0d0b82 */ /* 0x000e640000000800 */
[----:B------:R-:W-:Y:S01]  /*a1f0*/  IMAD.IADD R20, R4, 0x1, -R7 ;  /* 0x0000000104147824 */ /* 0x000fe200078e0a07 */
[----:B------:R-:W-:Y:S02]  /*a200*/  LEA.HI R3, R5, R6, RZ, 0x1 ;  /* 0x0000000605037211 */ /* 0x000fe400078f08ff */
[----:B------:R-:W-:Y:S02]  /*a210*/  LOP3.LUT R5, R10, 0xfffffffc, RZ, 0xc0, !PT ;  /* 0xfffffffc0a057812 */ /* 0x000fe400078ec0ff */
[----:B------:R-:W-:Y:S01]  /*a220*/  SHF.R.S32.HI R7, RZ, 0x1f, R20 ;  /* 0x0000001fff077819 */ /* 0x000fe20000011414 */
[----:B------:R-:W3:Y:S01]  /*a230*/  LDC.64 R10, c[0x0][0xbd8] ;  /* 0x0002f600ff0a7b82 */ /* 0x000ee20000000a00 */
[----:B------:R-:W-:Y:S01]  /*a240*/  LOP3.LUT R3, R3, 0x3fffffe, RZ, 0xc0, !PT ;  /* 0x03fffffe03037812 */ /* 0x000fe200078ec0ff */
[----:B------:R-:W-:Y:S01]  /*a250*/  IMAD.IADD R5, R4, 0x1, -R5 ;  /* 0x0000000104057824 */ /* 0x000fe200078e0a05 */
[----:B------:R-:W-:Y:S01]  /*a260*/  LEA.HI R22, R7, R20, RZ, 0x2 ;  /* 0x0000001407167211 */ /* 0x000fe200078f10ff */
[----:B----4-:R-:W-:Y:S01]  /*a270*/  IMAD R21, R21, R16, UR11 ;  /* 0x0000000b15157e24 */ /* 0x010fe2000f8e0210 */
[----:B------:R-:W-:-:S02]  /*a280*/  IADD3 R3, R6, -R3, RZ ;  /* 0x8000000306037210 */ /* 0x000fc40007ffe0ff */
[--C-:B------:R-:W-:Y:S01]  /*a290*/  SHF.R.S32.HI R8, RZ, 0x2, R22.reuse ;  /* 0x00000002ff087819 */ /* 0x100fe20000011416 */
[----:B------:R-:W4:Y:S01]  /*a2a0*/  @P0 LDC R23, c[0x0][0xbec] ;  /* 0x0002fb00ff170b82 */ /* 0x000f220000000800 */
[----:B------:R-:W-:Y:S02]  /*a2b0*/  SHF.R.S32.HI R9, RZ, 0x1f, R22 ;  /* 0x0000001fff097819 */ /* 0x000fe40000011416 */
[----:B------:R-:W-:Y:S02]  /*a2c0*/  LEA.HI R6, R5, R5, RZ, 0x1 ;  /* 0x0000000505067211 */ /* 0x000fe400078f08ff */
[----:B------:R-:W-:Y:S02]  /*a2d0*/  LEA.HI R9, R9, R8, RZ, 0x3 ;  /* 0x0000000809097211 */ /* 0x000fe400078f18ff */
[----:B------:R-:W-:Y:S01]  /*a2e0*/  LEA.HI R7, R7, R20, RZ, 0x5 ;  /* 0x0000001407077211 */ /* 0x000fe200078f28ff */
[----:B------:R-:W5:Y:S01]  /*a2f0*/  @P0 LDC R120, c[0x0][0xbf0] ;  /* 0x0002fc00ff780b82 */ /* 0x000f620000000800 */
[----:B------:R-:W-:-:S02]  /*a300*/  LOP3.LUT R9, R9, 0xfffffff8, RZ, 0xc0, !PT ;  /* 0xfffffff809097812 */ /* 0x000fc400078ec0ff */
[----:B------:R-:W-:Y:S02]  /*a310*/  LOP3.LUT R6, R6, 0x1ffffffe, RZ, 0xc0, !PT ;  /* 0x1ffffffe06067812 */ /* 0x000fe400078ec0ff */
[----:B------:R-:W-:Y:S01]  /*a320*/  SHF.R.S32.HI R7, RZ, 0x5, R7 ;  /* 0x00000005ff077819 */ /* 0x000fe20000011407 */
[----:B------:R-:W-:Y:S02]  /*a330*/  IMAD.IADD R4, R8, 0x1, -R9 ;  /* 0x0000000108047824 */ /* 0x000fe400078e0a09 */
[----:B------:R-:W1:Y:S01]  /*a340*/  @P0 LDC R9, c[0x0][0xbec] ;  /* 0x0002fb00ff090b82 */ /* 0x000e620000000800 */
[----:B------:R-:W-:Y:S02]  /*a350*/  IMAD.IADD R12, R5, 0x1, -R6 ;  /* 0x00000001050c7824 */ /* 0x000fe400078e0a06 */
[----:B------:R-:W-:Y:S01]  /*a360*/  LEA R6, R7, R4, 0x4 ;  /* 0x0000000407067211 */ /* 0x000fe200078e20ff */
[----:B------:R-:W-:Y:S01]  /*a370*/  IMAD.U32 R5, RZ, RZ, UR5 ;  /* 0x00000005ff057e24 */ /* 0x000fe2000f8e00ff */
[----:B------:R-:W-:Y:S01]  /*a380*/  MOV R5, UR6 ;  /* 0x0000000600057c02 */ /* 0x000fe20008000f00 */
[----:B---3--:R-:W-:Y:S01]  /*a390*/  IMAD R8, R10, UR10, RZ ;  /* 0x0000000a0a087c24 */ /* 0x008fe2000f8e02ff */
[----:B------:R-:W-:Y:S01]  /*a3a0*/  UIMAD UR6, UR13, UR9, UR7 ;  /* 0x000000090d0672a4 */ /* 0x000fe2000f8e0207 */
[----:B------:R-:W-:-:S02]  /*a3b0*/  IMAD R3, R3, 0x40, R6 ;  /* 0x0000004003037824 */ /* 0x000fc400078e0206 */
[----:B------:R-:W-:Y:S01]  /*a3c0*/  IMAD.U32 R4, RZ, RZ, UR4 ;  /* 0x00000004ff047e24 */ /* 0x000fe2000f8e00ff */
[----:B------:R-:W-:Y:S01]  /*a3d0*/  UIMAD.WIDE.U32 UR4, UR13, UR8, URZ ;  /* 0x000000080d0472a5 */ /* 0x000fe2000f8e003f */
[----:B------:R-:W-:Y:S02]  /*a3e0*/  IMAD R6, R12, 0x8, R3 ;  /* 0x000000080c067824 */ /* 0x000fe400078e0203 */
[----:B------:R-:W-:Y:S01]  /*a3f0*/  IMAD R11, R11, UR12, R8 ;  /* 0x0000000c0b0b7c24 */ /* 0x000fe2000f8e0208 */
[----:B------:R-:W-:Y:S01]  /*a400*/  UIADD3 UR6, UR5, UR6, URZ ;  /* 0x0000000605067290 */ /* 0x000fe2000fffe03f */
[----:B------:R-:W-:Y:S01]  /*a410*/  IMAD.WIDE.U32 R4, R10, UR12, R4 ;  /* 0x0000000c0a047c25 */ /* 0x000fe2000f8e0004 */
[----:B--2---:R-:W-:Y:S01]  /*a420*/  LEA R8, R18, R6, 0x7 ;  /* 0x0000000612087211 */ /* 0x004fe200078e38ff */
[----:B------:R-:W-:Y:S02]  /*a430*/  ULDC.64 UR8, c[0x0][0xb28] ;  /* 0x0002ca0000087ab9 */ /* 0x000fe40000000a00 */
[----:B------:R-:W-:Y:S01]  /*a440*/  IMAD.U32 R7, RZ, RZ, UR5 ;  /* 0x00000005ff077e24 */ /* 0x000fe2000f8e00ff */
[----:B------:R-:W-:Y:S01]  /*a450*/  MOV R7, UR6 ;  /* 0x0000000600077c02 */ /* 0x000fe20008000f00 */
[----:B0-----:R-:W-:Y:S01]  /*a460*/  IMAD R12, R14, UR10, RZ ;  /* 0x0000000a0e0c7c24 */ /* 0x001fe2000f8e02ff */
[----:B------:R-:W-:Y:S01]  /*a470*/  IADD3 R5, R5, R11, RZ ;  /* 0x0000000b05057210 */ /* 0x000fe20007ffe0ff */
[----:B-1----:R-:W-:Y:S01]  /*a480*/  @P0 IMAD.HI.U32 R10, R8, R9, RZ ;  /* 0x00000009080a0227 */ /* 0x002fe200078e00ff */
[----:B------:R-:W-:-:S03]  /*a490*/  ULDC.64 UR6, c[0x0][0xb48] ;  /* 0x0002d20000067ab9 */ /* 0x000fc60000000a00 */
[----:B------:R-:W-:Y:S01]  /*a4a0*/  IMAD.U32 R6, RZ, RZ, UR4 ;  /* 0x00000004ff067e24 */ /* 0x000fe2000f8e00ff */
[----:B------:R-:W-:Y:S01]  /*a4b0*/  ULDC.64 UR4, c[0x0][0xbe0] ;  /* 0x0002f80000047ab9 */ /* 0x000fe20000000a00 */
[----:B------:R-:W-:Y:S01]  /*a4c0*/  IMAD.MOV.U32 R9, RZ, RZ, R8 ;  /* 0x000000ffff097224 */ /* 0x000fe200078e0008 */
[----:B------:R-:W-:Y:S01]  /*a4d0*/  @P0 SHF.R.U32.HI R9, RZ, R13, R10 ;  /* 0x0000000dff090219 */ /* 0x000fe2000001160a */
[----:B------:R-:W-:Y:S01]  /*a4e0*/  IMAD R13, R15, UR12, R12 ;  /* 0x0000000c0f0d7c24 */ /* 0x000fe2000f8e020c */
[----:B------:R-:W-:Y:S01]  /*a4f0*/  SHF.R.S32.HI R12, RZ, 0x1f, R21 ;  /* 0x0000001fff0c7819 */ /* 0x000fe20000011415 */
[----:B------:R-:W-:-:S04]  /*a500*/  IMAD.WIDE.U32 R6, R14, UR12, R6 ;  /* 0x0000000c0e067c25 */ /* 0x000fc8000f8e0006 */
[----:B----4-:R-:W-:-:S04]  /*a510*/  @P0 IMAD.HI.U32 R23, R8, R23, RZ ;  /* 0x0000001708170227 */ /* 0x010fc800078e00ff */
[----:B------:R-:W-:Y:S02]  /*a520*/  IMAD.IADD R7, R7, 0x1, R13 ;  /* 0x0000000107077824 */ /* 0x000fe400078e020d */
[----:B------:R-:W-:Y:S02]  /*a530*/  IMAD R13, R12, UR6, RZ ;  /* 0x000000060c0d7c24 */ /* 0x000fe4000f8e02ff */
[----:B------:R-:W-:-:S04]  /*a540*/  IMAD.WIDE.U32 R4, R21, UR4, R4 ;  /* 0x0000000415047c25 */ /* 0x000fc8000f8e0004 */
[----:B------:R-:W-:Y:S01]  /*a550*/  IMAD.MOV.U32 R11, RZ, RZ, R8 ;  /* 0x000000ffff0b7224 */ /* 0x000fe200078e0008 */
[----:B-----5:R-:W-:Y:S01]  /*a560*/  @P0 SHF.R.U32.HI R11, RZ, R120, R23 ;  /* 0x00000078ff0b0219 */ /* 0x020fe20000011617 */
[----:B------:R-:W-:Y:S01]  /*a570*/  IMAD R15, R21, UR7, R13 ;  /* 0x00000007150f7c24 */ /* 0x000fe2000f8e020d */
[----:B------:R-:W-:Y:S01]  /*a580*/  SHF.R.S32.HI R13, RZ, 0x1f, R9 ;  /* 0x0000001fff0d7819 */ /* 0x000fe20000011409 */
[----:B------:R-:W-:Y:S01]  /*a590*/  IMAD R10, R12, UR4, RZ ;  /* 0x000000040c0a7c24 */ /* 0x000fe2000f8e02ff */
[----:B------:R-:W-:Y:S01]  /*a5a0*/  IADD3 R4, P0, R9, R4, RZ ;  /* 0x0000000409047210 */ /* 0x000fe20007f1e0ff */
[----:B------:R-:W-:Y:S01]  /*a5b0*/  IMAD.WIDE.U32 R6, R21, UR6, R6 ;  /* 0x0000000615067c25 */ /* 0x000fe2000f8e0006 */
[----:B------:R-:W-:Y:S01]  /*a5c0*/  IADD3 R9, -R9, RZ, RZ ;  /* 0x000000ff09097210 */ /* 0x000fe20007ffe1ff */
[----:B------:R-:W-:Y:S02]  /*a5d0*/  ULDC.64 UR6, c[0x0][0xbc8] ;  /* 0x0002f20000067ab9 */ /* 0x000fe40000000a00 */
[----:B------:R-:W-:Y:S01]  /*a5e0*/  IMAD R12, R21, UR5, R10 ;  /* 0x00000005150c7c24 */ /* 0x000fe2000f8e020a */
[--C-:B------:R-:W-:Y:S01]  /*a5f0*/  SHF.R.S32.HI R10, RZ, 0x1f, R11.reuse ;  /* 0x0000001fff0a7819 */ /* 0x100fe2000001140b */
[----:B------:R-:W-:Y:S01]  /*a600*/  IMAD.MOV R14, RZ, RZ, -R11 ;  /* 0x000000ffff0e7224 */ /* 0x000fe200078e0a0b */
[----:B------:R-:W-:Y:S01]  /*a610*/  ULDC.64 UR4, c[0x0][0xb30] ;  /* 0x0002cc0000047ab9 */ /* 0x000fe20000000a00 */
[----:B------:R-:W-:Y:S01]  /*a620*/  IMAD R9, R17, R9, R8 ;  /* 0x0000000911097224 */ /* 0x000fe200078e0208 */
[----:B------:R-:W-:Y:S01]  /*a630*/  IADD3.X R5, R13, R5, R12, P0, !PT ;  /* 0x000000050d057210 */ /* 0x000fe200007fe40c */
[----:B------:R-:W-:-:S02]  /*a640*/  IMAD.IADD R7, R7, 0x1, R15 ;  /* 0x0000000107077824 */ /* 0x000fc400078e020f */
[----:B------:R-:W-:Y:S02]  /*a650*/  IMAD R10, R10, UR4, RZ ;  /* 0x000000040a0a7c24 */ /* 0x000fe4000f8e02ff */
[----:B------:R-:W-:Y:S01]  /*a660*/  IMAD R13, R17, R14, R8 ;  /* 0x0000000e110d7224 */ /* 0x000fe200078e0208 */
[----:B------:R-:W-:Y:S01]  /*a670*/  SHF.R.S32.HI R8, RZ, 0x1f, R9 ;  /* 0x0000001fff087819 */ /* 0x000fe20000011409 */
[C---:B------:R-:W-:Y:S01]  /*a680*/  IMAD R15, R11.reuse, UR5, R10 ;  /* 0x000000050b0f7c24 */ /* 0x040fe2000f8e020a */
[----:B------:R-:W0:Y:S01]  /*a690*/  S2UR UR5, SR_CgaCtaId ;  /* 0x00000000000579c3 */ /* 0x000e220000008800 */
[----:B------:R-:W-:Y:S01]  /*a6a0*/  IMAD.WIDE.U32 R6, R11, UR4, R6 ;  /* 0x000000040b067c25 */ /* 0x000fe2000f8e0006 */
[----:B------:R-:W-:Y:S01]  /*a6b0*/  SHF.R.S32.HI R10, RZ, 0x1f, R13 ;  /* 0x0000001fff0a7819 */ /* 0x000fe2000001140d */
[----:B------:R-:W-:Y:S01]  /*a6c0*/  UMOV UR4, 0x400 ;  /* 0x0000040000047882 */ /* 0x000fe20000000000 */
[----:B------:R-:W-:Y:S01]  /*a6d0*/  LEA R14, R18, R3, 0x7 ;  /* 0x00000003120e7211 */ /* 0x000fe200078e38ff */
[----:B------:R-:W-:Y:S01]  /*a6e0*/  IMAD R8, R8, UR6, RZ ;  /* 0x0000000608087c24 */ /* 0x000fe2000f8e02ff */
[----:B------:R-:W-:Y:S01]  /*a6f0*/  IADD3 R7, R7, R15, RZ ;  /* 0x0000000f07077210 */ /* 0x000fe20007ffe0ff */
[----:B------:R-:W-:Y:S01]  /*a700*/  IMAD R10, R10, UR8, RZ ;  /* 0x000000080a0a7c24 */ /* 0x000fe2000f8e02ff */
[----:B------:R-:W-:Y:S01]  /*a710*/  LOP3.LUT R3, R22, 0x7ffffffc, RZ, 0xc0, !PT ;  /* 0x7ffffffc16037812 */ /* 0x000fe200078ec0ff */
[----:B------:R-:W-:-:S02]  /*a720*/  IMAD R11, R9, UR7, R8 ;  /* 0x00000007090b7c24 */ /* 0x000fc4000f8e0208 */
        /* <DEDUP_REMOVED lines=26> */
[----:B------:R2:W3:Y:S04]  /*a8d0*/  SHFL.IDX PT, R4, R6, RZ, 0x1c1f ;  /* 0x001c1fff06047589 */ /* 0x0004e800000e0000 */
[----:B------:R2:W4:Y:S01]  /*a8e0*/  SHFL.IDX PT, R5, R9, RZ, 0x1c1f ;  /* 0x001c1fff09057589 */ /* 0x00052200000e0000 */
[----:B------:R-:W-:Y:S01]  /*a8f0*/  SHF.L.U32 R3, R3, 0x1, RZ ;  /* 0x0000000103037819 */ /* 0x000fe200000006ff */
        /* <DEDUP_REMOVED lines=13> */
[C---:B------:R-:W-:Y:S01]  /*a9d0*/  IADD3 R16, R3.reuse, 0x18, RZ ;  /* 0x0000001803107810 */ /* 0x040fe20007ffe0ff */
[----:B------:R-:W-:Y:S01]  /*a9e0*/  VIADD R22, R3, 0x50 ;  /* 0x0000005003167836 */ /* 0x000fe20000000000 */
[----:B------:R-:W-:-:S02]  /*a9f0*/  ISETP.GE.AND P6, PT, R17, UR4, PT ;  /* 0x0000000411007c0c */ /* 0x000fc4000bfc6270 */
[----:B------:R-:W-:Y:S02]  /*aa00*/  ISETP.GE.AND P5, PT, R16, UR4, PT ;  /* 0x0000000410007c0c */ /* 0x000fe4000bfa6270 */
[C---:B------:R-:W-:Y:S01]  /*aa10*/  IADD3 R21, R3.reuse, 0x48, RZ ;  /* 0x0000004803157810 */ /* 0x040fe20007ffe0ff */
[C---:B---34-:R-:W-:Y:S01]  /*aa20*/  @!P0 IMAD.WIDE R10, R3.reuse, 0x4, R4 ;  /* 0x00000004030a8825 */ /* 0x058fe200078e0204 */
[----:B------:R-:W-:Y:S02]  /*aa30*/  ISETP.GE.AND P3, PT, R18, UR4, PT ;  /* 0x0000000412007c0c */ /* 0x000fe4000bf66270 */
[----:B------:R-:W-:Y:S02]  /*aa40*/  @!P1 LEA.HI R0, R0, R0, RZ, 0x1 ;  /* 0x0000000000009211 */ /* 0x000fe400078f08ff */
[----:B------:R-:W-:Y:S01]  /*aa50*/  @!P2 LEA.HI R2, R2, R2, RZ, 0x1 ;  /* 0x000000020202a211 */ /* 0x000fe200078f08ff */
[----:B------:R0:W-:Y:S01]  /*aa60*/  @!P0 ST.E.64 desc[UR36][R10.64], R24 ;  /* 0x000000180a008985 */ /* 0x0001e2000c101b24 */
[----:B------:R-:W-:Y:S01]  /*aa70*/  @!P1 LOP3.LUT R13, R0, 0xfffffffe, RZ, 0xc0, !PT ;  /* 0xfffffffe000d9812 */ /* 0x000fe200078ec0ff */
[----:B------:R-:W-:Y:S01]  /*aa80*/  VIADD R0, R3, 0x28 ;  /* 0x0000002803007836 */ /* 0x000fe20000000000 */
[----:B------:R-:W-:-:S02]  /*aa90*/  @!P2 LOP3.LUT R15, R2, 0xfffffffe, RZ, 0xc0, !PT ;  /* 0xfffffffe020fa812 */ /* 0x000fc400078ec0ff */
[----:B------:R-:W-:Y:S01]  /*aaa0*/  IADD3 R2, R3, 0x30, RZ ;  /* 0x0000003003027810 */ /* 0x000fe20007ffe0ff */
[--C-:B------:R-:W-:Y:S01]  /*aab0*/  @!P1 IMAD.WIDE R12, R13, 0x4, R4.reuse ;  /* 0x000000040d0c9825 */ /* 0x100fe200078e0204 */
[----:B------:R-:W-:Y:S02]  /*aac0*/  ISETP.GE.AND P0, PT, R0, UR4, PT ;  /* 0x0000000400007c0c */ /* 0x000fe4000bf06270 */
        /* <DEDUP_REMOVED lines=8> */
[----:B------:R-:W-:-:S02]  /*ab50*/  @!P6 LEA.HI R17, R17, R17, RZ, 0x1 ;  /* 0x000000111111e211 */ /* 0x000fc400078f08ff */
[----:B------:R-:W-:Y:S02]  /*ab60*/  @!P5 LOP3.LUT R11, R16, 0xfffffffe, RZ, 0xc0, !PT ;  /* 0xfffffffe100bd812 */ /* 0x000fe400078ec0ff */
[----:B------:R-:W-:Y:S02]  /*ab70*/  @!P0 LEA.HI R0, R0, R0, RZ, 0x1 ;  /* 0x0000000000008211 */ /* 0x000fe400078f08ff */
[----:B------:R-:W-:Y:S01]  /*ab80*/  @!P4 LEA.HI R2, R2, R2, RZ, 0x1 ;  /* 0x000000020202c211 */ /* 0x000fe200078f08ff */
[--C-:B------:R-:W-:Y:S01]  /*ab90*/  @!P5 IMAD.WIDE R10, R11, 0x4, R4.reuse ;  /* 0x000000040b0ad825 */ /* 0x100fe200078e0204 */
[----:B-1----:R-:W-:Y:S02]  /*aba0*/  @!P6 LOP3.LUT R13, R17, 0xfffffffe, RZ, 0xc0, !PT ;  /* 0xfffffffe110de812 */ /* 0x002fe400078ec0ff */
[----:B------:R-:W-:Y:S02]  /*abb0*/  @!P3 LEA.HI R18, R18, R18, RZ, 0x1 ;  /* 0x000000121212b211 */ /* 0x000fe400078f08ff */
[----:B------:R-:W-:Y:S01]  /*abc0*/  @!P2 LEA.HI R20, R20, R20, RZ, 0x1 ;  /* 0x000000141414a211 */ /* 0x000fe200078f08ff */
[----:B------:R-:W-:Y:S01]  /*abd0*/  @!P6 IMAD.WIDE R12, R13, 0x4, R4 ;  /* 0x000000040d0ce825 */ /* 0x000fe200078e0204 */
[----:B--2---:R-:W-:Y:S01]  /*abe0*/  @!P1 LEA.HI R14, R21, R21, RZ, 0x1 ;  /* 0x00000015150e9211 */ /* 0x004fe200078f08ff */
[----:B------:R0:W-:Y:S01]  /*abf0*/  @!P5 ST.E.64 desc[UR36][R10.64], R36 ;  /* 0x000000240a00d985 */ /* 0x0001e2000c101b24 */
[----:B------:R-:W-:-:S02]  /*ac00*/  @!P0 LOP3.LUT R15, R0, 0xfffffffe, RZ, 0xc0, !PT ;  /* 0xfffffffe000f8812 */ /* 0x000fc400078ec0ff */
[----:B------:R-:W-:Y:S01]  /*ac10*/  @!P4 LOP3.LUT R17, R2, 0xfffffffe, RZ, 0xc0, !PT ;  /* 0xfffffffe0211c812 */ /* 0x000fe200078ec0ff */
[----:B------:R1:W-:Y:S01]  /*ac20*/  @!P6 ST.E.64 desc[UR36][R12.64], R40 ;  /* 0x000000280c00e985 */ /* 0x0003e2000c101b24 */
[----:B------:R-:W-:Y:S01]  /*ac30*/  @!P3 LOP3.LUT R21, R18, 0xfffffffe, RZ, 0xc0, !PT ;  /* 0xfffffffe1215b812 */ /* 0x000fe200078ec0ff */
[C---:B------:R-:W-:Y:S01]  /*ac40*/  VIADD R2, R3.reuse, 0x68 ;  /* 0x0000006803027836 */ /* 0x040fe20000000000 */
[----:B------:R-:W-:Y:S01]  /*ac50*/  @!P2 LOP3.LUT R23, R20, 0xfffffffe, RZ, 0xc0, !PT ;  /* 0xfffffffe1417a812 */ /* 0x000fe200078ec0ff */
[C---:B------:R-:W-:Y:S01]  /*ac60*/  VIADD R18, R3.reuse, 0x70 ;  /* 0x0000007003127836 */ /* 0x040fe20000000000 */
[----:B------:R-:W-:Y:S02]  /*ac70*/  @!P1 LOP3.LUT R25, R14, 0xfffffffe, RZ, 0xc0, !PT ;  /* 0xfffffffe0e199812 */ /* 0x000fe400078ec0ff */
[----:B------:R-:W-:Y:S02]  /*ac80*/  ISETP.GE.AND P5, PT, R22, UR4, PT ;  /* 0x0000000416007c0c */ /* 0x000fe4000bfa6270 */
[----:B------:R-:W-:Y:S01]  /*ac90*/  IADD3 R0, R3, 0x60, RZ ;  /* 0x0000006003007810 */ /* 0x000fe20007ffe0ff */
[----:B0-----:R-:W-:Y:S01]  /*aca0*/  @!P0 IMAD.WIDE R10, R15, 0x4, R4 ;  /* 0x000000040f0a8825 */ /* 0x001fe200078e0204 */
[----:B------:R-:W-:-:S03]  /*acb0*/  ISETP.GE.AND P6, PT, R24, UR4, PT ;  /* 0x0000000418007c0c */ /* 0x000fc6000bfc6270 */
[--C-:B-1----:R-:W-:Y:S01]  /*acc0*/  @!P4 IMAD.WIDE R12, R17, 0x4, R4.reuse ;  /* 0x00000004110cc825 */ /* 0x102fe200078e0204 */
[----:B------:R0:W-:Y:S01]  /*acd0*/  @!P0 ST.E.64 desc[UR36][R10.64], R44 ;  /* 0x0000002c0a008985 */ /* 0x0001e2000c101b24 */
[----:B------:R-:W-:Y:S02]  /*ace0*/  ISETP.GE.AND P0, PT, R0, UR4, PT ;  /* 0x0000000400007c0c */ /* 0x000fe4000bf06270 */
[--C-:B------:R-:W-:Y:S01]  /*acf0*/  @!P3 IMAD.WIDE R14, R21, 0x4, R4.reuse ;  /* 0x00000004150eb825 */ /* 0x100fe200078e0204 */
[----:B------:R1:W-:Y:S01]  /*ad00*/  @!P4 ST.E.64 desc[UR36][R12.64], R48 ;  /* 0x000000300c00c985 */ /* 0x0003e2000c101b24 */
[----:B------:R-:W-:Y:S02]  /*ad10*/  @!P5 LEA.HI R22, R22, R22, RZ, 0x1 ;  /* 0x000000161616d211 */ /* 0x000fe400078f08ff */
[----:B------:R-:W-:Y:S01]  /*ad20*/  @!P2 IMAD.WIDE R16, R23, 0x4, R4 ;  /* 0x000000041710a825 */ /* 0x000fe200078e0204 */
[----:B------:R2:W-:Y:S01]  /*ad30*/  @!P3 ST.E.64 desc[UR36][R14.64], R52 ;  /* 0x000000340e00b985 */ /* 0x0005e2000c101b24 */
[----:B------:R-:W-:-:S02]  /*ad40*/  IADD3 R23, R3, 0x78, RZ ;  /* 0x0000007803177810 */ /* 0x000fc40007ffe0ff */
[----:B------:R-:W-:Y:S01]  /*ad50*/  @!P1 IMAD.WIDE R20, R25, 0x4, R4 ;  /* 0x0000000419149825 */ /* 0x000fe200078e0204 */
[----:B------:R3:W-:Y:S01]  /*ad60*/  @!P2 ST.E.64 desc[UR36][R16.64], R56 ;  /* 0x000000381000a985 */ /* 0x0007e2000c101b24 */
[----:B------:R-:W-:Y:S02]  /*ad70*/  ISETP.GE.AND P2, PT, R18, UR4, PT ;  /* 0x0000000412007c0c */ /* 0x000fe4000bf46270 */
[----:B------:R-:W-:Y:S01]  /*ad80*/  VIADD R25, R3, 0x80 ;  /* 0x0000008003197836 */ /* 0x000fe20000000000 */
[----:B------:R4:W-:Y:S01]  /*ad90*/  @!P1 ST.E.64 desc[UR36][R20.64], R60 ;  /* 0x0000003c14009985 */ /* 0x0009e2000c101b24 */
[----:B------:R-:W-:Y:S02]  /*ada0*/  ISETP.GE.AND P1, PT, R2, UR4, PT ;  /* 0x0000000402007c0c */ /* 0x000fe4000bf26270 */
[----:B------:R-:W-:Y:S02]  /*adb0*/  ISETP.GE.AND P3, PT, R23, UR4, PT ;  /* 0x0000000417007c0c */ /* 0x000fe4000bf66270 */
[----:B------:R-:W-:-:S02]  /*adc0*/  ISETP.GE.AND P4, PT, R25, UR4, PT ;  /* 0x0000000419007c0c */ /* 0x000fc4000bf86270 */
[----:B------:R-:W-:Y:S02]  /*add0*/  @!P6 LEA.HI R24, R24, R24, RZ, 0x1 ;  /* 0x000000181818e211 */ /* 0x000fe400078f08ff */
[----:B0-----:R-:W-:Y:S01]  /*ade0*/  @!P5 LOP3.LUT R11, R22, 0xfffffffe, RZ, 0xc0, !PT ;  /* 0xfffffffe160bd812 */ /* 0x001fe200078ec0ff */
[----:B------:R-:W-:Y:S01]  /*adf0*/  VIADD R22, R3, 0xa0 ;  /* 0x000000a003167836 */ /* 0x000fe20000000000 */
[----:B------:R-:W-:Y:S02]  /*ae00*/  @!P0 LEA.HI R0, R0, R0, RZ, 0x1 ;  /* 0x0000000000008211 */ /* 0x000fe400078f08ff */
[----:B-1----:R-:W-:Y:S01]  /*ae10*/  @!P6 LOP3.LUT R13, R24, 0xfffffffe, RZ, 0xc0, !PT ;  /* 0xfffffffe180de812 */ /* 0x002fe200078ec0ff */
[--C-:B------:R-:W-:Y:S01]  /*ae20*/  @!P5 IMAD.WIDE R10, R11, 0x4, R4.reuse ;  /* 0x000000040b0ad825 */ /* 0x100fe200078e0204 */
[----:B------:R-:W-:Y:S02]  /*ae30*/  @!P1 LEA.HI R2, R2, R2, RZ, 0x1 ;  /* 0x0000000202029211 */ /* 0x000fe400078f08ff */
[----:B--2---:R-:W-:Y:S01]  /*ae40*/  @!P0 LOP3.LUT R15, R0, 0xfffffffe, RZ, 0xc0, !PT ;  /* 0xfffffffe000f8812 */ /* 0x004fe200078ec0ff */
[--C-:B------:R-:W-:Y:S01]  /*ae50*/  @!P6 IMAD.WIDE R12, R13, 0x4, R4.reuse ;  /* 0x000000040d0ce825 */ /* 0x100fe200078e0204 */
[----:B------:R-:W-:Y:S01]  /*ae60*/  @!P2 LEA.HI R18, R18, R18, RZ, 0x1 ;  /* 0x000000121212a211 */ /* 0x000fe200078f08ff */
[----:B------:R0:W-:Y:S01]  /*ae70*/  @!P5 ST.E.64 desc[UR36][R10.64], R64 ;  /* 0x000000400a00d985 */ /* 0x0001e2000c101b24 */
[----:B---3--:R-:W-:Y:S01]  /*ae80*/  @!P1 LOP3.LUT R17, R2, 0xfffffffe, RZ, 0xc0, !PT ;  /* 0xfffffffe02119812 */ /* 0x008fe200078ec0ff */
[----:B------:R-:W-:Y:S01]  /*ae90*/  @!P0 IMAD.WIDE R14, R15, 0x4, R4 ;  /* 0x000000040f0e8825 */ /* 0x000fe200078e0204 */
        /* <DEDUP_REMOVED lines=8> */
[----:B------:R-:W-:-:S02]  /*af20*/  @!P4 LOP3.LUT R25, R25, 0xfffffffe, RZ, 0xc0, !PT ;  /* 0xfffffffe1919c812 */ /* 0x000fc400078ec0ff */
[----:B------:R-:W-:Y:S01]  /*af30*/  IADD3 R2, R3, 0x90, RZ ;  /* 0x0000009003027810 */ /* 0x000fe20007ffe0ff */
[----:B0-----:R-:W-:Y:S01]  /*af40*/  @!P1 IMAD.WIDE R10, R17, 0x4, R4 ;  /* 0x00000004110a9825 */ /* 0x001fe200078e0204 */
[----:B------:R-:W-:-:S03]  /*af50*/  ISETP.GE.AND P0, PT, R0, UR4, PT ;  /* 0x0000000400007c0c */ /* 0x000fc6000bf06270 */
[--C-:B-1----:R-:W-:Y:S01]  /*af60*/  @!P2 IMAD.WIDE R12, R21, 0x4, R4.reuse ;  /* 0x00000004150ca825 */ /* 0x102fe200078e0204 */
[----:B------:R0:W-:Y:S01]  /*af70*/  @!P1 ST.E.64 desc[UR36][R10.64], R76 ;  /* 0x0000004c0a009985 */ /* 0x0001e2000c101b24 */
[----:B------:R-:W-:Y:S02]  /*af80*/  ISETP.GE.AND P1, PT, R2, UR4, PT ;  /* 0x0000000402007c0c */ /* 0x000fe4000bf26270 */
[--C-:B------:R-:W-:Y:S01]  /*af90*/  @!P3 IMAD.WIDE R16, R23, 0x4, R4.reuse ;  /* 0x000000041710b825 */ /* 0x100fe200078e0204 */
[----:B--2---:R-:W-:Y:S01]  /*afa0*/  IADD3 R14, R3, 0xa8, RZ ;  /* 0x000000a8030e7810 */ /* 0x004fe20007ffe0ff */
[----:B------:R1:W-:Y:S01]  /*afb0*/  @!P2 ST.E.64 desc[UR36][R12.64], R80 ;  /* 0x000000500c00a985 */ /* 0x0003e2000c101b24 */
[----:B------:R-:W-:Y:S01]  /*afc0*/  ISETP.GE.AND P2, PT, R18, UR4, PT ;  /* 0x0000000412007c0c */ /* 0x000fe2000bf46270 */
[----:B------:R-:W-:Y:S02]  /*afd0*/  @!P4 IMAD.WIDE R20, R25, 0x4, R4 ;  /* 0x000000041914c825 */ /* 0x000fe400078e0204 */
[----:B------:R2:W-:Y:S01]  /*afe0*/  @!P3 ST.E.64 desc[UR36][R16.64], R84 ;  /* 0x000000541000b985 */ /* 0x0005e2000c101b24 */
[----:B------:R-:W-:Y:S01]  /*aff0*/  ISETP.GE.AND P3, PT, R22, UR4, PT ;  /* 0x0000000416007c0c */ /* 0x000fe2000bf66270 */
[C---:B------:R-:W-:Y:S01]  /*b000*/  VIADD R15, R3.reuse, 0xb0 ;  /* 0x000000b0030f7836 */ /* 0x040fe20000000000 */
[----:B------:R-:W-:Y:S01]  /*b010*/  @!P0 LEA.HI R0, R0, R0, RZ, 0x1 ;  /* 0x0000000000008211 */ /* 0x000fe200078f08ff */
[----:B------:R3:W-:Y:S01]  /*b020*/  @!P4 ST.E.64 desc[UR36][R20.64], R88 ;  /* 0x000000581400c985 */ /* 0x0007e2000c101b24 */
[----:B0-----:R-:W-:Y:S01]  /*b030*/  VIADD R11, R3, 0xb8 ;  /* 0x000000b8030b7836 */ /* 0x001fe20000000000 */
[----:B------:R-:W-:-:S02]  /*b040*/  ISETP.GE.AND P4, PT, R14, UR4, PT ;  /* 0x000000040e007c0c */ /* 0x000fc4000bf86270 */
[----:B------:R-:W-:Y:S02]  /*b050*/  ISETP.GE.AND P5, PT, R15, UR4, PT ;  /* 0x000000040f007c0c */ /* 0x000fe4000bfa6270 */
[----:B------:R-:W-:Y:S02]  /*b060*/  ISETP.GE.AND P6, PT, R11, UR4, PT ;  /* 0x000000040b007c0c */ /* 0x000fe4000bfc6270 */
[----:B------:R-:W-:Y:S02]  /*b070*/  @!P1 LEA.HI R2, R2, R2, RZ, 0x1 ;  /* 0x0000000202029211 */ /* 0x000fe400078f08ff */
[----:B------:R-:W-:Y:S02]  /*b080*/  @!P2 LEA.HI R18, R18, R18, RZ, 0x1 ;  /* 0x000000121212a211 */ /* 0x000fe400078f08ff */
[----:B------:R-:W-:Y:S02]  /*b090*/  @!P3 LEA.HI R22, R22, R22, RZ, 0x1 ;  /* 0x000000161616b211 */ /* 0x000fe400078f08ff */
[----:B-1----:R-:W-:-:S02]  /*b0a0*/  @!P1 LOP3.LUT R13, R2, 0xfffffffe, RZ, 0xc0, !PT ;  /* 0xfffffffe020d9812 */ /* 0x002fc400078ec0ff */
[----:B------:R-:W-:Y:S02]  /*b0b0*/  @!P4 LEA.HI R14, R14, R14, RZ, 0x1 ;  /* 0x0000000e0e0ec211 */ /* 0x000fe400078f08ff */
[----:B------:R-:W-:Y:S02]  /*b0c0*/  @!P5 LEA.HI R10, R15, R15, RZ, 0x1 ;  /* 0x0000000f0f0ad211 */ /* 0x000fe400078f08ff */
[----:B------:R-:W-:Y:S02]  /*b0d0*/  @!P6 LEA.HI R12, R11, R11, RZ, 0x1 ;  /* 0x0000000b0b0ce211 */ /* 0x000fe400078f08ff */
[----:B------:R-:W-:Y:S02]  /*b0e0*/  @!P0 LOP3.LUT R11, R0, 0xfffffffe, RZ, 0xc0, !PT ;  /* 0xfffffffe000b8812 */ /* 0x000fe400078ec0ff */
[----:B------:R-:W-:Y:S02]  /*b0f0*/  @!P2 LOP3.LUT R15, R18, 0xfffffffe, RZ, 0xc0, !PT ;  /* 0xfffffffe120fa812 */ /* 0x000fe400078ec0ff */
[----:B--2---:R-:W-:-:S02]  /*b100*/  @!P3 LOP3.LUT R17, R22, 0xfffffffe, RZ, 0xc0, !PT ;  /* 0xfffffffe1611b812 */ /* 0x004fc400078ec0ff */
        /* <DEDUP_REMOVED lines=17> */
.L_x_2231:
[----:B------:R-:W-:Y:S05]  /*b220*/  BSYNC B0 ;  /* 0x0000000000007941 */ /* 0x000fea0003800000 */
.L_x_2230:
[----:B------:R-:W-:Y:S01]  /*b230*/  ISETP.GE.AND P0, PT, R8, R7, PT ;  /* 0x000000070800720c */ /* 0x000fe20003f06270 */
[----:B0---4-:R4:W0:Y:S04]  /*b240*/  SHFL.IDX PT, R5, R9, 0x1, 0x1c1f ;  /* 0x003c1f0009057f89 */ /* 0x01182800000e0000 */
[----:B---3--:R4:W3:Y:S08]  /*b250*/  SHFL.IDX PT, R4, R6, 0x1, 0x1c1f ;  /* 0x003c1f0006047f89 */ /* 0x0088f000000e0000 */
[----:B----4-:R-:W-:Y:S05]  /*b260*/  @P0 BRA `(.L_x_2190) ;  /* 0x0000004800540947 */ /* 0x010fea0003800000 */
[C---:B--2---:R-:W-:Y:S01]  /*b270*/  IADD3 R0, R3.reuse, 0x8, RZ ;  /* 0x0000000803007810 */ /* 0x044fe20007ffe0ff */
        /* <DEDUP_REMOVED lines=15> */
[----:B0--3--:R-:W-:Y:S01]  /*b370*/  @!P2 IMAD.WIDE R6, R3, 0x4, R4 ;  /* 0x000000040306a825 */ /* 0x009fe200078e0204 */
[----:B------:R-:W-:-:S02]  /*b380*/  ISETP.GE.AND P6, PT, R14, UR4, PT ;  /* 0x000000040e007c0c */ /* 0x000fc4000bfc6270 */
[----:B------:R-:W-:Y:S02]  /*b390*/  @!P3 LEA.HI R0, R0, R0, RZ, 0x1 ;  /* 0x000000000000b211 */ /* 0x000fe400078f08ff */
[----:B------:R0:W-:Y:S01]  /*b3a0*/  @!P2 ST.E.64 desc[UR36][R6.64], R26 ;  /* 0x0000001a0600a985 */ /* 0x0001e2000c101b24 */
[----:B------:R-:W-:Y:S02]  /*b3b0*/  @!P0 LEA.HI R2, R2, R2, RZ, 0x1 ;  /* 0x0000000202028211 */ /* 0x000fe400078f08ff */
[----:B------:R-:W-:Y:S02]  /*b3c0*/  @!P3 LOP3.LUT R9, R0, 0xfffffffe, RZ, 0xc0, !PT ;  /* 0xfffffffe0009b812 */ /* 0x000fe400078ec0ff */
[----:B------:R-:W-:Y:S02]  /*b3d0*/  IADD3 R0, R3, 0x20, RZ ;  /* 0x0000002003007810 */ /* 0x000fe40007ffe0ff */
[----:B------:R-:W-:Y:S01]  /*b3e0*/  @!P1 LEA.HI R10, R10, R10, RZ, 0x1 ;  /* 0x0000000a0a0a9211 */ /* 0x000fe200078f08ff */
[----:B------:R-:W-:Y:S01]  /*b3f0*/  @!P3 IMAD.WIDE R8, R9, 0x4, R4 ;  /* 0x000000040908b825 */ /* 0x000fe200078e0204 */
[----:B------:R-:W-:-:S02]  /*b400*/  ISETP.GE.AND P2, PT, R0, UR4, PT ;  /* 0x0000000400007c0c */ /* 0x000fc4000bf46270 */
[----:B------:R-:W-:Y:S02]  /*b410*/  @!P4 LEA.HI R12, R12, R12, RZ, 0x1 ;  /* 0x0000000c0c0cc211 */ /* 0x000fe400078f08ff */
[----:B------:R1:W-:Y:S01]  /*b420*/  @!P3 ST.E.64 desc[UR36][R8.64], R30 ;  /* 0x0000001e0800b985 */ /* 0x0003e2000c101b24 */
[----:B------:R-:W-:Y:S02]  /*b430*/  ISETP.GE.AND P3, PT, R11, UR4, PT ;  /* 0x000000040b007c0c */ /* 0x000fe4000bf66270 */
[----:B0-----:R-:W-:Y:S02]  /*b440*/  @!P0 LOP3.LUT R7, R2, 0xfffffffe, RZ, 0xc0, !PT ;  /* 0xfffffffe02078812 */ /* 0x001fe400078ec0ff */
[----:B------:R-:W-:Y:S02]  /*b450*/  @!P6 LEA.HI R14, R14, R14, RZ, 0x1 ;  /* 0x0000000e0e0ee211 */ /* 0x000fe400078f08ff */
[----:B------:R-:W-:Y:S01]  /*b460*/  @!P4 LOP3.LUT R15, R12, 0xfffffffe, RZ, 0xc0, !PT ;  /* 0xfffffffe0c0fc812 */ /* 0x000fe200078ec0ff */
[----:B------:R-:W-:Y:S01]  /*b470*/  @!P0 IMAD.WIDE R6, R7, 0x4, R4 ;  /* 0x0000000407068825 */ /* 0x000fe200078e0204 */
[----:B------:R-:W-:-:S02]  /*b480*/  @!P2 LEA.HI R0, R0, R0, RZ, 0x1 ;  /* 0x000000000000a211 */ /* 0x000fc400078f08ff */
[----:B------:R-:W-:Y:S02]  /*b490*/  @!P6 LOP3.LUT R21, R14, 0xfffffffe, RZ, 0xc0, !PT ;  /* 0xfffffffe0e15e812 */ /* 0x000fe400078ec0ff */
[----:B------:R0:W-:Y:S01]  /*b4a0*/  @!P0 ST.E.64 desc[UR36][R6.64], R34 ;  /* 0x0000002206008985 */ /* 0x0001e2000c101b24 */
[----:B-1----:R-:W-:Y:S02]  /*b4b0*/  @!P1 LOP3.LUT R9, R10, 0xfffffffe, RZ, 0xc0, !PT ;  /* 0xfffffffe0a099812 */ /* 0x002fe400078ec0ff */
[----:B------:R-:W-:Y:S02]  /*b4c0*/  @!P3 LEA.HI R2, R11, R11, RZ, 0x1 ;  /* 0x0000000b0b02b211 */ /* 0x000fe400078f08ff */
[----:B------:R-:W-:Y:S01]  /*b4d0*/  @!P5 LEA.HI R10, R13, R13, RZ, 0x1 ;  /* 0x0000000d0d0ad211 */ /* 0x000fe200078f08ff */
[--C-:B------:R-:W-:Y:S01]  /*b4e0*/  @!P1 IMAD.WIDE R8, R9, 0x4, R4.reuse ;  /* 0x0000000409089825 */ /* 0x100fe200078e0204 */
[----:B------:R-:W-:Y:S02]  /*b4f0*/  @!P2 LOP3.LUT R11, R0, 0xfffffffe, RZ, 0xc0, !PT ;  /* 0xfffffffe000ba812 */ /* 0x000fe400078ec0ff */
[----:B------:R-:W-:Y:S01]  /*b500*/  @!P3 LOP3.LUT R13, R2, 0xfffffffe, RZ, 0xc0, !PT ;  /* 0xfffffffe020db812 */ /* 0x000fe200078ec0ff */
[C---:B------:R-:W-:Y:S01]  /*b510*/  VIADD R0, R3.reuse, 0x58 ;  /* 0x0000005803007836 */ /* 0x040fe20000000000 */
[----:B------:R-:W-:Y:S01]  /*b520*/  @!P5 LOP3.LUT R17, R10, 0xfffffffe, RZ, 0xc0, !PT ;  /* 0xfffffffe0a11d812 */ /* 0x000fe200078ec0ff */
[----:B------:R1:W-:Y:S01]  /*b530*/  @!P1 ST.E.64 desc[UR36][R8.64], R38 ;  /* 0x0000002608009985 */ /* 0x0003e2000c101b24 */
[----:B------:R-:W-:Y:S01]  /*b540*/  IADD3 R18, R3, 0x50, RZ ;  /* 0x0000005003127810 */ /* 0x000fe20007ffe0ff */
[----:B0-----:R-:W-:Y:S01]  /*b550*/  @!P2 IMAD.WIDE R6, R11, 0x4, R4 ;  /* 0x000000040b06a825 */ /* 0x001fe200078e0204 */
[----:B------:R-:W-:-:S02]  /*b560*/  ISETP.GE.AND P1, PT, R16, UR4, PT ;  /* 0x0000000410007c0c */ /* 0x000fc4000bf26270 */
[----:B------:R-:W-:Y:S01]  /*b570*/  ISETP.GE.AND P0, PT, R18, UR4, PT ;  /* 0x0000000412007c0c */ /* 0x000fe2000bf06270 */
[--C-:B------:R-:W-:Y:S01]  /*b580*/  @!P4 IMAD.WIDE R10, R15, 0x4, R4.reuse ;  /* 0x000000040f0ac825 */ /* 0x100fe200078e0204 */
[----:B------:R0:W-:Y:S01]  /*b590*/  @!P2 ST.E.64 desc[UR36][R6.64], R42 ;  /* 0x0000002a0600a985 */ /* 0x0001e2000c101b24 */
[----:B------:R-:W-:Y:S02]  /*b5a0*/  ISETP.GE.AND P2, PT, R0, UR4, PT ;  /* 0x0000000400007c0c */ /* 0x000fe4000bf46270 */
[----:B------:R-:W-:-:S04]  /*b5b0*/  @!P6 IMAD.WIDE R14, R21, 0x4, R4 ;  /* 0x00000004150ee825 */ /* 0x000fc800078e0204 */
[--C-:B-1----:R-:W-:Y:S02]  /*b5c0*/  @!P3 IMAD.WIDE R8, R13, 0x4, R4.reuse ;  /* 0x000000040d08b825 */ /* 0x102fe400078e0204 */
[----:B------:R-:W-:Y:S02]  /*b5d0*/  @!P1 LEA.HI R16, R16, R16, RZ, 0x1 ;  /* 0x0000001010109211 */ /* 0x000fe400078f08ff */
[----:B------:R-:W-:Y:S01]  /*b5e0*/  @!P5 IMAD.WIDE R12, R17, 0x4, R4 ;  /* 0x00000004110cd825 */ /* 0x000fe200078e0204 */
[----:B------:R1:W-:Y:S01]  /*b5f0*/  @!P3 ST.E.64 desc[UR36][R8.64], R46 ;  /* 0x0000002e0800b985 */ /* 0x0003e2000c101b24 */
[C---:B------:R-:W-:Y:S02]  /*b600*/  IADD3 R17, R3.reuse, 0x68, RZ ;  /* 0x0000006803117810 */ /* 0x040fe40007ffe0ff */
[C---:B------:R-:W-:Y:S01]  /*b610*/  VIADD R2, R3.reuse, 0x60 ;  /* 0x0000006003027836 */ /* 0x040fe20000000000 */
[----:B------:R2:W-:Y:S01]  /*b620*/  @!P4 ST.E.64 desc[UR36][R10.64], R50 ;  /* 0x000000320a00c985 */ /* 0x0005e2000c101b24 */
[----:B------:R-:W-:Y:S01]  /*b630*/  VIADD R21, R3, 0x78 ;  /* 0x0000007803157836 */ /* 0x000fe20000000000 */
[----:B------:R-:W-:-:S02]  /*b640*/  ISETP.GE.AND P4, PT, R20, UR4, PT ;  /* 0x0000000414007c0c */ /* 0x000fc4000bf86270 */
[----:B------:R3:W-:Y:S01]  /*b650*/  @!P5 ST.E.64 desc[UR36][R12.64], R54 ;  /* 0x000000360c00d985 */ /* 0x0007e2000c101b24 */
[----:B------:R-:W-:Y:S02]  /*b660*/  ISETP.GE.AND P5, PT, R17, UR4, PT ;  /* 0x0000000411007c0c */ /* 0x000fe4000bfa6270 */
[----:B------:R-:W-:Y:S01]  /*b670*/  ISETP.GE.AND P3, PT, R21, UR4, PT ;  /* 0x0000000415007c0c */ /* 0x000fe2000bf66270 */
[----:B------:R4:W-:Y:S01]  /*b680*/  @!P6 ST.E.64 desc[UR36][R14.64], R58 ;  /* 0x0000003a0e00e985 */ /* 0x0009e2000c101b24 */
[----:B------:R-:W-:Y:S02]  /*b690*/  ISETP.GE.AND P6, PT, R2, UR4, PT ;  /* 0x0000000402007c0c */ /* 0x000fe4000bfc6270 */
[----:B------:R-:W-:Y:S02]  /*b6a0*/  @!P0 LEA.HI R18, R18, R18, RZ, 0x1 ;  /* 0x0000001212128211 */ /* 0x000fe400078f08ff */
[----:B0-----:R-:W-:Y:S02]  /*b6b0*/  @!P1 LOP3.LUT R7, R16, 0xfffffffe, RZ, 0xc0, !PT ;  /* 0xfffffffe10079812 */ /* 0x001fe400078ec0ff */
[----:B-1----:R-:W-:Y:S01]  /*b6c0*/  @!P0 LOP3.LUT R9, R18, 0xfffffffe, RZ, 0xc0, !PT ;  /* 0xfffffffe12098812 */ /* 0x002fe200078ec0ff */
[----:B------:R-:W-:Y:S01]  /*b6d0*/  VIADD R18, R3, 0x88 ;  /* 0x0000008803127836 */ /* 0x000fe20000000000 */
[----:B------:R-:W-:Y:S01]  /*b6e0*/  @!P2 LEA.HI R0, R0, R0, RZ, 0x1 ;  /* 0x000000000000a211 */ /* 0x000fe200078f08ff */
[----:B------:R-:W-:Y:S01]  /*b6f0*/  @!P1 IMAD.WIDE R6, R7, 0x4, R4 ;  /* 0x0000000407069825 */ /* 0x000fe200078e0204 */
[----:B------:R-:W-:-:S02]  /*b700*/  @!P5 LEA.HI R17, R17, R17, RZ, 0x1 ;  /* 0x000000111111d211 */ /* 0x000fc400078f08ff */
[----:B------:R-:W-:Y:S01]  /*b710*/  @!P4 LEA.HI R20, R20, R20, RZ, 0x1 ;  /* 0x000000141414c211 */ /* 0x000fe200078f08ff */
[----:B------:R-:W-:Y:S01]  /*b720*/  @!P0 IMAD.WIDE R8, R9, 0x4, R4 ;  /* 0x0000000409088825 */ /* 0x000fe200078e0204 */
[----:B------:R-:W-:Y:S01]  /*b730*/  @!P6 LEA.HI R2, R2, R2, RZ, 0x1 ;  /* 0x000000020202e211 */ /* 0x000fe200078f08ff */
[----:B------:R0:W-:Y:S01]  /*b740*/  @!P1 ST.E.64 desc[UR36][R6.64], R62 ;  /* 0x0000003e06009985 */ /* 0x0001e2000c101b24 */
[----:B------:R-:W-:Y:S02]  /*b750*/  @!P3 LEA.HI R21, R21, R21, RZ, 0x1 ;  /* 0x000000151515b211 */ /* 0x000fe400078f08ff */
[----:B--2---:R-:W-:Y:S01]  /*b760*/  @!P2 LOP3.LUT R11, R0, 0xfffffffe, RZ, 0xc0, !PT ;  /* 0xfffffffe000ba812 */ /* 0x004fe200078ec0ff */
[----:B------:R1:W-:Y:S01]  /*b770*/  @!P0 ST.E.64 desc[UR36][R8.64], R66 ;  /* 0x0000004208008985 */ /* 0x0003e2000c101b24 */
[----:B---3--:R-:W-:Y:S01]  /*b780*/  @!P6 LOP3.LUT R13, R2, 0xfffffffe, RZ, 0xc0, !PT ;  /* 0xfffffffe020de812 */ /* 0x008fe200078ec0ff */
[----:B------:R-:W-:Y:S01]  /*b790*/  VIADD R0, R3, 0x90 ;  /* 0x0000009003007836 */ /* 0x000fe20000000000 */
[----:B------:R-:W-:-:S02]  /*b7a0*/  @!P5 LOP3.LUT R17, R17, 0xfffffffe, RZ, 0xc0, !PT ;  /* 0xfffffffe1111d812 */ /* 0x000fc400078ec0ff */
[----:B----4-:R-:W-:Y:S01]  /*b7b0*/  @!P4 LOP3.LUT R15, R20, 0xfffffffe, RZ, 0xc0, !PT ;  /* 0xfffffffe140fc812 */ /* 0x010fe200078ec0ff */
[C---:B------:R-:W-:Y:S01]  /*b7c0*/  VIADD R20, R3.reuse, 0xa8 ;  /* 0x000000a803147836 */ /* 0x040fe20000000000 */
[----:B------:R-:W-:Y:S02]  /*b7d0*/  IADD3 R16, R3, 0x80, RZ ;  /* 0x0000008003107810 */ /* 0x000fe40007ffe0ff */
[----:B------:R-:W-:Y:S01]  /*b7e0*/  @!P3 LOP3.LUT R21, R21, 0xfffffffe, RZ, 0xc0, !PT ;  /* 0xfffffffe1515b812 */ /* 0x000fe200078ec0ff */
[--C-:B0-----:R-:W-:Y:S01]  /*b7f0*/  @!P2 IMAD.WIDE R6, R11, 0x4, R4.reuse ;  /* 0x000000040b06a825 */ /* 0x101fe200078e0204 */
[----:B------:R-:W-:Y:S02]  /*b800*/  ISETP.GE.AND P0, PT, R16, UR4, PT ;  /* 0x0000000410007c0c */ /* 0x000fe4000bf06270 */
[----:B------:R-:W-:Y:S01]  /*b810*/  ISETP.GE.AND P1, PT, R18, UR4, PT ;  /* 0x0000000412007c0c */ /* 0x000fe2000bf26270 */
[----:B-1----:R-:W-:Y:S01]  /*b820*/  @!P6 IMAD.WIDE R8, R13, 0x4, R4 ;  /* 0x000000040d08e825 */ /* 0x002fe200078e0204 */
[----:B------:R0:W-:Y:S01]  /*b830*/  @!P2 ST.E.64 desc[UR36][R6.64], R70 ;  /* 0x000000460600a985 */ /* 0x0001e2000c101b24 */
[----:B------:R-:W-:-:S02]  /*b840*/  IADD3 R2, R3, 0x98, RZ ;  /* 0x0000009803027810 */ /* 0x000fc40007ffe0ff */
[--C-:B------:R-:W-:Y:S01]  /*b850*/  @!P5 IMAD.WIDE R10, R17, 0x4, R4.reuse ;  /* 0x00000004110ad825 */ /* 0x100fe200078e0204 */
[----:B------:R1:W-:Y:S01]  /*b860*/  @!P6 ST.E.64 desc[UR36][R8.64], R74 ;  /* 0x0000004a0800e985 */ /* 0x0003e2000c101b24 */
[----:B------:R-:W-:Y:S02]  /*b870*/  ISETP.GE.AND P2, PT, R0, UR4, PT ;  /* 0x0000000400007c0c */ /* 0x000fe4000bf46270 */
[--C-:B------:R-:W-:Y:S01]  /*b880*/  @!P4 IMAD.WIDE R12, R15, 0x4, R4.reuse ;  /* 0x000000040f0cc825 */ /* 0x100fe200078e0204 */
[----:B------:R2:W-:Y:S01]  /*b890*/  @!P5 ST.E.64 desc[UR36][R10.64], R78 ;  /* 0x0000004e0a00d985 */ /* 0x0005e2000c101b24 */
[----:B------:R-:W-:Y:S02]  /*b8a0*/  ISETP.GE.AND P5, PT, R20, UR4, PT ;  /* 0x0000000414007c0c */ /* 0x000fe4000bfa6270 */
[----:B------:R-:W-:Y:S01]  /*b8b0*/  @!P3 IMAD.WIDE R14, R21, 0x4, R4 ;  /* 0x00000004150eb825 */ /* 0x000fe200078e0204 */
[----:B------:R3:W-:Y:S01]  /*b8c0*/  @!P4 ST.E.64 desc[UR36][R12.64], R82 ;  /* 0x000000520c00c985 */ /* 0x0007e2000c101b24 */
[----:B------:R-:W-:-:S02]  /*b8d0*/  IADD3 R21, R3, 0xb0, RZ ;  /* 0x000000b003157810 */ /* 0x000fc40007ffe0ff */
[C---:B------:R-:W-:Y:S01]  /*b8e0*/  VIADD R17, R3.reuse, 0xa0 ;  /* 0x000000a003117836 */ /* 0x040fe20000000000 */
[----:B------:R4:W-:Y:S01]  /*b8f0*/  @!P3 ST.E.64 desc[UR36][R14.64], R86 ;  /* 0x000000560e00b985 */ /* 0x0009e2000c101b24 */
        /* <DEDUP_REMOVED lines=39> */
.L_x_2229:
[----:B------:R-:W0:Y:S02]  /*bb70*/  S2R R0, SR_TID.X ;  /* 0x0000000000007919 */ /* 0x000e240000002100 */
[----:B0-----:R-:W-:-:S05]  /*bb80*/  VIADD R2, R0, 0xffffff80 ;  /* 0xffffff8000027836 */ /* 0x001fca0000000000 */
[----:B------:R-:W-:-:S13]  /*bb90*/  ISETP.GT.AND P0, PT, R2, 0x7f, PT ;  /* 0x0000007f0200780c */ /* 0x000fda0003f04270 */
[----:B------:R-:W-:Y:S05]  /*bba0*/  @P0 BRA `(.L_x_2190) ;  /* 0x0000004000040947 */ /* 0x000fea0003800000 */
[----:B------:R-:W0:Y:S01]  /*bbb0*/  S2R R3, SR_CTAID.X ;  /* 0x0000000000037919 */ /* 0x000e220000002500 */
[----:B------:R-:W1:Y:S01]  /*bbc0*/  LDC R6, c[0x0][0xbe8] ;  /* 0x0002fa00ff067b82 */ /* 0x000e620000000800 */
[----:B------:R-:W-:Y:S01]  /*bbd0*/  ULDC UR4, c[0x0][0xa88] ;  /* 0x0002a20000047ab9 */ /* 0x000fe20000000800 */
[----:B0-----:R-:W-:Y:S01]  /*bbe0*/  LEA R0, R3, R0, 0x7 ;  /* 0x0000000003007211 */ /* 0x001fe200078e38ff */
[----:B-1----:R-:W-:-:S04]  /*bbf0*/  IMAD R3, R6, UR4, RZ ;  /* 0x0000000406037c24 */ /* 0x002fc8000f8e02ff */
[----:B------:R-:W-:-:S05]  /*bc00*/  VIADD R0, R0, 0xffffff80 ;  /* 0xffffff8000007836 */ /* 0x000fca0000000000 */
[----:B------:R-:W-:-:S13]  /*bc10*/  ISETP.GE.AND P0, PT, R0, R3, PT ;  /* 0x000000030000720c */ /* 0x000fda0003f06270 */
[----:B------:R-:W-:Y:S05]  /*bc20*/  @P0 BRA `(.L_x_2190) ;  /* 0x0000003c00e40947 */ /* 0x000fea0003800000 */
[----:B------:R-:W-:Y:S01]  /*bc30*/  ISETP.NE.AND P0, PT, R6, 0x1, PT ;  /* 0x000000010600780c */ /* 0x000fe20003f05270 */
[----:B------:R-:W0:Y:S01]  /*bc40*/  S2UR UR7, SR_CTAID.Z ;  /* 0x00000000000779c3 */ /* 0x000e220000002700 */
[----:B------:R-:W-:Y:S01]  /*bc50*/  R2UR UR11, R19 ;  /* 0x00000000130b72ca */ /* 0x000fe200000e0000 */
[----:B------:R-:W-:Y:S01]  /*bc60*/  ULDC.64 UR8, c[0x0][0xbd0] ;  /* 0x0002f40000087ab9 */ /* 0x000fe20000000a00 */
[----:B------:R-:W-:-:S05]  /*bc70*/  IMAD.MOV.U32 R5, RZ, RZ, R0 ;  /* 0x000000ffff057224 */ /* 0x000fca00078e0000 */
        /* <DEDUP_REMOVED lines=8> */
[----:B------:R-:W-:Y:S01]  /*bd00*/  MOV R2, UR4 ;  /* 0x0000000400027c02 */ /* 0x000fe20008000f00 */
[----:B------:R-:W-:Y:S02]  /*bd10*/  UIADD3 UR6, UR5, UR6, URZ ;  /* 0x0000000605067290 */ /* 0x000fe4000fffe03f */
[----:B------:R-:W-:Y:S01]  /*bd20*/  IMAD.U32 R3, RZ, RZ, UR5 ;  /* 0x00000005ff037e24 */ /* 0x000fe2000f8e00ff */
[----:B------:R-:W-:Y:S02]  /*bd30*/  ULDC.64 UR4, c[0x0][0xbe0] ;  /* 0x0002f80000047ab9 */ /* 0x000fe40000000a00 */
[----:B------:R-:W0:Y:S01]  /*bd40*/  S2UR UR10, SR_CTAID.Y ;  /* 0x00000000000a79c3 */ /* 0x000e220000002600 */
[----:B------:R-:W-:-:S02]  /*bd50*/  IMAD.U32 R3, RZ, RZ, UR6 ;  /* 0x00000006ff037e24 */ /* 0x000fc4000f8e00ff */
[C---:B-1----:R-:W-:Y:S02]  /*bd60*/  IMAD R12, R10.reuse, UR8, RZ ;  /* 0x000000080a0c7c24 */ /* 0x042fe4000f8e02ff */
[----:B------:R-:W-:-:S03]  /*bd70*/  IMAD.WIDE.U32 R2, R10, UR7, R2 ;  /* 0x000000070a027c25 */ /* 0x000fc6000f8e0002 */
[----:B------:R-:W0:Y:S01]  /*bd80*/  LDC R8, c[0x0][0xc50] ;  /* 0x00031400ff087b82 */ /* 0x000e220000000800 */
[----:B--2---:R-:W-:Y:S01]  /*bd90*/  @P0 IMAD.HI.U32 R4, R0, R7, RZ ;  /* 0x0000000700040227 */ /* 0x004fe200078e00ff */
[----:B------:R-:W-:-:S03]  /*bda0*/  IADD3 R7, RZ, -UR11, RZ ;  /* 0x8000000bff077c10 */ /* 0x000fc6000fffe0ff */
[----:B------:R-:W-:Y:S01]  /*bdb0*/  IMAD R11, R11, UR7, R12 ;  /* 0x000000070b0b7c24 */ /* 0x000fe2000f8e020c */
[----:B---3--:R-:W-:-:S03]  /*bdc0*/  @P0 SHF.R.U32.HI R5, RZ, R9, R4 ;  /* 0x00000009ff050219 */ /* 0x008fc60000011604 */
[----:B------:R-:W-:Y:S02]  /*bdd0*/  IMAD.IADD R3, R11, 0x1, R3 ;  /* 0x000000010b037824 */ /* 0x000fe400078e0203 */
        /* <DEDUP_REMOVED lines=22> */
.L_x_2188:
        /* <DEDUP_REMOVED lines=18> */
.L_x_2232:
[----:B------:R-:W-:Y:S01]  /*c060*/  ULDC UR44, c[0x0][0xc50] ;  /* 0x00031400002c7ab9 */ /* 0x000fe20000000800 */
[----:B------:R-:W-:Y:S01]  /*c070*/  UMOV UR41, UR6 ;  /* 0x0000000600297c82 */ /* 0x000fe20008000000 */
[----:B------:R-:W-:-:S11]  /*c080*/  UISETP.NE.AND UP0, UPT, UR44, 0x1, UPT ;  /* 0x000000012c00788c */ /* 0x000fd6000bf05270 */
[----:B------:R-:W-:Y:S01]  /*c090*/  @UP0 ULDC UR4, c[0x0][0xc54] ;  /* 0x0003150000040ab9 */ /* 0x000fe20000000800 */
[----:B------:R-:W-:Y:S01]  /*c0a0*/  @UP0 ULDC UR7, c[0x0][0xc58] ;  /* 0x0003160000070ab9 */ /* 0x000fe20000000800 */
[----:B------:R-:W-:-:S04]  /*c0b0*/  UIMAD.WIDE.U32 UR4, UR6, UR4, URZ ;  /* 0x00000004060472a5 */ /* 0x000fc8000f8e003f */
[----:B------:R-:W-:-:S12]  /*c0c0*/  @UP0 USHF.R.U32.HI UR41, URZ, UR7, UR5 ;  /* 0x000000073f290299 */ /* 0x000fd80008011605 */
.L_x_2233:
[----:B------:R-:W-:Y:S01]  /*c0d0*/  ISETP.GE.AND P0, PT, R26, RZ, PT ;  /* 0x000000ff1a00720c */ /* 0x000fe20003f06270 */
[----:B------:R-:W-:Y:S01]  /*c0e0*/  UIADD3 UR4, -UR41, URZ, URZ ;  /* 0x0000003f29047290 */ /* 0x000fe2000fffe13f */
[----:B------:R-:W-:Y:S01]  /*c0f0*/  IMAD.MOV.U32 R28, RZ, RZ, 0x1 ;  /* 0x00000001ff1c7424 */ /* 0x000fe200078e00ff */
[----:B------:R-:W-:Y:S01]  /*c100*/  MOV R0, RZ ;  /* 0x000000ff00007202 */ /* 0x000fe20000000f00 */
[----:B------:R-:W-:Y:S01]  /*c110*/  IMAD.MOV.U32 R6, RZ, RZ, 0x1 ;  /* 0x00000001ff067424 */ /* 0x000fe200078e00ff */
[----:B------:R-:W-:-:S08]  /*c120*/  UIMAD UR44, UR44, UR4, UR6 ;  /* 0x000000042c2c72a4 */ /* 0x000fd0000f8e0206 */
[----:B------:R-:W-:Y:S05]  /*c130*/  @!P0 BRA `(.L_x_2234) ;  /* 0x0000003400d88947 */ /* 0x000fea0003800000 */
[----:B------:R-:W0:Y:S01]  /*c140*/  LDC.64 R2, c[0x0][0xa28] ;  /* 0x00028a00ff027b82 */ /* 0x000e220000000a00 */
[----:B------:R-:W-:Y:S01]  /*c150*/  ULDC UR4, c[0x0][0x448] ;  /* 0x0001120000047ab9 */ /* 0x000fe20000000800 */
[----:B------:R-:W-:Y:S01]  /*c160*/  ULDC UR7, c[0x0][0x2f0] ;  /* 0x0000bc0000077ab9 */ /* 0x000fe20000000800 */
[----:B------:R-:W-:-:S05]  /*c170*/  IMAD.MOV.U32 R22, RZ, RZ, RZ ;  /* 0x000000ffff167224 */ /* 0x000fca00078e00ff */
[----:B------:R-:W1:Y:S01]  /*c180*/  S2UR UR48, SR_CTAID.X ;  /* 0x00000000003079c3 */ /* 0x000e620000002500 */
[----:B------:R-:W-:Y:S01]  /*c190*/  UISETP.NE.AND UP1, UPT, UR4, 0x1, UPT ;  /* 0x000000010400788c */ /* 0x000fe2000bf25270 */
[----:B------:R-:W-:Y:S02]  /*c1a0*/  ULDC UR8, c[0x0][0x288] ;  /* 0x0000a20000087ab9 */ /* 0x000fe40000000800 */
[----:B------:R-:W-:Y:S02]  /*c1b0*/  ULDC.64 UR4, c[0x0][0x418] ;  /* 0x0001060000047ab9 */ /* 0x000fe40000000a00 */
[----:B------:R-:W-:-:S03]  /*c1c0*/  UISETP.NE.U32.AND UP0, UPT, UR4, URZ, UPT ;  /* 0x0000003f0400728c */ /* 0x000fc6000bf05070 */
[----:B------:R-:W-:Y:S01]  /*c1d0*/  ULDC UR4, c[0x0][0x424] ;  /* 0x0001090000047ab9 */ /* 0x000fe20000000800 */
[----:B------:R-:W-:-:S03]  /*c1e0*/  UISETP.NE.AND.EX UP0, UPT, UR5, URZ, UPT, UP0 ;  /* 0x0000003f0500728c */ /* 0x000fc6000bf05300 */
[----:B------:R-:W-:Y:S01]  /*c1f0*/  @UP1 ULDC UR5, c[0x0][0x44c] ;  /* 0x0001130000051ab9 */ /* 0x000fe20000000800 */
[----:B0-----:R-:W-:Y:S01]  /*c200*/  ISETP.NE.U32.AND P0, PT, R2, RZ, PT ;  /* 0x000000ff0200720c */ /* 0x001fe20003f05070 */
[----:B------:R-:W-:-:S03]  /*c210*/  USEL UR42, UR4, 0x1, UP0 ;  /* 0x00000001042a7887 */ /* 0x000fc60008000000 */
[----:B------:R-:W-:Y:S01]  /*c220*/  ISETP.NE.AND.EX P0, PT, R3, RZ, PT, P0 ;  /* 0x000000ff0300720c */ /* 0x000fe20003f05300 */
[----:B-1----:R-:W-:Y:S02]  /*c230*/  ULEA UR6, UR48, 0x7f, 0x7 ;  /* 0x0000007f30067891 */ /* 0x002fe4000f8e383f */
[----:B------:R-:W-:Y:S02]  /*c240*/  UIMAD UR42, UR42, UR7, URZ ;  /* 0x000000072a2a72a4 */ /* 0x000fe4000f8e023f */
[----:B------:R-:W-:Y:S01]  /*c250*/  UIMAD.WIDE.U32 UR4, UR6, UR5, URZ ;  /* 0x00000005060472a5 */ /* 0x000fe2000f8e003f */
[----:B------:R-:W-:-:S03]  /*c260*/  @UP1 ULDC UR7, c[0x0][0x450] ;  /* 0x0001140000071ab9 */ /* 0x000fc60000000800 */
[----:B------:R-:W-:-:S04]  /*c270*/  @UP1 USHF.R.U32.HI UR6, URZ, UR7, UR5 ;  /* 0x000000073f061299 */ /* 0x000fc80008011605 */
[----:B------:R-:W0:Y:S01]  /*c280*/  @P0 LDC.64 R2, c[0x0][0xa28] ;  /* 0x00028a00ff020b82 */ /* 0x000e220000000a00 */
[----:B------:R-:W-:Y:S02]  /*c290*/  UIADD3 UR5, UR42, 0x60, -UR8 ;  /* 0x000000602a057890 */ /* 0x000fe4000fffe808 */
[----:B------:R-:W-:Y:S02]  /*c2a0*/  UIADD3 UR4, UR42, 0x5f, URZ ;  /* 0x0000005f2a047890 */ /* 0x000fe4000fffe03f */
[----:B------:R-:W-:Y:S02]  /*c2b0*/  UIADD3 UR6, UR5, UR6, URZ ;  /* 0x0000000605067290 */ /* 0x000fe4000fffe03f */
[----:B------:R-:W-:Y:S02]  /*c2c0*/  UIMAD.WIDE UR4, UR4, 0x2aaaaaab, URZ ;  /* 0x2aaaaaab040478a5 */ /* 0x000fe4000f8e023f */
[----:B------:R-:W-:Y:S02]  /*c2d0*/  UIMAD.WIDE UR6, UR6, 0x2aaaaaab, URZ ;  /* 0x2aaaaaab060678a5 */ /* 0x000fe4000f8e023f */
[----:B------:R-:W-:-:S02]  /*c2e0*/  USHF.R.U32.HI UR43, URZ, 0x1f, UR5 ;  /* 0x0000001f3f2b7899 */ /* 0x000fc40008011605 */
[----:B------:R-:W-:Y:S02]  /*c2f0*/  USHF.R.U32.HI UR45, URZ, 0x1f, UR7 ;  /* 0x0000001f3f2d7899 */ /* 0x000fe40008011607 */
[----:B------:R-:W-:Y:S02]  /*c300*/  ULEA.HI.SX32 UR43, UR5, UR43, 0x1c ;  /* 0x0000002b052b7291 */ /* 0x000fe4000f8fe23f */
[----:B------:R-:W-:-:S04]  /*c310*/  ULEA.HI.SX32 UR45, UR7, UR45, 0x1c ;  /* 0x0000002d072d7291 */ /* 0x000fc8000f8fe23f */
[----:B------:R-:W-:Y:S02]  /*c320*/  UISETP.LT.AND UP0, UPT, UR43, UR45, UPT ;  /* 0x0000002d2b00728c */ /* 0x000fe4000bf01270 */
[----:B------:R-:W-:Y:S01]  /*c330*/  UP2UR UR49, UPR, URZ, 0x2 ;  /* 0x000000023f317883 */ /* 0x000fe20008000000 */
[----:B0-----:R-:W-:Y:S01]  /*c340*/  @P0 IMAD.WIDE R2, R26, 0x4, R2 ;  /* 0x000000041a020825 */ /* 0x001fe200078e0202 */
[----:B------:R-:W-:-:S04]  /*c350*/  USEL UR11, UR43, UR45, UP0 ;  /* 0x0000002d2b0b7287 */ /* 0x000fc80008000000 */
[----:B------:R-:W-:Y:S01]  /*c360*/  UISETP.GE.AND UP1, UPT, UR11, 0x1, UPT ;  /* 0x000000010b00788c */ /* 0x000fe2000bf26270 */
[----:B------:R0:W5:Y:S01]  /*c370*/  @P0 LDG.E R22, desc[UR36][R2.64] ;  /* 0x0000002402160981 */ /* 0x000162000c1e1900 */
[----:B------:R-:W-:Y:S02]  /*c380*/  USHF.R.U32.HI UR9, URZ, 0x10, UR44 ;  /* 0x000000103f097899 */ /* 0x000fe4000801162c */
[----:B------:R-:W-:Y:S02]  /*c390*/  ULOP3.LUT UR44, UR44, 0xffff, URZ, 0xc0, !UPT ;  /* 0x0000ffff2c2c7892 */ /* 0x000fe4000f8ec03f */
[----:B------:R-:W-:Y:S01]  /*c3a0*/  PLOP3.LUT P0, PT, PT, PT, UP1, 0x80, 0x0 ;  /* 0x000000000000781c */ /* 0x000fe20003f0f018 */
[----:B------:R-:W-:Y:S01]  /*c3b0*/  UISETP.NE.AND UP0, UPT, UR9, URZ, UPT ;  /* 0x0000003f0900728c */ /* 0x000fe2000bf05270 */
[----:B------:R-:W-:-:S10]  /*c3c0*/  UMOV UR40, URZ ;  /* 0x0000003f00287c82 */ /* 0x000fd40008000000 */
[----:B------:R-:W-:Y:S01]  /*c3d0*/  @!UP0 ULDC UR9, c[0x0][0x9f0] ;  /* 0x00027c0000098ab9 */ /* 0x000fe20000000800 */
[----:B0-----:R-:W-:Y:S05]  /*c3e0*/  @!P0 BRA `(.L_x_2235) ;  /* 0x0000000000788947 */ /* 0x001fea0003800000 */
[----:B------:R-:W-:Y:S01]  /*c3f0*/  IABS R0, UR9 ;  /* 0x0000000900007c13 */ /* 0x000fe20008000000 */
[----:B------:R-:W-:Y:S02]  /*c400*/  UIADD3 UR6, UR9, -0x1, UR11 ;  /* 0xffffffff09067890 */ /* 0x000fe4000fffe00b */
[----:B------:R-:W-:Y:S01]  /*c410*/  IABS R4, UR9 ;  /* 0x0000000900047c13 */ /* 0x000fe20008000000 */
[----:B------:R-:W-:Y:S01]  /*c420*/  UMOV UR4, URZ ;  /* 0x0000003f00047c82 */ /* 0x000fe20008000000 */
[----:B------:R-:W-:Y:S02]  /*c430*/  R2UR UR10, R0 ;  /* 0x00000000000a72ca */ /* 0x000fe400000e0000 */
[----:B------:R-:W-:Y:S01]  /*c440*/  IABS R3, UR6 ;  /* 0x0000000600037c13 */ /* 0x000fe20008000000 */
[----:B------:R-:W-:-:S03]  /*c450*/  ULOP3.LUT UR6, UR6, UR9, URZ, 0x3c, !UPT ;  /* 0x0000000906067292 */ /* 0x000fc6000f8e3c3f */
[----:B------:R-:W-:-:S07]  /*c460*/  R2UR UR8, R3 ;  /* 0x00000000030872ca */ /* 0x000fce00000e0000 */
[----:B------:R-:W0:Y:S08]  /*c470*/  I2F.RP R0, UR10 ;  /* 0x0000000a00007d06 */ /* 0x000e300008209400 */
[----:B0-----:R-:W0:Y:S02]  /*c480*/  MUFU.RCP R0, R0 ;  /* 0x0000000000007308 */ /* 0x001e240000001000 */
[----:B0-----:R-:W-:Y:S01]  /*c490*/  IADD3 R2, R0, 0xffffffe, RZ ;  /* 0x0ffffffe00027810 */ /* 0x001fe20007ffe0ff */
[----:B------:R-:W-:-:S05]  /*c4a0*/  IMAD.MOV R0, RZ, RZ, -R4 ;  /* 0x000000ffff007224 */ /* 0x000fca00078e0a04 */
        /* <DEDUP_REMOVED lines=18> */
.L_x_2235:
[----:B------:R-:W-:Y:S02]  /*c5d0*/  UIMAD UR50, UR44, UR40, URZ ;  /* 0x000000282c3272a4 */ /* 0x000fe4000f8e023f */
[----:B------:R-:W-:Y:S02]  /*c5e0*/  IMAD.U32 R0, RZ, RZ, UR40 ;  /* 0x00000028ff007e24 */ /* 0x000fe4000f8e00ff */
[----:B------:R-:W-:Y:S02]  /*c5f0*/  IMAD.MOV.U32 R6, RZ, RZ, 0x1 ;  /* 0x00000001ff067424 */ /* 0x000fe400078e00ff */
[----:B------:R-:W-:-:S04]  /*c600*/  MOV R19, UR50 ;  /* 0x0000003200137c02 */ /* 0x000fc80008000f00 */
        /* <DEDUP_REMOVED lines=27> */
.L_x_2236:
        /* <DEDUP_REMOVED lines=19> */
[----:B-1---5:R-:W-:Y:S05]  /*c8f0*/  CALL.ABS.NOINC R2 ;  /* 0x0000000002007343 */ /* 0x022fea0003c00000 */
.L_x_2238:
[----:B------:R0:W1:Y:S01]  /*c900*/  LDC.64 R2, c[0x4][R16] ;  /* 0x0100000010027b82 */ /* 0x0000620000000a00 */
[----:B------:R-:W-:Y:S01]  /*c910*/  ULDC.64 UR4, c[0x4][0x88] ;  /* 0x0100220000047ab9 */ /* 0x000fe20000000a00 */
[----:B------:R-:W-:Y:S01]  /*c920*/  ULDC.64 UR6, c[0x4][0x90] ;  /* 0x0100240000067ab9 */ /* 0x000fe20000000a00 */
[----:B------:R-:W-:Y:S01]  /*c930*/  MOV R4, UR4 ;  /* 0x0000000400047c02 */ /* 0x000fe20008000f00 */
        /* <DEDUP_REMOVED lines=11> */
.L_x_2237:
[----:B------:R-:W0:Y:S01]  /*c9f0*/  LDC.64 R2, c[0x0][0x9f8] ;  /* 0x00027e00ff027b82 */ /* 0x000e220000000a00 */
[----:B------:R-:W-:-:S07]  /*ca00*/  MOV R36, R26 ;  /* 0x0000001a00247202 */ /* 0x000fce0000000f00 */
        /* <DEDUP_REMOVED lines=15> */
[----:B------:R-:W-:-:S05]  /*cb00*/  IMAD R5, R31, 0x60, R37 ;  /* 0x000000601f057824 */ /* 0x000fca00078e0225 */
[C---:B------:R-:W-:Y:S01]  /*cb10*/  ISETP.GE.AND P0, PT, R5.reuse, UR42, PT ;  /* 0x0000002a05007c0c */ /* 0x040fe2000bf06270 */
[----:B0-----:R-:W0:Y:S01]  /*cb20*/  @P1 LDC R3, c[0x0][0x434] ;  /* 0x00010d00ff031b82 */ /* 0x001e220000000800 */
[----:B-----5:R-:W-:Y:S02]  /*cb30*/  IADD3 R10, R5, R22, RZ ;  /* 0x00000016050a7210 */ /* 0x020fe40007ffe0ff */
[----:B------:R-:W-:Y:S02]  /*cb40*/  ISETP.GT.U32.OR P0, PT, R37, 0x5f, P0 ;  /* 0x0000005f2500780c */ /* 0x000fe40000704470 */
[----:B------:R-:W-:Y:S01]  /*cb50*/  @P1 LOP3.LUT R16, R16, 0x20, RZ, 0xfc, !PT ;  /* 0x0000002010101812 */ /* 0x000fe200078efcff */
[----:B------:R-:W-:Y:S02]  /*cb60*/  IMAD.MOV.U32 R9, RZ, RZ, R10 ;  /* 0x000000ffff097224 */ /* 0x000fe400078e000a */
        /* <DEDUP_REMOVED lines=14> */
[----:B------:R-:W-:-:S05]  /*cc50*/  @!P0 IMAD R7, R36, R7, R0 ;  /* 0x0000000724078224 */ /* 0x000fca00078e0200 */
[----:B------:R-:W-:-:S04]  /*cc60*/  @!P0 IADD3 R0, R3, R7, RZ ;  /* 0x0000000703008210 */ /* 0x000fc80007ffe0ff */
[----:B------:R-:W-:Y:S01]  /*cc70*/  @!P0 LEA.HI.X R5, R2, R5, R0, 0x2, P1 ;  /* 0x0000000502058211 */ /* 0x000fe200008f1400 */
[----:B------:R-:W-:-:S06]  /*cc80*/  IMAD.MOV.U32 R0, RZ, RZ, RZ ;  /* 0x000000ffff007224 */ /* 0x000fcc00078e00ff */
[----:B------:R1:W5:Y:S02]  /*cc90*/  @!P0 LDG.E R0, desc[UR36][R4.64] ;  /* 0x0000002404008981 */ /* 0x000364000c1e1900 */
[----:B-1----:R-:W-:-:S05]  /*cca0*/  IMAD.SHL.U32 R4, R25, 0x8, RZ ;  /* 0x0000000819047824 */ /* 0x002fca00078e00ff */
        /* <DEDUP_REMOVED lines=12> */
.L_x_2281:
[----:B------:R-:W2:Y:S01]  /*cd70*/  LDL R2, [R1+0x4] ;  /* 0x0000040001027983 */ /* 0x000ea20000100800 */
[----:B------:R-:W-:Y:S01]  /*cd80*/  ISETP.GT.U32.AND P1, PT, R37, 0x5f, PT ;  /* 0x0000005f2500780c */ /* 0x000fe20003f24070 */
[----:B------:R-:W-:Y:S01]  /*cd90*/  IMAD.U32 R35, RZ, RZ, UR41 ;  /* 0x00000029ff237e24 */ /* 0x000fe2000f8e00ff */
[----:B------:R-:W-:Y:S02]  /*cda0*/  LOP3.LUT R16, R16, 0xfffffff7, RZ, 0xc0, !PT ;  /* 0xfffffff710107812 */ /* 0x000fe400078ec0ff */
[----:B------:R-:W-:Y:S02]  /*cdb0*/  IADD3 R3, -R9, RZ, RZ ;  /* 0x000000ff09037210 */ /* 0x000fe40007ffe1ff */
[----:B------:R-:W-:-:S03]  /*cdc0*/  SHF.R.S32.HI R35, RZ, 0x1f, R35 ;  /* 0x0000001fff237819 */ /* 0x000fc60000011423 */
[----:B------:R-:W-:-:S04]  /*cdd0*/  IMAD R10, R17, R3, R10 ;  /* 0x00000003110a7224 */ /* 0x000fc800078e020a */
        /* <DEDUP_REMOVED lines=9> */
.L_x_2240:
[----:B------:R-:W-:Y:S01]  /*ce70*/  SHF.R.S32.HI R6, RZ, 0x1f, R10 ;  /* 0x0000001fff067819 */ /* 0x000fe2000001140a */
[----:B------:R-:W-:Y:S01]  /*ce80*/  ULDC.64 UR4, c[0x0][0x328] ;  /* 0x0000ca0000047ab9 */ /* 0x000fe20000000a00 */
[----:B------:R-:W-:-:S03]  /*ce90*/  R2UR UR6, R35 ;  /* 0x00000000230672ca */ /* 0x000fc600000e0000 */
[----:B------:R-:W-:-:S04]  /*cea0*/  IMAD R3, R6, UR4, RZ ;  /* 0x0000000406037c24 */ /* 0x000fc8000f8e02ff */
[C---:B------:R-:W-:Y:S02]  /*ceb0*/  IMAD R5, R10.reuse, UR5, R3 ;  /* 0x000000050a057c24 */ /* 0x040fe4000f8e0203 */
[----:B------:R-:W-:Y:S01]  /*cec0*/  IMAD.WIDE.U32 R2, R10, UR4, RZ ;  /* 0x000000040a027c25 */ /* 0x000fe2000f8e00ff */
[----:B------:R-:W-:-:S04]  /*ced0*/  ULDC.64 UR4, c[0x0][0x338] ;  /* 0x0000ce0000047ab9 */ /* 0x000fc80000000a00 */
[----:B------:R-:W-:Y:S02]  /*cee0*/  IADD3 R3, R3, R5, RZ ;  /* 0x0000000503037210 */ /* 0x000fe40007ffe0ff */
        /* <DEDUP_REMOVED lines=12> */
[----:B------:R-:W-:-:S04]  /*cfb0*/  IADD3 R3, R3, UR4, RZ ;  /* 0x0000000403037c10 */ /* 0x000fc8000fffe0ff */
[----:B------:R-:W-:Y:S01]  /*cfc0*/  LEA.HI.X R18, R2, UR7, R3, 0x1, P0 ;  /* 0x0000000702127c11 */ /* 0x000fe200080f0c03 */
[----:B------:R-:W-:-:S05]  /*cfd0*/  IMAD.MOV.U32 R2, RZ, RZ, 0x1 ;  /* 0x00000001ff027424 */ /* 0x000fca00078e00ff */
[----:B------:R-:W-:-:S04]  /*cfe0*/  SHF.L.U32 R2, R2, 0x1f, RZ ;  /* 0x0000001f02027819 */ /* 0x000fc800000006ff */
[----:B------:R-:W0:Y:S02]  /*cff0*/  SYNCS.PHASECHK.TRANS64.TRYWAIT P0, [UR46+0x30840], R2 ;  /* 0x03084002ff0075a7 */ /* 0x000e24000800016e */
[----:B0-----:R-:W-:Y:S05]  /*d000*/  @!P0 BRA `(.L_x_2241) ;  /* 0x0000002c00bc8947 */ /* 0x001fea0003800000 */
.L_x_2282:
[----:B------:R-:W-:Y:S01]  /*d010*/  ULDC.64 UR4, c[0x0][0x300] ;  /* 0x0000c00000047ab9 */ /* 0x000fe20000000a00 */
[----:B------:R-:W-:Y:S01]  /*d020*/  R2UR UR6, R35 ;  /* 0x00000000230672ca */ /* 0x000fe200000e0000 */
[----:B0-----:R-:W-:Y:S01]  /*d030*/  IMAD R3, R6, UR4, RZ ;  /* 0x0000000406037c24 */ /* 0x001fe2000f8e02ff */
[----:B------:R-:W-:Y:S01]  /*d040*/  MOV R6, 0xffffffa0 ;  /* 0xffffffa000067802 */ /* 0x000fe20000000f00 */
[----:B------:R-:W-:Y:S01]  /*d050*/  IMAD.SHL.U32 R30, R8, 0x8, RZ ;  /* 0x00000008081e7824 */ /* 0x000fe200078e00ff */
[----:B------:R-:W-:Y:S01]  /*d060*/  SHF.R.U32.HI R27, RZ, 0x3, R8 ;  /* 0x00000003ff1b7819 */ /* 0x000fe20000011608 */
[----:B------:R-:W-:Y:S01]  /*d070*/  IMAD R7, R10, UR5, R3 ;  /* 0x000000050a077c24 */ /* 0x000fe2000f8e0203 */
[----:B------:R-:W-:Y:S01]  /*d080*/  LOP3.LUT P3, RZ, R16, 0x4, RZ, 0xc0, !PT ;  /* 0x0000000410ff7812 */ /* 0x000fe2000786c0ff */
[----:B------:R-:W-:Y:S01]  /*d090*/  IMAD.WIDE.U32 R2, R10, UR4, RZ ;  /* 0x000000040a027c25 */ /* 0x000fe2000f8e00ff */
[----:B------:R-:W-:Y:S01]  /*d0a0*/  ULDC.64 UR4, c[0x0][0x310] ;  /* 0x0000c40000047ab9 */ /* 0x000fe20000000a00 */
[----:B------:R-:W-:-:S02]  /*d0b0*/  LOP3.LUT P2, RZ, R16, 0x2, RZ, 0xc0, !PT ;  /* 0x0000000210ff7812 */ /* 0x000fc4000784c0ff */
[----:B------:R-:W-:Y:S01]  /*d0c0*/  IMAD.IADD R3, R3, 0x1, R7 ;  /* 0x0000000103037824 */ /* 0x000fe200078e0207 */
[----:B------:R-:W-:Y:S01]  /*d0d0*/  LOP3.LUT P1, RZ, R16, 0x1, RZ, 0xc0, !PT ;  /* 0x0000000110ff7812 */ /* 0x000fe2000782c0ff */
[----:B------:R-:W-:Y:S02]  /*d0e0*/  IMAD R5, R5, UR4, RZ ;  /* 0x0000000405057c24 */ /* 0x000fe4000f8e02ff */
[----:B------:R-:W-:-:S04]  /*d0f0*/  IMAD.WIDE.U32 R2, R0, UR4, R2 ;  /* 0x0000000400027c25 */ /* 0x000fc8000f8e0002 */
[----:B------:R-:W-:Y:S01]  /*d100*/  IMAD R5, R0, UR5, R5 ;  /* 0x0000000500057c24 */ /* 0x000fe2000f8e0205 */
[----:B------:R-:W-:Y:S01]  /*d110*/  ULDC.64 UR4, c[0x0][0x308] ;  /* 0x0000c20000047ab9 */ /* 0x000fe20000000a00 */
[----:B------:R-:W-:-:S03]  /*d120*/  IMAD R6, R31, R6, UR42 ;  /* 0x0000002a1f067e24 */ /* 0x000fc6000f8e0206 */
[----:B------:R-:W-:Y:S01]  /*d130*/  IADD3 R3, R3, R5, RZ ;  /* 0x0000000503037210 */ /* 0x000fe20007ffe0ff */
[----:B------:R-:W-:Y:S01]  /*d140*/  IMAD.U32 R5, RZ, RZ, UR4 ;  /* 0x00000004ff057e24 */ /* 0x000fe2000f8e00ff */
[----:B------:R-:W-:Y:S01]  /*d150*/  UIMAD UR4, UR6, UR4, URZ ;  /* 0x00000004060472a4 */ /* 0x000fe2000f8e023f */
[----:B------:R-:W-:Y:S02]  /*d160*/  IMAD.IADD R6, R6, 0x1, -R27 ;  /* 0x0000000106067824 */ /* 0x000fe400078e0a1b */
[----:B------:R-:W-:Y:S01]  /*d170*/  IMAD.WIDE.U32 R2, R5, UR41, R2 ;  /* 0x0000002905027c25 */ /* 0x000fe2000f8e0002 */
[----:B------:R-:W-:Y:S01]  /*d180*/  UIMAD UR4, UR41, UR5, UR4 ;  /* 0x00000005290472a4 */ /* 0x000fe2000f8e0204 */
[----:B------:R-:W-:Y:S02]  /*d190*/  ULDC.64 UR6, c[0x0][0x2e8] ;  /* 0x0000ba0000067ab9 */ /* 0x000fe40000000a00 */
[----:B------:R-:W-:-:S03]  /*d1a0*/  LEA R0, P0, R2, UR6, 0x1 ;  /* 0x0000000602007c11 */ /* 0x000fc6000f8008ff */
[----:B------:R-:W-:Y:S01]  /*d1b0*/  VIADD R7, R3, UR4 ;  /* 0x0000000403077c36 */ /* 0x000fe20008000000 */
[----:B------:R-:W-:Y:S01]  /*d1c0*/  LOP3.LUT R3, R4, 0x1c0, RZ, 0xc0, !PT ;  /* 0x000001c004037812 */ /* 0x000fe200078ec0ff */
[----:B------:R-:W-:-:S03]  /*d1d0*/  UMOV UR4, 0xffffffff ;  /* 0xffffffff00047882 */ /* 0x000fc60000000000 */
[----:B------:R-:W-:Y:S02]  /*d1e0*/  LOP3.LUT R4, R3, 0x38, R4, 0xf8, !PT ;  /* 0x0000003803047812 */ /* 0x000fe400078ef804 */
[----:B------:R-:W-:Y:S02]  /*d1f0*/  LEA.HI.X R7, R2, UR7, R7, 0x1, P0 ;  /* 0x0000000702077c11 */ /* 0x000fe400080f0c07 */
        /* <DEDUP_REMOVED lines=11> */
[----:B------:R-:W-:Y:S01]  /*d2b0*/  SHFL.IDX PT, R10, R0, 0x3, 0x181f ;  /* 0x00781f00000a7f89 */ /* 0x000fe200000e0000 */
        /* <DEDUP_REMOVED lines=9> */
[----:B------:R-:W1:Y:S02]  /*d350*/  SHFL.IDX PT, R14, R0, 0x4, 0x181f ;  /* 0x00981f00000e7f89 */ /* 0x000e6400000e0000 */
[----:B--2---:R-:W-:Y:S02]  /*d360*/  IMAD.MOV.U32 R3, RZ, RZ, R8 ;  /* 0x000000ffff037224 */ /* 0x004fe400078e0008 */
[----:B------:R-:W-:Y:S04]  /*d370*/  @P0 LDGSTS.E.BYPASS.LTC128B.128 [R21+0x1ec00], desc[UR36][R4.64], !P3 ;  /* 0x1ec0000004150fae */ /* 0x000fe8000d901d64 */
[----:B------:R-:W-:Y:S04]  /*d380*/  @P0 LDGSTS.E.BYPASS.LTC128B.128 [R21+0x21c00], desc[UR36][R4.64+0x80], !P2 ;  /* 0x21c0008004150fae */ /* 0x000fe8000d101d64 */
[----:B------:R0:W-:Y:S01]  /*d390*/  @P0 LDGSTS.E.BYPASS.LTC128B.128 [R21+0x24c00], desc[UR36][R4.64+0x100], !P1 ;  /* 0x24c0010004150fae */ /* 0x0001e2000c901d64 */
[----:B------:R-:W-:-:S03]  /*d3a0*/  ISETP.GE.AND P0, PT, R6, 0x21, PT ;  /* 0x000000210600780c */ /* 0x000fc60003f06270 */
[----:B------:R-:W2:Y:S04]  /*d3b0*/  SHFL.IDX PT, R8, R7, 0x4, 0x181f ;  /* 0x00981f0007087f89 */ /* 0x000ea800000e0000 */
[----:B------:R-:W3:Y:S01]  /*d3c0*/  SHFL.IDX PT, R7, R7, 0x5, 0x181f ;  /* 0x00b81f0007077f89 */ /* 0x000ee200000e0000 */
[----:B0-----:R-:W-:Y:S01]  /*d3d0*/  MOV R5, R9 ;  /* 0x0000000900057202 */ /* 0x001fe20000000f00 */
[----:B------:R-:W-:-:S04]  /*d3e0*/  IMAD.MOV.U32 R4, RZ, RZ, R10 ;  /* 0x000000ffff047224 */ /* 0x000fc800078e000a */
[----:B------:R-:W-:Y:S01]  /*d3f0*/  @P0 LEA R25, R30, UR46, 0x1 ;  /* 0x0000002e1e190c11 */ /* 0x000fe2000f8e08ff */
[----:B------:R-:W-:-:S05]  /*d400*/  @P0 IMAD.WIDE.U32 R2, R23, 0x2, R2 ;  /* 0x0000000217020825 */ /* 0x000fca00078e0002 */
        /* <DEDUP_REMOVED lines=8> */
[----:B--2---:R-:W-:Y:S02]  /*d490*/  IMAD.MOV.U32 R3, RZ, RZ, R8 ;  /* 0x000000ffff037224 */ /* 0x004fe400078e0008 */
        /* <DEDUP_REMOVED lines=8> */
[----:B-1-3--:R0:W-:Y:S02]  /*d520*/  @P0 LDGSTS.E.BYPASS.LTC128B.128 [R21+0x26400], desc[UR36][R2.64+0x100], !P1 ;  /* 0x2640010002150fae */ /* 0x00a1e4000c901d64 */
.L_x_2296:
        /* <DEDUP_REMOVED lines=18> */
.L_x_2243:
        /* <DEDUP_REMOVED lines=30> */
.L_x_2244:
[----:B------:R-:W-:Y:S01]  /*d830*/  UISETP.NE.AND UP0, UPT, UR49, URZ, UPT ;  /* 0x0000003f3100728c */ /* 0x000fe2000bf05270 */
[----:B------:R-:W-:Y:S01]  /*d840*/  IMAD.U32 R0, RZ, RZ, UR48 ;  /* 0x00000030ff007e24 */ /* 0x000fe2000f8e00ff */
[----:B------:R-:W-:Y:S01]  /*d850*/  ULDC.64 UR4, c[0x0][0x2e0] ;  /* 0x0000b80000047ab9 */ /* 0x000fe20000000a00 */
[----:B------:R-:W-:Y:S01]  /*d860*/  IMAD.U32 R4, RZ, RZ, UR38 ;  /* 0x00000026ff047e24 */ /* 0x000fe2000f8e00ff */
[----:B------:R-:W-:Y:S01]  /*d870*/  MOV R5, UR39 ;  /* 0x0000002700057c02 */ /* 0x000fe20008000f00 */
[----:B------:R-:W-:Y:S01]  /*d880*/  IMAD.U32 R3, RZ, RZ, UR47 ;  /* 0x0000002fff037e24 */ /* 0x000fe2000f8e00ff */
[----:B------:R-:W-:Y:S01]  /*d890*/  PLOP3.LUT P0, PT, PT, PT, UP0, 0x80, 0x0 ;  /* 0x000000000000781c */ /* 0x000fe20003f0f008 */
[----:B------:R-:W-:Y:S01]  /*d8a0*/  IMAD.MOV.U32 R2, RZ, RZ, R4 ;  /* 0x000000ffff027224 */ /* 0x000fe200078e0004 */
[----:B------:R-:W-:Y:S01]  /*d8b0*/  LEA R7, R0, R37, 0x7 ;  /* 0x0000002500077211 */ /* 0x000fe200078e38ff */
[----:B------:R-:W-:Y:S01]  /*d8c0*/  IMAD R25, R25, UR4, RZ ;  /* 0x0000000419197c24 */ /* 0x000fe2000f8e02ff */
[----:B------:R-:W0:Y:S01]  /*d8d0*/  LDC R0, c[0x0][0x448] ;  /* 0x00011200ff007b82 */ /* 0x000e220000000800 */
[----:B------:R-:W-:Y:S01]  /*d8e0*/  @UP0 ULDC UR6, c[0x0][0x44c] ;  /* 0x0001130000060ab9 */ /* 0x000fe20000000800 */
[----:B------:R-:W-:Y:S01]  /*d8f0*/  IMAD.WIDE.U32 R2, R26, UR4, R2 ;  /* 0x000000041a027c25 */ /* 0x000fe2000f8e0002 */
[----:B------:R-:W-:-:S03]  /*d900*/  @UP0 ULDC UR4, c[0x0][0x450] ;  /* 0x0001140000040ab9 */ /* 0x000fc60000000800 */
[----:B------:R-:W-:Y:S02]  /*d910*/  IMAD.MOV.U32 R5, RZ, RZ, R7 ;  /* 0x000000ffff057224 */ /* 0x000fe400078e0007 */
[----:B------:R-:W-:Y:S02]  /*d920*/  IMAD R25, R26, UR5, R25 ;  /* 0x000000051a197c24 */ /* 0x000fe4000f8e0219 */
[----:B------:R-:W-:Y:S01]  /*d930*/  @P0 IMAD.HI.U32 R6, R7, UR6, RZ ;  /* 0x0000000607060c27 */ /* 0x000fe2000f8e00ff */
[----:B------:R-:W-:Y:S02]  /*d940*/  PLOP3.LUT P0, PT, PT, PT, UP0, 0x80, 0x0 ;  /* 0x000000000000781c */ /* 0x000fe40003f0f008 */
[----:B------:R-:W-:-:S11]  /*d950*/  IADD3 R3, R3, R25, RZ ;  /* 0x0000001903037210 */ /* 0x000fd60007ffe0ff */
        /* <DEDUP_REMOVED lines=16> */
[----:B------:R-:W-:Y:S01]  /*da60*/  ULDC UR4, c[0x0][0x2b8] ;  /* 0x0000ae0000047ab9 */ /* 0x000fe20000000800 */
[----:B------:R-:W-:Y:S02]  /*da70*/  IADD3 R3, R3, R5, RZ ;  /* 0x0000000503037210 */ /* 0x000fe40007ffe0ff */
[----:B------:R-:W-:Y:S02]  /*da80*/  ISETP.GE.AND P3, PT, R23, UR4, PT ;  /* 0x0000000417007c0c */ /* 0x000fe4000bf66270 */
[----:B------:R-:W-:Y:S01]  /*da90*/  LEA.HI.X R8, R2, UR5, R3, 0x1, P0 ;  /* 0x0000000502087c11 */ /* 0x000fe200080f0c03 */
[----:B------:R-:W-:Y:S01]  /*daa0*/  UMOV UR5, 0xffffffff ;  /* 0xffffffff00057882 */ /* 0x000fe20000000000 */
[----:B------:R-:W-:-:S02]  /*dab0*/  ISETP.GE.AND P2, PT, R34, UR4, PT ;  /* 0x0000000422007c0c */ /* 0x000fc4000bf46270 */
[----:B------:R-:W-:Y:S01]  /*dac0*/  ISETP.GE.AND P0, PT, R33, UR4, PT ;  /* 0x0000000421007c0c */ /* 0x000fe2000bf06270 */
[----:B------:R-:W-:-:S12]  /*dad0*/  BRA.DIV UR5, `(.L_x_2245) ;  /* 0x0000002e05047947 */ /* 0x000fd8000b800000 */
[----:B------:R-:W-:Y:S01]  /*dae0*/  SHFL.IDX PT, R3, R8, RZ, 0x181f ;  /* 0x00181fff08037589 */ /* 0x000fe200000e0000 */
[----:B------:R-:W-:Y:S01]  /*daf0*/  IMAD.U32 R7, RZ, RZ, UR48 ;  /* 0x00000030ff077e24 */ /* 0x000fe2000f8e00ff */
[----:B------:R-:W-:Y:S02]  /*db00*/  ULDC UR4, c[0x0][0x288] ;  /* 0x0000a20000047ab9 */ /* 0x000fe40000000800 */
[----:B------:R-:W0:Y:S01]  /*db10*/  SHFL.IDX PT, R2, R6, RZ, 0x181f ;  /* 0x00181fff06027589 */ /* 0x000e2200000e0000 */
[----:B------:R-:W-:Y:S02]  /*db20*/  IMAD R0, R0, UR4, RZ ;  /* 0x0000000400007c24 */ /* 0x000fe4000f8e02ff */
[----:B------:R-:W-:Y:S01]  /*db30*/  IMAD R7, R7, 0x80, R27 ;  /* 0x0000008007077824 */ /* 0x000fe200078e021b */
[----:B------:R-:W-:Y:S04]  /*db40*/  SHFL.IDX PT, R5, R8, 0x1, 0x181f ;  /* 0x00381f0008057f89 */ /* 0x000fe800000e0000 */
[C---:B------:R-:W-:Y:S01]  /*db50*/  ISETP.GE.AND P1, PT, R7.reuse, R0, PT ;  /* 0x000000000700720c */ /* 0x040fe20003f26270 */
[----:B------:R-:W1:Y:S01]  /*db60*/  SHFL.IDX PT, R4, R6, 0x1, 0x181f ;  /* 0x00381f0006047f89 */ /* 0x000e6200000e0000 */
[----:B------:R-:W-:-:S03]  /*db70*/  IADD3 R11, R7, 0x10, RZ ;  /* 0x00000010070b7810 */ /* 0x000fc60007ffe0ff */
[----:B------:R-:W-:Y:S08]  /*db80*/  SHFL.IDX PT, R14, R6, 0x7, 0x181f ;  /* 0x00f81f00060e7f89 */ /* 0x000ff000000e0000 */
        /* <DEDUP_REMOVED lines=57> */
.L_x_2313:
        /* <DEDUP_REMOVED lines=14> */
.L_x_2247:
[----:B------:R-:W-:Y:S05]  /*e000*/  BSYNC B0 ;  /* 0x0000000000007941 */ /* 0x000fea0003800000 */
.L_x_2246:
[----:B------:R-:W-:Y:S01]  /*e010*/  NOP ;  /* 0x0000000000007918 */ /* 0x000fe20000000000 */
[----:B------:R-:W-:Y:S01]  /*e020*/  SYNCS.ARRIVE.TRANS64.RED.A0T1 RZ, [UR46+0x30800], RZ ;  /* 0x030800ffffff79a7 */ /* 0x000fe2000820042e */
[----:B------:R-:W-:Y:S01]  /*e030*/  MOV R0, 0x1 ;  /* 0x0000000100007802 */ /* 0x000fe20000000f00 */
[----:B------:R-:W-:Y:S03]  /*e040*/  ARRIVES.LDGSTSBAR.64.TRANSCNT [UR46+0x30800] ;  /* 0x03080000ff0079b0 */ /* 0x000fe60008000aae */
[----:B------:R-:W-:Y:S01]  /*e050*/  SHF.L.U32 R0, R0, 0x1f, RZ ;  /* 0x0000001f00007819 */ /* 0x000fe200000006ff */
[----:B------:R-:W-:Y:S01]  /*e060*/  NOP ;  /* 0x0000000000007918 */ /* 0x000fe20000000000 */
[----:B------:R-:W-:Y:S01]  /*e070*/  SYNCS.ARRIVE.TRANS64.A1T0 RZ, [UR46+0x30800], RZ ;  /* 0x030800ffffff79a7 */ /* 0x000fe2000810002e */
[----:B------:R-:W-:Y:S01]  /*e080*/  VIADD R19, R19, 0xfffffffe ;  /* 0xfffffffe13137836 */ /* 0x000fe20000000000 */
[----:B------:R-:W1:Y:S02]  /*e090*/  SYNCS.PHASECHK.TRANS64.TRYWAIT P0, [UR46+0x30820], R0 ;  /* 0x03082000ff0075a7 */ /* 0x000e64000800016e */
[----:B-1----:R-:W-:Y:S05]  /*e0a0*/  @!P0 BRA `(.L_x_2248) ;  /* 0x00000030001c8947 */ /* 0x002fea0003800000 */
.L_x_2314:
[----:B------:R-:W-:Y:S01]  /*e0b0*/  ISETP.GE.AND P0, PT, R19, UR50, PT ;  /* 0x0000003213007c0c */ /* 0x000fe2000bf06270 */
[----:B------:R-:W-:Y:S01]  /*e0c0*/  IMAD.MOV.U32 R28, RZ, RZ, 0x1 ;  /* 0x00000001ff1c7424 */ /* 0x000fe200078e00ff */
[----:B------:R-:W-:-:S11]  /*e0d0*/  MOV R26, RZ ;  /* 0x000000ff001a7202 */ /* 0x000fd60000000f00 */
[----:B------:R-:W-:Y:S05]  /*e0e0*/  @!P0 BRA `(.L_x_2249) ;  /* 0x0000001000388947 */ /* 0x000fea0003800000 */
[----:B0-----:R-:W0:Y:S01]  /*e0f0*/  S2R R2, SR_TID.X ;  /* 0x0000000000027919 */ /* 0x001e220000002100 */
[----:B------:R-:W-:Y:S01]  /*e100*/  UIADD3 UR4, UR44, 0x1, URZ ;  /* 0x000000012c047890 */ /* 0x000fe2000fffe03f */
[----:B------:R-:W-:Y:S01]  /*e110*/  LOP3.LUT R0, RZ, UR43, RZ, 0x33, !PT ;  /* 0x0000002bff007c12 */ /* 0x000fe2000f8e33ff */
[----:B------:R-:W-:Y:S01]  /*e120*/  ULOP3.LUT UR5, URZ, UR45, URZ, 0x33, !UPT ;  /* 0x0000002d3f057292 */ /* 0x000fe2000f8e333f */
[----:B------:R-:W-:Y:S01]  /*e130*/  BSSY B0, `(.L_x_2249) ;  /* 0x0000109000007945 */ /* 0x000fe20003800000 */
[----:B------:R-:W-:Y:S01]  /*e140*/  UIMAD UR4, UR4, UR40, URZ ;  /* 0x00000028040472a4 */ /* 0x000fe2000f8e023f */
[----:B------:R-:W-:Y:S01]  /*e150*/  MOV R27, 0x1 ;  /* 0x00000001001b7802 */ /* 0x000fe20000000f00 */
[----:B------:R-:W-:-:S04]  /*e160*/  IMAD.MOV.U32 R25, RZ, RZ, RZ ;  /* 0x000000ffff197224 */ /* 0x000fc800078e00ff */
[----:B------:R-:W-:Y:S01]  /*e170*/  LOP3.LUT R3, RZ, UR4, RZ, 0x33, !PT ;  /* 0x00000004ff037c12 */ /* 0x000fe2000f8e33ff */
[----:B------:R-:W-:Y:S02]  /*e180*/  ULDC UR4, c[0x0][0x2f4] ;  /* 0x0000bd0000047ab9 */ /* 0x000fe40000000800 */
[----:B------:R-:W-:Y:S02]  /*e190*/  ISETP.GE.AND P3, PT, R23, UR4, PT ;  /* 0x0000000417007c0c */ /* 0x000fe4000bf66270 */
[----:B------:R-:W-:Y:S02]  /*e1a0*/  VIMNMX3 R0, R0, UR5, R3, !PT ;  /* 0x0000000500007c0f */ /* 0x000fe4000f800103 */
[----:B------:R-:W-:Y:S02]  /*e1b0*/  ISETP.GE.AND P2, PT, R34, UR4, PT ;  /* 0x0000000422007c0c */ /* 0x000fe4000bf46270 */
[----:B------:R-:W-:Y:S02]  /*e1c0*/  IADD3 R31, -R0, -0x2, RZ ;  /* 0xfffffffe001f7810 */ /* 0x000fe40007ffe1ff */
[----:B------:R-:W-:-:S02]  /*e1d0*/  ISETP.GE.AND P1, PT, R33, UR4, PT ;  /* 0x0000000421007c0c */ /* 0x000fc4000bf26270 */
        /* <DEDUP_REMOVED lines=9> */
.L_x_2262:
[----:B------:R-:W2:Y:S01]  /*e270*/  LDL R8, [R1] ;  /* 0x0000000001087983 */ /* 0x000ea20000100800 */
[----:B------:R-:W0:Y:S01]  /*e280*/  LDC R2, c[0x0][0x430] ;  /* 0x00010c00ff027b82 */ /* 0x000e220000000800 */
[----:B------:R-:W-:-:S13]  /*e290*/  ISETP.GT.U32.AND P5, PT, R37, 0x5f, PT ;  /* 0x0000005f2500780c */ /* 0x000fda0003fa4070 */
[----:B------:R-:W2:Y:S01]  /*e2a0*/  @!P5 LDC.64 R4, c[0x0][0x428] ;  /* 0x00010a00ff04db82 */ /* 0x000ea20000000a00 */
[----:B0-----:R-:W-:-:S13]  /*e2b0*/  ISETP.NE.AND P0, PT, R2, 0x1, PT ;  /* 0x000000010200780c */ /* 0x001fda0003f05270 */
[----:B------:R-:W0:Y:S08]  /*e2c0*/  @P0 LDC R3, c[0x0][0x434] ;  /* 0x00010d00ff030b82 */ /* 0x000e300000000800 */
[----:B------:R-:W1:Y:S01]  /*e2d0*/  @P0 LDC R7, c[0x0][0x438] ;  /* 0x00010e00ff070b82 */ /* 0x000e620000000800 */
[----:B------:R-:W-:Y:S01]  /*e2e0*/  MOV R9, R20 ;  /* 0x0000001400097202 */ /* 0x000fe20000000f00 */
        /* <DEDUP_REMOVED lines=13> */
[----:B------:R-:W-:Y:S02]  /*e3c0*/  LOP3.LUT P4, RZ, R16, 0x10, RZ, 0xc0, !PT ;  /* 0x0000001010ff7812 */ /* 0x000fe4000788c0ff */
[----:B------:R-:W-:-:S04]  /*e3d0*/  IADD3 R26, R25, 0x1, RZ ;  /* 0x00000001191a7810 */ /* 0x000fc80007ffe0ff */
[----:B------:R-:W-:-:S04]  /*e3e0*/  ISETP.NE.AND P0, PT, R26, 0x2, PT ;  /* 0x000000021a00780c */ /* 0x000fc80003f05270 */
[----:B------:R-:W-:Y:S02]  /*e3f0*/  SEL R28, RZ, 0x1, P0 ;  /* 0x00000001ff1c7807 */ /* 0x000fe40000000000 */
[----:B------:R-:W-:Y:S02]  /*e400*/  SEL R26, R26, RZ, P0 ;  /* 0x000000ff1a1a7207 */ /* 0x000fe40000000000 */
[----:B------:R-:W-:Y:S01]  /*e410*/  LOP3.LUT R28, R27, R28, RZ, 0x3c, !PT ;  /* 0x0000001c1b1c7212 */ /* 0x000fe200078e3cff */
[----:B0-----:R-:W-:Y:S06]  /*e420*/  @!P4 BRA `(.L_x_2250) ;  /* 0x000000000004c947 */ /* 0x001fec0003800000 */
[----:B------:R-:W-:Y:S01]  /*e430*/  BPT.TRAP 0x1 ;  /* 0x000000040000795c */ /* 0x000fe20000300000 */
.L_x_2250:
[----:B------:R-:W-:Y:S01]  /*e440*/  LEA R19, R26, UR46, 0x3 ;  /* 0x0000002e1a137c11 */ /* 0x000fe2000f8e18ff */
[----:B------:R-:W-:Y:S01]  /*e450*/  BSSY B1, `(.L_x_2251) ;  /* 0x0000004000017945 */ /* 0x000fe20003800000 */
[----:B------:R-:W-:-:S04]  /*e460*/  SHF.L.U32 R2, R28, 0x1f, RZ ;  /* 0x0000001f1c027819 */ /* 0x000fc800000006ff */
[----:B------:R-:W0:Y:S02]  /*e470*/  SYNCS.PHASECHK.TRANS64.TRYWAIT P0, [R19+URZ+0x30840], R2 ;  /* 0x03084002130075a7 */ /* 0x000e24000800017f */
[----:B0-----:R-:W-:Y:S05]  /*e480*/  @!P0 BRA `(.L_x_2252) ;  /* 0x0000002c003c8947 */ /* 0x001fea0003800000 */
.L_x_2315:
[----:B------:R-:W-:Y:S05]  /*e490*/  BSYNC B1 ;  /* 0x0000000000017941 */ /* 0x000fea0003800000 */
.L_x_2251:
        /* <DEDUP_REMOVED lines=26> */
[----:B------:R-:W-:Y:S01]  /*e640*/  VIADD R3, R3, UR4 ;  /* 0x0000000403037c36 */ /* 0x000fe20008000000 */
[----:B------:R-:W-:-:S04]  /*e650*/  UMOV UR4, 0xffffffff ;  /* 0xffffffff00047882 */ /* 0x000fc80000000000 */
[----:B------:R-:W-:Y:S01]  /*e660*/  LEA.HI.X R24, R2, UR7, R3, 0x1, P0 ;  /* 0x0000000702187c11 */ /* 0x000fe200080f0c03 */
[----:B------:R-:W-:Y:S06]  /*e670*/  BRA.DIV UR4, `(.L_x_2253) ;  /* 0x0000002a04d47947 */ /* 0x000fec000b800000 */
[----:B------:R-:W0:Y:S01]  /*e680*/  SHFL.IDX PT, R14, R21, RZ, 0x181f ;  /* 0x00181fff150e7589 */ /* 0x000e2200000e0000 */
[----:B------:R-:W-:Y:S02]  /*e690*/  SHF.L.U32 R12, R23, 0x1, RZ ;  /* 0x00000001170c7819 */ /* 0x000fe400000006ff */
[----:B------:R-:W-:Y:S01]  /*e6a0*/  LOP3.LUT P6, RZ, R16, 0x4, RZ, 0xc0, !PT ;  /* 0x0000000410ff7812 */ /* 0x000fe200078cc0ff */
        /* <DEDUP_REMOVED lines=20> */
[----:B0-----:R-:W-:-:S02]  /*e7f0*/  IADD3.X R11, RZ, R7, RZ, P0, !PT ;  /* 0x00000007ff0b7210 */ /* 0x001fc400007fe4ff */
[-C--:B------:R-:W-:Y:S02]  /*e800*/  IADD3 R6, P0, R2, R12.reuse, RZ ;  /* 0x0000000c02067210 */ /* 0x080fe40007f1e0ff */
        /* <DEDUP_REMOVED lines=15> */
.L_x_2329:
[----:B--2---:R-:W-:Y:S02]  /*e900*/  SHF.L.U32 R2, R23, 0x1, RZ ;  /* 0x0000000117027819 */ /* 0x004fe400000006ff */
[----:B------:R-:W-:Y:S02]  /*e910*/  LOP3.LUT P6, RZ, R16, 0x4, RZ, 0xc0, !PT ;  /* 0x0000000410ff7812 */ /* 0x000fe400078cc0ff */
[----:B------:R-:W-:-:S05]  /*e920*/  IADD3 R2, P0, R14, R2, RZ ;  /* 0x000000020e027210 */ /* 0x000fca0007f1e0ff */
[----:B0-----:R-:W-:Y:S01]  /*e930*/  IMAD.X R3, RZ, RZ, R24, P0 ;  /* 0x000000ffff037224 */ /* 0x001fe200000e0618 */
        /* <DEDUP_REMOVED lines=8> */
.L_x_2254:
        /* <DEDUP_REMOVED lines=10> */
.L_x_2255:
[----:B------:R1:W-:Y:S01]  /*ea60*/  SYNCS.ARRIVE.TRANS64.A1T0 RZ, [R19+URZ+0x30830], RZ ;  /* 0x030830ff13ff79a7 */ /* 0x0003e2000810003f */
[----:B------:R-:W-:Y:S05]  /*ea70*/  @!P5 BRA `(.L_x_2256) ;  /* 0x000000000004d947 */ /* 0x000fea0003800000 */
[----:B------:R-:W-:Y:S01]  /*ea80*/  BPT.TRAP 0x1 ;  /* 0x000000040000795c */ /* 0x000fe20000300000 */
.L_x_2256:
[----:B0-----:R-:W-:Y:S01]  /*ea90*/  SHF.L.U32 R3, R27, 0x1f, RZ ;  /* 0x0000001f1b037819 */ /* 0x001fe200000006ff */
[----:B------:R-:W-:Y:S01]  /*eaa0*/  BSSY B1, `(.L_x_2257) ;  /* 0x0000004000017945 */ /* 0x000fe20003800000 */
[----:B------:R-:W-:-:S04]  /*eab0*/  LEA R6, R25, UR46, 0x3 ;  /* 0x0000002e19067c11 */ /* 0x000fc8000f8e18ff */
[----:B------:R-:W0:Y:S02]  /*eac0*/  SYNCS.PHASECHK.TRANS64.TRYWAIT P0, [R6+URZ+0x30860], R3 ;  /* 0x03086003060075a7 */ /* 0x000e24000800017f */
[----:B0-----:R-:W-:Y:S05]  /*ead0*/  @!P0 BRA `(.L_x_2258) ;  /* 0x0000002c008c8947 */ /* 0x001fea0003800000 */
.L_x_2330:
[----:B------:R-:W-:Y:S05]  /*eae0*/  BSYNC B1 ;  /* 0x0000000000017941 */ /* 0x000fea0003800000 */
.L_x_2257:
        /* <DEDUP_REMOVED lines=9> */
[----:B------:R-:W2:Y:S01]  /*eb80*/  SHFL.IDX PT, R14, R17, 0x1, 0x181f ;  /* 0x00381f00110e7f89 */ /* 0x000ea200000e0000 */
[----:B0-----:R-:W-:Y:S02]  /*eb90*/  IADD3.X R3, RZ, R3, RZ, P0, !PT ;  /* 0x00000003ff037210 */ /* 0x001fe400007fe4ff */
[----:B------:R-:W-:-:S13]  /*eba0*/  ISETP.LT.OR P0, PT, R0, 0x1, P3 ;  /* 0x000000010000780c */ /* 0x000fda0001f01670 */
[----:B------:R-:W-:Y:S01]  /*ebb0*/  LDGSTS.E.BYPASS.LTC128B.128 [R7+0x400], desc[UR36][R2.64], !P0 ;  /* 0x0040000002077fae */ /* 0x000fe2000c101d64 */
[----:B------:R-:W-:-:S13]  /*ebc0*/  ISETP.LT.OR P0, PT, R0, 0x1, P2 ;  /* 0x000000010000780c */ /* 0x000fda0001701670 */
[----:B------:R-:W-:Y:S01]  /*ebd0*/  LDGSTS.E.BYPASS.LTC128B.128 [R7+0x3400], desc[UR36][R2.64+0x80], !P0 ;  /* 0x0340008002077fae */ /* 0x000fe2000c101d64 */
[----:B------:R-:W-:-:S13]  /*ebe0*/  ISETP.LT.OR P0, PT, R0, 0x1, P1 ;  /* 0x000000010000780c */ /* 0x000fda0000f01670 */
[----:B------:R2:W-:Y:S02]  /*ebf0*/  LDGSTS.E.BYPASS.LTC128B.128 [R7+0x6400], desc[UR36][R2.64+0x100], !P0 ;  /* 0x0640010002077fae */ /* 0x0005e4000c101d64 */
[----:B--2---:R-:W-:Y:S02]  /*ec00*/  IADD3 R2, P0, R14, R9, RZ ;  /* 0x000000090e027210 */ /* 0x004fe40007f1e0ff */
[----:B------:R-:W0:Y:S03]  /*ec10*/  SHFL.IDX PT, R14, R17, 0x2, 0x181f ;  /* 0x00581f00110e7f89 */ /* 0x000e2600000e0000 */
[----:B------:R-:W-:Y:S01]  /*ec20*/  IMAD.X R3, RZ, RZ, R8, P0 ;  /* 0x000000ffff037224 */ /* 0x000fe200000e0608 */
        /* <DEDUP_REMOVED lines=18> */
[----:B------:R-:W0:Y:S02]  /*ed50*/  SHFL.IDX PT, R14, R17, 0x4, 0x181f ;  /* 0x00981f00110e7f89 */ /* 0x000e2400000e0000 */
[----:B--2---:R-:W-:Y:S02]  /*ed60*/  IADD3.X R3, RZ, R8, RZ, P0, !PT ;  /* 0x00000008ff037210 */ /* 0x004fe400007fe4ff */
        /* <DEDUP_REMOVED lines=8> */
[----:B------:R3:W4:Y:S03]  /*edf0*/  SHFL.IDX PT, R14, R17, 0x5, 0x181f ;  /* 0x00b81f00110e7f89 */ /* 0x00072600000e0000 */
[----:B--2---:R-:W-:Y:S01]  /*ee00*/  IMAD.X R3, RZ, RZ, R8, P0 ;  /* 0x000000ffff037224 */ /* 0x004fe200000e0608 */
[----:B------:R-:W-:Y:S01]  /*ee10*/  ISETP.LT.OR P0, PT, R0, 0x41, P3 ;  /* 0x000000410000780c */ /* 0x000fe20001f01670 */
[----:B------:R3:W2:-:S12]  /*ee20*/  SHFL.IDX PT, R8, R18, 0x5, 0x181f ;  /* 0x00b81f0012087f89 */ /* 0x00069800000e0000 */
[----:B------:R3:W-:Y:S01]  /*ee30*/  LDGSTS.E.BYPASS.LTC128B.128 [R7+0x2400], desc[UR36][R2.64], !P0 ;  /* 0x0240000002077fae */ /* 0x0007e2000c101d64 */
[----:B------:R-:W-:-:S13]  /*ee40*/  ISETP.LT.OR P0, PT, R0, 0x41, P2 ;  /* 0x000000410000780c */ /* 0x000fda0001701670 */
[----:B------:R3:W-:Y:S01]  /*ee50*/  LDGSTS.E.BYPASS.LTC128B.128 [R7+0x5400], desc[UR36][R2.64+0x80], !P0 ;  /* 0x0540008002077fae */ /* 0x0007e2000c101d64 */
[----:B------:R-:W-:-:S13]  /*ee60*/  ISETP.LT.OR P0, PT, R0, 0x41, P1 ;  /* 0x000000410000780c */ /* 0x000fda0000f01670 */
[----:B--2-4-:R3:W-:Y:S02]  /*ee70*/  LDGSTS.E.BYPASS.LTC128B.128 [R7+0x8400], desc[UR36][R2.64+0x100], !P0 ;  /* 0x0840010002077fae */ /* 0x0147e4000c101d64 */
.L_x_2344:
[----:B0--3--:R-:W-:Y:S01]  /*ee80*/  IADD3 R2, P0, R14, R9, RZ ;  /* 0x000000090e027210 */ /* 0x009fe20007f1e0ff */
        /* <DEDUP_REMOVED lines=17> */
[----:B------:R-:W-:Y:S01]  /*efa0*/  IMAD R5, R32, UR4, RZ ;  /* 0x0000000420057c24 */ /* 0x000fe2000f8e02ff */
[----:B------:R-:W-:-:S03]  /*efb0*/  IADD3 R3, R3, R9, RZ ;  /* 0x0000000903037210 */ /* 0x000fc60007ffe0ff */
[C---:B------:R-:W-:Y:S02]  /*efc0*/  IMAD R5, R4.reuse, UR5, R5 ;  /* 0x0000000504057c24 */ /* 0x040fe4000f8e0205 */
[----:B------:R-:W-:-:S04]  /*efd0*/  IMAD.WIDE.U32 R2, R4, UR4, R2 ;  /* 0x0000000404027c25 */ /* 0x000fc8000f8e0002 */
[----:B-1----:R-:W-:-:S07]  /*efe0*/  IMAD.IADD R19, R3, 0x1, R5 ;  /* 0x0000000103137824 */ /* 0x002fce00078e0205 */
.L_x_2260:
        /* <DEDUP_REMOVED lines=10> */
.L_x_2261:
[----:B------:R-:W-:Y:S01]  /*f090*/  R2UR UR4, R35 ;  /* 0x00000000230472ca */ /* 0x000fe200000e0000 */
[----:B------:R-:W-:Y:S01]  /*f0a0*/  ULDC.64 UR6, c[0x0][0x330] ;  /* 0x0000cc0000067ab9 */ /* 0x000fe20000000a00 */
[----:B------:R-:W-:Y:S01]  /*f0b0*/  MOV R18, R2 ;  /* 0x0000000200127202 */ /* 0x000fe20000000f00 */
[----:B------:R-:W-:Y:S01]  /*f0c0*/  IMAD.U32 R3, RZ, RZ, UR6 ;  /* 0x00000006ff037e24 */ /* 0x000fe2000f8e00ff */
[----:B------:R-:W-:Y:S01]  /*f0d0*/  IADD3 R31, R31, -0x1, RZ ;  /* 0xffffffff1f1f7810 */ /* 0x000fe20007ffe0ff */
        /* <DEDUP_REMOVED lines=15> */
.L_x_2249:
[----:B------:R-:W-:-:S13]  /*f1d0*/  LOP3.LUT P0, RZ, R16, 0x10, RZ, 0xc0, !PT ;  /* 0x0000001010ff7812 */ /* 0x000fda000780c0ff */
[----:B------:R-:W-:Y:S05]  /*f1e0*/  @!P0 BRA `(.L_x_2263) ;  /* 0x0000000000048947 */ /* 0x000fea0003800000 */
[----:B------:R-:W-:Y:S01]  /*f1f0*/  BPT.TRAP 0x1 ;  /* 0x000000040000795c */ /* 0x000fe20000300000 */
.L_x_2263:
        /* <DEDUP_REMOVED lines=12> */
.L_x_2345:
[----:B------:R-:W-:Y:S05]  /*f2c0*/  BSYNC B0 ;  /* 0x0000000000007941 */ /* 0x000fea0003800000 */
.L_x_2264:
        /* <DEDUP_REMOVED lines=36> */
[----:B------:R-:W-:Y:S03]  /*f510*/  SHFL.IDX PT, R7, R18, 0x4, 0x181f ;  /* 0x00981f0012077f89 */ /* 0x000fe600000e0000 */
[----:B------:R-:W-:Y:S01]  /*f520*/  IMAD.WIDE.U32 R2, R23, 0x2, R2 ;  /* 0x0000000217027825 */ /* 0x000fe200078e0002 */
        /* <DEDUP_REMOVED lines=8> */
[----:B0-----:R-:W-:Y:S02]  /*f5b0*/  IMAD.MOV.U32 R2, RZ, RZ, R14 ;  /* 0x000000ffff027224 */ /* 0x001fe400078e000e */
[----:B-1----:R-:W-:Y:S01]  /*f5c0*/  IMAD.MOV.U32 R3, RZ, RZ, R6 ;  /* 0x000000ffff037224 */ /* 0x002fe200078e0006 */
[----:B------:R0:W1:Y:S01]  /*f5d0*/  SHFL.IDX PT, R14, R17, 0x5, 0x181f ;  /* 0x00b81f00110e7f89 */ /* 0x00006200000e0000 */
[----:B------:R-:W-:Y:S02]  /*f5e0*/  IMAD.MOV.U32 R6, RZ, RZ, RZ ;  /* 0x000000ffff067224 */ /* 0x000fe400078e00ff */
        /* <DEDUP_REMOVED lines=8> */
[----:B------:R-:W-:-:S04]  /*f670*/  IMAD.MOV.U32 R3, RZ, RZ, R7 ;  /* 0x000000ffff037224 */ /* 0x000fc800078e0007 */
[----:B------:R-:W-:-:S05]  /*f680*/  IMAD.WIDE.U32 R2, R23, 0x2, R2 ;  /* 0x0000000217027825 */ /* 0x000fca00078e0002 */
[----:B------:R0:W-:Y:S04]  /*f690*/  LDGSTS.E.BYPASS.LTC128B.128 [R4+0x2400], desc[UR36][R2.64], !P3 ;  /* 0x0240000002047fae */ /* 0x0001e8000d901d64 */
[----:B------:R0:W-:Y:S04]  /*f6a0*/  LDGSTS.E.BYPASS.LTC128B.128 [R4+0x5400], desc[UR36][R2.64+0x80], !P4 ;  /* 0x0540008002047fae */ /* 0x0001e8000e101d64 */
[----:B-1-3--:R0:W-:Y:S02]  /*f6b0*/  LDGSTS.E.BYPASS.LTC128B.128 [R4+0x8400], desc[UR36][R2.64+0x100], !P5 ;  /* 0x0840010002047fae */ /* 0x00a1e4000e901d64 */
.L_x_2359:
[C---:B------:R-:W-:Y:S01]  /*f6c0*/  ISETP.LT.OR P2, PT, R5.reuse, 0x51, P2 ;  /* 0x000000510500780c */ /* 0x040fe20001741670 */
[----:B0-----:R-:W-:Y:S01]  /*f6d0*/  IMAD.MOV.U32 R3, RZ, RZ, R18 ;  /* 0x000000ffff037224 */ /* 0x001fe200078e0012 */
[C---:B------:R-:W-:Y:S02]  /*f6e0*/  ISETP.LT.OR P1, PT, R5.reuse, 0x51, P1 ;  /* 0x000000510500780c */ /* 0x040fe40000f21670 */
[----:B------:R-:W-:Y:S02]  /*f6f0*/  ISETP.LT.OR P0, PT, R5, 0x51, P0 ;  /* 0x000000510500780c */ /* 0x000fe40000701670 */
[----:B------:R-:W-:-:S05]  /*f700*/  MOV R2, R14 ;  /* 0x0000000e00027202 */ /* 0x000fca0000000f00 */
        /* <DEDUP_REMOVED lines=9> */
.L_x_2267:
        /* <DEDUP_REMOVED lines=10> */
.L_x_2268:
[----:B------:R1:W-:Y:S02]  /*f840*/  SYNCS.ARRIVE.TRANS64.A1T0 RZ, [R0+URZ+0x30850], RZ ;  /* 0x030850ff00ff79a7 */ /* 0x0003e4000810003f */
[----:B-1----:R-:W-:-:S05]  /*f850*/  VIADD R0, R26, 0x1 ;  /* 0x000000011a007836 */ /* 0x002fca0000000000 */
[----:B------:R-:W-:-:S04]  /*f860*/  ISETP.NE.AND P0, PT, R0, 0x2, PT ;  /* 0x000000020000780c */ /* 0x000fc80003f05270 */
[----:B0-----:R-:W-:Y:S02]  /*f870*/  SEL R3, RZ, 0x1, P0 ;  /* 0x00000001ff037807 */ /* 0x001fe40000000000 */
[----:B------:R-:W-:Y:S02]  /*f880*/  SEL R0, R0, RZ, P0 ;  /* 0x000000ff00007207 */ /* 0x000fe40000000000 */
[----:B------:R-:W-:-:S07]  /*f890*/  LOP3.LUT R28, R28, R3, RZ, 0x3c, !PT ;  /* 0x000000031c1c7212 */ /* 0x000fce00078e3cff */
.L_x_2234:
[----:B------:R-:W0:Y:S01]  /*f8a0*/  S2R R3, SR_CgaCtaId ;  /* 0x0000000000037919 */ /* 0x000e220000008800 */
[----:B------:R-:W-:Y:S02]  /*f8b0*/  MOV R2, 0x400 ;  /* 0x0000040000027802 */ /* 0x000fe40000000f00 */
[----:B------:R-:W-:Y:S02]  /*f8c0*/  SHF.L.U32 R6, R6, 0x1f, RZ ;  /* 0x0000001f06067819 */ /* 0x000fe400000006ff */
[----:B0-----:R-:W-:-:S04]  /*f8d0*/  LEA R7, R3, R2, 0x18 ;  /* 0x0000000203077211 */ /* 0x001fc800078ec0ff */
[----:B------:R-:W0:Y:S02]  /*f8e0*/  SYNCS.PHASECHK.TRANS64.TRYWAIT P0, [R7+URZ+0x30820], R6 ;  /* 0x03082006070075a7 */ /* 0x000e24000800017f */
[----:B0-----:R-:W-:Y:S05]  /*f8f0*/  @!P0 BRA `(.L_x_2269) ;  /* 0x0000003000748947 */ /* 0x001fea0003800000 */
.L_x_2360:
[----:B------:R-:W-:-:S03]  /*f900*/  UMOV UR4, 0xffffffff ;  /* 0xffffffff00047882 */ /* 0x000fc60000000000 */
[----:B------:R-:W-:Y:S05]  /*f910*/  BRA.DIV UR4, `(.L_x_2270) ;  /* 0x0000003204807947 */ /* 0x000fea000b800000 */
[----:B------:R-:W1:Y:S02]  /*f920*/  S2R R2, SR_TID.X ;  /* 0x0000000000027919 */ /* 0x000e640000002100 */
[----:B-1----:R-:W-:-:S04]  /*f930*/  SHF.R.U32.HI R2, RZ, 0x5, R2 ;  /* 0x00000005ff027819 */ /* 0x002fc80000011602 */
[----:B------:R-:W-:-:S05]  /*f940*/  LOP3.LUT R2, R2, 0x3, RZ, 0xc0, !PT ;  /* 0x0000000302027812 */ /* 0x000fca00078ec0ff */
[----:B------:R1:W2:Y:S02]  /*f950*/  SHFL.IDX PT, R14, R2, RZ, 0x1f ;  /* 0x00001fff020e7589 */ /* 0x0002a400000e0000 */
.L_x_2363:
[----:B--2---:R-:W-:-:S13]  /*f960*/  ISETP.NE.AND P0, PT, R14, RZ, PT ;  /* 0x000000ff0e00720c */ /* 0x004fda0003f05270 */
[----:B------:R-:W-:Y:S05]  /*f970*/  @P0 BRA `(.L_x_2190) ;  /* 0x0000000000900947 */ /* 0x000fea0003800000 */
[----:B------:R-:W-:-:S03]  /*f980*/  UMOV UR4, 0xffffffff ;  /* 0xffffffff00047882 */ /* 0x000fc60000000000 */
[----:B------:R-:W-:Y:S05]  /*f990*/  BRA.DIV UR4, `(.L_x_2271) ;  /* 0x0000003204947947 */ /* 0x000fea000b800000 */
[----:B------:R-:W-:-:S13]  /*f9a0*/  ELECT P6, URZ, PT ;  /* 0x00000000003f782f */ /* 0x000fda00038c0000 */
.L_x_2366:
        /* <DEDUP_REMOVED lines=8> */
.L_x_2272:
[----:B------:R-:W-:Y:S01]  /*fa30*/  IMAD R5, R0, 0x8, R7 ;  /* 0x0000000800057824 */ /* 0x000fe200078e0207 */
[----:B------:R-:W-:Y:S01]  /*fa40*/  SHF.L.U32 R2, R28, 0x1f, RZ ;  /* 0x0000001f1c027819 */ /* 0x000fe200000006ff */
[----:B------:R-:W-:-:S03]  /*fa50*/  VIADD R0, R0, 0x1 ;  /* 0x0000000100007836 */ /* 0x000fc60000000000 */
[----:B------:R-:W1:Y:S02]  /*fa60*/  SYNCS.PHASECHK.TRANS64.TRYWAIT P1, [R5+URZ+0x30840], R2 ;  /* 0x03084002050075a7 */ /* 0x000e64000802017f */
[----:B------:R-:W-:-:S04]  /*fa70*/  ISETP.NE.AND P2, PT, R0, 0x2, PT ;  /* 0x000000020000780c */ /* 0x000fc80003f45270 */
[----:B------:R-:W-:Y:S01]  /*fa80*/  SEL R3, RZ, 0x1, P2 ;  /* 0x00000001ff037807 */ /* 0x000fe20001000000 */
[----:B-1----:R-:W-:Y:S08]  /*fa90*/  @!P1 BRA `(.L_x_2273) ;  /* 0x0000003000749947 */ /* 0x002ff00003800000 */
.L_x_2367:
[----:B------:R-:W-:Y:S02]  /*faa0*/  SEL R0, R0, RZ, P2 ;  /* 0x000000ff00007207 */ /* 0x000fe40001000000 */
[----:B------:R-:W-:Y:S01]  /*fab0*/  LOP3.LUT R3, R28, R3, RZ, 0x3c, !PT ;  /* 0x000000031c037212 */ /* 0x000fe200078e3cff */
[----:B------:R-:W-:Y:S06]  /*fac0*/  @!P0 BRA `(.L_x_2274) ;  /* 0x0000000000048947 */ /* 0x000fec0003800000 */
[----:B------:R-:W-:Y:S01]  /*fad0*/  BPT.TRAP 0x1 ;  /* 0x000000040000795c */ /* 0x000fe20000300000 */
.L_x_2274:
[----:B0-----:R-:W-:Y:S02]  /*fae0*/  LEA R7, R0, R7, 0x3 ;  /* 0x0000000700077211 */ /* 0x001fe400078e18ff */
[----:B------:R-:W-:-:S04]  /*faf0*/  SHF.L.U32 R0, R3, 0x1f, RZ ;  /* 0x0000001f03007819 */ /* 0x000fc800000006ff */
[----:B------:R-:W0:Y:S02]  /*fb00*/  SYNCS.PHASECHK.TRANS64.TRYWAIT P1, [R7+URZ+0x30840], R0 ;  /* 0x03084000070075a7 */ /* 0x000e24000802017f */
[----:B0-----:R-:W-:Y:S05]  /*fb10*/  @!P1 BRA `(.L_x_2275) ;  /* 0x0000003000689947 */ /* 0x001fea0003800000 */
.L_x_2368:
[----:B------:R-:W-:Y:S05]  /*fb20*/  @!P0 BRA `(.L_x_2276) ;  /* 0x0000000000048947 */ /* 0x000fea0003800000 */
[----:B------:R-:W-:Y:S01]  /*fb30*/  BPT.TRAP 0x1 ;  /* 0x000000040000795c */ /* 0x000fe20000300000 */
.L_x_2276:
[----:B------:R-:W2:Y:S02]  /*fb40*/  SYNCS.PHASECHK.TRANS64.TRYWAIT P1, [R5+URZ+0x30860], R2 ;  /* 0x03086002050075a7 */ /* 0x000ea4000802017f */
[----:B--2---:R-:W-:Y:S05]  /*fb50*/  @!P1 BRA `(.L_x_2277) ;  /* 0x00000030006c9947 */ /* 0x004fea0003800000 */
.L_x_2369:
[----:B------:R-:W-:Y:S05]  /*fb60*/  @!P0 BRA `(.L_x_2278) ;  /* 0x0000000000048947 */ /* 0x000fea0003800000 */
[----:B------:R-:W-:Y:S01]  /*fb70*/  BPT.TRAP 0x1 ;  /* 0x000000040000795c */ /* 0x000fe20000300000 */
.L_x_2278:
[----:B---3--:R3:W4:Y:S02]  /*fb80*/  SYNCS.PHASECHK.TRANS64.TRYWAIT P0, [R7+URZ+0x30860], R0 ;  /* 0x03086000070075a7 */ /* 0x008724000800017f */
[----:B----4-:R-:W-:Y:S05]  /*fb90*/  @!P0 NANOSLEEP.SYNCS 0x989680 ;  /* 0x009896800000895d */ /* 0x010fea0003900000 */
[----:B------:R-:W4:Y:S02]  /*fba0*/  @!P0 SYNCS.PHASECHK.TRANS64 P0, [R7+URZ+0x30860], R0 ;  /* 0x03086000070085a7 */ /* 0x000f24000800007f */
[----:B----4-:R-:W-:Y:S05]  /*fbb0*/  @!P0 BRA `(.L_x_2278) ;  /* 0xfffffffc00f08947 */ /* 0x010fea000383ffff */
.L_x_2190:
[----:B------:R-:W-:Y:S05]  /*fbc0*/  BSYNC B6 ;  /* 0x0000000000067941 */ /* 0x000fea0003800000 */
.L_x_2187:
[----:B------:R-:W-:Y:S05]  /*fbd0*/  EXIT ;  /* 0x000000000000794d */ /* 0x000fea0003800000 */
.L_x_2194:
[----:B0-----:R-:W-:-:S04]  /*fbe0*/  IMAD.U32 R3, RZ, RZ, UR60 ;  /* 0x0000003cff037e24 */ /* 0x001fc8000f8e00ff */
[----:B------:R0:W1:Y:S03]  /*fbf0*/  SYNCS.PHASECHK.TRANS64.TRYWAIT P0, [R3+URZ+0x30800], R0 ;  /* 0x03080000030075a7 */ /* 0x000066000800017f */
[----:B-1----:R-:W-:Y:S05]  /*fc00*/  @!P0 NANOSLEEP.SYNCS 0x989680 ;  /* 0x009896800000895d */ /* 0x002fea0003900000 */
[----:B------:R-:W1:Y:S02]  /*fc10*/  @!P0 SYNCS.PHASECHK.TRANS64 P0, [R3+URZ+0x30800], R0 ;  /* 0x03080000030085a7 */ /* 0x000e64000800007f */
[----:B-1----:R-:W-:Y:S05]  /*fc20*/  @!P0 BRA `(.L_x_2194) ;  /* 0xfffffffc00ec8947 */ /* 0x002fea000383ffff */
[----:B------:R-:W-:Y:S05]  /*fc30*/  BRA `(.L_x_2279) ;  /* 0xffffff1800247947 */ /* 0x000fea000383ffff */
.L_x_2198:
[----:B0-----:R-:W-:-:S04]  /*fc40*/  IMAD.U32 R3, RZ, RZ, UR60 ;  /* 0x0000003cff037e24 */ /* 0x001fc8000f8e00ff */
[----:B------:R0:W2:Y:S03]  /*fc50*/  SYNCS.PHASECHK.TRANS64.TRYWAIT P1, [R3+URZ+0x30830], R0 ;  /* 0x03083000030075a7 */ /* 0x0000a6000802017f */
[----:B--2---:R-:W-:Y:S05]  /*fc60*/  @!P1 NANOSLEEP.SYNCS 0x989680 ;  /* 0x009896800000995d */ /* 0x004fea0003900000 */
[----:B------:R-:W2:Y:S02]  /*fc70*/  @!P1 SYNCS.PHASECHK.TRANS64 P1, [R3+URZ+0x30830], R0 ;  /* 0x03083000030095a7 */ /* 0x000ea4000802007f */
[----:B--2---:R-:W-:Y:S05]  /*fc80*/  @!P1 BRA `(.L_x_2198) ;  /* 0xfffffffc00ec9947 */ /* 0x004fea000383ffff */
[----:B------:R-:W-:Y:S05]  /*fc90*/  BRA `(.L_x_2197) ;  /* 0xffffff1800487947 */ /* 0x000fea000383ffff */
.L_x_2204:
[----:B-1----:R-:W-:-:S04]  /*fca0*/  MOV R9, UR39 ;  /* 0x0000002700097c02 */ /* 0x002fc80008000f00 */
[----:B------:R1:W2:Y:S03]  /*fcb0*/  SYNCS.PHASECHK.TRANS64.TRYWAIT P1, [R9+URZ+0x30830], R8 ;  /* 0x03083008090075a7 */ /* 0x0002a6000802017f */
[----:B--2---:R-:W-:Y:S05]  /*fcc0*/  @!P1 NANOSLEEP.SYNCS 0x989680 ;  /* 0x009896800000995d */ /* 0x004fea0003900000 */
[----:B------:R-:W2:Y:S02]  /*fcd0*/  @!P1 SYNCS.PHASECHK.TRANS64 P1, [R9+URZ+0x30830], R8 ;  /* 0x03083008090095a7 */ /* 0x000ea4000802007f */
[----:B--2---:R-:W-:Y:S05]  /*fce0*/  @!P1 BRA `(.L_x_2204) ;  /* 0xfffffffc00ec9947 */ /* 0x004fea000383ffff */
[----:B------:R-:W-:Y:S05]  /*fcf0*/  BRA `(.L_x_2203) ;  /* 0xffffff4000d07947 */ /* 0x000fea000383ffff */
.L_x_2208:
[----:B-1----:R-:W-:-:S04]  /*fd00*/  IMAD.U32 R9, RZ, RZ, UR14 ;  /* 0x0000000eff097e24 */ /* 0x002fc8000f8e00ff */
[----:B------:R1:W3:Y:S03]  /*fd10*/  SYNCS.PHASECHK.TRANS64.TRYWAIT P1, [R9+URZ+0x30850], R0 ;  /* 0x03085000090075a7 */ /* 0x0002e6000802017f */
[----:B---3--:R-:W-:Y:S05]  /*fd20*/  @!P1 NANOSLEEP.SYNCS 0x989680 ;  /* 0x009896800000995d */ /* 0x008fea0003900000 */
[----:B------:R-:W3:Y:S02]  /*fd30*/  @!P1 SYNCS.PHASECHK.TRANS64 P1, [R9+URZ+0x30850], R0 ;  /* 0x03085000090095a7 */ /* 0x000ee4000802007f */
[----:B---3--:R-:W-:Y:S05]  /*fd40*/  @!P1 BRA `(.L_x_2208) ;  /* 0xfffffffc00ec9947 */ /* 0x008fea000383ffff */
[----:B------:R-:W-:Y:S05]  /*fd50*/  BRA `(.L_x_2207) ;  /* 0xffffff4c00647947 */ /* 0x000fea000383ffff */
.L_x_2216:
[----:B-1----:R-:W-:-:S04]  /*fd60*/  IMAD.U32 R9, RZ, RZ, UR39 ;  /* 0x00000027ff097e24 */ /* 0x002fc8000f8e00ff */
[----:B------:R1:W2:Y:S03]  /*fd70*/  SYNCS.PHASECHK.TRANS64.TRYWAIT P1, [R9+URZ+0x30830], R8 ;  /* 0x03083008090075a7 */ /* 0x0002a6000802017f */
[----:B--2---:R-:W-:Y:S05]  /*fd80*/  @!P1 NANOSLEEP.SYNCS 0x989680 ;  /* 0x009896800000995d */ /* 0x004fea0003900000 */
[----:B------:R-:W2:Y:S02]  /*fd90*/  @!P1 SYNCS.PHASECHK.TRANS64 P1, [R9+URZ+0x30830], R8 ;  /* 0x03083008090095a7 */ /* 0x000ea4000802007f */
[----:B--2---:R-:W-:Y:S05]  /*fda0*/  @!P1 BRA `(.L_x_2216) ;  /* 0xfffffffc00ec9947 */ /* 0x004fea000383ffff */
[----:B------:R-:W-:Y:S05]  /*fdb0*/  BRA `(.L_x_2215) ;  /* 0xffffff6c00a87947 */ /* 0x000fea000383ffff */
.L_x_2220:
[----:B-1----:R-:W-:-:S04]  /*fdc0*/  MOV R9, UR5 ;  /* 0x0000000500097c02 */ /* 0x002fc80008000f00 */
[----:B------:R1:W3:Y:S03]  /*fdd0*/  SYNCS.PHASECHK.TRANS64.TRYWAIT P1, [R9+URZ+0x30850], R0 ;  /* 0x03085000090075a7 */ /* 0x0002e6000802017f */
[----:B---3--:R-:W-:Y:S05]  /*fde0*/  @!P1 NANOSLEEP.SYNCS 0x989680 ;  /* 0x009896800000995d */ /* 0x008fea0003900000 */
[----:B------:R-:W3:Y:S02]  /*fdf0*/  @!P1 SYNCS.PHASECHK.TRANS64 P1, [R9+URZ+0x30850], R0 ;  /* 0x03085000090095a7 */ /* 0x000ee4000802007f */
[----:B---3--:R-:W-:Y:S05]  /*fe00*/  @!P1 BRA `(.L_x_2220) ;  /* 0xfffffffc00ec9947 */ /* 0x008fea000383ffff */
[----:B------:R-:W-:Y:S05]  /*fe10*/  BRA `(.L_x_2219) ;  /* 0xffffff7800407947 */ /* 0x000fea000383ffff */
.L_x_2227:
[----:B-1----:R-:W-:-:S04]  /*fe20*/  IMAD.U32 R5, RZ, RZ, UR5 ;  /* 0x00000005ff057e24 */ /* 0x002fc8000f8e00ff */
[----:B------:R1:W2:Y:S03]  /*fe30*/  SYNCS.PHASECHK.TRANS64.TRYWAIT P1, [R5+URZ+0x30850], R0 ;  /* 0x03085000050075a7 */ /* 0x0002a6000802017f */
[----:B--2---:R-:W-:Y:S05]  /*fe40*/  @!P1 NANOSLEEP.SYNCS 0x989680 ;  /* 0x009896800000995d */ /* 0x004fea0003900000 */
[----:B------:R-:W2:Y:S02]  /*fe50*/  @!P1 SYNCS.PHASECHK.TRANS64 P1, [R5+URZ+0x30850], R0 ;  /* 0x03085000050095a7 */ /* 0x000ea4000802007f */
[----:B--2---:R-:W-:Y:S05]  /*fe60*/  @!P1 BRA `(.L_x_2227) ;  /* 0xfffffffc00ec9947 */ /* 0x004fea000383ffff */
[----:B------:R-:W-:Y:S05]  /*fe70*/  BRA `(.L_x_2226) ;  /* 0xffffff9400dc7947 */ /* 0x000fea000383ffff */
.L_x_2239:
[----:B------:R-:W-:Y:S01]  /*fe80*/  IMAD.MOV.U32 R13, RZ, RZ, R18 ;  /* 0x000000ffff0d7224 */ /* 0x000fe200078e0012 */
[----:B------:R-:W-:Y:S01]  /*fe90*/  MOV R12, RZ ;  /* 0x000000ff000c7202 */ /* 0x000fe20000000f00 */
[----:B------:R-:W-:Y:S02]  /*fea0*/  IMAD.MOV.U32 R11, RZ, RZ, 0x1f ;  /* 0x0000001fff0b7424 */ /* 0x000fe400078e00ff */
[----:B------:R-:W-:-:S07]  /*feb0*/  IMAD.MOV.U32 R15, RZ, RZ, -0x1 ;  /* 0xffffffffff0f7424 */ /* 0x000fce00078e00ff */
[----:B-----5:R-:W-:Y:S05]  /*fec0*/  WARPSYNC.COLLECTIVE R15, `(.L_x_2280) ;  /* 0x000000000f087348 */ /* 0x020fea0003c00000 */
[----:B------:R0:W1:Y:S02]  /*fed0*/  SHFL.IDX P6, R14, R13, R12, R11 ;  /* 0x0000000c0d0e7389 */ /* 0x00006400000c000b */
[----:B01---5:R-:W-:Y:S01]  /*fee0*/  ENDCOLLECTIVE ;  /* 0x000000000000791b */ /* 0x023fe20003800000 */
.L_x_2280:
[----:B------:R-:W-:Y:S05]  /*fef0*/  BRA `(.L_x_2281) ;  /* 0xffffffcc009c7947 */ /* 0x000fea000383ffff */
.L_x_2241:
[----:B0-----:R-:W-:-:S04]  /*ff00*/  MOV R3, UR46 ;  /* 0x0000002e00037c02 */ /* 0x001fc80008000f00 */
[----:B------:R0:W1:Y:S03]  /*ff10*/  SYNCS.PHASECHK.TRANS64.TRYWAIT P0, [R3+URZ+0x30840], R2 ;  /* 0x03084002030075a7 */ /* 0x000066000800017f */
[----:B-1----:R-:W-:Y:S05]  /*ff20*/  @!P0 NANOSLEEP.SYNCS 0x989680 ;  /* 0x009896800000895d */ /* 0x002fea0003900000 */
[----:B------:R-:W1:Y:S02]  /*ff30*/  @!P0 SYNCS.PHASECHK.TRANS64 P0, [R3+URZ+0x30840], R2 ;  /* 0x03084002030085a7 */ /* 0x000e64000800007f */
[----:B-1----:R-:W-:Y:S05]  /*ff40*/  @!P0 BRA `(.L_x_2241) ;  /* 0xfffffffc00ec8947 */ /* 0x002fea000383ffff */
[----:B------:R-:W-:Y:S05]  /*ff50*/  BRA `(.L_x_2282) ;  /* 0xffffffd0002c7947 */ /* 0x000fea000383ffff */
.L_x_2242:
        /* <DEDUP_REMOVED lines=8> */
.L_x_2284:
[----:B------:R-:W-:Y:S05]  /*ffe0*/  BSYNC B0 ;  /* 0x0000000000007941 */ /* 0x000fea0003800000 */
.L_x_2283:
[----:B------:R-:W-:Y:S01]  /*fff0*/  MOV R13, R0 ;  /* 0x00000000000d7202 */ /* 0x000fe20000000f00 */
[----:B------:R-:W-:Y:S01]  /*10000*/  IMAD.MOV.U32 R12, RZ, RZ, RZ ;  /* 0x000000ffff0c7224 */ /* 0x000fe200078e00ff */
[----:B------:R-:W-:Y:S01]  /*10010*/  MOV R11, 0x181f ;  /* 0x0000181f000b7802 */ /* 0x000fe20000000f00 */
[----:B------:R-:W-:Y:S01]  /*10020*/  IMAD.MOV.U32 R15, RZ, RZ, -0x1 ;  /* 0xffffffffff0f7424 */ /* 0x000fe200078e00ff */
[----:B------:R-:W-:Y:S01]  /*10030*/  @P0 LEA R9, R30, UR46, 0x1 ;  /* 0x0000002e1e090c11 */ /* 0x000fe2000f8e08ff */
[----:B------:R-:W-:-:S07]  /*10040*/  IMAD.MOV.U32 R3, RZ, RZ, R14 ;  /* 0x000000ffff037224 */ /* 0x000fce00078e000e */
[----:B------:R-:W-:Y:S05]  /*10050*/  WARPSYNC.COLLECTIVE R15, `(.L_x_2285) ;  /* 0x000000000f087348 */ /* 0x000fea0003c00000 */
[----:B------:R0:W1:Y:S02]  /*10060*/  SHFL.IDX P6, R14, R13, R12, R11 ;  /* 0x0000000c0d0e7389 */ /* 0x00006400000c000b */
[----:B01----:R-:W-:Y:S01]  /*10070*/  ENDCOLLECTIVE ;  /* 0x000000000000791b */ /* 0x003fe20003800000 */
.L_x_2285:
[----:B------:R-:W-:Y:S01]  /*10080*/  IMAD.MOV.U32 R13, RZ, RZ, R7 ;  /* 0x000000ffff0d7224 */ /* 0x000fe200078e0007 */
[----:B------:R-:W-:Y:S02]  /*10090*/  MOV R12, 0x1 ;  /* 0x00000001000c7802 */ /* 0x000fe40000000f00 */
[----:B------:R-:W-:-:S07]  /*100a0*/  MOV R2, R14 ;  /* 0x0000000e00027202 */ /* 0x000fce0000000f00 */
[----:B------:R-:W-:Y:S05]  /*100b0*/  WARPSYNC.COLLECTIVE R15, `(.L_x_2286) ;  /* 0x000000000f087348 */ /* 0x000fea0003c00000 */
[----:B------:R0:W1:Y:S02]  /*100c0*/  SHFL.IDX P6, R14, R13, R12, R11 ;  /* 0x0000000c0d0e7389 */ /* 0x00006400000c000b */
[----:B01----:R-:W-:Y:S01]  /*100d0*/  ENDCOLLECTIVE ;  /* 0x000000000000791b */ /* 0x003fe20003800000 */
.L_x_2286:
        /* <DEDUP_REMOVED lines=13> */
.L_x_2287:
[----:B------:R-:W-:Y:S02]  /*101b0*/  @P0 LEA R21, R30, UR46, 0x1 ;  /* 0x0000002e1e150c11 */ /* 0x000fe4000f8e08ff */
[----:B------:R-:W-:Y:S01]  /*101c0*/  MOV R13, R7 ;  /* 0x00000007000d7202 */ /* 0x000fe20000000f00 */
[----:B------:R-:W-:Y:S02]  /*101d0*/  IMAD.MOV.U32 R12, RZ, RZ, 0x2 ;  /* 0x00000002ff0c7424 */ /* 0x000fe400078e00ff */
[----:B------:R-:W-:-:S07]  /*101e0*/  IMAD.MOV.U32 R4, RZ, RZ, R14 ;  /* 0x000000ffff047224 */ /* 0x000fce00078e000e */
[----:B------:R-:W-:Y:S05]  /*101f0*/  WARPSYNC.COLLECTIVE R15, `(.L_x_2288) ;  /* 0x000000000f087348 */ /* 0x000fea0003c00000 */
[----:B------:R0:W1:Y:S02]  /*10200*/  SHFL.IDX P6, R14, R13, R12, R11 ;  /* 0x0000000c0d0e7389 */ /* 0x00006400000c000b */
[----:B01----:R-:W-:Y:S01]  /*10210*/  ENDCOLLECTIVE ;  /* 0x000000000000791b */ /* 0x003fe20003800000 */
.L_x_2288:
        /* <DEDUP_REMOVED lines=13> */
.L_x_2289:
        /* <DEDUP_REMOVED lines=8> */
.L_x_2290:
        /* <DEDUP_REMOVED lines=13> */
.L_x_2291:
[----:B------:R-:W-:Y:S02]  /*10440*/  MOV R5, R9 ;  /* 0x0000000900057202 */ /* 0x000fe40000000f00 */
[----:B------:R-:W-:Y:S01]  /*10450*/  @P0 LEA R9, R30, UR46, 0x1 ;  /* 0x0000002e1e090c11 */ /* 0x000fe2000f8e08ff */
[----:B------:R-:W-:Y:S01]  /*10460*/  IMAD.MOV.U32 R13, RZ, RZ, R7 ;  /* 0x000000ffff0d7224 */ /* 0x000fe200078e0007 */
[----:B------:R-:W-:Y:S02]  /*10470*/  MOV R12, 0x4 ;  /* 0x00000004000c7802 */ /* 0x000fe40000000f00 */
[----:B------:R-:W-:-:S07]  /*10480*/  MOV R10, R14 ;  /* 0x0000000e000a7202 */ /* 0x000fce0000000f00 */
[----:B------:R-:W-:Y:S05]  /*10490*/  WARPSYNC.COLLECTIVE R15, `(.L_x_2292) ;  /* 0x000000000f087348 */ /* 0x000fea0003c00000 */
[----:B------:R0:W1:Y:S02]  /*104a0*/  SHFL.IDX P6, R14, R13, R12, R11 ;  /* 0x0000000c0d0e7389 */ /* 0x00006400000c000b */
[----:B01----:R-:W-:Y:S01]  /*104b0*/  ENDCOLLECTIVE ;  /* 0x000000000000791b */ /* 0x003fe20003800000 */
.L_x_2292:
[----:B------:R-:W-:-:S04]  /*104c0*/  IMAD.MOV.U32 R4, RZ, RZ, R10 ;  /* 0x000000ffff047224 */ /* 0x000fc800078e000a */
[----:B------:R-:W-:-:S05]  /*104d0*/  @P0 IMAD.WIDE.U32 R4, R23, 0x2, R4 ;  /* 0x0000000217040825 */ /* 0x000fca00078e0004 */
[----:B------:R-:W-:Y:S01]  /*104e0*/  @!PT LDS RZ, [RZ] ;  /* 0x00000000fffff984 */ /* 0x000fe20000000800 */
[----:B------:R-:W-:Y:S01]  /*104f0*/  @!PT LDS RZ, [RZ] ;  /* 0x00000000fffff984 */ /* 0x000fe20000000800 */
[----:B------:R-:W-:Y:S01]  /*10500*/  @!PT LDS RZ, [RZ] ;  /* 0x00000000fffff984 */ /* 0x000fe20000000800 */
[----:B------:R0:W-:Y:S01]  /*10510*/  @P0 LDGSTS.E.BYPASS.LTC128B.128 [R9+0x1fc00], desc[UR36][R4.64], !P3 ;  /* 0x1fc0000004090fae */ /* 0x0001e2000d901d64 */
[----:B------:R-:W-:-:S03]  /*10520*/  MOV R13, R0 ;  /* 0x00000000000d7202 */ /* 0x000fc60000000f00 */
[----:B------:R0:W-:Y:S04]  /*10530*/  @P0 LDGSTS.E.BYPASS.LTC128B.128 [R9+0x22c00], desc[UR36][R4.64+0x80], !P2 ;  /* 0x22c0008004090fae */ /* 0x0001e8000d101d64 */
[----:B------:R0:W-:Y:S01]  /*10540*/  @P0 LDGSTS.E.BYPASS.LTC128B.128 [R9+0x25c00], desc[UR36][R4.64+0x100], !P1 ;  /* 0x25c0010004090fae */ /* 0x0001e2000c901d64 */
[----:B------:R-:W-:Y:S01]  /*10550*/  ISETP.GE.AND P0, PT, R6, 0x41, PT ;  /* 0x000000410600780c */ /* 0x000fe20003f06270 */
[----:B------:R-:W-:-:S12]  /*10560*/  IMAD.MOV.U32 R8, RZ, RZ, R14 ;  /* 0x000000ffff087224 */ /* 0x000fd800078e000e */
[----:B0-----:R-:W-:Y:S05]  /*10570*/  WARPSYNC.COLLECTIVE R15, `(.L_x_2293) ;  /* 0x000000000f087348 */ /* 0x001fea0003c00000 */
[----:B------:R1:W2:Y:S02]  /*10580*/  SHFL.IDX P6, R14, R13, R12, R11 ;  /* 0x0000000c0d0e7389 */ /* 0x0002a400000c000b */
[----:B012---:R-:W-:Y:S01]  /*10590*/  ENDCOLLECTIVE ;  /* 0x000000000000791b */ /* 0x007fe20003800000 */
.L_x_2293:
        /* <DEDUP_REMOVED lines=8> */
.L_x_2294:
        /* <DEDUP_REMOVED lines=8> */
[----:B------:R-:W-:-:S07]  /*106a0*/  IMAD.MOV.U32 R7, RZ, RZ, R14 ;  /* 0x000000ffff077224 */ /* 0x000fce00078e000e */
[----:B0-----:R-:W-:Y:S05]  /*106b0*/  WARPSYNC.COLLECTIVE R15, `(.L_x_2295) ;  /* 0x000000000f087348 */ /* 0x001fea0003c00000 */
[----:B------:R1:W2:Y:S02]  /*106c0*/  SHFL.IDX P6, R14, R13, R12, R11 ;  /* 0x0000000c0d0e7389 */ /* 0x0002a400000c000b */
[----:B012---:R-:W-:Y:S01]  /*106d0*/  ENDCOLLECTIVE ;  /* 0x000000000000791b */ /* 0x007fe20003800000 */
.L_x_2295:
[----:B------:R-:W-:Y:S05]  /*106e0*/  BRA `(.L_x_2296) ;  /* 0xffffffcc00907947 */ /* 0x000fea000383ffff */
.L_x_2245:
[----:B------:R-:W-:Y:S01]  /*106f0*/  IMAD.MOV.U32 R13, RZ, RZ, R8 ;  /* 0x000000ffff0d7224 */ /* 0x000fe200078e0008 */
[----:B------:R-:W-:Y:S01]  /*10700*/  MOV R12, RZ ;  /* 0x000000ff000c7202 */ /* 0x000fe20000000f00 */
[----:B------:R-:W-:Y:S01]  /*10710*/  IMAD.MOV.U32 R11, RZ, RZ, 0x181f ;  /* 0x0000181fff0b7424 */ /* 0x000fe200078e00ff */
[----:B------:R-:W-:Y:S02]  /*10720*/  MOV R15, 0xffffffff ;  /* 0xffffffff000f7802 */ /* 0x000fe40000000f00 */
[----:B------:R-:W-:-:S07]  /*10730*/  MOV R7, UR48 ;  /* 0x0000003000077c02 */ /* 0x000fce0008000f00 */
[----:B------:R-:W-:Y:S05]  /*10740*/  WARPSYNC.COLLECTIVE R15, `(.L_x_2297) ;  /* 0x000000000f087348 */ /* 0x000fea0003c00000 */
[----:B------:R0:W1:Y:S02]  /*10750*/  SHFL.IDX P6, R14, R13, R12, R11 ;  /* 0x0000000c0d0e7389 */ /* 0x00006400000c000b */
[----:B01----:R-:W-:Y:S01]  /*10760*/  ENDCOLLECTIVE ;  /* 0x000000000000791b */ /* 0x003fe20003800000 */
.L_x_2297:
[----:B------:R-:W-:-:S05]  /*10770*/  IMAD R7, R7, 0x80, R27 ;  /* 0x0000008007077824 */ /* 0x000fca00078e021b */
[----:B------:R-:W-:Y:S02]  /*10780*/  IADD3 R5, R7, 0x10, RZ ;  /* 0x0000001007057810 */ /* 0x000fe40007ffe0ff */
[----:B------:R-:W-:Y:S01]  /*10790*/  MOV R13, R6 ;  /* 0x00000006000d7202 */ /* 0x000fe20000000f00 */
[----:B------:R-:W-:-:S07]  /*107a0*/  IMAD.MOV.U32 R3, RZ, RZ, R14 ;  /* 0x000000ffff037224 */ /* 0x000fce00078e000e */
[----:B------:R-:W-:Y:S05]  /*107b0*/  WARPSYNC.COLLECTIVE R15, `(.L_x_2298) ;  /* 0x000000000f087348 */ /* 0x000fea0003c00000 */
[----:B------:R0:W1:Y:S02]  /*107c0*/  SHFL.IDX P6, R14, R13, R12, R11 ;  /* 0x0000000c0d0e7389 */ /* 0x00006400000c000b */
[----:B01----:R-:W-:Y:S01]  /*107d0*/  ENDCOLLECTIVE ;  /* 0x000000000000791b */ /* 0x003fe20003800000 */
.L_x_2298:
[----:B------:R-:W-:Y:S02]  /*107e0*/  ULDC UR4, c[0x0][0x288] ;  /* 0x0000a20000047ab9 */ /* 0x000fe40000000800 */
[----:B------:R-:W-:-:S05]  /*107f0*/  IMAD R0, R0, UR4, RZ ;  /* 0x0000000400007c24 */ /* 0x000fca000f8e02ff */
[----:B------:R-:W-:Y:S01]  /*10800*/  ISETP.GE.AND P1, PT, R7, R0, PT ;  /* 0x000000000700720c */ /* 0x000fe20003f26270 */
[----:B------:R-:W-:Y:S01]  /*10810*/  IMAD.MOV.U32 R13, RZ, RZ, R8 ;  /* 0x000000ffff0d7224 */ /* 0x000fe200078e0008 */
[----:B------:R-:W-:-:S11]  /*10820*/  MOV R12, 0x1 ;  /* 0x00000001000c7802 */ /* 0x000fd60000000f00 */
[----:B------:R-:W-:Y:S01]  /*10830*/  @!P1 LEA R9, R30, UR46, 0x1 ;  /* 0x0000002e1e099c11 */ /* 0x000fe2000f8e08ff */
[----:B------:R-:W-:-:S07]  /*10840*/  IMAD.MOV.U32 R2, RZ, RZ, R14 ;  /* 0x000000ffff027224 */ /* 0x000fce00078e000e */
[----:B------:R-:W-:Y:S05]  /*10850*/  WARPSYNC.COLLECTIVE R15, `(.L_x_2299) ;  /* 0x000000000f087348 */ /* 0x000fea0003c00000 */
[----:B------:R0:W1:Y:S02]  /*10860*/  SHFL.IDX P6, R14, R13, R12, R11 ;  /* 0x0000000c0d0e7389 */ /* 0x00006400000c000b */
[----:B01----:R-:W-:Y:S01]  /*10870*/  ENDCOLLECTIVE ;  /* 0x000000000000791b */ /* 0x003fe20003800000 */
.L_x_2299:
        /* <DEDUP_REMOVED lines=13> */
.L_x_2300:
        /* <DEDUP_REMOVED lines=8> */
.L_x_2301:
        /* <DEDUP_REMOVED lines=13> */
.L_x_2302:
        /* <DEDUP_REMOVED lines=8> */
.L_x_2303:
        /* <DEDUP_REMOVED lines=13> */
.L_x_2304:
        /* <DEDUP_REMOVED lines=8> */
.L_x_2305:
        /* <DEDUP_REMOVED lines=13> */
.L_x_2306:
        /* <DEDUP_REMOVED lines=8> */
.L_x_2307:
        /* <DEDUP_REMOVED lines=13> */
.L_x_2308:
        /* <DEDUP_REMOVED lines=8> */
.L_x_2309:
        /* <DEDUP_REMOVED lines=13> */
.L_x_2310:
[----:B------:R-:W-:Y:S02]  /*10fe0*/  @!P1 LEA R9, R30, UR46, 0x1 ;  /* 0x0000002e1e099c11 */ /* 0x000fe4000f8e08ff */
[----:B------:R-:W-:Y:S01]  /*10ff0*/  MOV R13, R8 ;  /* 0x00000008000d7202 */ /* 0x000fe20000000f00 */
[----:B------:R-:W-:Y:S02]  /*11000*/  IMAD.MOV.U32 R12, RZ, RZ, 0x7 ;  /* 0x00000007ff0c7424 */ /* 0x000fe400078e00ff */
[----:B------:R-:W-:-:S07]  /*11010*/  IMAD.MOV.U32 R2, RZ, RZ, R14 ;  /* 0x000000ffff027224 */ /* 0x000fce00078e000e */
[----:B------:R-:W-:Y:S05]  /*11020*/  WARPSYNC.COLLECTIVE R15, `(.L_x_2311) ;  /* 0x000000000f087348 */ /* 0x000fea0003c00000 */
[----:B------:R0:W1:Y:S02]  /*11030*/  SHFL.IDX P6, R14, R13, R12, R11 ;  /* 0x0000000c0d0e7389 */ /* 0x00006400000c000b */
[----:B01----:R-:W-:Y:S01]  /*11040*/  ENDCOLLECTIVE ;  /* 0x000000000000791b */ /* 0x003fe20003800000 */
.L_x_2311:
        /* <DEDUP_REMOVED lines=12> */
.L_x_2312:
[----:B------:R-:W-:Y:S05]  /*11110*/  BRA `(.L_x_2313) ;  /* 0xffffffcc00807947 */ /* 0x000fea000383ffff */
.L_x_2248:
[----:B0-----:R-:W-:-:S04]  /*11120*/  MOV R3, UR46 ;  /* 0x0000002e00037c02 */ /* 0x001fc80008000f00 */
[----:B------:R0:W1:Y:S03]  /*11130*/  SYNCS.PHASECHK.TRANS64.TRYWAIT P0, [R3+URZ+0x30820], R0 ;  /* 0x03082000030075a7 */ /* 0x000066000800017f */
[----:B-1----:R-:W-:Y:S05]  /*11140*/  @!P0 NANOSLEEP.SYNCS 0x989680 ;  /* 0x009896800000895d */ /* 0x002fea0003900000 */
[----:B------:R-:W1:Y:S02]  /*11150*/  @!P0 SYNCS.PHASECHK.TRANS64 P0, [R3+URZ+0x30820], R0 ;  /* 0x03082000030085a7 */ /* 0x000e64000800007f */
[----:B-1----:R-:W-:Y:S05]  /*11160*/  @!P0 BRA `(.L_x_2248) ;  /* 0xfffffffc00ec8947 */ /* 0x002fea000383ffff */
[----:B------:R-:W-:Y:S05]  /*11170*/  BRA `(.L_x_2314) ;  /* 0xffffffcc00cc7947 */ /* 0x000fea000383ffff */
.L_x_2252:
[----:B0-----:R0:W1:Y:S02]  /*11180*/  SYNCS.PHASECHK.TRANS64.TRYWAIT P0, [R19+URZ+0x30840], R2 ;  /* 0x03084002130075a7 */ /* 0x001064000800017f */
[----:B-1----:R-:W-:Y:S05]  /*11190*/  @!P0 NANOSLEEP.SYNCS 0x989680 ;  /* 0x009896800000895d */ /* 0x002fea0003900000 */
[----:B------:R-:W1:Y:S02]  /*111a0*/  @!P0 SYNCS.PHASECHK.TRANS64 P0, [R19+URZ+0x30840], R2 ;  /* 0x03084002130085a7 */ /* 0x000e64000800007f */
[----:B-1----:R-:W-:Y:S05]  /*111b0*/  @!P0 BRA `(.L_x_2252) ;  /* 0xfffffffc00f08947 */ /* 0x002fea000383ffff */
[----:B------:R-:W-:Y:S05]  /*111c0*/  BRA `(.L_x_2315) ;  /* 0xffffffd000b07947 */ /* 0x000fea000383ffff */
.L_x_2253:
        /* <DEDUP_REMOVED lines=8> */
.L_x_2317:
[----:B------:R-:W-:Y:S05]  /*11250*/  BSYNC B1 ;  /* 0x0000000000017941 */ /* 0x000fea0003800000 */
.L_x_2316:
        /* <DEDUP_REMOVED lines=11> */
.L_x_2318:
[----:B------:R-:W-:Y:S02]  /*11310*/  LEA R22, R22, UR46, 0x1 ;  /* 0x0000002e16167c11 */ /* 0x000fe4000f8e08ff */
[----:B------:R-:W-:Y:S01]  /*11320*/  MOV R13, R24 ;  /* 0x00000018000d7202 */ /* 0x000fe20000000f00 */
[----:B------:R-:W-:Y:S01]  /*11330*/  IMAD.MOV.U32 R12, RZ, RZ, 0x1 ;  /* 0x00000001ff0c7424 */ /* 0x000fe200078e00ff */
[----:B------:R-:W-:-:S13]  /*11340*/  IADD3 R2, P0, R14, R8, RZ ;  /* 0x000000080e027210 */ /* 0x000fda0007f1e0ff */
[----:B------:R-:W-:Y:S05]  /*11350*/  WARPSYNC.COLLECTIVE R15, `(.L_x_2319) ;  /* 0x000000000f087348 */ /* 0x000fea0003c00000 */
[----:B------:R0:W1:Y:S02]  /*11360*/  SHFL.IDX P6, R14, R13, R12, R11 ;  /* 0x0000000c0d0e7389 */ /* 0x00006400000c000b */
[----:B01----:R-:W-:Y:S01]  /*11370*/  ENDCOLLECTIVE ;  /* 0x000000000000791b */ /* 0x003fe20003800000 */
.L_x_2319:
        /* <DEDUP_REMOVED lines=12> */
.L_x_2320:
[----:B------:R-:W-:Y:S01]  /*11440*/  IMAD.MOV.U32 R13, RZ, RZ, R24 ;  /* 0x000000ffff0d7224 */ /* 0x000fe200078e0018 */
[----:B------:R-:W-:Y:S02]  /*11450*/  MOV R12, 0x2 ;  /* 0x00000002000c7802 */ /* 0x000fe40000000f00 */
[----:B------:R-:W-:-:S13]  /*11460*/  IADD3 R2, P0, R14, R8, RZ ;  /* 0x000000080e027210 */ /* 0x000fda0007f1e0ff */
[----:B------:R-:W-:Y:S05]  /*11470*/  WARPSYNC.COLLECTIVE R15, `(.L_x_2321) ;  /* 0x000000000f087348 */ /* 0x000fea0003c00000 */
[----:B------:R0:W1:Y:S02]  /*11480*/  SHFL.IDX P6, R14, R13, R12, R11 ;  /* 0x0000000c0d0e7389 */ /* 0x00006400000c000b */
[----:B01----:R-:W-:Y:S01]  /*11490*/  ENDCOLLECTIVE ;  /* 0x000000000000791b */ /* 0x003fe20003800000 */
.L_x_2321:
        /* <DEDUP_REMOVED lines=12> */
.L_x_2322:
[----:B------:R-:W-:Y:S01]  /*11560*/  IMAD.MOV.U32 R13, RZ, RZ, R24 ;  /* 0x000000ffff0d7224 */ /* 0x000fe200078e0018 */
[----:B------:R-:W-:Y:S01]  /*11570*/  MOV R12, 0x3 ;  /* 0x00000003000c7802 */ /* 0x000fe20000000f00 */
[----:B------:R-:W-:-:S07]  /*11580*/  IMAD.MOV.U32 R10, RZ, RZ, R14 ;  /* 0x000000ffff0a7224 */ /* 0x000fce00078e000e */
[----:B------:R-:W-:Y:S05]  /*11590*/  WARPSYNC.COLLECTIVE R15, `(.L_x_2323) ;  /* 0x000000000f087348 */ /* 0x000fea0003c00000 */
[----:B------:R0:W1:Y:S02]  /*115a0*/  SHFL.IDX P6, R14, R13, R12, R11 ;  /* 0x0000000c0d0e7389 */ /* 0x00006400000c000b */
[----:B01----:R-:W-:Y:S01]  /*115b0*/  ENDCOLLECTIVE ;  /* 0x000000000000791b */ /* 0x003fe20003800000 */
.L_x_2323:
        /* <DEDUP_REMOVED lines=13> */
.L_x_2324:
[----:B------:R-:W-:Y:S01]  /*11690*/  IMAD.MOV.U32 R13, RZ, RZ, R24 ;  /* 0x000000ffff0d7224 */ /* 0x000fe200078e0018 */
[----:B------:R-:W-:Y:S01]  /*116a0*/  MOV R12, 0x4 ;  /* 0x00000004000c7802 */ /* 0x000fe20000000f00 */
[----:B------:R-:W-:-:S07]  /*116b0*/  IMAD.MOV.U32 R2, RZ, RZ, R14 ;  /* 0x000000ffff027224 */ /* 0x000fce00078e000e */
[----:B------:R-:W-:Y:S05]  /*116c0*/  WARPSYNC.COLLECTIVE R15, `(.L_x_2325) ;  /* 0x000000000f087348 */ /* 0x000fea0003c00000 */
[----:B------:R0:W1:Y:S02]  /*116d0*/  SHFL.IDX P6, R14, R13, R12, R11 ;  /* 0x0000000c0d0e7389 */ /* 0x00006400000c000b */
[----:B01----:R-:W-:Y:S01]  /*116e0*/  ENDCOLLECTIVE ;  /* 0x000000000000791b */ /* 0x003fe20003800000 */
.L_x_2325:
        /* <DEDUP_REMOVED lines=13> */
.L_x_2326:
[----:B------:R-:W-:Y:S01]  /*117c0*/  IMAD.MOV.U32 R13, RZ, RZ, R24 ;  /* 0x000000ffff0d7224 */ /* 0x000fe200078e0018 */
[----:B------:R-:W-:Y:S01]  /*117d0*/  MOV R12, 0x5 ;  /* 0x00000005000c7802 */ /* 0x000fe20000000f00 */
[----:B------:R-:W-:-:S07]  /*117e0*/  IMAD.MOV.U32 R2, RZ, RZ, R14 ;  /* 0x000000ffff027224 */ /* 0x000fce00078e000e */
[----:B------:R-:W-:Y:S05]  /*117f0*/  WARPSYNC.COLLECTIVE R15, `(.L_x_2327) ;  /* 0x000000000f087348 */ /* 0x000fea0003c00000 */
[----:B------:R0:W1:Y:S02]  /*11800*/  SHFL.IDX P6, R14, R13, R12, R11 ;  /* 0x0000000c0d0e7389 */ /* 0x00006400000c000b */
[----:B01----:R-:W-:Y:S01]  /*11810*/  ENDCOLLECTIVE ;  /* 0x000000000000791b */ /* 0x003fe20003800000 */
.L_x_2327:
        /* <DEDUP_REMOVED lines=14> */
.L_x_2328:
[----:B------:R-:W-:Y:S05]  /*11900*/  BRA `(.L_x_2329) ;  /* 0xffffffcc00fc7947 */ /* 0x000fea000383ffff */
.L_x_2258:
[----:B0-----:R0:W2:Y:S02]  /*11910*/  SYNCS.PHASECHK.TRANS64.TRYWAIT P0, [R6+URZ+0x30860], R3 ;  /* 0x03086003060075a7 */ /* 0x0010a4000800017f */
[----:B--2---:R-:W-:Y:S05]  /*11920*/  @!P0 NANOSLEEP.SYNCS 0x989680 ;  /* 0x009896800000895d */ /* 0x004fea0003900000 */
[----:B------:R-:W2:Y:S02]  /*11930*/  @!P0 SYNCS.PHASECHK.TRANS64 P0, [R6+URZ+0x30860], R3 ;  /* 0x03086003060085a7 */ /* 0x000ea4000800007f */
[----:B--2---:R-:W-:Y:S05]  /*11940*/  @!P0 BRA `(.L_x_2258) ;  /* 0xfffffffc00f08947 */ /* 0x004fea000383ffff */
[----:B------:R-:W-:Y:S05]  /*11950*/  BRA `(.L_x_2330) ;  /* 0xffffffd000607947 */ /* 0x000fea000383ffff */
.L_x_2259:
        /* <DEDUP_REMOVED lines=8> */
.L_x_2332:
[----:B------:R-:W-:Y:S05]  /*119e0*/  BSYNC B1 ;  /* 0x0000000000017941 */ /* 0x000fea0003800000 */
.L_x_2331:
        /* <DEDUP_REMOVED lines=9> */
.L_x_2333:
[----:B------:R-:W-:Y:S01]  /*11a80*/  IMAD.MOV.U32 R13, RZ, RZ, R18 ;  /* 0x000000ffff0d7224 */ /* 0x000fe200078e0012 */
[----:B------:R-:W-:Y:S02]  /*11a90*/  MOV R12, 0x1 ;  /* 0x00000001000c7802 */ /* 0x000fe40000000f00 */
[----:B------:R-:W-:-:S13]  /*11aa0*/  IADD3 R2, P0, R14, R9, RZ ;  /* 0x000000090e027210 */ /* 0x000fda0007f1e0ff */
[----:B------:R-:W-:Y:S05]  /*11ab0*/  WARPSYNC.COLLECTIVE R15, `(.L_x_2334) ;  /* 0x000000000f087348 */ /* 0x000fea0003c00000 */
[----:B------:R0:W1:Y:S02]  /*11ac0*/  SHFL.IDX P6, R14, R13, R12, R11 ;  /* 0x0000000c0d0e7389 */ /* 0x00006400000c000b */
[----:B01----:R-:W-:Y:S01]  /*11ad0*/  ENDCOLLECTIVE ;  /* 0x000000000000791b */ /* 0x003fe20003800000 */
.L_x_2334:
        /* <DEDUP_REMOVED lines=12> */
.L_x_2335:
        /* <DEDUP_REMOVED lines=12> */
.L_x_2336:
        /* <DEDUP_REMOVED lines=12> */
.L_x_2337:
        /* <DEDUP_REMOVED lines=12> */
.L_x_2338:
        /* <DEDUP_REMOVED lines=12> */
.L_x_2339:
        /* <DEDUP_REMOVED lines=12> */
.L_x_2340:
        /* <DEDUP_REMOVED lines=12> */
.L_x_2341:
        /* <DEDUP_REMOVED lines=12> */
.L_x_2342:
        /* <DEDUP_REMOVED lines=12> */
.L_x_2343:
[----:B------:R-:W-:Y:S01]  /*121a0*/  @!PT LDS RZ, [RZ] ;  /* 0x00000000fffff984 */ /* 0x000fe20000000800 */
[----:B------:R-:W-:Y:S01]  /*121b0*/  @!PT LDS RZ, [RZ] ;  /* 0x00000000fffff984 */ /* 0x000fe20000000800 */
[----:B------:R-:W-:Y:S01]  /*121c0*/  @!PT LDS RZ, [RZ] ;  /* 0x00000000fffff984 */ /* 0x000fe20000000800 */
[----:B------:R0:W-:Y:S01]  /*121d0*/  LDGSTS.E.BYPASS.LTC128B.128 [R7+0x5400], desc[UR36][R2.64+0x80], !P0 ;  /* 0x0540008002077fae */ /* 0x0001e2000c101d64 */
[----:B------:R-:W-:-:S13]  /*121e0*/  ISETP.LT.OR P0, PT, R0, 0x41, P1 ;  /* 0x000000410000780c */ /* 0x000fda0000f01670 */
[----:B------:R0:W-:Y:S01]  /*121f0*/  LDGSTS.E.BYPASS.LTC128B.128 [R7+0x8400], desc[UR36][R2.64+0x100], !P0 ;  /* 0x0840010002077fae */ /* 0x0001e2000c101d64 */
[----:B------:R-:W-:Y:S05]  /*12200*/  BRA `(.L_x_2344) ;  /* 0xffffffcc001c7947 */ /* 0x000fea000383ffff */
.L_x_2265:
[----:B0-----:R0:W1:Y:S02]  /*12210*/  SYNCS.PHASECHK.TRANS64.TRYWAIT P0, [R0+URZ+0x30860], R3 ;  /* 0x03086003000075a7 */ /* 0x001064000800017f */
[----:B-1----:R-:W-:Y:S05]  /*12220*/  @!P0 NANOSLEEP.SYNCS 0x989680 ;  /* 0x009896800000895d */ /* 0x002fea0003900000 */
[----:B------:R-:W1:Y:S02]  /*12230*/  @!P0 SYNCS.PHASECHK.TRANS64 P0, [R0+URZ+0x30860], R3 ;  /* 0x03086003000085a7 */ /* 0x000e64000800007f */
[----:B-1----:R-:W-:Y:S05]  /*12240*/  @!P0 BRA `(.L_x_2265) ;  /* 0xfffffffc00f08947 */ /* 0x002fea000383ffff */
[----:B------:R-:W-:Y:S05]  /*12250*/  BRA `(.L_x_2345) ;  /* 0xffffffd000187947 */ /* 0x000fea000383ffff */
.L_x_2266:
        /* <DEDUP_REMOVED lines=8> */
.L_x_2347:
[----:B------:R-:W-:Y:S05]  /*122e0*/  BSYNC B0 ;  /* 0x0000000000007941 */ /* 0x000fea0003800000 */
.L_x_2346:
        /* <DEDUP_REMOVED lines=9> */
.L_x_2348:
        /* <DEDUP_REMOVED lines=13> */
.L_x_2349:
        /* <DEDUP_REMOVED lines=15> */
.L_x_2350:
[----:B------:R-:W-:Y:S01]  /*12540*/  MOV R3, R6 ;  /* 0x0000000600037202 */ /* 0x000fe20000000f00 */
[----:B------:R-:W-:Y:S01]  /*12550*/  IMAD.MOV.U32 R13, RZ, RZ, R18 ;  /* 0x000000ffff0d7224 */ /* 0x000fe200078e0012 */
[----:B------:R-:W-:Y:S01]  /*12560*/  MOV R12, 0x2 ;  /* 0x00000002000c7802 */ /* 0x000fe20000000f00 */
[----:B------:R-:W-:-:S07]  /*12570*/  IMAD.MOV.U32 R2, RZ, RZ, R14 ;  /* 0x000000ffff027224 */ /* 0x000fce00078e000e */
[----:B------:R-:W-:Y:S05]  /*12580*/  WARPSYNC.COLLECTIVE R15, `(.L_x_2351) ;  /* 0x000000000f087348 */ /* 0x000fea0003c00000 */
[----:B------:R0:W1:Y:S02]  /*12590*/  SHFL.IDX P6, R14, R13, R12, R11 ;  /* 0x0000000c0d0e7389 */ /* 0x00006400000c000b */
[----:B01----:R-:W-:Y:S01]  /*125a0*/  ENDCOLLECTIVE ;  /* 0x000000000000791b */ /* 0x003fe20003800000 */
.L_x_2351:
        /* <DEDUP_REMOVED lines=15> */
.L_x_2352:
[----:B------:R-:W-:Y:S01]  /*126a0*/  IMAD.MOV.U32 R3, RZ, RZ, R7 ;  /* 0x000000ffff037224 */ /* 0x000fe200078e0007 */
[----:B------:R-:W-:Y:S01]  /*126b0*/  MOV R13, R18 ;  /* 0x00000012000d7202 */ /* 0x000fe20000000f00 */
[----:B------:R-:W-:Y:S02]  /*126c0*/  IMAD.MOV.U32 R12, RZ, RZ, 0x3 ;  /* 0x00000003ff0c7424 */ /* 0x000fe400078e00ff */
[----:B------:R-:W-:-:S07]  /*126d0*/  IMAD.MOV.U32 R8, RZ, RZ, R14 ;  /* 0x000000ffff087224 */ /* 0x000fce00078e000e */
[----:B------:R-:W-:Y:S05]  /*126e0*/  WARPSYNC.COLLECTIVE R15, `(.L_x_2353) ;  /* 0x000000000f087348 */ /* 0x000fea0003c00000 */
[----:B------:R0:W1:Y:S02]  /*126f0*/  SHFL.IDX P6, R14, R13, R12, R11 ;  /* 0x0000000c0d0e7389 */ /* 0x00006400000c000b */
[----:B01----:R-:W-:Y:S01]  /*12700*/  ENDCOLLECTIVE ;  /* 0x000000000000791b */ /* 0x003fe20003800000 */
.L_x_2353:
        /* <DEDUP_REMOVED lines=16> */
.L_x_2354:
        /* <DEDUP_REMOVED lines=8> */
.L_x_2355:
        /* <DEDUP_REMOVED lines=15> */
.L_x_2356:
[----:B------:R-:W-:Y:S01]  /*12980*/  MOV R3, R7 ;  /* 0x0000000700037202 */ /* 0x000fe20000000f00 */
[----:B------:R-:W-:Y:S01]  /*12990*/  IMAD.MOV.U32 R13, RZ, RZ, R18 ;  /* 0x000000ffff0d7224 */ /* 0x000fe200078e0012 */
[----:B------:R-:W-:Y:S02]  /*129a0*/  MOV R12, 0x5 ;  /* 0x00000005000c7802 */ /* 0x000fe40000000f00 */
[----:B------:R-:W-:-:S07]  /*129b0*/  MOV R8, R14 ;  /* 0x0000000e00087202 */ /* 0x000fce0000000f00 */
[----:B------:R-:W-:Y:S05]  /*129c0*/  WARPSYNC.COLLECTIVE R15, `(.L_x_2357) ;  /* 0x000000000f087348 */ /* 0x000fea0003c00000 */
[----:B------:R0:W1:Y:S02]  /*129d0*/  SHFL.IDX P6, R14, R13, R12, R11 ;  /* 0x0000000c0d0e7389 */ /* 0x00006400000c000b */
[----:B01----:R-:W-:Y:S01]  /*129e0*/  ENDCOLLECTIVE ;  /* 0x000000000000791b */ /* 0x003fe20003800000 */
.L_x_2357:
        /* <DEDUP_REMOVED lines=13> */
.L_x_2358:
[----:B------:R-:W-:Y:S05]  /*12ac0*/  BRA `(.L_x_2359) ;  /* 0xffffffc800fc7947 */ /* 0x000fea000383ffff */
.L_x_2269:
[----:B0-----:R0:W1:Y:S02]  /*12ad0*/  SYNCS.PHASECHK.TRANS64.TRYWAIT P0, [R7+URZ+0x30820], R6 ;  /* 0x03082006070075a7 */ /* 0x001064000800017f */
[----:B-1----:R-:W-:Y:S05]  /*12ae0*/  @!P0 NANOSLEEP.SYNCS 0x989680 ;  /* 0x009896800000895d */ /* 0x002fea0003900000 */
[----:B------:R-:W1:Y:S02]  /*12af0*/  @!P0 SYNCS.PHASECHK.TRANS64 P0, [R7+URZ+0x30820], R6 ;  /* 0x03082006070085a7 */ /* 0x000e64000800007f */
[----:B-1----:R-:W-:Y:S05]  /*12b00*/  @!P0 BRA `(.L_x_2269) ;  /* 0xfffffffc00f08947 */ /* 0x002fea000383ffff */
[----:B------:R-:W-:Y:S05]  /*12b10*/  BRA `(.L_x_2360) ;  /* 0xffffffcc00787947 */ /* 0x000fea000383ffff */
.L_x_2270:
        /* <DEDUP_REMOVED lines=11> */
.L_x_2362:
[----:B------:R-:W-:Y:S05]  /*12bd0*/  BSYNC B0 ;  /* 0x0000000000007941 */ /* 0x000fea0003800000 */
.L_x_2361:
[----:B------:R-:W-:Y:S05]  /*12be0*/  BRA `(.L_x_2363) ;  /* 0xffffffcc005c7947 */ /* 0x000fea000383ffff */
.L_x_2271:
[----:B------:R-:W-:Y:S01]  /*12bf0*/  BSSY B0, `(.L_x_2364) ;  /* 0x0000006000007945 */ /* 0x000fe20003800000 */
[----:B------:R-:W-:-:S07]  /*12c00*/  MOV R15, 0xffffffff ;  /* 0xffffffff000f7802 */ /* 0x000fce0000000f00 */
[----:B01---5:R-:W-:Y:S05]  /*12c10*/  WARPSYNC.COLLECTIVE R15, `(.L_x_2365) ;  /* 0x000000000f0c7348 */ /* 0x023fea0003c00000 */
[----:B------:R-:W-:Y:S02]  /*12c20*/  ELECT P6, UR62, PT ;  /* 0x00000000003e782f */ /* 0x000fe400038c0000 */
[----:B------:R-:W-:Y:S01]  /*12c30*/  MOV R14, UR62 ;  /* 0x0000003e000e7c02 */ /* 0x000fe20008000f00 */
[----:B01---5:R-:W-:Y:S10]  /*12c40*/  ENDCOLLECTIVE ;  /* 0x000000000000791b */ /* 0x023ff40003800000 */
.L_x_2365:
[----:B------:R-:W-:Y:S05]  /*12c50*/  BSYNC B0 ;  /* 0x0000000000007941 */ /* 0x000fea0003800000 */
.L_x_2364:
[----:B------:R-:W-:Y:S05]  /*12c60*/  BRA `(.L_x_2366) ;  /* 0xffffffcc00507947 */ /* 0x000fea000383ffff */
.L_x_2273:
[----:B-1----:R1:W2:Y:S02]  /*12c70*/  SYNCS.PHASECHK.TRANS64.TRYWAIT P1, [R5+URZ+0x30840], R2 ;  /* 0x03084002050075a7 */ /* 0x0022a4000802017f */
[----:B--2---:R-:W-:Y:S05]  /*12c80*/  @!P1 NANOSLEEP.SYNCS 0x989680 ;  /* 0x009896800000995d */ /* 0x004fea0003900000 */
[----:B------:R-:W2:Y:S02]  /*12c90*/  @!P1 SYNCS.PHASECHK.TRANS64 P1, [R5+URZ+0x30840], R2 ;  /* 0x03084002050095a7 */ /* 0x000ea4000802007f */
[----:B--2---:R-:W-:Y:S05]  /*12ca0*/  @!P1 BRA `(.L_x_2273) ;  /* 0xfffffffc00f09947 */ /* 0x004fea000383ffff */
[----:B------:R-:W-:Y:S05]  /*12cb0*/  BRA `(.L_x_2367) ;  /* 0xffffffcc00787947 */ /* 0x000fea000383ffff */
.L_x_2275:
[----:B0-----:R0:W2:Y:S02]  /*12cc0*/  SYNCS.PHASECHK.TRANS64.TRYWAIT P1, [R7+URZ+0x30840], R0 ;  /* 0x03084000070075a7 */ /* 0x0010a4000802017f */
[----:B--2---:R-:W-:Y:S05]  /*12cd0*/  @!P1 NANOSLEEP.SYNCS 0x989680 ;  /* 0x009896800000995d */ /* 0x004fea0003900000 */
[----:B------:R-:W2:Y:S02]  /*12ce0*/  @!P1 SYNCS.PHASECHK.TRANS64 P1, [R7+URZ+0x30840], R0 ;  /* 0x03084000070095a7 */ /* 0x000ea4000802007f */
[----:B--2---:R-:W-:Y:S05]  /*12cf0*/  @!P1 BRA `(.L_x_2275) ;  /* 0xfffffffc00f09947 */ /* 0x004fea000383ffff */
[----:B------:R-:W-:Y:S05]  /*12d00*/  BRA `(.L_x_2368) ;  /* 0xffffffcc00847947 */ /* 0x000fea000383ffff */
.L_x_2277:
[----:B--2---:R2:W3:Y:S02]  /*12d10*/  SYNCS.PHASECHK.TRANS64.TRYWAIT P1, [R5+URZ+0x30860], R2 ;  /* 0x03086002050075a7 */ /* 0x0044e4000802017f */
[----:B---3--:R-:W-:Y:S05]  /*12d20*/  @!P1 NANOSLEEP.SYNCS 0x989680 ;  /* 0x009896800000995d */ /* 0x008fea0003900000 */
[----:B------:R-:W3:Y:S02]  /*12d30*/  @!P1 SYNCS.PHASECHK.TRANS64 P1, [R5+URZ+0x30860], R2 ;  /* 0x03086002050095a7 */ /* 0x000ee4000802007f */
[----:B---3--:R-:W-:Y:S05]  /*12d40*/  @!P1 BRA `(.L_x_2277) ;  /* 0xfffffffc00f09947 */ /* 0x008fea000383ffff */
[----:B------:R-:W-:Y:S05]  /*12d50*/  BRA `(.L_x_2369) ;  /* 0xffffffcc00807947 */ /* 0x000fea000383ffff */
.L_x_2370:
        /* <DEDUP_REMOVED lines=10> */
.L_x_3217:


//--------------------- .text._ZN7cutlass13device_kernelIN5flash11enable_sm90INS1_16FlashAttnFwdSm90INS1_25CollectiveMainloopFwdSm90ILi2EN4cute5tupleIJNS5_1CILi1EEES8_S8_EEENS6_IJNS7_ILi128EEENS7_ILi96EEENS7_ILi192EEEEEELi192ENS_6half_tEfNS_4arch4Sm90ELb1ELb0ELb1ELb1ELb1ELb0ELb0ELb1ELb1ELb1ELb1ELb0EEENS1_21CollectiveEpilogueFwdINS6_IJSA_SC_SB_EEES9_SE_SG_Li256ELb1ELb1ELb1ELb0EEENS1_36VarlenDynamicPersistentTileSchedulerILi128ELi96ELi256ELi128ELb1ELb1ELb1ELb1ELb1ELb1EEEEEEEEEvNT_6ParamsE --------------------------
	.section	.text._ZN7cutlass13device_kernelIN5flash11enable_sm90INS1_16FlashAttnFwdSm90INS1_25CollectiveMainloopFwdSm90ILi2EN4cute5tupleIJNS5_1CILi1EEES8_S8_EEENS6_IJNS7_ILi128EEENS7_ILi96EEENS7_ILi192EEEEEELi192ENS_6half_tEfNS_4arch4Sm90ELb1ELb0ELb1ELb1ELb1ELb0ELb0ELb1ELb1ELb1ELb1ELb0EEENS1_21CollectiveEpilogueFwdINS6_IJSA_SC_SB_EEES9_SE_SG_Li256ELb1ELb1ELb1ELb0EEENS1_36VarlenDynamicPersistentTileSchedulerILi128ELi96ELi256ELi128ELb1ELb1ELb1ELb1ELb1ELb1EEEEEEEEEvNT_6ParamsE,"ax",@progbits
	.align	128
.text._ZN7cutlass13device_kernelIN5flash11enable_sm90INS1_16FlashAttnFwdSm90INS1_25CollectiveMainloopFwdSm90ILi2EN4cute5tupleIJNS5_1CILi1EEES8_S8_EEENS6_IJNS7_ILi128EEENS7_ILi96EEENS7_ILi192EEEEEELi192ENS_6half_tEfNS_4arch4Sm90ELb1ELb0ELb1ELb1ELb1ELb0ELb0ELb1ELb1ELb1ELb1ELb0EEENS1_21CollectiveEpilogueFwdINS6_IJSA_SC_SB_EEES9_SE_SG_Li256ELb1ELb1ELb1ELb0EEENS1_36VarlenDynamicPersistentTileSchedulerILi128ELi96ELi256ELi128ELb1ELb1ELb1ELb1ELb1ELb1EEEEEEEEEvNT_6ParamsE:
        .type           _ZN7cutlass13device_kernelIN5flash11enable_sm90INS1_16FlashAttnFwdSm90INS1_25CollectiveMainloopFwdSm90ILi2EN4cute5tupleIJNS5_1CILi1EEES8_S8_EEENS6_IJNS7_ILi128EEENS7_ILi96EEENS7_ILi192EEEEEELi192ENS_6half_tEfNS_4arch4Sm90ELb1ELb0ELb1ELb1ELb1ELb0ELb0ELb1ELb1ELb1ELb1ELb0EEENS1_21CollectiveEpilogueFwdINS6_IJSA_SC_SB_EEES9_SE_SG_Li256ELb1ELb1ELb1ELb0EEENS1_36VarlenDynamicPersistentTileSchedulerILi128ELi96ELi256ELi128ELb1ELb1ELb1ELb1ELb1ELb1EEEEEEEEEvNT_6ParamsE,@function
        .size           _ZN7cutlass13device_kernelIN5flash11enable_sm90INS1_16FlashAttnFwdSm90INS1_25CollectiveMainloopFwdSm90ILi2EN4cute5tupleIJNS5_1CILi1EEES8_S8_EEENS6_IJNS7_ILi128EEENS7_ILi96EEENS7_ILi192EEEEEELi192ENS_6half_tEfNS_4arch4Sm90ELb1ELb0ELb1ELb1ELb1ELb0ELb0ELb1ELb1ELb1ELb1ELb0EEENS1_21CollectiveEpilogueFwdINS6_IJSA_SC_SB_EEES9_SE_SG_Li256ELb1ELb1ELb1ELb0EEENS1_36VarlenDynamicPersistentTileSchedulerILi128ELi96ELi256ELi128ELb1ELb1ELb1ELb1ELb1ELb1EEEEEEEEEvNT_6ParamsE,(.L_x_3218 - _ZN7cutlass13device_kernelIN5flash11enable_sm90INS1_16FlashAttnFwdSm90INS1_25CollectiveMainloopFwdSm90ILi2EN4cute5tupleIJNS5_1CILi1EEES8_S8_EEENS6_IJNS7_ILi128EEENS7_ILi96EEENS7_ILi192EEEEEELi192ENS_6half_tEfNS_4arch4Sm90ELb1ELb0ELb1ELb1ELb1ELb0ELb0ELb1ELb1ELb1ELb1ELb0EEENS1_21CollectiveEpilogueFwdINS6_IJSA_SC_SB_EEES9_SE_SG_Li256ELb1ELb1ELb1ELb0EEENS1_36VarlenDynamicPersistentTileSchedulerILi128ELi96ELi256ELi128ELb1ELb1ELb1ELb1ELb1ELb1EEEEEEEEEvNT_6ParamsE)
        .other          _ZN7cutlass13device_kernelIN5flash11enable_sm90INS1_16FlashAttnFwdSm90INS1_25CollectiveMainloopFwdSm90ILi2EN4cute5tupleIJNS5_1CILi1EEES8_S8_EEENS6_IJNS7_ILi128EEENS7_ILi96EEENS7_ILi192EEEEEELi192ENS_6half_tEfNS_4arch4Sm90ELb1ELb0ELb1ELb1ELb1ELb0ELb0ELb1ELb1ELb1ELb1ELb0EEENS1_21CollectiveEpilogueFwdINS6_IJSA_SC_SB_EEES9_SE_SG_Li256ELb1ELb1ELb1ELb0EEENS1_36VarlenDynamicPersistentTileSchedulerILi128ELi96ELi256ELi128ELb1ELb1ELb1ELb1ELb1ELb1EEEEEEEEEvNT_6ParamsE,@"STO_CUDA_ENTRY STV_DEFAULT"
_ZN7cutlass13device_kernelIN5flash11enable_sm90INS1_16FlashAttnFwdSm90INS1_25CollectiveMainloopFwdSm90ILi2EN4cute5tupleIJNS5_1CILi1EEES8_S8_EEENS6_IJNS7_ILi128EEENS7_ILi96EEENS7_ILi192EEEEEELi192ENS_6half_tEfNS_4arch4Sm90ELb1ELb0ELb1ELb1ELb1ELb0ELb0ELb1ELb1ELb1ELb1ELb0EEENS1_21CollectiveEpilogueFwdINS6_IJSA_SC_SB_EEES9_SE_SG_Li256ELb1ELb1ELb1ELb0EEENS1_36VarlenDynamicPersistentTileSchedulerILi128ELi96ELi256ELi128ELb1ELb1ELb1ELb1ELb1ELb1EEEEEEEEEvNT_6ParamsE:
        /* <DEDUP_REMOVED lines=45> */
.L_x_2371:
        /* <DEDUP_REMOVED lines=22> */
.L_x_2372:
        /* <DEDUP_REMOVED lines=18> */
.L_x_2373:
        /* <DEDUP_REMOVED lines=22> */
.L_x_2374:
        /* <DEDUP_REMOVED lines=23> */
.L_x_2375:
        /* <DEDUP_REMOVED lines=10> */
.L_x_2377:
        /* <DEDUP_REMOVED lines=35> */
[----:B------:R-:W-:-:S03]  /*0af0*/  IMAD.IADD R11, R12, 0x1, -R11 ;  /* 0x000000010c0b7824 */ /* 0x000fc600078e0a0b */
[----:B------:R-:W-:Y:S02]  /*0b00*/  LEA R3, R3, R4, 0x3 ;  /* 0x0000000403037211 */ /* 0x000fe400078e18ff */
[----:B------:R-:W-:-:S03]  /*0b10*/  LEA.HI R5, R11, R11, RZ, 0x1 ;  /* 0x0000000b0b057211 */ /* 0x000fc600078f08ff */
        /* <DEDUP_REMOVED lines=21> */
[----:B------:R-:W-:-:S02]  /*0c70*/  LOP3.LUT R6, R7, 0x7ffffffc, RZ, 0xc0, !PT ;  /* 0x7ffffffc07067812 */ /* 0x000fc400078ec0ff */
        /* <DEDUP_REMOVED lines=10> */
[----:B------:R-:W-:Y:S01]  /*0d20*/  VIADD R211, R16, 0x48 ;  /* 0x0000004810d37836 */ /* 0x000fe20000000000 */
[----:B------:R-:W-:Y:S01]  /*0d30*/  SHF.R.S32.HI R0, RZ, 0x1f, R212 ;  /* 0x0000001fff007819 */ /* 0x000fe200000114d4 */
[----:B0-----:R-:W-:Y:S01]  /*0d40*/  IMAD R3, R2, 0x40, R9 ;  /* 0x0000004002037824 */ /* 0x001fe200078e0209 */
[----:B------:R-:W-:Y:S01]  /*0d50*/  SHF.R.S32.HI R226, RZ, 0x1f, R205 ;  /* 0x0000001fffe27819 */ /* 0x000fe200000114cd */
        /* <DEDUP_REMOVED lines=32> */
[C---:B------:R-:W-:Y:S01]  /*0f60*/  VIADD R192, R16.reuse, 0x30 ;  /* 0x0000003010c07836 */ /* 0x040fe20000000000 */
[----:B------:R-:W-:Y:S01]  /*0f70*/  SHF.R.S32.HI R218, RZ, 0x1f, R197 ;  /* 0x0000001fffda7819 */ /* 0x000fe200000114c5 */
[----:B------:R-:W-:-:S02]  /*0f80*/  VIADD R23, R16, 0x38 ;  /* 0x0000003810177836 */ /* 0x000fc40000000000 */
[----:B------:R-:W-:Y:S02]  /*0f90*/  VIADD R22, R16, 0x40 ;  /* 0x0000004010167836 */ /* 0x000fe40000000000 */
[----:B------:R-:W-:-:S07]  /*0fa0*/  IMAD R17, R4, 0x8, R3 ;  /* 0x0000000804117824 */ /* 0x000fce00078e0203 */
.L_x_2441:
[----:B------:R-:W-:Y:S01]  /*0fb0*/  ULDC.64 UR8, c[0x0][0xc88] ;  /* 0x0003220000087ab9 */ /* 0x000fe20000000a00 */
[----:B------:R-:W-:Y:S01]  /*0fc0*/  ULDC.64 UR10, c[0x0][0xa18] ;  /* 0x00028600000a7ab9 */ /* 0x000fe20000000a00 */
[----:B------:R-:W-:Y:S02]  /*0fd0*/  UIMAD.WIDE UR8, UR7, 0x4, UR8 ;  /* 0x00000004070878a5 */ /* 0x000fe4000f8e0208 */
[----:B------:R-:W-:Y:S01]  /*0fe0*/  UISETP.NE.U32.AND UP1, UPT, UR10, URZ, UPT ;  /* 0x0000003f0a00728c */ /* 0x000fe2000bf25070 */
[----:B------:R-:W-:-:S03]  /*0ff0*/  ULDC UR7, c[0x0][0x2f0] ;  /* 0x0000bc0000077ab9 */ /* 0x000fc60000000800 */
[----:B01234-:R-:W-:Y:S01]  /*1000*/  IMAD.U32 R2, RZ, RZ, UR8 ;  /* 0x00000008ff027e24 */ /* 0x01ffe2000f8e00ff */
[----:B------:R-:W-:Y:S01]  /*1010*/  MOV R3, UR9 ;  /* 0x0000000900037c02 */ /* 0x000fe20008000f00 */
        /* <DEDUP_REMOVED lines=9> */
[----:B------:R-:W-:Y:S01]  /*10b0*/  IMAD.U32 R196, RZ, RZ, UR4 ;  /* 0x00000004ffc47e24 */ /* 0x000fe2000f8e00ff */
[----:B------:R-:W-:-:S04]  /*10c0*/  @UP0 ULEA UR8, UP2, UR4, UR8, 0x2 ;  /* 0x0000000804080291 */ /* 0x000fc8000f84103f */
[----:B------:R-:W-:Y:S02]  /*10d0*/  @UP0 ULEA.HI.X UR9, UR4, UR9, UR12, 0x2, UP2 ;  /* 0x0000000904090291 */ /* 0x000fe400090f140c */
[----:B------:R-:W-:Y:S01]  /*10e0*/  IMAD.U32 R215, RZ, RZ, UR12 ;  /* 0x0000000cffd77e24 */ /* 0x000fe2000f8e00ff */
[----:B------:R-:W-:Y:S01]  /*10f0*/  @UP1 ULEA UR10, UP0, UR4, UR10, 0x2 ;  /* 0x0000000a040a1291 */ /* 0x000fe2000f80103f */
[----:B------:R-:W-:-:S03]  /*1100*/  IMAD.U32 R2, RZ, RZ, UR8 ;  /* 0x00000008ff027e24 */ /* 0x000fc6000f8e00ff */
[----:B------:R-:W-:Y:S01]  /*1110*/  @UP1 ULEA.HI.X UR11, UR4, UR11, UR12, 0x2, UP0 ;  /* 0x0000000b040b1291 */ /* 0x000fe200080f140c */
[----:B------:R-:W-:Y:S01]  /*1120*/  IMAD.U32 R3, RZ, RZ, UR9 ;  /* 0x00000009ff037e24 */ /* 0x000fe2000f8e00ff */
[----:B------:R-:W-:Y:S01]  /*1130*/  ULDC.64 UR8, c[0x0][0x418] ;  /* 0x0001060000087ab9 */ /* 0x000fe20000000a00 */
[----:B------:R-:W-:Y:S01]  /*1140*/  IMAD.U32 R4, RZ, RZ, UR10 ;  /* 0x0000000aff047e24 */ /* 0x000fe2000f8e00ff */
[----:B------:R-:W-:Y:S02]  /*1150*/  ULDC UR4, c[0x0][0x424] ;  /* 0x0001090000047ab9 */ /* 0x000fe40000000800 */
[----:B------:R-:W-:Y:S01]  /*1160*/  IMAD.U32 R5, RZ, RZ, UR11 ;  /* 0x0000000bff057e24 */ /* 0x000fe2000f8e00ff */
[----:B------:R-:W2:Y:S01]  /*1170*/  @P0 LDG.E R2, desc[UR36][R2.64] ;  /* 0x0000002402020981 */ /* 0x000ea2000c1e1900 */
[----:B------:R-:W-:Y:S01]  /*1180*/  UISETP.NE.U32.AND UP0, UPT, UR8, URZ, UPT ;  /* 0x0000003f0800728c */ /* 0x000fe2000bf05070 */
[----:B------:R-:W-:Y:S02]  /*1190*/  ULDC.64 UR10, c[0x0][0xa20] ;  /* 0x00028800000a7ab9 */ /* 0x000fe40000000a00 */
[----:B------:R-:W3:Y:S01]  /*11a0*/  @P2 LDG.E R4, desc[UR36][R4.64] ;  /* 0x0000002404042981 */ /* 0x000ee2000c1e1900 */
[----:B------:R-:W-:Y:S01]  /*11b0*/  UISETP.NE.AND.EX UP0, UPT, UR9, URZ, UPT, UP0 ;  /* 0x0000003f0900728c */ /* 0x000fe2000bf05300 */
[----:B------:R-:W-:Y:S01]  /*11c0*/  ISETP.NE.U32.AND P1, PT, RZ, UR10, PT ;  /* 0x0000000aff007c0c */ /* 0x000fe2000bf25070 */
[----:B------:R-:W-:-:S02]  /*11d0*/  ULOP3.LUT UR8, UR5, 0xffff, URZ, 0xc0, !UPT ;  /* 0x0000ffff05087892 */ /* 0x000fc4000f8ec03f */
[----:B------:R-:W-:Y:S01]  /*11e0*/  USEL UR4, UR4, 0x1, UP0 ;  /* 0x0000000104047887 */ /* 0x000fe20008000000 */
[----:B------:R-:W-:Y:S01]  /*11f0*/  ISETP.NE.AND.EX P1, PT, RZ, UR11, PT, P1 ;  /* 0x0000000bff007c0c */ /* 0x000fe2000bf25310 */
[----:B------:R-:W-:Y:S02]  /*1200*/  UMOV UR43, URZ ;  /* 0x0000003f002b7c82 */ /* 0x000fe40008000000 */
[----:B------:R-:W-:Y:S01]  /*1210*/  IMAD.U32 R213, RZ, RZ, UR8 ;  /* 0x00000008ffd57e24 */ /* 0x000fe2000f8e00ff */
[----:B------:R-:W-:Y:S01]  /*1220*/  UIMAD UR4, UR4, UR7, URZ ;  /* 0x00000007040472a4 */ /* 0x000fe2000f8e023f */
[----:B--2---:R-:W-:Y:S02]  /*1230*/  @P0 R2UR UR43, R2 ;  /* 0x00000000022b02ca */ /* 0x004fe400000e0000 */
[----:B---3--:R-:W-:Y:S01]  /*1240*/  @P2 R2UR UR41, R4 ;  /* 0x00000000042922ca */ /* 0x008fe200000e0000 */
[----:B-----5:R-:W-:-:S14]  /*1250*/  @P2 BRA `(.L_x_2378) ;  /* 0x00000000003c2947 */ /* 0x020fdc0003800000 */
[----:B------:R-:W-:Y:S01]  /*1260*/  ULDC.64 UR8, c[0x0][0xa00] ;  /* 0x0002800000087ab9 */ /* 0x000fe20000000a00 */
[----:B------:R-:W-:Y:S01]  /*1270*/  ULDC UR41, c[0x0][0x288] ;  /* 0x0000a20000297ab9 */ /* 0x000fe20000000800 */
[----:B------:R-:W-:-:S04]  /*1280*/  ISETP.NE.U32.AND P0, PT, RZ, UR8, PT ;  /* 0x00000008ff007c0c */ /* 0x000fc8000bf05070 */
[----:B------:R-:W-:-:S13]  /*1290*/  ISETP.NE.AND.EX P0, PT, RZ, UR9, PT, P0 ;  /* 0x00000009ff007c0c */ /* 0x000fda000bf05300 */
[----:B------:R-:W-:Y:S05]  /*12a0*/  @!P0 BRA `(.L_x_2378) ;  /* 0x0000000000288947 */ /* 0x000fea0003800000 */
[----:B------:R-:W-:Y:S01]  /*12b0*/  R2UR UR7, R196 ;  /* 0x00000000c40772ca */ /* 0x000fe200000e0000 */
[----:B------:R-:W-:-:S12]  /*12c0*/  ULDC.64 UR8, c[0x0][0xa00] ;  /* 0x0002800000087ab9 */ /* 0x000fd80000000a00 */
        /* <DEDUP_REMOVED lines=8> */
.L_x_2378:
[----:B------:R-:W-:Y:S05]  /*1350*/  @!P1 BRA `(.L_x_2379) ;  /* 0x0000000000249947 */ /* 0x000fea0003800000 */
[----:B------:R-:W-:Y:S02]  /*1360*/  R2UR UR7, R196 ;  /* 0x00000000c40772ca */ /* 0x000fe400000e0000 */
[----:B------:R-:W-:-:S11]  /*1370*/  R2UR UR8, R215 ;  /* 0x00000000d70872ca */ /* 0x000fd600000e0000 */
[----:B------:R-:W-:-:S04]  /*1380*/  ULEA UR4, UP0, UR7, UR10, 0x2 ;  /* 0x0000000a07047291 */ /* 0x000fc8000f80103f */
[----:B------:R-:W-:Y:S02]  /*1390*/  ULEA.HI.X UR7, UR7, UR11, UR8, 0x2, UP0 ;  /* 0x0000000b07077291 */ /* 0x000fe400080f1408 */
[----:B------:R-:W-:-:S04]  /*13a0*/  IMAD.U32 R2, RZ, RZ, UR4 ;  /* 0x00000004ff027e24 */ /* 0x000fc8000f8e00ff */
[----:B------:R-:W-:-:S05]  /*13b0*/  MOV R3, UR7 ;  /* 0x0000000700037c02 */ /* 0x000fca0008000f00 */
[----:B------:R-:W2:Y:S02]  /*13c0*/  LDG.E R2, desc[UR36][R2.64] ;  /* 0x0000002402027981 */ /* 0x000ea4000c1e1900 */
[----:B--2---:R-:W-:Y:S01]  /*13d0*/  R2UR UR4, R2 ;  /* 0x00000000020472ca */ /* 0x004fe200000e0000 */
[----:B------:R-:W-:-:S14]  /*13e0*/  BRA `(.L_x_2380) ;  /* 0x0000000000387947 */ /* 0x000fdc0003800000 */
.L_x_2379:
[----:B------:R-:W-:Y:S02]  /*13f0*/  ULDC.64 UR8, c[0x0][0xa08] ;  /* 0x0002820000087ab9 */ /* 0x000fe40000000a00 */
        /* <DEDUP_REMOVED lines=13> */
.L_x_2380:
[----:B------:R-:W-:Y:S01]  /*14d0*/  ULDC UR7, c[0x0][0x448] ;  /* 0x0001120000077ab9 */ /* 0x000fe20000000800 */
[----:B------:R-:W-:Y:S02]  /*14e0*/  USHF.L.U32 UR42, UR6, 0x7, URZ ;  /* 0x00000007062a7899 */ /* 0x000fe4000800063f */
[----:B------:R-:W-:Y:S02]  /*14f0*/  UISETP.NE.AND UP0, UPT, UR7, 0x1, UPT ;  /* 0x000000010700788c */ /* 0x000fe4000bf05270 */
[----:B------:R-:W-:Y:S02]  /*1500*/  UIADD3 UR8, UR42, 0x7f, URZ ;  /* 0x0000007f2a087890 */ /* 0x000fe4000fffe03f */
[----:B------:R-:W-:Y:S02]  /*1510*/  UIADD3 UR43, -UR43, UR4, URZ ;  /* 0x000000042b2b7290 */ /* 0x000fe4000fffe13f */
[----:B------:R-:W-:Y:S02]  /*1520*/  UP2UR UR61, UPR, URZ, 0x1 ;  /* 0x000000013f3d7883 */ /* 0x000fe40008000000 */
[----:B------:R-:W-:-:S03]  /*1530*/  UIADD3 UR4, UR43, 0x60, -UR41 ;  /* 0x000000602b047890 */ /* 0x000fc6000fffe829 */
[----:B------:R-:W-:Y:S01]  /*1540*/  @UP0 ULDC UR6, c[0x0][0x44c] ;  /* 0x0001130000060ab9 */ /* 0x000fe20000000800 */
[----:B------:R-:W-:Y:S01]  /*1550*/  @UP0 ULDC UR9, c[0x0][0x450] ;  /* 0x0001140000090ab9 */ /* 0x000fe20000000800 */
[----:B------:R-:W-:Y:S02]  /*1560*/  UIMAD.WIDE.U32 UR6, UR8, UR6, URZ ;  /* 0x00000006080672a5 */ /* 0x000fe4000f8e003f */
[----:B------:R-:W-:Y:S02]  /*1570*/  UIADD3 UR6, UR43, 0x5f, URZ ;  /* 0x0000005f2b067890 */ /* 0x000fe4000fffe03f */
[----:B------:R-:W-:Y:S02]  /*1580*/  @UP0 USHF.R.U32.HI UR8, URZ, UR9, UR7 ;  /* 0x000000093f080299 */ /* 0x000fe40008011607 */
[----:B------:R-:W-:Y:S02]  /*1590*/  UIMAD.WIDE UR6, UR6, 0x2aaaaaab, URZ ;  /* 0x2aaaaaab060678a5 */ /* 0x000fe4000f8e023f */
[----:B------:R-:W-:-:S02]  /*15a0*/  UIADD3 UR8, UR4, UR8, URZ ;  /* 0x0000000804087290 */ /* 0x000fc4000fffe03f */
[----:B------:R-:W-:Y:S02]  /*15b0*/  USHF.R.U32.HI UR4, URZ, 0x1f, UR7 ;  /* 0x0000001f3f047899 */ /* 0x000fe40008011607 */
[----:B------:R-:W-:Y:S02]  /*15c0*/  UIMAD.WIDE UR8, UR8, 0x2aaaaaab, URZ ;  /* 0x2aaaaaab080878a5 */ /* 0x000fe4000f8e023f */
[----:B------:R-:W-:Y:S02]  /*15d0*/  ULEA.HI.SX32 UR7, UR7, UR4, 0x1c ;  /* 0x0000000407077291 */ /* 0x000fe4000f8fe23f */
[----:B------:R-:W-:Y:S02]  /*15e0*/  USHF.R.U32.HI UR6, URZ, 0x1f, UR9 ;  /* 0x0000001f3f067899 */ /* 0x000fe40008011609 */
[----:B------:R-:W-:Y:S02]  /*15f0*/  ULOP3.LUT UR4, UR5, 0xff000000, URZ, 0xc0, !UPT ;  /* 0xff00000005047892 */ /* 0x000fe4000f8ec03f */
[----:B------:R-:W-:-:S02]  /*1600*/  ULEA.HI.SX32 UR6, UR9, UR6, 0x1c ;  /* 0x0000000609067291 */ /* 0x000fc4000f8fe23f */
[----:B------:R-:W-:Y:S02]  /*1610*/  ULOP3.LUT UR5, UR5, 0xff0000, URZ, 0xc0, !UPT ;  /* 0x00ff000005057892 */ /* 0x000fe4000f8ec03f */
[----:B------:R-:W-:Y:S02]  /*1620*/  UISETP.LT.AND UP0, UPT, UR7, UR6, UPT ;  /* 0x000000060700728c */ /* 0x000fe4000bf01270 */
[----:B------:R-:W-:Y:S02]  /*1630*/  USHF.R.U32.HI UR4, URZ, 0x8, UR4 ;  /* 0x000000083f047899 */ /* 0x000fe40008011604 */
[----:B------:R-:W-:Y:S02]  /*1640*/  USEL UR9, UR7, UR6, UP0 ;  /* 0x0000000607097287 */ /* 0x000fe40008000000 */
[----:B------:R-:W-:Y:S02]  /*1650*/  ULEA.HI UR5, UR5, UR4, URZ, 0x10 ;  /* 0x0000000405057291 */ /* 0x000fe4000f8f803f */
[----:B------:R-:W-:-:S02]  /*1660*/  UISETP.GE.AND UP0, UPT, UR9, 0x1, UPT ;  /* 0x000000010900788c */ /* 0x000fc4000bf06270 */
[----:B------:R-:W-:Y:S02]  /*1670*/  ULOP3.LUT UR6, UR5, 0xff, URZ, 0xc0, !UPT ;  /* 0x000000ff05067892 */ /* 0x000fe4000f8ec03f */
[----:B------:R-:W-:Y:S02]  /*1680*/  USHF.R.U32.HI UR5, URZ, 0x10, UR5 ;  /* 0x000000103f057899 */ /* 0x000fe40008011605 */
[----:B------:R-:W-:Y:S01]  /*1690*/  PLOP3.LUT P0, PT, PT, PT, UP0, 0x80, 0x0 ;  /* 0x000000000000781c */ /* 0x000fe20003f0f008 */
[----:B------:R-:W-:Y:S01]  /*16a0*/  UMOV UR4, URZ ;  /* 0x0000003f00047c82 */ /* 0x000fe20008000000 */
[----:B------:R-:W-:Y:S02]  /*16b0*/  IMAD.U32 R195, RZ, RZ, UR6 ;  /* 0x00000006ffc37e24 */ /* 0x000fe4000f8e00ff */
[----:B------:R-:W-:-:S09]  /*16c0*/  IMAD.U32 R19, RZ, RZ, UR5 ;  /* 0x00000005ff137e24 */ /* 0x000fd2000f8e00ff */
[----:B------:R-:W-:Y:S05]  /*16d0*/  @!P0 BRA `(.L_x_2381) ;  /* 0x0000000000948947 */ /* 0x000fea0003800000 */
        /* <DEDUP_REMOVED lines=37> */
.L_x_2381:
        /* <DEDUP_REMOVED lines=97> */
.L_x_2383:
        /* <DEDUP_REMOVED lines=12> */
.L_x_2530:
[----:B------:R-:W-:Y:S05]  /*2000*/  @!P0 BRA `(.L_x_2385) ;  /* 0x0000000000048947 */ /* 0x000fea0003800000 */
[----:B------:R-:W-:Y:S01]  /*2010*/  BPT.TRAP 0x1 ;  /* 0x000000040000795c */ /* 0x000fe20000300000 */
.L_x_2385:
[----:B0-----:R-:W-:Y:S02]  /*2020*/  IMAD.U32 R0, RZ, RZ, UR39 ;  /* 0x00000027ff007e24 */ /* 0x001fe4000f8e00ff */
[----:B------:R-:W-:-:S03]  /*2030*/  IMAD.U32 R3, RZ, RZ, UR38 ;  /* 0x00000026ff037e24 */ /* 0x000fc6000f8e00ff */
[----:B------:R-:W-:Y:S02]  /*2040*/  LEA R0, R0, UR40, 0x3 ;  /* 0x0000002800007c11 */ /* 0x000fe4000f8e18ff */
[----:B------:R-:W-:-:S04]  /*2050*/  SHF.L.U32 R3, R3, 0x1f, RZ ;  /* 0x0000001f03037819 */ /* 0x000fc800000006ff */
[----:B------:R0:W1:Y:S01]  /*2060*/  SYNCS.PHASECHK.TRANS64.TRYWAIT P1, [R0+URZ+0x30830], R3 ;  /* 0x03083003000075a7 */ /* 0x000062000802017f */
[----:B------:R-:W-:Y:S05]  /*2070*/  @!P0 BRA `(.L_x_2386) ;  /* 0x0000000000048947 */ /* 0x000fea0003800000 */
[----:B------:R-:W-:Y:S01]  /*2080*/  BPT.TRAP 0x1 ;  /* 0x000000040000795c */ /* 0x000fe20000300000 */
.L_x_2386:
[----:B-1----:R-:W-:Y:S05]  /*2090*/  @P1 BRA `(.L_x_2387) ;  /* 0x0000000000081947 */ /* 0x002fea0003800000 */
[----:B------:R-:W1:Y:S02]  /*20a0*/  SYNCS.PHASECHK.TRANS64.TRYWAIT P1, [R0+URZ+0x30830], R3 ;  /* 0x03083003000075a7 */ /* 0x000e64000802017f */
[----:B-1----:R-:W-:Y:S05]  /*20b0*/  @!P1 BRA `(.L_x_2388) ;  /* 0x0000012800909947 */ /* 0x002fea0003800000 */
.L_x_2387:
        /* <DEDUP_REMOVED lines=13> */
[----:B------:R-:W-:Y:S02]  /*2190*/  ULOP3.LUT UR4, UR44, 0x10000, URZ, 0xfc, !UPT ;  /* 0x000100002c047892 */ /* 0x000fe4000f8efc3f */
[----:B------:R-:W-:Y:S02]  /*21a0*/  UIMAD UR5, UR39, 0x900, UR11 ;  /* 0x00000900270578a4 */ /* 0x000fe4000f8e020b */
[----:B------:R-:W-:Y:S02]  /*21b0*/  UIADD3 UR6, UR4, 0x2, URZ ;  /* 0x0000000204067890 */ /* 0x000fe4000fffe03f */
[----:B------:R-:W-:Y:S01]  /*21c0*/  UIADD3 UR7, UR5, 0x2, URZ ;  /* 0x0000000205077890 */ /* 0x000fe2000fffe03f */
[----:B------:R-:W-:Y:S02]  /*21d0*/  UMOV UR12, UR4 ;  /* 0x00000004000c7c82 */ /* 0x000fe40008000000 */
[----:B------:R-:W-:Y:S01]  /*21e0*/  UMOV UR14, UR5 ;  /* 0x00000005000e7c82 */ /* 0x000fe20008000000 */
[----:B------:R-:W-:Y:S01]  /*21f0*/  IMAD.U32 R8, RZ, RZ, UR12 ;  /* 0x0000000cff087e24 */ /* 0x000fe2000f8e00ff */
[----:B------:R-:W-:Y:S01]  /*2200*/  HGMMA.64x96x16.F32 R24, gdesc[UR12], RZ, !UPT, gsb0 ;  /* 0x016000000c1879f0 */ /* 0x000fe2000c0008ff */
[----:B------:R-:W-:Y:S01]  /*2210*/  UMOV UR12, UR6 ;  /* 0x00000006000c7c82 */ /* 0x000fe20008000000 */
[----:B------:R-:W-:Y:S01]  /*2220*/  UMOV UR13, 0x40000040 ;  /* 0x40000040000d7882 */ /* 0x000fe20000000000 */
[----:B------:R-:W-:Y:S01]  /*2230*/  UMOV UR14, UR7 ;  /* 0x00000007000e7c82 */ /* 0x000fe20008000000 */
[----:B------:R-:W-:Y:S01]  /*2240*/  UMOV UR15, 0x40000040 ;  /* 0x40000040000f7882 */ /* 0x000fe20000000000 */
[----:B------:R-:W-:Y:S01]  /*2250*/  UIADD3 UR6, UR4, 0x4, URZ ;  /* 0x0000000404067890 */ /* 0x000fe2000fffe03f */
[----:B------:R-:W-:Y:S01]  /*2260*/  IMAD.U32 R6, RZ, RZ, UR12 ;  /* 0x0000000cff067e24 */ /* 0x000fe2000f8e00ff */
[----:B------:R-:W-:Y:S01]  /*2270*/  UIADD3 UR7, UR5, 0x4, URZ ;  /* 0x0000000405077890 */ /* 0x000fe2000fffe03f */
[----:B------:R-:W-:Y:S01]  /*2280*/  IMAD.U32 R7, RZ, RZ, UR13 ;  /* 0x0000000dff077e24 */ /* 0x000fe2000f8e00ff */
[----:B------:R-:W-:-:S02]  /*2290*/  UIADD3 UR56, UR4, 0x6, URZ ;  /* 0x0000000604387890 */ /* 0x000fc4000fffe03f */
        /* <DEDUP_REMOVED lines=27> */
[----:B------:R-:W-:Y:S02]  /*2450*/  WARPGROUP.DEPBAR.LE gsb0, 0x0 ;  /* 0x00008000000079c5 */ /* 0x000fe40000010000 */
[----:B------:R-:W-:-:S06]  /*2460*/  WARPGROUP.ARRIVE ;  /* 0x00000000000079c5 */ /* 0x000fcc0000000000 */
[----:B------:R-:W-:Y:S01]  /*2470*/  HGMMA.64x96x16.F32 R24, gdesc[UR12], R24, gsb0 ;  /* 0x016000000c1879f0 */ /* 0x000fe20008000818 */
[----:B------:R-:W-:Y:S01]  /*2480*/  UMOV UR12, UR6 ;  /* 0x00000006000c7c82 */ /* 0x000fe20008000000 */
[----:B------:R-:W-:Y:S01]  /*2490*/  UMOV UR13, 0x40000040 ;  /* 0x40000040000d7882 */ /* 0x000fe20000000000 */
[----:B------:R-:W-:Y:S01]  /*24a0*/  UMOV UR14, UR7 ;  /* 0x00000007000e7c82 */ /* 0x000fe20008000000 */
[----:B------:R-:W-:Y:S01]  /*24b0*/  UMOV UR15, 0x40000040 ;  /* 0x40000040000f7882 */ /* 0x000fe20000000000 */
[----:B------:R-:W-:Y:S01]  /*24c0*/  MOV R4, UR12 ;  /* 0x0000000c00047c02 */ /* 0x000fe20008000f00 */
[----:B------:R-:W-:Y:S01]  /*24d0*/  IMAD.U32 R5, RZ, RZ, UR13 ;  /* 0x0000000dff057e24 */ /* 0x000fe2000f8e00ff */
        /* <DEDUP_REMOVED lines=37> */
.L_x_2389:
[----:B------:R-:W-:Y:S01]  /*2730*/  UISETP.NE.AND UP0, UPT, UR61, URZ, UPT ;  /* 0x0000003f3d00728c */ /* 0x000fe2000bf05270 */
[----:B------:R-:W-:Y:S01]  /*2740*/  R2UR UR7, R88 ;  /* 0x00000000580772ca */ /* 0x000fe200000e0000 */
[----:B------:R-:W-:Y:S01]  /*2750*/  ULDC UR6, c[0x0][0x9d8] ;  /* 0x0002760000067ab9 */ /* 0x000fe20000000800 */
[----:B------:R-:W-:Y:S02]  /*2760*/  IMAD.U32 R15, RZ, RZ, UR41 ;  /* 0x00000029ff0f7e24 */ /* 0x000fe4000f8e00ff */
[----:B------:R-:W-:Y:S01]  /*2770*/  FMUL.FTZ R2, R26, UR6 ;  /* 0x000000061a027c20 */ /* 0x000fe20008410000 */
[----:B------:R-:W-:Y:S01]  /*2780*/  FMUL.FTZ R39, R39, UR6 ;  /* 0x0000000627277c20 */ /* 0x000fe20008410000 */
[----:B------:R-:W-:Y:S01]  /*2790*/  PLOP3.LUT P1, PT, PT, PT, UP0, 0x80, 0x0 ;  /* 0x000000000000781c */ /* 0x000fe20003f2f008 */
[----:B------:R-:W-:Y:S01]  /*27a0*/  FMUL.FTZ R27, R27, UR6 ;  /* 0x000000061b1b7c20 */ /* 0x000fe20008410000 */
[----:B------:R-:W-:Y:S01]  /*27b0*/  PLOP3.LUT P2, PT, PT, PT, UP0, 0x80, 0x0 ;  /* 0x000000000000781c */ /* 0x000fe20003f4f008 */
[----:B------:R2:W3:Y:S01]  /*27c0*/  MUFU.TANH R80, R2 ;  /* 0x0000000200507308 */ /* 0x0004e20000002400 */
[----:B------:R-:W-:Y:S01]  /*27d0*/  FMUL.FTZ R30, R30, UR6 ;  /* 0x000000061e1e7c20 */ /* 0x000fe20008410000 */
[----:B------:R-:W-:Y:S01]  /*27e0*/  @UP0 ULDC UR4, c[0x0][0x44c] ;  /* 0x0001130000040ab9 */ /* 0x000fe20000000800 */
[----:B------:R-:W-:Y:S01]  /*27f0*/  FMUL.FTZ R31, R31, UR6 ;  /* 0x000000061f1f7c20 */ /* 0x000fe20008410000 */
[----:B------:R-:W-:Y:S01]  /*2800*/  FMUL.FTZ R34, R34, UR6 ;  /* 0x0000000622227c20 */ /* 0x000fe20008410000 */
[----:B------:R-:W-:Y:S01]  /*2810*/  UIMAD UR5, UR7, -0x60, UR43 ;  /* 0xffffffa0070578a4 */ /* 0x000fe2000f8e022b */
[----:B------:R-:W-:Y:S01]  /*2820*/  FMUL.FTZ R35, R35, UR6 ;  /* 0x0000000623237c20 */ /* 0x000fe20008410000 */
[----:B------:R-:W-:Y:S01]  /*2830*/  FMUL.FTZ R38, R38, UR6 ;  /* 0x0000000626267c20 */ /* 0x000fe20008410000 */
[----:B------:R4:W-:Y:S01]  /*2840*/  MUFU.TANH R12, R39 ;  /* 0x00000027000c7308 */ /* 0x0009e20000002400 */
[----:B--2---:R-:W-:-:S02]  /*2850*/  VIADD R2, R17, UR42 ;  /* 0x0000002a11027c36 */ /* 0x004fc40008000000 */
[----:B------:R-:W-:Y:S01]  /*2860*/  FMUL.FTZ R42, R42, UR6 ;  /* 0x000000062a2a7c20 */ /* 0x000fe20008410000 */
[----:B------:R-:W-:Y:S01]  /*2870*/  FMUL.FTZ R43, R43, UR6 ;  /* 0x000000062b2b7c20 */ /* 0x000fe20008410000 */
[----:B------:R-:W-:Y:S01]  /*2880*/  FMUL.FTZ R54, R54, UR6 ;  /* 0x0000000636367c20 */ /* 0x000fe20008410000 */
[----:B01----:R-:W-:Y:S01]  /*2890*/  @P1 IMAD.HI.U32 R3, R2, UR4, RZ ;  /* 0x0000000402031c27 */ /* 0x003fe2000f8e00ff */
[----:B------:R-:W-:-:S03]  /*28a0*/  @UP0 ULDC UR4, c[0x0][0x450] ;  /* 0x0001140000040ab9 */ /* 0x000fc60000000800 */
[----:B------:R-:W-:Y:S01]  /*28b0*/  FMUL.FTZ R26, R29, UR6 ;  /* 0x000000061d1a7c20 */ /* 0x000fe20008410000 */
[----:B------:R0:W1:Y:S01]  /*28c0*/  MUFU.TANH R76, R27 ;  /* 0x0000001b004c7308 */ /* 0x0000620000002400 */
[----:B------:R-:W-:Y:S01]  /*28d0*/  IMAD.MOV.U32 R11, RZ, RZ, R2 ;  /* 0x000000ffff0b7224 */ /* 0x000fe200078e0002 */
[----:B------:R-:W-:Y:S01]  /*28e0*/  @P2 SHF.R.U32.HI R11, RZ, UR4, R3 ;  /* 0x00000004ff0b2c19 */ /* 0x000fe20008011603 */
[----:B------:R-:W-:Y:S01]  /*28f0*/  UIMAD UR4, UR7, -0x60, URZ ;  /* 0xffffffa0070478a4 */ /* 0x000fe2000f8e023f */
[----:B----4-:R-:W-:Y:S02]  /*2900*/  IMAD.U32 R39, RZ, RZ, UR5 ;  /* 0x00000005ff277e24 */ /* 0x010fe4000f8e00ff */
[----:B------:R-:W-:Y:S01]  /*2910*/  FMUL.FTZ R29, R32, UR6 ;  /* 0x00000006201d7c20 */ /* 0x000fe20008410000 */
[----:B------:R-:W-:Y:S01]  /*2920*/  FMUL.FTZ R46, R46, UR6 ;  /* 0x000000062e2e7c20 */ /* 0x000fe20008410000 */
[----:B------:R-:W2:Y:S01]  /*2930*/  SHFL.IDX PT, R3, R11, 0x1, 0x1c1f ;  /* 0x003c1f000b037f89 */ /* 0x000ea200000e0000 */
[----:B------:R-:W4:Y:S01]  /*2940*/  MUFU.TANH R30, R30 ;  /* 0x0000001e001e7308 */ /* 0x000f220000002400 */
[----:B------:R-:W-:Y:S01]  /*2950*/  IMAD.U32 R13, RZ, RZ, UR4 ;  /* 0x00000004ff0d7e24 */ /* 0x000fe2000f8e00ff */
[----:B------:R-:W-:Y:S01]  /*2960*/  IADD3 R39, -R16, 0x60, R39 ;  /* 0x0000006010277810 */ /* 0x000fe20007ffe127 */
[----:B------:R-:W-:Y:S01]  /*2970*/  FMUL.FTZ R50, R50, UR6 ;  /* 0x0000000632327c20 */ /* 0x000fe20008410000 */
[----:B------:R-:W-:Y:S01]  /*2980*/  FMUL.FTZ R21, R24, UR6 ;  /* 0x0000000618157c20 */ /* 0x000fe20008410000 */
[----:B------:R-:W-:Y:S01]  /*2990*/  FMUL.FTZ R24, R25, UR6 ;  /* 0x0000000619187c20 */ /* 0x000fe20008410000 */
[----:B------:R-:W-:Y:S01]  /*29a0*/  IADD3 R2, -R16, 0x61, R13 ;  /* 0x0000006110027810 */ /* 0x000fe20007ffe10d */
[----:B------:R-:W-:Y:S01]  /*29b0*/  FMUL.FTZ R47, R47, UR6 ;  /* 0x000000062f2f7c20 */ /* 0x000fe20008410000 */
[----:B------:R5:W4:Y:S01]  /*29c0*/  MUFU.TANH R72, R31 ;  /* 0x0000001f00487308 */ /* 0x000b220000002400 */
[----:B------:R-:W-:Y:S01]  /*29d0*/  FMUL.FTZ R25, R28, UR6 ;  /* 0x000000061c197c20 */ /* 0x000fe20008410000 */
[----:B------:R-:W-:Y:S01]  /*29e0*/  IADD3 R78, -R15, UR43, R2 ;  /* 0x0000002b0f4e7c10 */ /* 0x000fe2000fffe102 */
[----:B------:R-:W-:Y:S01]  /*29f0*/  FMUL.FTZ R2, R58, UR6 ;  /* 0x000000063a027c20 */ /* 0x000fe20008410000 */
[----:B------:R-:W-:Y:S01]  /*2a00*/  FMUL.FTZ R51, R51, UR6 ;  /* 0x0000000633337c20 */ /* 0x000fe20008410000 */
[----:B0-----:R-:W-:Y:S01]  /*2a10*/  FMUL.FTZ R27, R33, UR6 ;  /* 0x00000006211b7c20 */ /* 0x001fe20008410000 */
[----:B------:R-:W-:Y:S01]  /*2a20*/  FMUL.FTZ R33, R36, UR6 ;  /* 0x0000000624217c20 */ /* 0x000fe20008410000 */
[----:B------:R-:W-:Y:S01]  /*2a30*/  FMUL.FTZ R55, R55, UR6 ;  /* 0x0000000637377c20 */ /* 0x000fe20008410000 */
[----:B------:R-:W0:Y:S01]  /*2a40*/  MUFU.TANH R34, R34 ;  /* 0x0000002200227308 */ /* 0x000e220000002400 */
[----:B-----5:R-:W-:Y:S01]  /*2a50*/  FMUL.FTZ R31, R37, UR6 ;  /* 0x00000006251f7c20 */ /* 0x020fe20008410000 */
[----:B------:R-:W-:Y:S01]  /*2a60*/  FMUL.FTZ R37, R40, UR6 ;  /* 0x0000000628257c20 */ /* 0x000fe20008410000 */
[----:B------:R-:W-:Y:S01]  /*2a70*/  FMUL.FTZ R59, R59, UR6 ;  /* 0x000000063b3b7c20 */ /* 0x000fe20008410000 */
[----:B------:R-:W-:Y:S01]  /*2a80*/  FMUL.FTZ R62, R62, UR6 ;  /* 0x000000063e3e7c20 */ /* 0x000fe20008410000 */
[----:B------:R-:W-:Y:S01]  /*2a90*/  FMUL.FTZ R63, R63, UR6 ;  /* 0x000000063f3f7c20 */ /* 0x000fe20008410000 */
[----:B------:R-:W-:Y:S01]  /*2aa0*/  FMUL.FTZ R66, R66, UR6 ;  /* 0x0000000642427c20 */ /* 0x000fe20008410000 */
[--C-:B--2---:R-:W-:Y:S01]  /*2ab0*/  VIADDMNMX R20, R3, R78, R39.reuse, PT ;  /* 0x0000004e03147246 */ /* 0x104fe20003800127 */
[----:B------:R2:W5:Y:S01]  /*2ac0*/  MUFU.TANH R10, R35 ;  /* 0x00000023000a7308 */ /* 0x0005620000002400 */
        /* <DEDUP_REMOVED lines=8> */
[----:B---3--:R-:W-:Y:S01]  /*2b50*/  FSEL R80, R80, -INF , P1 ;  /* 0xff80000050507808 */ /* 0x008fe20000800000 */
[----:B--2---:R-:W-:Y:S01]  /*2b60*/  FMUL.FTZ R35, R41, UR6 ;  /* 0x0000000629237c20 */ /* 0x004fe20008410000 */
[----:B-1----:R-:W-:Y:S01]  /*2b70*/  FSEL R76, R76, -INF , P2 ;  /* 0xff8000004c4c7808 */ /* 0x002fe20001000000 */
[----:B------:R-:W1:Y:S01]  /*2b80*/  SHFL.IDX PT, R11, R11, RZ, 0x1c1f ;  /* 0x001c1fff0b0b7589 */ /* 0x000e6200000e0000 */
[----:B------:R-:W-:Y:S01]  /*2b90*/  ISETP.GT.AND P1, PT, R20, 0x9, PT ;  /* 0x000000091400780c */ /* 0x000fe20003f24270 */
[----:B------:R-:W-:Y:S01]  /*2ba0*/  FMUL.FTZ R48, R48, UR6 ;  /* 0x0000000630307c20 */ /* 0x000fe20008410000 */
[----:B----4-:R-:W-:Y:S01]  /*2bb0*/  FSEL R74, R30, -INF , P3 ;  /* 0xff8000001e4a7808 */ /* 0x010fe20001800000 */
[----:B------:R-:W-:Y:S01]  /*2bc0*/  MUFU.TANH R42, R42 ;  /* 0x0000002a002a7308 */ /* 0x000fe20000002400 */
[----:B------:R-:W-:Y:S01]  /*2bd0*/  FMNMX.FTZ R3, R80, R76, !PT ;  /* 0x0000004c50037209 */ /* 0x000fe20007810000 */
[----:B------:R-:W-:Y:S01]  /*2be0*/  ULDC UR14, c[0x0][0x988] ;  /* 0x00026200000e7ab9 */ /* 0x000fe20000000800 */
[----:B------:R-:W-:Y:S01]  /*2bf0*/  ISETP.GT.AND P2, PT, R20, 0x10, PT ;  /* 0x000000101400780c */ /* 0x000fe20003f44270 */
[----:B------:R-:W-:Y:S01]  /*2c00*/  FMUL.FTZ R45, R45, UR6 ;  /* 0x000000062d2d7c20 */ /* 0x000fe20008410000 */
[----:B------:R-:W-:Y:S01]  /*2c10*/  FSEL R72, R72, -INF , P1 ;  /* 0xff80000048487808 */ /* 0x000fe20000800000 */
[----:B------:R-:W-:Y:S01]  /*2c20*/  FMUL.FTZ R49, R49, UR6 ;  /* 0x0000000631317c20 */ /* 0x000fe20008410000 */
[----:B------:R-:W-:Y:S01]  /*2c30*/  FMNMX.FTZ R3, R74, R3, !PT ;  /* 0x000000034a037209 */ /* 0x000fe20007810000 */
[----:B------:R-:W2:Y:S01]  /*2c40*/  MUFU.TANH R40, R43 ;  /* 0x0000002b00287308 */ /* 0x000ea20000002400 */
[----:B------:R-:W-:Y:S01]  /*2c50*/  ISETP.GT.AND P1, PT, R20, 0x11, PT ;  /* 0x000000111400780c */ /* 0x000fe20003f24270 */
[----:B------:R-:W-:Y:S01]  /*2c60*/  FMUL.FTZ R52, R52, UR6 ;  /* 0x0000000634347c20 */ /* 0x000fe20008410000 */
[----:B0-----:R-:W-:Y:S01]  /*2c70*/  FSEL R58, R34, -INF , P2 ;  /* 0xff800000223a7808 */ /* 0x001fe20001000000 */
[----:B------:R-:W-:Y:S01]  /*2c80*/  FMUL.FTZ R53, R53, UR6 ;  /* 0x0000000635357c20 */ /* 0x000fe20008410000 */
[----:B------:R-:W-:Y:S01]  /*2c90*/  FMNMX.FTZ R3, R72, R3, !PT ;  /* 0x0000000348037209 */ /* 0x000fe20007810000 */
[----:B------:R-:W-:Y:S01]  /*2ca0*/  FMUL.FTZ R56, R56, UR6 ;  /* 0x0000000638387c20 */ /* 0x000fe20008410000 */
[----:B------:R-:W-:Y:S01]  /*2cb0*/  ISETP.GT.AND P2, PT, R20, 0x18, PT ;  /* 0x000000181400780c */ /* 0x000fe20003f44270 */
[----:B------:R5:W-:Y:S01]  /*2cc0*/  MUFU.TANH R32, R54 ;  /* 0x0000003600207308 */ /* 0x000be20000002400 */
[----:B------:R-:W-:Y:S01]  /*2cd0*/  FMNMX.FTZ R3, R58, R3, !PT ;  /* 0x000000033a037209 */ /* 0x000fe20007810000 */
[----:B------:R-:W-:Y:S01]  /*2ce0*/  FMUL.FTZ R57, R57, UR6 ;  /* 0x0000000639397c20 */ /* 0x000fe20008410000 */
[----:B------:R-:W-:Y:S01]  /*2cf0*/  FMUL.FTZ R60, R60, UR6 ;  /* 0x000000063c3c7c20 */ /* 0x000fe20008410000 */
[----:B-1----:R-:W-:Y:S01]  /*2d00*/  VIADDMNMX R39, R11, R78, R39, PT ;  /* 0x0000004e0b277246 */ /* 0x002fe20003800127 */
[----:B------:R-:W-:Y:S01]  /*2d10*/  FMUL.FTZ R61, R61, UR6 ;  /* 0x000000063d3d7c20 */ /* 0x000fe20008410000 */
[----:B------:R-:W-:Y:S01]  /*2d20*/  FMUL.FTZ R64, R64, UR6 ;  /* 0x0000000640407c20 */ /* 0x000fe20008410000 */
[----:B------:R-:W-:Y:S01]  /*2d30*/  FMUL.FTZ R65, R65, UR6 ;  /* 0x0000000641417c20 */ /* 0x000fe20008410000 */
[----:B------:R0:W1:Y:S01]  /*2d40*/  MUFU.TANH R28, R46 ;  /* 0x0000002e001c7308 */ /* 0x0000620000002400 */
[----:B-----5:R-:W-:Y:S01]  /*2d50*/  FSEL R54, R10, -INF , P1 ;  /* 0xff8000000a367808 */ /* 0x020fe20000800000 */
[----:B------:R-:W-:Y:S01]  /*2d60*/  FMUL.FTZ R68, R68, UR6 ;  /* 0x0000000644447c20 */ /* 0x000fe20008410000 */
[----:B------:R-:W-:Y:S01]  /*2d70*/  ISETP.GT.AND P1, PT, R20, 0x19, PT ;  /* 0x000000191400780c */ /* 0x000fe20003f24270 */
[----:B------:R-:W-:Y:S01]  /*2d80*/  FMUL.FTZ R69, R69, UR6 ;  /* 0x0000000645457c20 */ /* 0x000fe20008410000 */
[----:B------:R-:W-:Y:S01]  /*2d90*/  FMNMX.FTZ R3, R54, R3, !PT ;  /* 0x0000000336037209 */ /* 0x000fe20007810000 */
[----:B------:R-:W-:Y:S01]  /*2da0*/  @UP0 ULDC UR6, c[0x0][0x44c] ;  /* 0x0001130000060ab9 */ /* 0x000fe20000000800 */
[----:B------:R-:W-:Y:S01]  /*2db0*/  ISETP.GT.AND P3, PT, R39, 0x8, PT ;  /* 0x000000082700780c */ /* 0x000fe20003f64270 */
[----:B------:R3:W-:Y:S01]  /*2dc0*/  MUFU.TANH R13, R50 ;  /* 0x00000032000d7308 */ /* 0x0007e20000002400 */
[----:B0-----:R-:W-:Y:S01]  /*2dd0*/  FSEL R46, R12, -INF , P1 ;  /* 0xff8000000c2e7808 */ /* 0x001fe20000800000 */
[----:B------:R-:W-:Y:S01]  /*2de0*/  UIADD3 UR4, UR7, -0x2, URZ ;  /* 0xfffffffe07047890 */ /* 0x000fe2000fffe03f */
[----:B------:R-:W-:Y:S01]  /*2df0*/  ISETP.GT.AND P1, PT, R20, 0x21, PT ;  /* 0x000000211400780c */ /* 0x000fe20003f24270 */
[----:B------:R-:W-:Y:S01]  /*2e00*/  UIMAD.WIDE.U32 UR6, UR42, UR6, URZ ;  /* 0x000000062a0672a5 */ /* 0x000fe2000f8e003f */
[----:B------:R-:W-:Y:S01]  /*2e10*/  R2UR UR8, R0 ;  /* 0x00000000000872ca */ /* 0x000fe200000e0000 */
[----:B------:R-:W-:Y:S01]  /*2e20*/  @UP0 ULDC UR9, c[0x0][0x450] ;  /* 0x0001140000090ab9 */ /* 0x000fe20000000800 */
[----:B--2---:R-:W-:Y:S01]  /*2e30*/  FSEL R40, R40, -INF , P1 ;  /* 0xff80000028287808 */ /* 0x004fe20000800000 */
[----:B------:R-:W0:Y:S01]  /*2e40*/  MUFU.TANH R47, R47 ;  /* 0x0000002f002f7308 */ /* 0x000e220000002400 */
[----:B---3--:R-:W-:Y:S01]  /*2e50*/  FSEL R50, R38, -INF , P2 ;  /* 0xff80000026327808 */ /* 0x008fe20001000000 */
[----:B------:R-:W-:Y:S01]  /*2e60*/  UMOV UR5, UR42 ;  /* 0x0000002a00057c82 */ /* 0x000fe20008000000 */
[----:B------:R-:W-:Y:S01]  /*2e70*/  ISETP.GT.AND P2, PT, R20, 0x20, PT ;  /* 0x000000201400780c */ /* 0x000fe20003f44270 */
[----:B------:R-:W2:Y:S01]  /*2e80*/  S2UR UR10, SR_CgaCtaId ;  /* 0x00000000000a79c3 */ /* 0x000ea20000008800 */
[----:B------:R-:W-:Y:S01]  /*2e90*/  FMNMX.FTZ R3, R50, R3, !PT ;  /* 0x0000000332037209 */ /* 0x000fe20007810000 */
[----:B------:R-:W-:Y:S01]  /*2ea0*/  @UP0 USHF.R.U32.HI UR5, URZ, UR9, UR7 ;  /* 0x000000093f050299 */ /* 0x000fe20008011607 */
[----:B------:R-:W-:Y:S01]  /*2eb0*/  FSEL R42, R42, -INF , P2 ;  /* 0xff8000002a2a7808 */ /* 0x000fe20001000000 */
[----:B------:R-:W3:Y:S01]  /*2ec0*/  MUFU.TANH R36, R51 ;  /* 0x0000003300247308 */ /* 0x000ee20000002400 */
[----:B------:R-:W-:Y:S01]  /*2ed0*/  FMNMX.FTZ R3, R46, R3, !PT ;  /* 0x000000032e037209 */ /* 0x000fe20007810000 */
[----:B------:R-:W-:Y:S01]  /*2ee0*/  UIADD3 UR6, UR5, UR43, -UR41 ;  /* 0x0000002b05067290 */ /* 0x000fe2000fffe829 */
[----:B------:R-:W-:Y:S01]  /*2ef0*/  ISETP.GT.AND P2, PT, R20, 0x28, PT ;  /* 0x000000281400780c */ /* 0x000fe20003f44270 */
[----:B------:R-:W-:Y:S01]  /*2f00*/  UIADD3 UR5, UR8, 0x30840, URZ ;  /* 0x0003084008057890 */ /* 0x000fe2000fffe03f */
[----:B------:R-:W-:Y:S01]  /*2f10*/  FMNMX.FTZ R3, R42, R3, !PT ;  /* 0x000000032a037209 */ /* 0x000fe20007810000 */
[----:B------:R-:W-:Y:S01]  /*2f20*/  UIMAD.WIDE UR6, UR6, 0x2aaaaaab, URZ ;  /* 0x2aaaaaab060678a5 */ /* 0x000fe2000f8e023f */
[----:B------:R-:W-:Y:S01]  /*2f30*/  ISETP.GT.AND P1, PT, R20, 0x29, PT ;  /* 0x000000291400780c */ /* 0x000fe20003f24270 */
[----:B------:R-:W4:Y:S01]  /*2f40*/  MUFU.TANH R30, R55 ;  /* 0x00000037001e7308 */ /* 0x000f220000002400 */
[----:B-1----:R-:W-:Y:S01]  /*2f50*/  FSEL R28, R28, -INF , P2 ;  /* 0xff8000001c1c7808 */ /* 0x002fe20001000000 */
[----:B------:R-:W-:Y:S01]  /*2f60*/  USHF.R.U32.HI UR6, URZ, 0x1f, UR7 ;  /* 0x0000001f3f067899 */ /* 0x000fe20008011607 */
[----:B------:R-:W-:-:S02]  /*2f70*/  FMNMX.FTZ R3, R40, R3, !PT ;  /* 0x0000000328037209 */ /* 0x000fc40007810000 */
[----:B------:R-:W-:Y:S02]  /*2f80*/  CS2R R118, SRZ ;  /* 0x0000000000767805 */ /* 0x000fe4000001ff00 */
[----:B------:R-:W-:Y:S01]  /*2f90*/  ISETP.GT.AND P2, PT, R20, 0x30, PT ;  /* 0x000000301400780c */ /* 0x000fe20003f44270 */
[----:B------:R-:W-:Y:S01]  /*2fa0*/  ULEA.HI.SX32 UR6, UR7, UR6, 0x1c ;  /* 0x0000000607067291 */ /* 0x000fe2000f8fe23f */
[----:B0-----:R-:W-:Y:S01]  /*2fb0*/  FSEL R38, R47, -INF , P1 ;  /* 0xff8000002f267808 */ /* 0x001fe20000800000 */
[----:B------:R-:W0:Y:S01]  /*2fc0*/  MUFU.TANH R2, R2 ;  /* 0x0000000200027308 */ /* 0x000e220000002400 */
[----:B------:R-:W-:Y:S01]  /*2fd0*/  FMNMX.FTZ R3, R28, R3, !PT ;  /* 0x000000031c037209 */ /* 0x000fe20007810000 */
[----:B------:R-:W-:Y:S01]  /*2fe0*/  UISETP.LT.AND UP0, UPT, UR60, UR6, UPT ;  /* 0x000000063c00728c */ /* 0x000fe2000bf01270 */
[----:B------:R-:W-:Y:S01]  /*2ff0*/  ISETP.GT.AND P1, PT, R20, 0x31, PT ;  /* 0x000000311400780c */ /* 0x000fe20003f24270 */
[----:B--2---:R-:W-:Y:S01]  /*3000*/  UPRMT UR5, UR10, 0x654, UR5 ;  /* 0x000006540a057896 */ /* 0x004fe20008000005 */
[----:B------:R-:W-:Y:S01]  /*3010*/  FSEL R34, R13, -INF , P2 ;  /* 0xff8000000d227808 */ /* 0x000fe20001000000 */
[----:B------:R-:W-:Y:S01]  /*3020*/  USEL UR10, UR60, UR6, !UP0 ;  /* 0x000000063c0a7287 */ /* 0x000fe2000c000000 */
[----:B------:R-:W-:Y:S01]  /*3030*/  FMNMX.FTZ R3, R38, R3, !PT ;  /* 0x0000000326037209 */ /* 0x000fe20007810000 */
[----:B------:R-:W1:Y:S01]  /*3040*/  MUFU.TANH R10, R59 ;  /* 0x0000003b000a7308 */ /* 0x000e620000002400 */
[----:B------:R-:W-:Y:S01]  /*3050*/  ISETP.GT.AND P2, PT, R20, 0x38, PT ;  /* 0x000000381400780c */ /* 0x000fe20003f44270 */
[----:B------:R-:W-:Y:S01]  /*3060*/  UISETP.GE.AND UP0, UPT, UR4, UR10, UPT ;  /* 0x0000000a0400728c */ /* 0x000fe2000bf06270 */
[----:B---3--:R-:W-:-:S02]  /*3070*/  FSEL R36, R36, -INF , P1 ;  /* 0xff80000024247808 */ /* 0x008fc40000800000 */
[----:B------:R-:W-:Y:S02]  /*3080*/  CS2R R116, SRZ ;  /* 0x0000000000747805 */ /* 0x000fe4000001ff00 */
[----:B------:R-:W-:Y:S01]  /*3090*/  FMNMX.FTZ R3, R34, R3, !PT ;  /* 0x0000000322037209 */ /* 0x000fe20007810000 */
[----:B------:R-:W-:Y:S01]  /*30a0*/  SYNCS.ARRIVE.TRANS64.RED.A1T0 RZ, [UR5], RZ ;  /* 0x000000ffffff79a7 */ /* 0x000fe20008100405 */
[----:B------:R-:W-:Y:S01]  /*30b0*/  ISETP.GT.AND P1, PT, R20, 0x39, PT ;  /* 0x000000391400780c */ /* 0x000fe20003f24270 */
[----:B------:R-:W2:Y:S01]  /*30c0*/  MUFU.TANH R12, R62 ;  /* 0x0000003e000c7308 */ /* 0x000ea20000002400 */
[----:B------:R-:W-:Y:S02]  /*30d0*/  FSEL R32, R32, -INF , P2 ;  /* 0xff80000020207808 */ /* 0x000fe40001000000 */
[----:B------:R-:W-:Y:S02]  /*30e0*/  CS2R R114, SRZ ;  /* 0x0000000000727805 */ /* 0x000fe4000001ff00 */
[----:B------:R-:W-:-:S02]  /*30f0*/  FMNMX.FTZ R3, R36, R3, !PT ;  /* 0x0000000324037209 */ /* 0x000fc40007810000 */
[----:B------:R-:W-:Y:S02]  /*3100*/  CS2R R112, SRZ ;  /* 0x0000000000707805 */ /* 0x000fe4000001ff00 */
[----:B------:R-:W-:Y:S02]  /*3110*/  ISETP.GT.AND P2, PT, R20, 0x40, PT ;  /* 0x000000401400780c */ /* 0x000fe40003f44270 */
[----:B------:R-:W-:Y:S02]  /*3120*/  CS2R R110, SRZ ;  /* 0x00000000006e7805 */ /* 0x000fe4000001ff00 */
[----:B----4-:R-:W-:Y:S01]  /*3130*/  FSEL R30, R30, -INF , P1 ;  /* 0xff8000001e1e7808 */ /* 0x010fe20000800000 */
[----:B------:R-:W3:Y:S01]  /*3140*/  MUFU.TANH R15, R63 ;  /* 0x0000003f000f7308 */ /* 0x000ee20000002400 */
[----:B------:R-:W-:Y:S02]  /*3150*/  FMNMX.FTZ R13, R32, R3, !PT ;  /* 0x00000003200d7209 */ /* 0x000fe40007810000 */
[----:B------:R-:W-:-:S02]  /*3160*/  CS2R R108, SRZ ;  /* 0x00000000006c7805 */ /* 0x000fc4000001ff00 */
[----:B0-----:R-:W-:Y:S02]  /*3170*/  FSEL R3, R2, -INF , P2 ;  /* 0xff80000002037808 */ /* 0x001fe40001000000 */
[----:B------:R-:W-:Y:S02]  /*3180*/  CS2R R106, SRZ ;  /* 0x00000000006a7805 */ /* 0x000fe4000001ff00 */
[----:B------:R-:W-:Y:S02]  /*3190*/  ISETP.GT.AND P1, PT, R20, 0x41, PT ;  /* 0x000000411400780c */ /* 0x000fe40003f24270 */
[----:B------:R-:W-:Y:S02]  /*31a0*/  CS2R R104, SRZ ;  /* 0x0000000000687805 */ /* 0x000fe4000001ff00 */
[----:B------:R-:W-:Y:S01]  /*31b0*/  FMNMX.FTZ R2, R30, R13, !PT ;  /* 0x0000000d1e027209 */ /* 0x000fe20007810000 */
[----:B------:R-:W0:Y:S01]  /*31c0*/  MUFU.TANH R66, R66 ;  /* 0x0000004200427308 */ /* 0x000e220000002400 */
[----:B------:R-:W-:-:S02]  /*31d0*/  ISETP.GT.AND P2, PT, R20, 0x48, PT ;  /* 0x000000481400780c */ /* 0x000fc40003f44270 */
[----:B------:R-:W-:Y:S02]  /*31e0*/  CS2R R102, SRZ ;  /* 0x0000000000667805 */ /* 0x000fe4000001ff00 */
[----:B-1----:R-:W-:Y:S02]  /*31f0*/  FSEL R10, R10, -INF , P1 ;  /* 0xff8000000a0a7808 */ /* 0x002fe40000800000 */
[----:B------:R-:W-:Y:S02]  /*3200*/  CS2R R100, SRZ ;  /* 0x0000000000647805 */ /* 0x000fe4000001ff00 */
[----:B------:R-:W-:Y:S02]  /*3210*/  FMNMX.FTZ R13, R3, R2, !PT ;  /* 0x00000002030d7209 */ /* 0x000fe40007810000 */
[----:B------:R-:W-:Y:S02]  /*3220*/  CS2R R98, SRZ ;  /* 0x0000000000627805 */ /* 0x000fe4000001ff00 */
[----:B------:R-:W-:Y:S01]  /*3230*/  ISETP.GT.AND P1, PT, R20, 0x49, PT ;  /* 0x000000491400780c */ /* 0x000fe20003f24270 */
[----:B------:R-:W1:Y:S01]  /*3240*/  MUFU.TANH R14, R67 ;  /* 0x00000043000e7308 */ /* 0x000e620000002400 */
[----:B--2---:R-:W-:-:S02]  /*3250*/  FSEL R12, R12, -INF , P2 ;  /* 0xff8000000c0c7808 */ /* 0x004fc40001000000 */
[----:B------:R-:W-:Y:S02]  /*3260*/  CS2R R96, SRZ ;  /* 0x0000000000607805 */ /* 0x000fe4000001ff00 */
[----:B------:R-:W-:Y:S02]  /*3270*/  FMNMX.FTZ R13, R10, R13, !PT ;  /* 0x0000000d0a0d7209 */ /* 0x000fe40007810000 */
[----:B------:R-:W-:Y:S02]  /*3280*/  CS2R R94, SRZ ;  /* 0x00000000005e7805 */ /* 0x000fe4000001ff00 */
[----:B------:R-:W-:Y:S02]  /*3290*/  ISETP.GT.AND P2, PT, R20, 0x50, PT ;  /* 0x000000501400780c */ /* 0x000fe40003f44270 */
[----:B------:R-:W-:Y:S02]  /*32a0*/  CS2R R92, SRZ ;  /* 0x00000000005c7805 */ /* 0x000fe4000001ff00 */
[----:B---3--:R-:W-:Y:S01]  /*32b0*/  FSEL R15, R15, -INF , P1 ;  /* 0xff8000000f0f7808 */ /* 0x008fe20000800000 */
[----:B------:R-:W2:Y:S01]  /*32c0*/  MUFU.TANH R70, R70 ;  /* 0x0000004600467308 */ /* 0x000ea20000002400 */
[----:B------:R-:W-:-:S02]  /*32d0*/  FMNMX.FTZ R2, R12, R13, !PT ;  /* 0x0000000d0c027209 */ /* 0x000fc40007810000 */
[----:B------:R-:W-:Y:S02]  /*32e0*/  CS2R R90, SRZ ;  /* 0x00000000005a7805 */ /* 0x000fe4000001ff00 */
[----:B------:R-:W-:Y:S02]  /*32f0*/  ISETP.GT.AND P1, PT, R20, 0x51, PT ;  /* 0x000000511400780c */ /* 0x000fe40003f24270 */
[----:B------:R-:W-:Y:S02]  /*3300*/  CS2R R88, SRZ ;  /* 0x0000000000587805 */ /* 0x000fe4000001ff00 */
[----:B0-----:R-:W-:Y:S02]  /*3310*/  FSEL R13, R66, -INF , P2 ;  /* 0xff800000420d7808 */ /* 0x001fe40001000000 */
        /* <DEDUP_REMOVED lines=10> */
[----:B------:R1:W-:Y:S01]  /*33c0*/  MUFU.TANH R47, R44 ;  /* 0x0000002c002f7308 */ /* 0x0003e20000002400 */
[----:B--2---:R-:W-:-:S02]  /*33d0*/  FSEL R20, R70, -INF , P2 ;  /* 0xff80000046147808 */ /* 0x004fc40001000000 */
[----:B------:R-:W-:Y:S02]  /*33e0*/  CS2R R66, SRZ ;  /* 0x0000000000427805 */ /* 0x000fe4000001ff00 */
[----:B------:R-:W-:Y:S02]  /*33f0*/  FMNMX.FTZ R41, R14, R41, !PT ;  /* 0x000000290e297209 */ /* 0x000fe40007810000 */
[----:B------:R-:W-:Y:S02]  /*3400*/  ISETP.GT.AND P2, PT, R39, 0x1, PT ;  /* 0x000000012700780c */ /* 0x000fe40003f44270 */
[----:B------:R-:W-:Y:S01]  /*3410*/  FMNMX.FTZ R41, R20, R41, !PT ;  /* 0x0000002914297209 */ /* 0x000fe20007810000 */
[----:B------:R-:W-:Y:S01]  /*3420*/  MUFU.TANH R21, R21 ;  /* 0x0000001500157308 */ /* 0x000fe20000002400 */
[----:B0-----:R-:W-:Y:S02]  /*3430*/  FSEL R2, R71, -INF , P1 ;  /* 0xff80000047027808 */ /* 0x001fe40000800000 */
[----:B------:R-:W-:-:S02]  /*3440*/  CS2R R70, SRZ ;  /* 0x0000000000467805 */ /* 0x000fc4000001ff00 */
[----:B------:R-:W-:Y:S02]  /*3450*/  ISETP.GT.AND P1, PT, R39, RZ, PT ;  /* 0x000000ff2700720c */ /* 0x000fe40003f24270 */
[----:B------:R-:W-:Y:S01]  /*3460*/  FMNMX.FTZ R41, R2, R41, !PT ;  /* 0x0000002902297209 */ /* 0x000fe20007810000 */
[----:B------:R-:W-:Y:S04]  /*3470*/  MUFU.TANH R24, R24 ;  /* 0x0000001800187308 */ /* 0x000fe80000002400 */
[----:B-1----:R-:W0:Y:S04]  /*3480*/  SHFL.BFLY PT, R44, R41, 0x2, 0x1f ;  /* 0x0c401f00292c7f89 */ /* 0x002e2800000e0000 */
[----:B------:R-:W1:Y:S08]  /*3490*/  MUFU.TANH R25, R25 ;  /* 0x0000001900197308 */ /* 0x000e700000002400 */
[----:B------:R-:W2:Y:S08]  /*34a0*/  MUFU.TANH R26, R26 ;  /* 0x0000001a001a7308 */ /* 0x000eb00000002400 */
[----:B------:R-:W3:Y:S01]  /*34b0*/  MUFU.TANH R29, R29 ;  /* 0x0000001d001d7308 */ /* 0x000ee20000002400 */
[----:B-1----:R-:W-:-:S02]  /*34c0*/  FSEL R25, R25, -INF , P3 ;  /* 0xff80000019197808 */ /* 0x002fc40001800000 */
[----:B0-----:R-:W-:Y:S02]  /*34d0*/  FMNMX.FTZ R44, R41, R44, !PT ;  /* 0x0000002c292c7209 */ /* 0x001fe40007810000 */
[----:B------:R-:W-:-:S03]  /*34e0*/  ISETP.GT.AND P3, PT, R39, 0x18, PT ;  /* 0x000000182700780c */ /* 0x000fc60003f64270 */
[----:B------:R-:W0:Y:S01]  /*34f0*/  SHFL.BFLY PT, R41, R44, 0x1, 0x1f ;  /* 0x0c201f002c297f89 */ /* 0x000e2200000e0000 */
[----:B------:R-:W1:Y:S08]  /*3500*/  MUFU.TANH R27, R27 ;  /* 0x0000001b001b7308 */ /* 0x000e700000002400 */
[----:B------:R4:W-:Y:S08]  /*3510*/  MUFU.TANH R55, R48 ;  /* 0x0000003000377308 */ /* 0x0009f00000002400 */
[----:B------:R-:W5:Y:S01]  /*3520*/  MUFU.TANH R33, R33 ;  /* 0x0000002100217308 */ /* 0x000f620000002400 */
[----:B----4-:R-:W-:-:S02]  /*3530*/  FSEL R48, R24, -INF , P2 ;  /* 0xff80000018307808 */ /* 0x010fc40001000000 */
[----:B------:R-:W-:Y:S02]  /*3540*/  ISETP.GT.AND P2, PT, R39, 0x10, PT ;  /* 0x000000102700780c */ /* 0x000fe40003f44270 */
[----:B0-----:R-:W-:-:S03]  /*3550*/  FMNMX.FTZ R11, R44, R41, !PT ;  /* 0x000000292c0b7209 */ /* 0x001fc60007810000 */
[----:B------:R-:W0:Y:S01]  /*3560*/  MUFU.TANH R31, R31 ;  /* 0x0000001f001f7308 */ /* 0x000e220000002400 */
[----:B------:R-:W-:Y:S02]  /*3570*/  FSEL R41, R21, -INF , P1 ;  /* 0xff80000015297808 */ /* 0x000fe40000800000 */
[----:B------:R-:W-:Y:S01]  /*3580*/  ISETP.GT.AND P1, PT, R39, 0x9, PT ;  /* 0x000000092700780c */ /* 0x000fe20003f24270 */
[----:B------:R-:W-:Y:S01]  /*3590*/  FMUL.FTZ R21, R11, UR14 ;  /* 0x0000000e0b157c20 */ /* 0x000fe20008410000 */
[----:B------:R-:W-:Y:S02]  /*35a0*/  FMNMX.FTZ R24, R41, R48, !PT ;  /* 0x0000003029187209 */ /* 0x000fe40007810000 */
[----:B--2---:R-:W-:Y:S01]  /*35b0*/  FSEL R43, R26, -INF , P1 ;  /* 0xff8000001a2b7808 */ /* 0x004fe20000800000 */
[----:B------:R-:W2:Y:S01]  /*35c0*/  MUFU.TANH R37, R37 ;  /* 0x0000002500257308 */ /* 0x000ea20000002400 */
[----:B------:R-:W-:Y:S02]  /*35d0*/  FMNMX.FTZ R24, R25, R24, !PT ;  /* 0x0000001819187209 */ /* 0x000fe40007810000 */
[----:B------:R-:W-:-:S02]  /*35e0*/  ISETP.GT.AND P1, PT, R39, 0x11, PT ;  /* 0x000000112700780c */ /* 0x000fc40003f24270 */
[----:B---3--:R-:W-:Y:S02]  /*35f0*/  FSEL R29, R29, -INF , P2 ;  /* 0xff8000001d1d7808 */ /* 0x008fe40001000000 */
[----:B------:R-:W-:Y:S01]  /*3600*/  FMNMX.FTZ R24, R43, R24, !PT ;  /* 0x000000182b187209 */ /* 0x000fe20007810000 */
[----:B------:R-:W3:Y:S01]  /*3610*/  MUFU.TANH R35, R35 ;  /* 0x0000002300237308 */ /* 0x000ee20000002400 */
[----:B-1----:R-:W-:Y:S02]  /*3620*/  FSEL R27, R27, -INF , P1 ;  /* 0xff8000001b1b7808 */ /* 0x002fe40000800000 */
[----:B------:R-:W-:Y:S02]  /*3630*/  FMNMX.FTZ R24, R29, R24, !PT ;  /* 0x000000181d187209 */ /* 0x000fe40007810000 */
[----:B------:R-:W-:Y:S02]  /*3640*/  FSETP.NEU.FTZ.AND P2, PT, R11, -INF , PT ;  /* 0xff8000000b00780b */ /* 0x000fe40003f5d000 */
[----:B------:R-:W-:Y:S01]  /*3650*/  ISETP.GT.AND P1, PT, R39, 0x19, PT ;  /* 0x000000192700780c */ /* 0x000fe20003f24270 */
[----:B------:R1:W4:Y:S01]  /*3660*/  MUFU.TANH R51, R45 ;  /* 0x0000002d00337308 */ /* 0x0003220000002400 */
[----:B-----5:R-:W-:-:S02]  /*3670*/  FSEL R33, R33, -INF , P3 ;  /* 0xff80000021217808 */ /* 0x020fc40001800000 */
[----:B------:R-:W-:Y:S02]  /*3680*/  FMNMX.FTZ R24, R27, R24, !PT ;  /* 0x000000181b187209 */ /* 0x000fe40007810000 */
[----:B------:R-:W-:Y:S02]  /*3690*/  FSEL R21, R21, RZ, P2 ;  /* 0x000000ff15157208 */ /* 0x000fe40001000000 */
[----:B------:R-:W-:Y:S01]  /*36a0*/  ISETP.GT.AND P2, PT, R39, 0x20, PT ;  /* 0x000000202700780c */ /* 0x000fe20003f44270 */
[----:B------:R5:W5:Y:S01]  /*36b0*/  MUFU.TANH R59, R49 ;  /* 0x00000031003b7308 */ /* 0x000b620000002400 */
[----:B0-----:R-:W-:Y:S01]  /*36c0*/  FSEL R31, R31, -INF , P1 ;  /* 0xff8000001f1f7808 */ /* 0x001fe20000800000 */
[--C-:B------:R-:W-:Y:S01]  /*36d0*/  FFMA.FTZ R185, R58, UR14, -R21.reuse ;  /* 0x0000000e3ab97c23 */ /* 0x100fe20008010815 */
[----:B------:R-:W-:Y:S01]  /*36e0*/  FMNMX.FTZ R24, R33, R24, !PT ;  /* 0x0000001821187209 */ /* 0x000fe20007810000 */
[--C-:B------:R-:W-:Y:S01]  /*36f0*/  FFMA.FTZ R187, R50, UR14, -R21.reuse ;  /* 0x0000000e32bb7c23 */ /* 0x100fe20008010815 */
[----:B------:R-:W-:Y:S01]  /*3700*/  ISETP.GT.AND P1, PT, R39, 0x21, PT ;  /* 0x000000212700780c */ /* 0x000fe20003f24270 */
[--C-:B------:R-:W-:Y:S01]  /*3710*/  FFMA.FTZ R175, R12, UR14, -R21.reuse ;  /* 0x0000000e0caf7c23 */ /* 0x100fe20008010815 */
[----:B--2---:R-:W-:Y:S01]  /*3720*/  FSEL R37, R37, -INF , P2 ;  /* 0xff80000025257808 */ /* 0x004fe20001000000 */
[----:B------:R-:W0:Y:S01]  /*3730*/  MUFU.TANH R52, R52 ;  /* 0x0000003400347308 */ /* 0x000e220000002400 */
[----:B------:R-:W-:Y:S01]  /*3740*/  FMNMX.FTZ R24, R31, R24, !PT ;  /* 0x000000181f187209 */ /* 0x000fe20007810000 */
[--C-:B------:R-:W-:Y:S01]  /*3750*/  FFMA.FTZ R173, R3, UR14, -R21.reuse ;  /* 0x0000000e03ad7c23 */ /* 0x100fe20008010815 */
[----:B------:R-:W-:Y:S01]  /*3760*/  ISETP.GT.AND P2, PT, R39, 0x28, PT ;  /* 0x000000282700780c */ /* 0x000fe20003f44270 */
[--C-:B------:R-:W-:Y:S01]  /*3770*/  FFMA.FTZ R177, R34, UR14, -R21.reuse ;  /* 0x0000000e22b17c23 */ /* 0x100fe20008010815 */
[----:B---3--:R-:W-:Y:S01]  /*3780*/  FSEL R35, R35, -INF , P1 ;  /* 0xff80000023237808 */ /* 0x008fe20000800000 */
[--C-:B------:R-:W-:Y:S01]  /*3790*/  FFMA.FTZ R189, R80, UR14, -R21.reuse ;  /* 0x0000000e50bd7c23 */ /* 0x100fe20008010815 */
[----:B------:R-:W-:Y:S01]  /*37a0*/  FMNMX.FTZ R26, R37, R24, !PT ;  /* 0x00000018251a7209 */ /* 0x000fe20007810000 */
[----:B------:R-:W2:Y:S01]  /*37b0*/  MUFU.TANH R53, R53 ;  /* 0x0000003500357308 */ /* 0x000ea20000002400 */
[----:B------:R-:W-:Y:S01]  /*37c0*/  ISETP.GT.AND P1, PT, R39, 0x29, PT ;  /* 0x000000292700780c */ /* 0x000fe20003f24270 */
[--C-:B------:R-:W-:Y:S01]  /*37d0*/  FFMA.FTZ R76, R76, UR14, -R21.reuse ;  /* 0x0000000e4c4c7c23 */ /* 0x100fe20008010815 */
[----:B-1----:R-:W-:Y:S01]  /*37e0*/  FSEL R45, R47, -INF , P2 ;  /* 0xff8000002f2d7808 */ /* 0x002fe20001000000 */
[--C-:B------:R-:W-:Y:S01]  /*37f0*/  FFMA.FTZ R191, R74, UR14, -R21.reuse ;  /* 0x0000000e4abf7c23 */ /* 0x100fe20008010815 */
[----:B------:R-:W-:Y:S01]  /*3800*/  FMNMX.FTZ R26, R35, R26, !PT ;  /* 0x0000001a231a7209 */ /* 0x000fe20007810000 */
[--C-:B------:R-:W-:Y:S01]  /*3810*/  FFMA.FTZ R72, R72, UR14, -R21.reuse ;  /* 0x0000000e48487c23 */ /* 0x100fe20008010815 */
[----:B------:R-:W-:Y:S01]  /*3820*/  ISETP.GT.AND P2, PT, R39, 0x30, PT ;  /* 0x000000302700780c */ /* 0x000fe20003f44270 */
[----:B------:R-:W1:Y:S01]  /*3830*/  MUFU.TANH R56, R56 ;  /* 0x0000003800387308 */ /* 0x000e620000002400 */
[----:B----4-:R-:W-:Y:S01]  /*3840*/  FSEL R47, R51, -INF , P1 ;  /* 0xff800000332f7808 */ /* 0x010fe20000800000 */
[--C-:B------:R-:W-:Y:S01]  /*3850*/  FFMA.FTZ R63, R28, UR14, -R21.reuse ;  /* 0x0000000e1c3f7c23 */ /* 0x100fe20008010815 */
[----:B------:R-:W-:Y:S01]  /*3860*/  FMNMX.FTZ R26, R45, R26, !PT ;  /* 0x0000001a2d1a7209 */ /* 0x000fe20007810000 */
[--C-:B------:R-:W-:Y:S01]  /*3870*/  FFMA.FTZ R171, R20, UR14, -R21.reuse ;  /* 0x0000000e14ab7c23 */ /* 0x100fe20008010815 */
[----:B------:R-:W-:Y:S01]  /*3880*/  ISETP.GT.AND P1, PT, R39, 0x31, PT ;  /* 0x000000312700780c */ /* 0x000fe20003f24270 */
[--C-:B------:R-:W-:Y:S01]  /*3890*/  FFMA.FTZ R28, R36, UR14, -R21.reuse ;  /* 0x0000000e241c7c23 */ /* 0x100fe20008010815 */
[----:B-----5:R-:W-:Y:S01]  /*38a0*/  FSEL R49, R55, -INF , P2 ;  /* 0xff80000037317808 */ /* 0x020fe20001000000 */
[----:B------:R-:W3:Y:S01]  /*38b0*/  MUFU.TANH R57, R57 ;  /* 0x0000003900397308 */ /* 0x000ee20000002400 */
[----:B------:R-:W-:Y:S01]  /*38c0*/  FMNMX.FTZ R26, R47, R26, !PT ;  /* 0x0000001a2f1a7209 */ /* 0x000fe20007810000 */
[--C-:B------:R-:W-:Y:S01]  /*38d0*/  FFMA.FTZ R169, R13, UR14, -R21.reuse ;  /* 0x0000000e0da97c23 */ /* 0x100fe20008010815 */
[----:B------:R-:W-:Y:S01]  /*38e0*/  ISETP.GT.AND P2, PT, R39, 0x38, PT ;  /* 0x000000382700780c */ /* 0x000fe20003f44270 */
[--C-:B------:R-:W-:Y:S01]  /*38f0*/  FFMA.FTZ R42, R42, UR14, -R21.reuse ;  /* 0x0000000e2a2a7c23 */ /* 0x100fe20008010815 */
[----:B------:R-:W-:Y:S01]  /*3900*/  FSEL R51, R59, -INF , P1 ;  /* 0xff8000003b337808 */ /* 0x000fe20000800000 */
[--C-:B------:R-:W-:Y:S01]  /*3910*/  FFMA.FTZ R38, R38, UR14, -R21.reuse ;  /* 0x0000000e26267c23 */ /* 0x100fe20008010815 */
[----:B------:R-:W-:Y:S01]  /*3920*/  FMNMX.FTZ R44, R49, R26, !PT ;  /* 0x0000001a312c7209 */ /* 0x000fe20007810000 */
[----:B------:R4:W5:Y:S01]  /*3930*/  MUFU.TANH R62, R60 ;  /* 0x0000003c003e7308 */ /* 0x0009620000002400 */
[----:B------:R-:W-:Y:S01]  /*3940*/  ISETP.GT.AND P1, PT, R39, 0x39, PT ;  /* 0x000000392700780c */ /* 0x000fe20003f24270 */
[--C-:B------:R-:W-:Y:S01]  /*3950*/  FFMA.FTZ R179, R32, UR14, -R21.reuse ;  /* 0x0000000e20b37c23 */ /* 0x100fe20008010815 */
[----:B0-----:R-:W-:Y:S01]  /*3960*/  FSEL R52, R52, -INF , P2 ;  /* 0xff80000034347808 */ /* 0x001fe20001000000 */
[--C-:B------:R-:W-:Y:S01]  /*3970*/  FFMA.FTZ R30, R30, UR14, -R21.reuse ;  /* 0x0000000e1e1e7c23 */ /* 0x100fe20008010815 */
[----:B------:R-:W-:Y:S01]  /*3980*/  FMNMX.FTZ R55, R51, R44, !PT ;  /* 0x0000002c33377209 */ /* 0x000fe20007810000 */
[--C-:B------:R-:W-:Y:S01]  /*3990*/  FFMA.FTZ R10, R10, UR14, -R21.reuse ;  /* 0x0000000e0a0a7c23 */ /* 0x100fe20008010815 */
[----:B------:R-:W-:Y:S01]  /*39a0*/  ISETP.GT.AND P2, PT, R39, 0x40, PT ;  /* 0x000000402700780c */ /* 0x000fe20003f44270 */
[----:B------:R-:W0:Y:S01]  /*39b0*/  MUFU.TANH R61, R61 ;  /* 0x0000003d003d7308 */ /* 0x000e220000002400 */
[----:B--2---:R-:W-:Y:S01]  /*39c0*/  FSEL R53, R53, -INF , P1 ;  /* 0xff80000035357808 */ /* 0x004fe20000800000 */
[--C-:B----4-:R-:W-:Y:S01]  /*39d0*/  FFMA.FTZ R60, R54, UR14, -R21.reuse ;  /* 0x0000000e363c7c23 */ /* 0x110fe20008010815 */
[----:B------:R-:W-:Y:S01]  /*39e0*/  FMNMX.FTZ R44, R52, R55, !PT ;  /* 0x00000037342c7209 */ /* 0x000fe20007810000 */
[--C-:B------:R-:W-:Y:S01]  /*39f0*/  FFMA.FTZ R32, R15, UR14, -R21.reuse ;  /* 0x0000000e0f207c23 */ /* 0x100fe20008010815 */
[----:B------:R-:W-:Y:S01]  /*3a00*/  ISETP.GT.AND P1, PT, R39, 0x41, PT ;  /* 0x000000412700780c */ /* 0x000fe20003f24270 */
[--C-:B------:R-:W-:Y:S01]  /*3a10*/  FFMA.FTZ R14, R14, UR14, -R21.reuse ;  /* 0x0000000e0e0e7c23 */ /* 0x100fe20008010815 */
[----:B-1----:R-:W-:Y:S01]  /*3a20*/  FSEL R55, R56, -INF , P2 ;  /* 0xff80000038377808 */ /* 0x002fe20001000000 */
[----:B------:R-:W1:Y:S01]  /*3a30*/  MUFU.TANH R64, R64 ;  /* 0x0000004000407308 */ /* 0x000e620000002400 */
[----:B------:R-:W-:Y:S01]  /*3a40*/  FMNMX.FTZ R44, R53, R44, !PT ;  /* 0x0000002c352c7209 */ /* 0x000fe20007810000 */
[----:B------:R-:W-:Y:S01]  /*3a50*/  FFMA.FTZ R2, R2, UR14, -R21 ;  /* 0x0000000e02027c23 */ /* 0x000fe20008010815 */
[----:B---3--:R-:W-:-:S02]  /*3a60*/  FSEL R56, R57, -INF , P1 ;  /* 0xff80000039387808 */ /* 0x008fc40000800000 */
[----:B------:R-:W-:Y:S02]  /*3a70*/  CS2R R80, SRZ ;  /* 0x0000000000507805 */ /* 0x000fe4000001ff00 */
[----:B------:R-:W-:Y:S02]  /*3a80*/  ISETP.GT.AND P2, PT, R39, 0x48, PT ;  /* 0x000000482700780c */ /* 0x000fe40003f44270 */
[----:B------:R-:W-:Y:S02]  /*3a90*/  CS2R R74, SRZ ;  /* 0x00000000004a7805 */ /* 0x000fe4000001ff00 */
[----:B------:R-:W-:Y:S01]  /*3aa0*/  FMNMX.FTZ R57, R55, R44, !PT ;  /* 0x0000002c37397209 */ /* 0x000fe20007810000 */
[----:B------:R-:W2:Y:S01]  /*3ab0*/  MUFU.TANH R65, R65 ;  /* 0x0000004100417308 */ /* 0x000ea20000002400 */
[----:B------:R-:W-:Y:S02]  /*3ac0*/  ISETP.GT.AND P1, PT, R39, 0x49, PT ;  /* 0x000000492700780c */ /* 0x000fe40003f24270 */
[----:B-----5:R-:W-:-:S02]  /*3ad0*/  FSEL R54, R62, -INF , P2 ;  /* 0xff8000003e367808 */ /* 0x020fc40001000000 */
[----:B------:R-:W-:Y:S02]  /*3ae0*/  FMNMX.FTZ R59, R56, R57, !PT ;  /* 0x00000039383b7209 */ /* 0x000fe40007810000 */
[----:B------:R-:W-:Y:S01]  /*3af0*/  ISETP.GT.AND P2, PT, R39, 0x50, PT ;  /* 0x000000502700780c */ /* 0x000fe20003f44270 */
[----:B------:R-:W3:Y:S01]  /*3b00*/  MUFU.TANH R68, R68 ;  /* 0x0000004400447308 */ /* 0x000ee20000002400 */
[----:B0-----:R-:W-:Y:S01]  /*3b10*/  FSEL R57, R61, -INF , P1 ;  /* 0xff8000003d397808 */ /* 0x001fe20000800000 */
[----:B------:R-:W-:Y:S01]  /*3b20*/  FFMA.FTZ R61, R46, UR14, -R21 ;  /* 0x0000000e2e3d7c23 */ /* 0x000fe20008010815 */
[----:B------:R-:W-:Y:S02]  /*3b30*/  FMNMX.FTZ R58, R54, R59, !PT ;  /* 0x0000003b363a7209 */ /* 0x000fe40007810000 */
[----:B------:R-:W-:Y:S02]  /*3b40*/  ISETP.GT.AND P1, PT, R39, 0x51, PT ;  /* 0x000000512700780c */ /* 0x000fe40003f24270 */
[----:B-1----:R-:W-:Y:S01]  /*3b50*/  FSEL R50, R64, -INF , P2 ;  /* 0xff80000040327808 */ /* 0x002fe20001000000 */
[----:B------:R-:W0:Y:S01]  /*3b60*/  MUFU.TANH R69, R69 ;  /* 0x0000004500457308 */ /* 0x000e220000002400 */
[----:B------:R-:W-:-:S02]  /*3b70*/  FMNMX.FTZ R59, R57, R58, !PT ;  /* 0x0000003a393b7209 */ /* 0x000fc40007810000 */
[----:B------:R-:W-:Y:S02]  /*3b80*/  ISETP.GT.AND P2, PT, R39, 0x58, PT ;  /* 0x000000582700780c */ /* 0x000fe40003f44270 */
[----:B--2---:R-:W-:Y:S02]  /*3b90*/  FSEL R58, R65, -INF , P1 ;  /* 0xff800000413a7808 */ /* 0x004fe40000800000 */
[----:B------:R-:W-:Y:S02]  /*3ba0*/  CS2R R64, SRZ ;  /* 0x0000000000407805 */ /* 0x000fe4000001ff00 */
[----:B------:R-:W-:Y:S01]  /*3bb0*/  FMNMX.FTZ R59, R50, R59, !PT ;  /* 0x0000003b323b7209 */ /* 0x000fe20007810000 */
[----:B------:R1:W-:Y:S01]  /*3bc0*/  MUFU.EX2 R44, R60 ;  /* 0x0000003c002c7308 */ /* 0x0003e20000000800 */
[----:B------:R-:W-:Y:S02]  /*3bd0*/  ISETP.GT.AND P1, PT, R39, 0x59, PT ;  /* 0x000000592700780c */ /* 0x000fe40003f24270 */
[----:B---3--:R-:W-:-:S05]  /*3be0*/  FSEL R39, R68, -INF , P2 ;  /* 0xff80000044277808 */ /* 0x008fca0001000000 */
[----:B------:R-:W-:Y:S01]  /*3bf0*/  MUFU.EX2 R189, R189 ;  /* 0x000000bd00bd7308 */ /* 0x000fe20000000800 */
[----:B-1----:R-:W-:Y:S02]  /*3c00*/  FMNMX.FTZ R60, R58, R59, !PT ;  /* 0x0000003b3a3c7209 */ /* 0x002fe40007810000 */
[----:B0-----:R-:W-:Y:S02]  /*3c10*/  FSEL R46, R69, -INF , P1 ;  /* 0xff800000452e7808 */ /* 0x001fe40000800000 */
[----:B------:R-:W-:Y:S02]  /*3c20*/  CS2R R68, SRZ ;  /* 0x0000000000447805 */ /* 0x000fe4000001ff00 */
[----:B------:R-:W-:Y:S01]  /*3c30*/  FMNMX.FTZ R59, R39, R60, !PT ;  /* 0x0000003c273b7209 */ /* 0x000fe20007810000 */
[----:B------:R-:W-:Y:S01]  /*3c40*/  FFMA.FTZ R60, R40, UR14, -R21 ;  /* 0x0000000e283c7c23 */ /* 0x000fe20008010815 */
[----:B------:R0:W1:Y:S02]  /*3c50*/  MUFU.EX2 R24, R76 ;  /* 0x0000004c00187308 */ /* 0x0000640000000800 */
[----:B------:R-:W-:-:S05]  /*3c60*/  FMNMX.FTZ R59, R46, R59, !PT ;  /* 0x0000003b2e3b7209 */ /* 0x000fca0007810000 */
[----:B------:R-:W2:Y:S01]  /*3c70*/  SHFL.BFLY PT, R40, R59, 0x2, 0x1f ;  /* 0x0c401f003b287f89 */ /* 0x000ea200000e0000 */
[----:B------:R-:W3:Y:S01]  /*3c80*/  MUFU.EX2 R191, R191 ;  /* 0x000000bf00bf7308 */ /* 0x000ee20000000800 */
[----:B0-----:R-:W-:-:S07]  /*3c90*/  CS2R R76, SRZ ;  /* 0x00000000004c7805 */ /* 0x001fce000001ff00 */
[----:B------:R0:W4:Y:S01]  /*3ca0*/  MUFU.EX2 R26, R72 ;  /* 0x00000048001a7308 */ /* 0x0001220000000800 */
[----:B-1----:R-:W-:Y:S01]  /*3cb0*/  FADD.FTZ R36, R189, R24 ;  /* 0x00000018bd247221 */ /* 0x002fe20000010000 */
[----:B------:R-:W-:-:S06]  /*3cc0*/  F2FP.F16.F32.PACK_AB R189, R24, R189 ;  /* 0x000000bd18bd723e */ /* 0x000fcc00000000ff */
[----:B------:R-:W1:Y:S01]  /*3cd0*/  MUFU.EX2 R185, R185 ;  /* 0x000000b900b97308 */ /* 0x000e620000000800 */
[----:B---3--:R-:W-:Y:S01]  /*3ce0*/  FADD.FTZ R13, R191, R36 ;  /* 0x00000024bf0d7221 */ /* 0x008fe20000010000 */
[----:B0-----:R-:W-:Y:S02]  /*3cf0*/  CS2R R72, SRZ ;  /* 0x0000000000487805 */ /* 0x001fe4000001ff00 */
[----:B--2---:R-:W-:-:S04]  /*3d00*/  FMNMX.FTZ R40, R59, R40, !PT ;  /* 0x000000283b287209 */ /* 0x004fc80007810000 */
[----:B------:R-:W-:Y:S01]  /*3d10*/  MUFU.EX2 R187, R187 ;  /* 0x000000bb00bb7308 */ /* 0x000fe20000000800 */
[C---:B----4-:R-:W-:Y:S01]  /*3d20*/  FADD.FTZ R36, R26.reuse, R13 ;  /* 0x0000000d1a247221 */ /* 0x050fe20000010000 */
[----:B------:R-:W-:Y:S01]  /*3d30*/  F2FP.F16.F32.PACK_AB R191, R26, R191 ;  /* 0x000000bf1abf723e */ /* 0x000fe200000000ff */
[----:B------:R-:W0:Y:S05]  /*3d40*/  SHFL.BFLY PT, R59, R40, 0x1, 0x1f ;  /* 0x0c201f00283b7f89 */ /* 0x000e2a00000e0000 */
[----:B------:R-:W-:Y:S01]  /*3d50*/  MUFU.EX2 R62, R61 ;  /* 0x0000003d003e7308 */ /* 0x000fe20000000800 */
[----:B-1----:R-:W-:Y:S01]  /*3d60*/  FADD.FTZ R13, R185, R36 ;  /* 0x00000024b90d7221 */ /* 0x002fe20000010000 */
[----:B------:R-:W-:-:S06]  /*3d70*/  F2FP.F16.F32.PACK_AB R185, R44, R185 ;  /* 0x000000b92cb9723e */ /* 0x000fcc00000000ff */
[----:B------:R-:W-:Y:S08]  /*3d80*/  MUFU.EX2 R42, R42 ;  /* 0x0000002a002a7308 */ /* 0x000ff00000000800 */
[----:B------:R1:W-:Y:S01]  /*3d90*/  MUFU.EX2 R181, R60 ;  /* 0x0000003c00b57308 */ /* 0x0003e20000000800 */
[----:B0-----:R-:W-:-:S04]  /*3da0*/  FMNMX.FTZ R12, R40, R59, !PT ;  /* 0x0000003b280c7209 */ /* 0x001fc80007810000 */
[C---:B------:R-:W-:Y:S01]  /*3db0*/  FSETP.NEU.FTZ.AND P1, PT, R12.reuse, -INF , PT ;  /* 0xff8000000c00780b */ /* 0x040fe20003f3d000 */
[----:B------:R-:W-:Y:S02]  /*3dc0*/  FMUL.FTZ R3, R12, UR14 ;  /* 0x0000000e0c037c20 */ /* 0x000fe40008410000 */
[----:B------:R-:W-:Y:S01]  /*3dd0*/  MUFU.EX2 R63, R63 ;  /* 0x0000003f003f7308 */ /* 0x000fe20000000800 */
[----:B-1----:R-:W-:Y:S02]  /*3de0*/  CS2R R60, SRZ ;  /* 0x00000000003c7805 */ /* 0x002fe4000001ff00 */
[----:B------:R-:W-:Y:S02]  /*3df0*/  FSEL R34, R3, RZ, P1 ;  /* 0x000000ff03227208 */ /* 0x000fe40000800000 */
[----:B------:R-:W-:-:S03]  /*3e00*/  PLOP3.LUT P1, PT, PT, PT, UP0, 0x80, 0x0 ;  /* 0x000000000000781c */ /* 0x000fc60003f2f008 */
        /* <DEDUP_REMOVED lines=22> */
[--C-:B------:R-:W-:Y:S01]  /*3f70*/  FFMA.FTZ R57, R57, UR14, -R34.reuse ;  /* 0x0000000e39397c23 */ /* 0x100fe20008010822 */
[--C-:B------:R-:W-:Y:S01]  /*3f80*/  FFMA.FTZ R50, R50, UR14, -R34.reuse ;  /* 0x0000000e32327c23 */ /* 0x100fe20008010822 */
[----:B------:R-:W2:Y:S01]  /*3f90*/  MUFU.EX2 R25, R25 ;  /* 0x0000001900197308 */ /* 0x000ea20000000800 */
[--C-:B------:R-:W-:Y:S01]  /*3fa0*/  FFMA.FTZ R58, R58, UR14, -R34.reuse ;  /* 0x0000000e3a3a7c23 */ /* 0x100fe20008010822 */
[--C-:B------:R-:W-:Y:S01]  /*3fb0*/  FFMA.FTZ R39, R39, UR14, -R34.reuse ;  /* 0x0000000e27277c23 */ /* 0x100fe20008010822 */
[----:B------:R-:W-:Y:S01]  /*3fc0*/  FFMA.FTZ R34, R46, UR14, -R34 ;  /* 0x0000000e2e227c23 */ /* 0x000fe20008010822 */
[----:B0-----:R-:W-:-:S04]  /*3fd0*/  F2FP.F16.F32.PACK_AB R183, R38, R63 ;  /* 0x0000003f26b7723e */ /* 0x001fc800000000ff */
[----:B------:R-:W0:Y:S01]  /*3fe0*/  MUFU.EX2 R190, R43 ;  /* 0x0000002b00be7308 */ /* 0x000e220000000800 */
[----:B-1----:R-:W-:Y:S01]  /*3ff0*/  FADD.FTZ R20, R41, R48 ;  /* 0x0000003029147221 */ /* 0x002fe20000010000 */
[----:B------:R-:W-:Y:S02]  /*4000*/  F2FP.F16.F32.PACK_AB R188, R48, R41 ;  /* 0x0000002930bc723e */ /* 0x000fe400000000ff */
[----:B------:R-:W-:-:S04]  /*4010*/  CS2R R40, SRZ ;  /* 0x0000000000287805 */ /* 0x000fc8000001ff00 */
[----:B------:R-:W1:Y:S01]  /*4020*/  MUFU.EX2 R29, R29 ;  /* 0x0000001d001d7308 */ /* 0x000e620000000800 */
[----:B--2---:R-:W-:-:S07]  /*4030*/  FADD.FTZ R3, R25, R20 ;  /* 0x0000001419037221 */ /* 0x004fce0000010000 */
[----:B------:R2:W3:Y:S01]  /*4040*/  MUFU.EX2 R184, R27 ;  /* 0x0000001b00b87308 */ /* 0x0004e20000000800 */
[C---:B0-----:R-:W-:Y:S01]  /*4050*/  FADD.FTZ R20, R190.reuse, R3 ;  /* 0x00000003be147221 */ /* 0x041fe20000010000 */
[----:B------:R-:W-:Y:S02]  /*4060*/  F2FP.F16.F32.PACK_AB R190, R190, R25 ;  /* 0x00000019bebe723e */ /* 0x000fe400000000ff */
[----:B------:R-:W-:-:S04]  /*4070*/  CS2R R24, SRZ ;  /* 0x0000000000187805 */ /* 0x000fc8000001ff00 */
[----:B------:R-:W0:Y:S01]  /*4080*/  MUFU.EX2 R33, R33 ;  /* 0x0000002100217308 */ /* 0x000e220000000800 */
[----:B-1----:R-:W-:Y:S01]  /*4090*/  FADD.FTZ R3, R29, R20 ;  /* 0x000000141d037221 */ /* 0x002fe20000010000 */
[----:B------:R-:W-:Y:S01]  /*40a0*/  FADD.FTZ R20, R44, R13 ;  /* 0x0000000d2c147221 */ /* 0x000fe20000010000 */
[----:B--2---:R-:W-:-:S03]  /*40b0*/  CS2R R26, SRZ ;  /* 0x00000000001a7805 */ /* 0x004fc6000001ff00 */
[----:B------:R-:W-:Y:S01]  /*40c0*/  FADD.FTZ R13, R187, R20 ;  /* 0x00000014bb0d7221 */ /* 0x000fe20000010000 */
[----:B------:R-:W-:Y:S01]  /*40d0*/  F2FP.F16.F32.PACK_AB R187, R62, R187 ;  /* 0x000000bb3ebb723e */ /* 0x000fe200000000ff */
[----:B------:R-:W1:Y:S01]  /*40e0*/  MUFU.EX2 R186, R31 ;  /* 0x0000001f00ba7308 */ /* 0x000e620000000800 */
[----:B---3--:R-:W-:Y:S01]  /*40f0*/  FADD.FTZ R0, R184, R3 ;  /* 0x00000003b8007221 */ /* 0x008fe20000010000 */
[----:B------:R-:W-:Y:S01]  /*4100*/  FADD.FTZ R13, R62, R13 ;  /* 0x0000000d3e0d7221 */ /* 0x000fe20000010000 */
[----:B------:R-:W-:-:S05]  /*4110*/  F2FP.F16.F32.PACK_AB R184, R184, R29 ;  /* 0x0000001db8b8723e */ /* 0x000fca00000000ff */
[----:B------:R-:W2:Y:S01]  /*4120*/  MUFU.EX2 R37, R37 ;  /* 0x0000002500257308 */ /* 0x000ea20000000800 */
[----:B0-----:R-:W-:-:S07]  /*4130*/  FADD.FTZ R3, R33, R0 ;  /* 0x0000000021037221 */ /* 0x001fce0000010000 */
        /* <DEDUP_REMOVED lines=8> */
[----:B------:R2:W3:Y:S01]  /*41c0*/  MUFU.EX2 R182, R47 ;  /* 0x0000002f00b67308 */ /* 0x0004e20000000800 */
[C---:B0-----:R-:W-:Y:S01]  /*41d0*/  FADD.FTZ R20, R180.reuse, R3 ;  /* 0x00000003b4147221 */ /* 0x041fe20000010000 */
[----:B------:R-:W-:Y:S01]  /*41e0*/  FADD.FTZ R13, R63, R0 ;  /* 0x000000003f0d7221 */ /* 0x000fe20000010000 */
[----:B------:R-:W-:Y:S02]  /*41f0*/  F2FP.F16.F32.PACK_AB R180, R180, R37 ;  /* 0x00000025b4b4723e */ /* 0x000fe400000000ff */
[----:B------:R-:W-:Y:S02]  /*4200*/  CS2R R62, SRZ ;  /* 0x00000000003e7805 */ /* 0x000fe4000001ff00 */
[----:B------:R-:W-:Y:S02]  /*4210*/  CS2R R42, SRZ ;  /* 0x00000000002a7805 */ /* 0x000fe4000001ff00 */
[----:B------:R-:W-:Y:S01]  /*4220*/  CS2R R36, SRZ ;  /* 0x0000000000247805 */ /* 0x000fe2000001ff00 */
[----:B------:R-:W0:Y:S01]  /*4230*/  MUFU.EX2 R49, R49 ;  /* 0x0000003100317308 */ /* 0x000e220000000800 */
[----:B-1----:R-:W-:Y:S01]  /*4240*/  FADD.FTZ R3, R45, R20 ;  /* 0x000000142d037221 */ /* 0x002fe20000010000 */
[----:B------:R-:W-:Y:S01]  /*4250*/  FADD.FTZ R20, R38, R13 ;  /* 0x0000000d26147221 */ /* 0x000fe20000010000 */
[----:B--2---:R-:W-:-:S05]  /*4260*/  CS2R R46, SRZ ;  /* 0x00000000002e7805 */ /* 0x004fca000001ff00 */
[----:B------:R-:W1:Y:S01]  /*4270*/  MUFU.EX2 R177, R177 ;  /* 0x000000b100b17308 */ /* 0x000e620000000800 */
[C---:B---3--:R-:W-:Y:S01]  /*4280*/  FADD.FTZ R0, R182.reuse, R3 ;  /* 0x00000003b6007221 */ /* 0x048fe20000010000 */
[----:B------:R-:W-:Y:S02]  /*4290*/  F2FP.F16.F32.PACK_AB R182, R182, R45 ;  /* 0x0000002db6b6723e */ /* 0x000fe400000000ff */
[----:B------:R-:W-:-:S04]  /*42a0*/  CS2R R44, SRZ ;  /* 0x00000000002c7805 */ /* 0x000fc8000001ff00 */
[----:B------:R-:W2:Y:S01]  /*42b0*/  MUFU.EX2 R176, R51 ;  /* 0x0000003300b07308 */ /* 0x000ea20000000800 */
[----:B0-----:R-:W-:-:S07]  /*42c0*/  FADD.FTZ R3, R49, R0 ;  /* 0x0000000031037221 */ /* 0x001fce0000010000 */
[----:B------:R-:W0:Y:S01]  /*42d0*/  MUFU.EX2 R28, R28 ;  /* 0x0000001c001c7308 */ /* 0x000e220000000800 */
[----:B-1----:R-:W-:-:S07]  /*42e0*/  FADD.FTZ R13, R177, R20 ;  /* 0x00000014b10d7221 */ /* 0x002fce0000010000 */
[----:B------:R-:W1:Y:S01]  /*42f0*/  MUFU.EX2 R52, R52 ;  /* 0x0000003400347308 */ /* 0x000e620000000800 */
[C---:B--2---:R-:W-:Y:S01]  /*4300*/  FADD.FTZ R15, R176.reuse, R3 ;  /* 0x00000003b00f7221 */ /* 0x044fe20000010000 */
[----:B------:R-:W-:Y:S02]  /*4310*/  F2FP.F16.F32.PACK_AB R176, R176, R49 ;  /* 0x00000031b0b0723e */ /* 0x000fe400000000ff */
[----:B------:R-:W-:-:S04]  /*4320*/  CS2R R48, SRZ ;  /* 0x0000000000307805 */ /* 0x000fc8000001ff00 */
[----:B------:R-:W2:Y:S01]  /*4330*/  MUFU.EX2 R179, R179 ;  /* 0x000000b300b37308 */ /* 0x000ea20000000800 */
[C---:B0-----:R-:W-:Y:S01]  /*4340*/  FADD.FTZ R0, R28.reuse, R13 ;  /* 0x0000000d1c007221 */ /* 0x041fe20000010000 */
[----:B------:R-:W-:Y:S02]  /*4350*/  F2FP.F16.F32.PACK_AB R177, R28, R177 ;  /* 0x000000b11cb1723e */ /* 0x000fe400000000ff */
[----:B------:R-:W-:-:S04]  /*4360*/  CS2R R28, SRZ ;  /* 0x00000000001c7805 */ /* 0x000fc8000001ff00 */
[----:B------:R-:W0:Y:S01]  /*4370*/  MUFU.EX2 R53, R53 ;  /* 0x0000003500357308 */ /* 0x000e220000000800 */
[----:B-1----:R-:W-:-:S07]  /*4380*/  FADD.FTZ R20, R52, R15 ;  /* 0x0000000f34147221 */ /* 0x002fce0000010000 */
[----:B------:R-:W1:Y:S01]  /*4390*/  MUFU.EX2 R30, R30 ;  /* 0x0000001e001e7308 */ /* 0x000e620000000800 */
[----:B--2---:R-:W-:-:S07]  /*43a0*/  FADD.FTZ R13, R179, R0 ;  /* 0x00000000b30d7221 */ /* 0x004fce0000010000 */
[----:B------:R-:W2:Y:S01]  /*43b0*/  MUFU.EX2 R55, R55 ;  /* 0x0000003700377308 */ /* 0x000ea20000000800 */
[C---:B0-----:R-:W-:Y:S01]  /*43c0*/  FADD.FTZ R20, R53.reuse, R20 ;  /* 0x0000001435147221 */ /* 0x041fe20000010000 */
[----:B------:R-:W-:Y:S02]  /*43d0*/  F2FP.F16.F32.PACK_AB R178, R53, R52 ;  /* 0x0000003435b2723e */ /* 0x000fe400000000ff */
[----:B------:R-:W-:-:S04]  /*43e0*/  CS2R R52, SRZ ;  /* 0x0000000000347805 */ /* 0x000fc8000001ff00 */
[----:B------:R-:W0:Y:S01]  /*43f0*/  MUFU.EX2 R173, R173 ;  /* 0x000000ad00ad7308 */ /* 0x000e220000000800 */
[C---:B-1----:R-:W-:Y:S01]  /*4400*/  FADD.FTZ R0, R30.reuse, R13 ;  /* 0x0000000d1e007221 */ /* 0x042fe20000010000 */
[----:B------:R-:W-:Y:S02]  /*4410*/  F2FP.F16.F32.PACK_AB R179, R30, R179 ;  /* 0x000000b31eb3723e */ /* 0x000fe400000000ff */
[----:B------:R-:W-:-:S04]  /*4420*/  CS2R R30, SRZ ;  /* 0x00000000001e7805 */ /* 0x000fc8000001ff00 */
        /* <DEDUP_REMOVED lines=21> */
[----:B------:R-:W-:Y:S02]  /*4580*/  CS2R R56, SRZ ;  /* 0x0000000000387805 */ /* 0x000fe4000001ff00 */
[----:B------:R-:W-:Y:S02]  /*4590*/  CS2R R54, SRZ ;  /* 0x0000000000367805 */ /* 0x000fe4000001ff00 */
[----:B------:R-:W0:Y:S01]  /*45a0*/  MUFU.EX2 R14, R14 ;  /* 0x0000000e000e7308 */ /* 0x000e220000000800 */
[----:B-1----:R-:W-:-:S07]  /*45b0*/  FADD.FTZ R13, R169, R0 ;  /* 0x00000000a90d7221 */ /* 0x002fce0000010000 */
[----:B------:R1:W3:Y:S01]  /*45c0*/  MUFU.EX2 R3, R58 ;  /* 0x0000003a00037308 */ /* 0x0002e20000000800 */
[----:B--2---:R-:W-:-:S07]  /*45d0*/  FADD.FTZ R20, R50, R15 ;  /* 0x0000000f32147221 */ /* 0x004fce0000010000 */
[----:B------:R-:W2:Y:S01]  /*45e0*/  MUFU.EX2 R171, R171 ;  /* 0x000000ab00ab7308 */ /* 0x000ea20000000800 */
[C---:B0-----:R-:W-:Y:S01]  /*45f0*/  FADD.FTZ R0, R14.reuse, R13 ;  /* 0x0000000d0e007221 */ /* 0x041fe20000010000 */
[----:B------:R-:W-:Y:S02]  /*4600*/  F2FP.F16.F32.PACK_AB R169, R14, R169 ;  /* 0x000000a90ea9723e */ /* 0x000fe400000000ff */
[----:B-1----:R-:W-:-:S04]  /*4610*/  CS2R R58, SRZ ;  /* 0x00000000003a7805 */ /* 0x002fc8000001ff00 */
[----:B------:R-:W0:Y:S01]  /*4620*/  MUFU.EX2 R39, R39 ;  /* 0x0000002700277308 */ /* 0x000e220000000800 */
[C---:B---3--:R-:W-:Y:S01]  /*4630*/  FADD.FTZ R20, R3.reuse, R20 ;  /* 0x0000001403147221 */ /* 0x048fe20000010000 */
[----:B------:R-:W-:Y:S02]  /*4640*/  F2FP.F16.F32.PACK_AB R168, R3, R50 ;  /* 0x0000003203a8723e */ /* 0x000fe400000000ff */
[----:B------:R-:W-:-:S04]  /*4650*/  CS2R R50, SRZ ;  /* 0x0000000000327805 */ /* 0x000fc8000001ff00 */
[----:B------:R-:W1:Y:S01]  /*4660*/  MUFU.EX2 R34, R34 ;  /* 0x0000002200227308 */ /* 0x000e620000000800 */
[----:B--2---:R-:W-:Y:S01]  /*4670*/  FADD.FTZ R3, R171, R0 ;  /* 0x00000000ab037221 */ /* 0x004fe20000010000 */
[----:B------:R-:W-:-:S06]  /*4680*/  IMAD.MOV.U32 R0, RZ, RZ, 0x3f800000 ;  /* 0x3f800000ff007424 */ /* 0x000fcc00078e00ff */
[----:B------:R-:W2:Y:S01]  /*4690*/  MUFU.EX2 R2, R2 ;  /* 0x0000000200027308 */ /* 0x000ea20000000800 */
[----:B0-----:R-:W-:-:S04]  /*46a0*/  FADD.FTZ R13, R39, R20 ;  /* 0x00000014270d7221 */ /* 0x001fc80000010000 */
[C---:B-1----:R-:W-:Y:S01]  /*46b0*/  FADD.FTZ R10, R34.reuse, R13 ;  /* 0x0000000d220a7221 */ /* 0x042fe20000010000 */
[----:B------:R-:W-:Y:S02]  /*46c0*/  F2FP.F16.F32.PACK_AB R170, R34, R39 ;  /* 0x0000002722aa723e */ /* 0x000fe400000000ff */
[----:B------:R-:W-:Y:S02]  /*46d0*/  CS2R R38, SRZ ;  /* 0x0000000000267805 */ /* 0x000fe4000001ff00 */
[----:B------:R-:W-:Y:S01]  /*46e0*/  CS2R R34, SRZ ;  /* 0x0000000000227805 */ /* 0x000fe2000001ff00 */
[C---:B--2---:R-:W-:Y:S01]  /*46f0*/  FADD.FTZ R3, R2.reuse, R3 ;  /* 0x0000000302037221 */ /* 0x044fe20000010000 */
[----:B------:R-:W-:Y:S01]  /*4700*/  F2FP.F16.F32.PACK_AB R171, R2, R171 ;  /* 0x000000ab02ab723e */ /* 0x000fe200000000ff */
[----:B------:R-:W-:Y:S01]  /*4710*/  IMAD.MOV.U32 R2, RZ, RZ, 0x3f800000 ;  /* 0x3f800000ff027424 */ /* 0x000fe200078e00ff */
[----:B------:R-:W-:Y:S06]  /*4720*/  @!P1 BRA `(.L_x_2390) ;  /* 0x0000002c00209947 */ /* 0x000fec0003800000 */
[----:B------:R-:W-:Y:S01]  /*4730*/  IMAD.MOV.U32 R13, RZ, RZ, R11 ;  /* 0x000000ffff0d7224 */ /* 0x000fe200078e000b */
[----:B------:R-:W-:Y:S01]  /*4740*/  MOV R2, 0x3f800000 ;  /* 0x3f80000000027802 */ /* 0x000fe20000000f00 */
[----:B------:R-:W-:Y:S01]  /*4750*/  IMAD.MOV.U32 R14, RZ, RZ, R12 ;  /* 0x000000ffff0e7224 */ /* 0x000fe200078e000c */
[----:B------:R-:W-:Y:S01]  /*4760*/  UMOV UR5, UR38 ;  /* 0x0000002600057c82 */ /* 0x000fe20008000000 */
[----:B------:R-:W-:Y:S01]  /*4770*/  IMAD.MOV.U32 R119, RZ, RZ, RZ ;  /* 0x000000ffff777224 */ /* 0x000fe200078e00ff */
[----:B------:R-:W-:Y:S01]  /*4780*/  UMOV UR6, UR39 ;  /* 0x0000002700067c82 */ /* 0x000fe20008000000 */
[----:B------:R-:W-:Y:S01]  /*4790*/  ULDC UR7, c[0x0][0x9d8] ;  /* 0x0002760000077ab9 */ /* 0x000fe20000000800 */
[----:B------:R-:W-:-:S05]  /*47a0*/  ULDC UR34, c[0x0][0x988] ;  /* 0x0002620000227ab9 */ /* 0x000fca0000000800 */
.L_x_2401:
[----:B------:R-:W-:-:S04]  /*47b0*/  UISETP.NE.AND UP0, UPT, UR6, 0x1, UPT ;  /* 0x000000010600788c */ /* 0x000fc8000bf05270 */
[----:B------:R-:W-:-:S04]  /*47c0*/  USEL UR38, URZ, 0x1, UP0 ;  /* 0x000000013f267887 */ /* 0x000fc80008000000 */
[----:B------:R-:W-:Y:S01]  /*47d0*/  ULOP3.LUT UR38, UR5, UR38, URZ, 0x3c, !UPT ;  /* 0x0000002605267292 */ /* 0x000fe2000f8e3c3f */
[----:B------:R-:W-:Y:S11]  /*47e0*/  @!P0 BRA `(.L_x_2391) ;  /* 0x0000000000048947 */ /* 0x000ff60003800000 */
[----:B------:R-:W-:Y:S01]  /*47f0*/  BPT.TRAP 0x1 ;  /* 0x000000040000795c */ /* 0x000fe20000300000 */
.L_x_2391:
        /* <DEDUP_REMOVED lines=9> */
.L_x_2392:
[----:B-1----:R-:W-:Y:S05]  /*4890*/  @P1 BRA `(.L_x_2393) ;  /* 0x0000000000081947 */ /* 0x002fea0003800000 */
[----:B------:R-:W1:Y:S02]  /*48a0*/  SYNCS.PHASECHK.TRANS64.TRYWAIT P1, [UR8+0x30830], R11 ;  /* 0x0308300bff0075a7 */ /* 0x000e640008020148 */
[----:B-1----:R-:W-:Y:S05]  /*48b0*/  @!P1 BRA `(.L_x_2394) ;  /* 0x0000010000a49947 */ /* 0x002fea0003800000 */
.L_x_2393:
        /* <DEDUP_REMOVED lines=118> */
[----:B------:R-:W-:Y:S01]  /*5020*/  R2UR UR28, R4 ;  /* 0x00000000041c72ca */ /* 0x000fe200000e0000 */
[----:B------:R-:W-:Y:S01]  /*5030*/  UIADD3 UR30, UR9, 0x4, URZ ;  /* 0x00000004091e7890 */ /* 0x000fe2000fffe03f */
[----:B------:R-:W-:Y:S01]  /*5040*/  R2UR UR29, R5 ;  /* 0x00000000051d72ca */ /* 0x000fe200000e0000 */
[----:B------:R-:W-:Y:S01]  /*5050*/  UMOV UR31, 0x40000040 ;  /* 0x40000040001f7882 */ /* 0x000fe20000000000 */
[----:B------:R-:W-:Y:S02]  /*5060*/  WARPGROUP.DEPBAR.LE gsb0, 0x0 ;  /* 0x00008000000079c5 */ /* 0x000fe40000010000 */
[----:B------:R-:W-:-:S09]  /*5070*/  WARPGROUP.ARRIVE ;  /* 0x00000000000079c5 */ /* 0x000fd20000000000 */
        /* <DEDUP_REMOVED lines=51> */
.L_x_2395:
[----:B------:R-:W-:Y:S01]  /*53b0*/  ULEA UR9, UR6, UR40, 0x3 ;  /* 0x0000002806097291 */ /* 0x000fe2000f8e183f */
[----:B------:R-:W-:-:S05]  /*53c0*/  IMAD.U32 R0, RZ, RZ, UR5 ;  /* 0x00000005ff007e24 */ /* 0x000fca000f8e00ff */
[----:B------:R-:W-:-:S04]  /*53d0*/  SHF.L.U32 R0, R0, 0x1f, RZ ;  /* 0x0000001f00007819 */ /* 0x000fc800000006ff */
[----:B------:R2:W3:Y:S01]  /*53e0*/  SYNCS.PHASECHK.TRANS64.TRYWAIT P1, [UR9+0x30850], R0 ;  /* 0x03085000ff0075a7 */ /* 0x0004e20008020149 */
[----:B------:R-:W-:Y:S05]  /*53f0*/  @!P0 BRA `(.L_x_2396) ;  /* 0x0000000000048947 */ /* 0x000fea0003800000 */
[----:B------:R-:W-:Y:S01]  /*5400*/  BPT.TRAP 0x1 ;  /* 0x000000040000795c */ /* 0x000fe20000300000 */
.L_x_2396:
[----:B---3--:R-:W-:Y:S05]  /*5410*/  @P1 BRA `(.L_x_2397) ;  /* 0x0000000000081947 */ /* 0x008fea0003800000 */
[----:B------:R-:W3:Y:S02]  /*5420*/  SYNCS.PHASECHK.TRANS64.TRYWAIT P1, [UR9+0x30850], R0 ;  /* 0x03085000ff0075a7 */ /* 0x000ee40008020149 */
[----:B---3--:R-:W-:Y:S05]  /*5430*/  @!P1 BRA `(.L_x_2398) ;  /* 0x000000f400dc9947 */ /* 0x008fea0003800000 */
.L_x_2397:
        /* <DEDUP_REMOVED lines=37> */
.L_x_2399:
[----:B------:R-:W-:Y:S01]  /*5690*/  UISETP.NE.AND UP0, UPT, UR61, URZ, UPT ;  /* 0x0000003f3d00728c */ /* 0x000fe2000bf05270 */
[----:B-1----:R-:W-:Y:S02]  /*56a0*/  VIADD R12, R17, UR42 ;  /* 0x0000002a110c7c36 */ /* 0x002fe40008000000 */
[----:B------:R-:W-:Y:S01]  /*56b0*/  FMUL.FTZ R173, R124, UR7 ;  /* 0x000000077cad7c20 */ /* 0x000fe20008410000 */
[----:B------:R-:W-:Y:S01]  /*56c0*/  FMUL.FTZ R172, R125, UR7 ;  /* 0x000000077dac7c20 */ /* 0x000fe20008410000 */
[----:B------:R-:W-:Y:S01]  /*56d0*/  FMUL.FTZ R170, R120, UR7 ;  /* 0x0000000778aa7c20 */ /* 0x000fe20008410000 */
[----:B------:R-:W-:Y:S01]  /*56e0*/  FMUL.FTZ R15, R127, UR7 ;  /* 0x000000077f0f7c20 */ /* 0x000fe20008410000 */
[----:B------:R-:W-:Y:S01]  /*56f0*/  PLOP3.LUT P1, PT, PT, PT, UP0, 0x80, 0x0 ;  /* 0x000000000000781c */ /* 0x000fe20003f2f008 */
[----:B------:R-:W-:Y:S01]  /*5700*/  FMUL.FTZ R169, R121, UR7 ;  /* 0x0000000779a97c20 */ /* 0x000fe20008410000 */
[----:B------:R-:W-:Y:S01]  /*5710*/  PLOP3.LUT P2, PT, PT, PT, UP0, 0x80, 0x0 ;  /* 0x000000000000781c */ /* 0x000fe20003f4f008 */
[----:B------:R-:W-:Y:S01]  /*5720*/  IMAD.U32 R127, RZ, RZ, UR41 ;  /* 0x00000029ff7f7e24 */ /* 0x000fe2000f8e00ff */
[----:B------:R-:W1:Y:S01]  /*5730*/  MUFU.TANH R170, R170 ;  /* 0x000000aa00aa7308 */ /* 0x000e620000002400 */
[----:B------:R-:W-:Y:S01]  /*5740*/  @UP0 ULDC UR5, c[0x0][0x44c] ;  /* 0x0001130000050ab9 */ /* 0x000fe20000000800 */
[----:B------:R-:W-:Y:S01]  /*5750*/  FMUL.FTZ R175, R128, UR7 ;  /* 0x0000000780af7c20 */ /* 0x000fe20008410000 */
[----:B------:R-:W-:Y:S01]  /*5760*/  FMUL.FTZ R174, R129, UR7 ;  /* 0x0000000781ae7c20 */ /* 0x000fe20008410000 */
[----:B------:R-:W-:Y:S01]  /*5770*/  FMUL.FTZ R21, R131, UR7 ;  /* 0x0000000783157c20 */ /* 0x000fe20008410000 */
[----:B------:R-:W-:Y:S01]  /*5780*/  FMUL.FTZ R131, R132, UR7 ;  /* 0x0000000784837c20 */ /* 0x000fe20008410000 */
[----:B0-----:R-:W-:Y:S01]  /*5790*/  FMUL.FTZ R11, R126, UR7 ;  /* 0x000000077e0b7c20 */ /* 0x001fe20008410000 */
[----:B------:R-:W-:Y:S01]  /*57a0*/  FMUL.FTZ R132, R133, UR7 ;  /* 0x0000000785847c20 */ /* 0x000fe20008410000 */
[----:B------:R-:W0:Y:S01]  /*57b0*/  MUFU.TANH R169, R169 ;  /* 0x000000a900a97308 */ /* 0x000e220000002400 */
[----:B------:R-:W-:Y:S01]  /*57c0*/  @P1 IMAD.HI.U32 R124, R12, UR5, RZ ;  /* 0x000000050c7c1c27 */ /* 0x000fe2000f8e00ff */
[----:B------:R-:W-:-:S03]  /*57d0*/  @UP0 ULDC UR5, c[0x0][0x450] ;  /* 0x0001140000050ab9 */ /* 0x000fc60000000800 */
[----:B------:R-:W-:Y:S01]  /*57e0*/  FMUL.FTZ R20, R130, UR7 ;  /* 0x0000000782147c20 */ /* 0x000fe20008410000 */
[----:B------:R-:W-:Y:S01]  /*57f0*/  FMUL.FTZ R133, R136, UR7 ;  /* 0x0000000788857c20 */ /* 0x000fe20008410000 */
[----:B------:R-:W-:Y:S01]  /*5800*/  FMUL.FTZ R121, R135, UR7 ;  /* 0x0000000787797c20 */ /* 0x000fe20008410000 */
[----:B------:R-:W-:Y:S01]  /*5810*/  @P2 SHF.R.U32.HI R12, RZ, UR5, R124 ;  /* 0x00000005ff0c2c19 */ /* 0x000fe2000801167c */
[----:B------:R-:W-:Y:S01]  /*5820*/  UIMAD UR5, UR4, -0x60, URZ ;  /* 0xffffffa0040578a4 */ /* 0x000fe2000f8e023f */
[----:B------:R-:W4:Y:S01]  /*5830*/  MUFU.TANH R173, R173 ;  /* 0x000000ad00ad7308 */ /* 0x000f220000002400 */
[----:B------:R-:W-:Y:S01]  /*5840*/  FMUL.FTZ R135, R141, UR7 ;  /* 0x000000078d877c20 */ /* 0x000fe20008410000 */
[----:B------:R-:W-:Y:S01]  /*5850*/  FMUL.FTZ R120, R134, UR7 ;  /* 0x0000000786787c20 */ /* 0x000fe20008410000 */
[----:B------:R-:W5:Y:S01]  /*5860*/  SHFL.IDX PT, R171, R12, RZ, 0x1c1f ;  /* 0x001c1fff0cab7589 */ /* 0x000f6200000e0000 */
[----:B------:R-:W-:Y:S01]  /*5870*/  FMUL.FTZ R134, R137, UR7 ;  /* 0x0000000789867c20 */ /* 0x000fe20008410000 */
[----:B------:R-:W-:-:S02]  /*5880*/  IMAD.U32 R125, RZ, RZ, UR5 ;  /* 0x00000005ff7d7e24 */ /* 0x000fc4000f8e00ff */
[----:B------:R-:W-:Y:S01]  /*5890*/  FMUL.FTZ R137, R144, UR7 ;  /* 0x0000000790897c20 */ /* 0x000fe20008410000 */
[----:B--23--:R-:W-:Y:S01]  /*58a0*/  FMUL.FTZ R0, R122, UR7 ;  /* 0x000000077a007c20 */ /* 0x00cfe20008410000 */
[----:B------:R-:W2:Y:S01]  /*58b0*/  MUFU.TANH R172, R172 ;  /* 0x000000ac00ac7308 */ /* 0x000ea20000002400 */
[----:B------:R-:W-:Y:S01]  /*58c0*/  FMUL.FTZ R136, R140, UR7 ;  /* 0x000000078c887c20 */ /* 0x000fe20008410000 */
[----:B------:R-:W-:Y:S01]  /*58d0*/  IADD3 R168, -R16, 0x1, R125 ;  /* 0x0000000110a87810 */ /* 0x000fe20007ffe17d */
[----:B------:R-:W-:Y:S01]  /*58e0*/  FMUL.FTZ R122, R138, UR7 ;  /* 0x000000078a7a7c20 */ /* 0x000fe20008410000 */
[----:B------:R-:W-:Y:S01]  /*58f0*/  FMUL.FTZ R138, R145, UR7 ;  /* 0x00000007918a7c20 */ /* 0x000fe20008410000 */
[----:B------:R-:W-:Y:S01]  /*5900*/  FMUL.FTZ R2, R123, UR7 ;  /* 0x000000077b027c20 */ /* 0x000fe20008410000 */
[----:B------:R-:W-:Y:S01]  /*5910*/  IADD3 R168, -R127, UR43, R168 ;  /* 0x0000002b7fa87c10 */ /* 0x000fe2000fffe1a8 */
        /* <DEDUP_REMOVED lines=11> */
[----:B------:R-:W-:Y:S01]  /*59d0*/  UMOV UR14, UR34 ;  /* 0x00000022000e7c82 */ /* 0x000fe20008000000 */
[----:B-----5:R-:W-:-:S02]  /*59e0*/  IMAD.IADD R171, R168, 0x1, R171 ;  /* 0x00000001a8ab7824 */ /* 0x020fc400078e02ab */
[----:B------:R-:W-:Y:S01]  /*59f0*/  FMUL.FTZ R147, R147, UR7 ;  /* 0x0000000793937c20 */ /* 0x000fe20008410000 */
[----:B------:R-:W-:Y:S01]  /*5a00*/  FMUL.FTZ R150, R150, UR7 ;  /* 0x0000000796967c20 */ /* 0x000fe20008410000 */
[----:B------:R-:W-:Y:S01]  /*5a10*/  FMUL.FTZ R151, R151, UR7 ;  /* 0x0000000797977c20 */ /* 0x000fe20008410000 */
[----:B------:R-:W-:Y:S01]  /*5a20*/  FMUL.FTZ R154, R154, UR7 ;  /* 0x000000079a9a7c20 */ /* 0x000fe20008410000 */
[C---:B------:R-:W-:Y:S01]  /*5a30*/  ISETP.GT.AND P1, PT, R171.reuse, RZ, PT ;  /* 0x000000ffab00720c */ /* 0x040fe20003f24270 */
[----:B------:R-:W5:Y:S01]  /*5a40*/  MUFU.TANH R131, R131 ;  /* 0x0000008300837308 */ /* 0x000f620000002400 */
[----:B------:R-:W-:Y:S01]  /*5a50*/  ISETP.GT.AND P2, PT, R171, 0x1, PT ;  /* 0x00000001ab00780c */ /* 0x000fe20003f44270 */
[----:B------:R-:W-:Y:S01]  /*5a60*/  FMUL.FTZ R155, R155, UR7 ;  /* 0x000000079b9b7c20 */ /* 0x000fe20008410000 */
[----:B-1----:R-:W-:Y:S01]  /*5a70*/  FSEL R125, R170, -INF , P1 ;  /* 0xff800000aa7d7808 */ /* 0x002fe20000800000 */
[----:B------:R-:W1:Y:S01]  /*5a80*/  S2UR UR6, SR_CgaCtaId ;  /* 0x00000000000679c3 */ /* 0x000e620000008800 */
[----:B------:R-:W-:Y:S01]  /*5a90*/  ISETP.GT.AND P1, PT, R171, 0x8, PT ;  /* 0x00000008ab00780c */ /* 0x000fe20003f24270 */
[----:B------:R-:W-:Y:S01]  /*5aa0*/  UIADD3 UR8, UR8, 0x30840, URZ ;  /* 0x0003084008087890 */ /* 0x000fe2000fffe03f */
[----:B0-----:R-:W-:Y:S01]  /*5ab0*/  FSEL R126, R169, -INF , P2 ;  /* 0xff800000a97e7808 */ /* 0x001fe20001000000 */
[----:B------:R-:W0:Y:S01]  /*5ac0*/  MUFU.TANH R132, R132 ;  /* 0x0000008400847308 */ /* 0x000e220000002400 */
[----:B------:R-:W-:-:S02]  /*5ad0*/  FMNMX.FTZ R129, R125, R14, !PT ;  /* 0x0000000e7d817209 */ /* 0x000fc40007810000 */
[----:B------:R-:W-:Y:S02]  /*5ae0*/  ISETP.GT.AND P2, PT, R171, 0x9, PT ;  /* 0x00000009ab00780c */ /* 0x000fe40003f44270 */
[----:B----4-:R-:W-:Y:S02]  /*5af0*/  FSEL R127, R173, -INF , P1 ;  /* 0xff800000ad7f7808 */ /* 0x010fe40000800000 */
[----:B------:R-:W-:Y:S01]  /*5b00*/  FMNMX.FTZ R130, R126, R129, !PT ;  /* 0x000000817e827209 */ /* 0x000fe20007810000 */
[----:B------:R-:W4:Y:S01]  /*5b10*/  MUFU.TANH R133, R133 ;  /* 0x0000008500857308 */ /* 0x000f220000002400 */
[----:B------:R-:W-:Y:S02]  /*5b20*/  ISETP.GT.AND P1, PT, R171, 0x10, PT ;  /* 0x00000010ab00780c */ /* 0x000fe40003f24270 */
[----:B--2---:R-:W-:Y:S02]  /*5b30*/  FSEL R128, R172, -INF , P2 ;  /* 0xff800000ac807808 */ /* 0x004fe40001000000 */
[----:B------:R-:W-:-:S02]  /*5b40*/  FMNMX.FTZ R141, R127, R130, !PT ;  /* 0x000000827f8d7209 */ /* 0x000fc40007810000 */
[----:B------:R-:W-:Y:S01]  /*5b50*/  ISETP.GT.AND P2, PT, R171, 0x11, PT ;  /* 0x00000011ab00780c */ /* 0x000fe20003f44270 */
[----:B------:R-:W2:Y:S01]  /*5b60*/  MUFU.TANH R134, R134 ;  /* 0x0000008600867308 */ /* 0x000ea20000002400 */
[----:B---3--:R-:W-:Y:S02]  /*5b70*/  FSEL R129, R175, -INF , P1 ;  /* 0xff800000af817808 */ /* 0x008fe40000800000 */
[----:B------:R-:W-:Y:S01]  /*5b80*/  FMNMX.FTZ R144, R128, R141, !PT ;  /* 0x0000008d80907209 */ /* 0x000fe20007810000 */
[----:B------:R-:W-:Y:S01]  /*5b90*/  FMUL.FTZ R141, R153, UR7 ;  /* 0x00000007998d7c20 */ /* 0x000fe20008410000 */
[----:B------:R-:W-:Y:S01]  /*5ba0*/  ISETP.GT.AND P1, PT, R171, 0x18, PT ;  /* 0x00000018ab00780c */ /* 0x000fe20003f24270 */
[----:B-1----:R-:W-:Y:S01]  /*5bb0*/  UPRMT UR8, UR6, 0x654, UR8 ;  /* 0x0000065406087896 */ /* 0x002fe20008000008 */
[----:B------:R-:W-:Y:S01]  /*5bc0*/  FSEL R130, R174, -INF , P2 ;  /* 0xff800000ae827808 */ /* 0x000fe20001000000 */
[----:B------:R-:W1:Y:S01]  /*5bd0*/  MUFU.TANH R136, R136 ;  /* 0x0000008800887308 */ /* 0x000e620000002400 */
[----:B------:R-:W-:-:S02]  /*5be0*/  FMNMX.FTZ R145, R129, R144, !PT ;  /* 0x0000009081917209 */ /* 0x000fc40007810000 */
[----:B------:R-:W-:Y:S02]  /*5bf0*/  ISETP.GT.AND P2, PT, R171, 0x19, PT ;  /* 0x00000019ab00780c */ /* 0x000fe40003f44270 */
[----:B-----5:R-:W-:Y:S02]  /*5c00*/  FSEL R131, R131, -INF , P1 ;  /* 0xff80000083837808 */ /* 0x020fe40000800000 */
[----:B------:R-:W-:Y:S01]  /*5c10*/  FMNMX.FTZ R144, R130, R145, !PT ;  /* 0x0000009182907209 */ /* 0x000fe20007810000 */
[----:B------:R-:W3:Y:S01]  /*5c20*/  MUFU.TANH R135, R135 ;  /* 0x0000008700877308 */ /* 0x000ee20000002400 */
[----:B------:R-:W-:Y:S01]  /*5c30*/  ISETP.GT.AND P1, PT, R171, 0x20, PT ;  /* 0x00000020ab00780c */ /* 0x000fe20003f24270 */
[----:B------:R-:W-:Y:S01]  /*5c40*/  SYNCS.ARRIVE.TRANS64.RED.A1T0 RZ, [UR8], RZ ;  /* 0x000000ffffff79a7 */ /* 0x000fe20008100408 */
[----:B0-----:R-:W-:Y:S02]  /*5c50*/  FSEL R132, R132, -INF , P2 ;  /* 0xff80000084847808 */ /* 0x001fe40001000000 */
[----:B------:R-:W-:Y:S01]  /*5c60*/  FMNMX.FTZ R145, R131, R144, !PT ;  /* 0x0000009083917209 */ /* 0x000fe20007810000 */
[----:B------:R-:W-:Y:S01]  /*5c70*/  FMUL.FTZ R144, R156, UR7 ;  /* 0x000000079c907c20 */ /* 0x000fe20008410000 */
[----:B------:R-:W-:Y:S01]  /*5c80*/  ISETP.GT.AND P2, PT, R171, 0x21, PT ;  /* 0x00000021ab00780c */ /* 0x000fe20003f44270 */
[----:B------:R-:W0:Y:S01]  /*5c90*/  MUFU.TANH R137, R137 ;  /* 0x0000008900897308 */ /* 0x000e220000002400 */
[----:B----4-:R-:W-:-:S02]  /*5ca0*/  FSEL R133, R133, -INF , P1 ;  /* 0xff80000085857808 */ /* 0x010fc40000800000 */
[----:B------:R-:W-:Y:S01]  /*5cb0*/  FMNMX.FTZ R148, R132, R145, !PT ;  /* 0x0000009184947209 */ /* 0x000fe20007810000 */
[----:B------:R-:W-:Y:S01]  /*5cc0*/  FMUL.FTZ R145, R157, UR7 ;  /* 0x000000079d917c20 */ /* 0x000fe20008410000 */
[----:B------:R-:W-:Y:S02]  /*5cd0*/  ISETP.GT.AND P1, PT, R171, 0x28, PT ;  /* 0x00000028ab00780c */ /* 0x000fe40003f24270 */
[----:B--2---:R-:W-:Y:S01]  /*5ce0*/  FSEL R134, R134, -INF , P2 ;  /* 0xff80000086867808 */ /* 0x004fe20001000000 */
[----:B------:R-:W2:Y:S01]  /*5cf0*/  MUFU.TANH R138, R138 ;  /* 0x0000008a008a7308 */ /* 0x000ea20000002400 */
[----:B------:R-:W-:Y:S02]  /*5d00*/  FMNMX.FTZ R149, R133, R148, !PT ;  /* 0x0000009485957209 */ /* 0x000fe40007810000 */
[----:B------:R-:W-:Y:S02]  /*5d10*/  ISETP.GT.AND P2, PT, R171, 0x29, PT ;  /* 0x00000029ab00780c */ /* 0x000fe40003f44270 */
[----:B-1----:R-:W-:-:S02]  /*5d20*/  FSEL R136, R136, -INF , P1 ;  /* 0xff80000088887808 */ /* 0x002fc40000800000 */
[----:B------:R-:W-:Y:S01]  /*5d30*/  FMNMX.FTZ R149, R134, R149, !PT ;  /* 0x0000009586957209 */ /* 0x000fe20007810000 */
[----:B------:R-:W1:Y:S01]  /*5d40*/  MUFU.TANH R139, R139 ;  /* 0x0000008b008b7308 */ /* 0x000e620000002400 */
[----:B------:R-:W-:Y:S02]  /*5d50*/  ISETP.GT.AND P1, PT, R171, 0x30, PT ;  /* 0x00000030ab00780c */ /* 0x000fe40003f24270 */
[----:B---3--:R-:W-:Y:S02]  /*5d60*/  FSEL R135, R135, -INF , P2 ;  /* 0xff80000087877808 */ /* 0x008fe40001000000 */
[----:B------:R-:W-:Y:S01]  /*5d70*/  FMNMX.FTZ R148, R136, R149, !PT ;  /* 0x0000009588947209 */ /* 0x000fe20007810000 */
[----:B------:R-:W-:Y:S01]  /*5d80*/  FMUL.FTZ R149, R160, UR7 ;  /* 0x00000007a0957c20 */ /* 0x000fe20008410000 */
[----:B------:R-:W-:Y:S01]  /*5d90*/  ISETP.GT.AND P2, PT, R171, 0x31, PT ;  /* 0x00000031ab00780c */ /* 0x000fe20003f44270 */
[----:B------:R-:W3:Y:S01]  /*5da0*/  MUFU.TANH R140, R140 ;  /* 0x0000008c008c7308 */ /* 0x000ee20000002400 */
[----:B0-----:R-:W-:-:S02]  /*5db0*/  FSEL R137, R137, -INF , P1 ;  /* 0xff80000089897808 */ /* 0x001fc40000800000 */
[----:B------:R-:W-:Y:S02]  /*5dc0*/  FMNMX.FTZ R148, R135, R148, !PT ;  /* 0x0000009487947209 */ /* 0x000fe40007810000 */
[----:B------:R-:W-:Y:S02]  /*5dd0*/  ISETP.GT.AND P1, PT, R171, 0x38, PT ;  /* 0x00000038ab00780c */ /* 0x000fe40003f24270 */
[----:B--2---:R-:W-:Y:S01]  /*5de0*/  FSEL R138, R138, -INF , P2 ;  /* 0xff8000008a8a7808 */ /* 0x004fe20001000000 */
[----:B------:R-:W0:Y:S01]  /*5df0*/  MUFU.TANH R142, R142 ;  /* 0x0000008e008e7308 */ /* 0x000e220000002400 */
[----:B------:R-:W-:Y:S02]  /*5e00*/  FMNMX.FTZ R153, R137, R148, !PT ;  /* 0x0000009489997209 */ /* 0x000fe40007810000 */
[----:B------:R-:W-:Y:S02]  /*5e10*/  ISETP.GT.AND P2, PT, R171, 0x39, PT ;  /* 0x00000039ab00780c */ /* 0x000fe40003f44270 */
[----:B-1----:R-:W-:-:S02]  /*5e20*/  FSEL R139, R139, -INF , P1 ;  /* 0xff8000008b8b7808 */ /* 0x002fc40000800000 */
[----:B------:R-:W-:Y:S01]  /*5e30*/  FMNMX.FTZ R148, R138, R153, !PT ;  /* 0x000000998a947209 */ /* 0x000fe20007810000 */
[----:B------:R-:W1:Y:S01]  /*5e40*/  MUFU.TANH R141, R141 ;  /* 0x0000008d008d7308 */ /* 0x000e620000002400 */
[----:B------:R-:W-:Y:S02]  /*5e50*/  ISETP.GT.AND P1, PT, R171, 0x40, PT ;  /* 0x00000040ab00780c */ /* 0x000fe40003f24270 */
[----:B---3--:R-:W-:Y:S02]  /*5e60*/  FSEL R140, R140, -INF , P2 ;  /* 0xff8000008c8c7808 */ /* 0x008fe40001000000 */
[----:B------:R-:W-:Y:S02]  /*5e70*/  FMNMX.FTZ R153, R139, R148, !PT ;  /* 0x000000948b997209 */ /* 0x000fe40007810000 */
[----:B------:R-:W-:Y:S01]  /*5e80*/  ISETP.GT.AND P2, PT, R171, 0x41, PT ;  /* 0x00000041ab00780c */ /* 0x000fe20003f44270 */
[----:B------:R-:W2:Y:S01]  /*5e90*/  MUFU.TANH R144, R144 ;  /* 0x0000009000907308 */ /* 0x000ea20000002400 */
[----:B0-----:R-:W-:-:S02]  /*5ea0*/  FSEL R142, R142, -INF , P1 ;  /* 0xff8000008e8e7808 */ /* 0x001fc40000800000 */
[----:B------:R-:W-:Y:S02]  /*5eb0*/  FMNMX.FTZ R153, R140, R153, !PT ;  /* 0x000000998c997209 */ /* 0x000fe40007810000 */
[----:B------:R-:W-:Y:S02]  /*5ec0*/  ISETP.GT.AND P1, PT, R171, 0x48, PT ;  /* 0x00000048ab00780c */ /* 0x000fe40003f24270 */
[----:B------:R-:W-:Y:S01]  /*5ed0*/  FMNMX.FTZ R148, R142, R153, !PT ;  /* 0x000000998e947209 */ /* 0x000fe20007810000 */
[----:B------:R-:W0:Y:S01]  /*5ee0*/  MUFU.TANH R145, R145 ;  /* 0x0000009100917308 */ /* 0x000e220000002400 */
[----:B-1----:R-:W-:Y:S02]  /*5ef0*/  FSEL R141, R141, -INF , P2 ;  /* 0xff8000008d8d7808 */ /* 0x002fe40001000000 */
[----:B------:R-:W-:Y:S02]  /*5f00*/  ISETP.GT.AND P2, PT, R171, 0x49, PT ;  /* 0x00000049ab00780c */ /* 0x000fe40003f44270 */
[----:B------:R-:W-:Y:S01]  /*5f10*/  FMNMX.FTZ R153, R141, R148, !PT ;  /* 0x000000948d997209 */ /* 0x000fe20007810000 */
[----:B------:R-:W-:-:S02]  /*5f20*/  FMUL.FTZ R148, R143, UR7 ;  /* 0x000000078f947c20 */ /* 0x000fc40008410000 */
[----:B------:R-:W1:Y:S01]  /*5f30*/  MUFU.TANH R149, R149 ;  /* 0x0000009500957308 */ /* 0x000e620000002400 */
[----:B--2---:R-:W-:Y:S02]  /*5f40*/  FSEL R144, R144, -INF , P1 ;  /* 0xff80000090907808 */ /* 0x004fe40000800000 */
[----:B------:R-:W-:Y:S02]  /*5f50*/  ISETP.GT.AND P1, PT, R171, 0x50, PT ;  /* 0x00000050ab00780c */ /* 0x000fe40003f24270 */
[----:B------:R-:W-:Y:S01]  /*5f60*/  FMNMX.FTZ R156, R144, R153, !PT ;  /* 0x00000099909c7209 */ /* 0x000fe20007810000 */
[----:B------:R-:W-:Y:S02]  /*5f70*/  FMUL.FTZ R153, R146, UR7 ;  /* 0x0000000792997c20 */ /* 0x000fe40008410000 */
[----:B------:R-:W2:Y:S01]  /*5f80*/  MUFU.TANH R152, R152 ;  /* 0x0000009800987308 */ /* 0x000ea20000002400 */
[----:B0-----:R-:W-:Y:S02]  /*5f90*/  FSEL R145, R145, -INF , P2 ;  /* 0xff80000091917808 */ /* 0x001fe40001000000 */
[----:B------:R-:W-:-:S02]  /*5fa0*/  ISETP.GT.AND P2, PT, R171, 0x51, PT ;  /* 0x00000051ab00780c */ /* 0x000fc40003f44270 */
[----:B------:R-:W-:-:S03]  /*5fb0*/  FMNMX.FTZ R156, R145, R156, !PT ;  /* 0x0000009c919c7209 */ /* 0x000fc60007810000 */
[----:B------:R-:W0:Y:S01]  /*5fc0*/  MUFU.TANH R164, R164 ;  /* 0x000000a400a47308 */ /* 0x000e220000002400 */
[----:B-1----:R-:W-:Y:S02]  /*5fd0*/  FSEL R149, R149, -INF , P1 ;  /* 0xff80000095957808 */ /* 0x002fe40000800000 */
[----:B------:R-:W-:Y:S02]  /*5fe0*/  ISETP.GT.AND P1, PT, R171, 0x58, PT ;  /* 0x00000058ab00780c */ /* 0x000fe40003f24270 */
[----:B------:R-:W-:-:S03]  /*5ff0*/  FMNMX.FTZ R143, R149, R156, !PT ;  /* 0x0000009c958f7209 */ /* 0x000fc60007810000 */
[----:B------:R-:W1:Y:S01]  /*6000*/  MUFU.TANH R165, R165 ;  /* 0x000000a500a57308 */ /* 0x000e620000002400 */
[----:B--2---:R-:W-:Y:S02]  /*6010*/  FSEL R152, R152, -INF , P2 ;  /* 0xff80000098987808 */ /* 0x004fe40001000000 */
[----:B------:R-:W-:Y:S02]  /*6020*/  ISETP.GT.AND P2, PT, R171, 0x59, PT ;  /* 0x00000059ab00780c */ /* 0x000fe40003f44270 */
[----:B------:R-:W-:-:S03]  /*6030*/  FMNMX.FTZ R157, R152, R143, !PT ;  /* 0x0000008f989d7209 */ /* 0x000fc60007810000 */
[----:B------:R-:W2:Y:S01]  /*6040*/  MUFU.TANH R0, R0 ;  /* 0x0000000000007308 */ /* 0x000ea20000002400 */
[----:B0-----:R-:W-:-:S04]  /*6050*/  FSEL R146, R164, -INF , P1 ;  /* 0xff800000a4927808 */ /* 0x001fc80000800000 */
[----:B------:R-:W-:-:S03]  /*6060*/  FMNMX.FTZ R156, R146, R157, !PT ;  /* 0x0000009d929c7209 */ /* 0x000fc60007810000 */
[----:B------:R-:W0:Y:S01]  /*6070*/  MUFU.TANH R2, R2 ;  /* 0x0000000200027308 */ /* 0x000e220000002400 */
[----:B-1----:R-:W-:Y:S02]  /*6080*/  FSEL R143, R165, -INF , P2 ;  /* 0xff800000a58f7808 */ /* 0x002fe40001000000 */
[----:B------:R-:W-:Y:S02]  /*6090*/  SHFL.IDX PT, R165, R12, 0x1, 0x1c1f ;  /* 0x003c1f000ca57f89 */ /* 0x000fe400000e0000 */
[----:B------:R-:W-:Y:S01]  /*60a0*/  FMNMX.FTZ R157, R143, R156, !PT ;  /* 0x0000009c8f9d7209 */ /* 0x000fe20007810000 */
[----:B------:R-:W-:Y:S01]  /*60b0*/  FMUL.FTZ R156, R158, UR7 ;  /* 0x000000079e9c7c20 */ /* 0x000fe20008410000 */
[----:B------:R-:W-:Y:S01]  /*60c0*/  FMUL.FTZ R158, R162, UR7 ;  /* 0x00000007a29e7c20 */ /* 0x000fe20008410000 */
[----:B------:R-:W1:Y:S01]  /*60d0*/  MUFU.TANH R11, R11 ;  /* 0x0000000b000b7308 */ /* 0x000e620000002400 */
[----:B------:R-:W-:Y:S01]  /*60e0*/  FMUL.FTZ R162, R167, UR7 ;  /* 0x00000007a7a27c20 */ /* 0x000fe20008410000 */
[----:B------:R-:W3:Y:S06]  /*60f0*/  SHFL.BFLY PT, R160, R157, 0x2, 0x1f ;  /* 0x0c401f009da07f89 */ /* 0x000eec00000e0000 */
[----:B------:R-:W4:Y:S08]  /*6100*/  MUFU.TANH R15, R15 ;  /* 0x0000000f000f7308 */ /* 0x000f300000002400 */
[----:B------:R-:W5:Y:S08]  /*6110*/  MUFU.TANH R20, R20 ;  /* 0x0000001400147308 */ /* 0x000f700000002400 */
[----:B------:R-:W5:Y:S01]  /*6120*/  MUFU.TANH R21, R21 ;  /* 0x0000001500157308 */ /* 0x000f620000002400 */
[----:B---3--:R-:W-:Y:S01]  /*6130*/  FMNMX.FTZ R164, R157, R160, !PT ;  /* 0x000000a09da47209 */ /* 0x008fe20007810000 */
[----:B------:R-:W-:-:S02]  /*6140*/  IMAD.IADD R160, R168, 0x1, R165 ;  /* 0x00000001a8a07824 */ /* 0x000fc400078e02a5 */
[----:B------:R-:W-:Y:S01]  /*6150*/  FMUL.FTZ R157, R159, UR7 ;  /* 0x000000079f9d7c20 */ /* 0x000fe20008410000 */
[----:B------:R-:W-:Y:S01]  /*6160*/  FMUL.FTZ R159, R163, UR7 ;  /* 0x00000007a39f7c20 */ /* 0x000fe20008410000 */
[----:B------:R-:W3:Y:S01]  /*6170*/  SHFL.BFLY PT, R169, R164, 0x1, 0x1f ;  /* 0x0c201f00a4a97f89 */ /* 0x000ee200000e0000 */
[C---:B------:R-:W-:Y:S01]  /*6180*/  ISETP.GT.AND P1, PT, R160.reuse, RZ, PT ;  /* 0x000000ffa000720c */ /* 0x040fe20003f24270 */
[----:B------:R-:W5:Y:S01]  /*6190*/  MUFU.TANH R120, R120 ;  /* 0x0000007800787308 */ /* 0x000f620000002400 */
[----:B------:R-:W-:Y:S02]  /*61a0*/  ISETP.GT.AND P2, PT, R160, 0x1, PT ;  /* 0x00000001a000780c */ /* 0x000fe40003f44270 */
[----:B--2---:R-:W-:Y:S02]  /*61b0*/  FSEL R0, R0, -INF , P1 ;  /* 0xff80000000007808 */ /* 0x004fe40000800000 */
[----:B------:R-:W-:Y:S02]  /*61c0*/  ISETP.GT.AND P3, PT, R160, 0x8, PT ;  /* 0x00000008a000780c */ /* 0x000fe40003f64270 */
[----:B0-----:R-:W-:Y:S01]  /*61d0*/  FSEL R2, R2, -INF , P2 ;  /* 0xff80000002027808 */ /* 0x001fe20001000000 */
[----:B------:R-:W0:Y:S01]  /*61e0*/  MUFU.TANH R121, R121 ;  /* 0x0000007900797308 */ /* 0x000e220000002400 */
[----:B------:R-:W-:-:S02]  /*61f0*/  FMNMX.FTZ R165, R0, R13, !PT ;  /* 0x0000000d00a57209 */ /* 0x000fc40007810000 */
[----:B------:R-:W-:Y:S02]  /*6200*/  ISETP.GT.AND P4, PT, R160, 0x9, PT ;  /* 0x00000009a000780c */ /* 0x000fe40003f84270 */
[----:B-1----:R-:W-:Y:S02]  /*6210*/  FSEL R163, R11, -INF , P3 ;  /* 0xff8000000ba37808 */ /* 0x002fe40001800000 */
[----:B------:R-:W-:Y:S01]  /*6220*/  FMNMX.FTZ R166, R2, R165, !PT ;  /* 0x000000a502a67209 */ /* 0x000fe20007810000 */
[----:B------:R-:W1:Y:S01]  /*6230*/  MUFU.TANH R122, R122 ;  /* 0x0000007a007a7308 */ /* 0x000e620000002400 */
[----:B------:R-:W-:Y:S02]  /*6240*/  ISETP.GT.AND P2, PT, R160, 0x10, PT ;  /* 0x00000010a000780c */ /* 0x000fe40003f44270 */
[----:B----4-:R-:W-:Y:S02]  /*6250*/  FSEL R15, R15, -INF , P4 ;  /* 0xff8000000f0f7808 */ /* 0x010fe40002000000 */
[----:B------:R-:W-:-:S02]  /*6260*/  FMNMX.FTZ R166, R163, R166, !PT ;  /* 0x000000a6a3a67209 */ /* 0x000fc40007810000 */
[----:B---3--:R-:W-:Y:S01]  /*6270*/  FMNMX.FTZ R12, R164, R169, !PT ;  /* 0x000000a9a40c7209 */ /* 0x008fe20007810000 */
[----:B------:R-:W2:Y:S01]  /*6280*/  MUFU.TANH R123, R123 ;  /* 0x0000007b007b7308 */ /* 0x000ea20000002400 */
[----:B------:R-:W-:Y:S02]  /*6290*/  ISETP.GT.AND P3, PT, R160, 0x11, PT ;  /* 0x00000011a000780c */ /* 0x000fe40003f64270 */
[C---:B------:R-:W-:Y:S01]  /*62a0*/  FSETP.NEU.FTZ.AND P1, PT, R12.reuse, -INF , PT ;  /* 0xff8000000c00780b */ /* 0x040fe20003f3d000 */
[----:B------:R-:W-:Y:S01]  /*62b0*/  FMUL.FTZ R164, R12, UR14 ;  /* 0x0000000e0ca47c20 */ /* 0x000fe20008410000 */
[----:B-----5:R-:W-:Y:S02]  /*62c0*/  FSEL R20, R20, -INF , P2 ;  /* 0xff80000014147808 */ /* 0x020fe40001000000 */
[----:B------:R-:W-:Y:S01]  /*62d0*/  FMNMX.FTZ R11, R15, R166, !PT ;  /* 0x000000a60f0b7209 */ /* 0x000fe20007810000 */
[----:B------:R-:W3:Y:S01]  /*62e0*/  MUFU.TANH R124, R124 ;  /* 0x0000007c007c7308 */ /* 0x000ee20000002400 */
[----:B------:R-:W-:-:S02]  /*62f0*/  FSEL R164, R164, RZ, P1 ;  /* 0x000000ffa4a47208 */ /* 0x000fc40000800000 */
[----:B------:R-:W-:Y:S02]  /*6300*/  ISETP.GT.AND P2, PT, R160, 0x18, PT ;  /* 0x00000018a000780c */ /* 0x000fe40003f44270 */
[----:B------:R-:W-:Y:S01]  /*6310*/  FSEL R21, R21, -INF , P3 ;  /* 0xff80000015157808 */ /* 0x000fe20001800000 */
[--C-:B------:R-:W-:Y:S01]  /*6320*/  FFMA.FTZ R188, R125, UR14, -R164.reuse ;  /* 0x0000000e7dbc7c23 */ /* 0x100fe200080108a4 */
[----:B------:R-:W-:Y:S01]  /*6330*/  FMNMX.FTZ R166, R20, R11, !PT ;  /* 0x0000000b14a67209 */ /* 0x000fe20007810000 */
[----:B------:R-:W4:Y:S01]  /*6340*/  MUFU.TANH R148, R148 ;  /* 0x0000009400947308 */ /* 0x000f220000002400 */
[----:B------:R-:W-:Y:S01]  /*6350*/  ISETP.GT.AND P3, PT, R160, 0x19, PT ;  /* 0x00000019a000780c */ /* 0x000fe20003f64270 */
[--C-:B------:R-:W-:Y:S01]  /*6360*/  FFMA.FTZ R190, R127, UR14, -R164.reuse ;  /* 0x0000000e7fbe7c23 */ /* 0x100fe200080108a4 */
[----:B------:R-:W-:Y:S01]  /*6370*/  FSEL R125, R120, -INF , P2 ;  /* 0xff800000787d7808 */ /* 0x000fe20001000000 */
[--C-:B------:R-:W-:Y:S01]  /*6380*/  FFMA.FTZ R120, R126, UR14, -R164.reuse ;  /* 0x0000000e7e787c23 */ /* 0x100fe200080108a4 */
[----:B------:R-:W-:Y:S01]  /*6390*/  FMNMX.FTZ R166, R21, R166, !PT ;  /* 0x000000a615a67209 */ /* 0x000fe20007810000 */
[--C-:B------:R-:W-:Y:S01]  /*63a0*/  FFMA.FTZ R127, R130, UR14, -R164.reuse ;  /* 0x0000000e827f7c23 */ /* 0x100fe200080108a4 */
[----:B------:R-:W-:Y:S01]  /*63b0*/  ISETP.GT.AND P2, PT, R160, 0x20, PT ;  /* 0x00000020a000780c */ /* 0x000fe20003f44270 */
[----:B------:R-:W5:Y:S01]  /*63c0*/  MUFU.TANH R153, R153 ;  /* 0x0000009900997308 */ /* 0x000f620000002400 */
[----:B0-----:R-:W-:Y:S01]  /*63d0*/  FSEL R121, R121, -INF , P3 ;  /* 0xff80000079797808 */ /* 0x001fe20001800000 */
[--C-:B------:R-:W-:Y:S01]  /*63e0*/  FFMA.FTZ R184, R129, UR14, -R164.reuse ;  /* 0x0000000e81b87c23 */ /* 0x100fe200080108a4 */
[----:B------:R-:W-:Y:S01]  /*63f0*/  FMNMX.FTZ R166, R125, R166, !PT ;  /* 0x000000a67da67209 */ /* 0x000fe20007810000 */
[--C-:B------:R-:W-:Y:S01]  /*6400*/  FFMA.FTZ R182, R136, UR14, -R164.reuse ;  /* 0x0000000e88b67c23 */ /* 0x100fe200080108a4 */
[----:B------:R-:W-:Y:S01]  /*6410*/  ISETP.GT.AND P3, PT, R160, 0x21, PT ;  /* 0x00000021a000780c */ /* 0x000fe20003f64270 */
[--C-:B------:R-:W-:Y:S01]  /*6420*/  FFMA.FTZ R180, R133, UR14, -R164.reuse ;  /* 0x0000000e85b47c23 */ /* 0x100fe200080108a4 */
[----:B-1----:R-:W-:Y:S01]  /*6430*/  FSEL R122, R122, -INF , P2 ;  /* 0xff8000007a7a7808 */ /* 0x002fe20001000000 */
[----:B------:R-:W0:Y:S01]  /*6440*/  MUFU.TANH R147, R147 ;  /* 0x0000009300937308 */ /* 0x000e220000002400 */
[----:B------:R-:W-:Y:S01]  /*6450*/  FMNMX.FTZ R11, R121, R166, !PT ;  /* 0x000000a6790b7209 */ /* 0x000fe20007810000 */
[--C-:B------:R-:W-:Y:S01]  /*6460*/  FFMA.FTZ R133, R138, UR14, -R164.reuse ;  /* 0x0000000e8a857c23 */ /* 0x100fe200080108a4 */
[----:B------:R-:W-:Y:S01]  /*6470*/  ISETP.GT.AND P2, PT, R160, 0x28, PT ;  /* 0x00000028a000780c */ /* 0x000fe20003f44270 */
[--C-:B------:R-:W-:Y:S01]  /*6480*/  FFMA.FTZ R176, R137, UR14, -R164.reuse ;  /* 0x0000000e89b07c23 */ /* 0x100fe200080108a4 */
[----:B--2---:R-:W-:Y:S01]  /*6490*/  FSEL R126, R123, -INF , P3 ;  /* 0xff8000007b7e7808 */ /* 0x004fe20001800000 */
[--C-:B------:R-:W-:Y:S01]  /*64a0*/  FFMA.FTZ R123, R128, UR14, -R164.reuse ;  /* 0x0000000e807b7c23 */ /* 0x100fe200080108a4 */
[----:B------:R-:W-:Y:S01]  /*64b0*/  FMNMX.FTZ R11, R122, R11, !PT ;  /* 0x0000000b7a0b7209 */ /* 0x000fe20007810000 */
[----:B------:R-:W1:Y:S01]  /*64c0*/  MUFU.TANH R150, R150 ;  /* 0x0000009600967308 */ /* 0x000e620000002400 */
[----:B------:R-:W-:Y:S01]  /*64d0*/  ISETP.GT.AND P3, PT, R160, 0x29, PT ;  /* 0x00000029a000780c */ /* 0x000fe20003f64270 */
[--C-:B------:R-:W-:Y:S01]  /*64e0*/  FFMA.FTZ R186, R131, UR14, -R164.reuse ;  /* 0x0000000e83ba7c23 */ /* 0x100fe200080108a4 */
[----:B---3--:R-:W-:Y:S01]  /*64f0*/  FSEL R124, R124, -INF , P2 ;  /* 0xff8000007c7c7808 */ /* 0x008fe20001000000 */
[--C-:B------:R-:W-:Y:S01]  /*6500*/  FFMA.FTZ R132, R132, UR14, -R164.reuse ;  /* 0x0000000e84847c23 */ /* 0x100fe200080108a4 */
[----:B------:R-:W-:Y:S01]  /*6510*/  FMNMX.FTZ R11, R126, R11, !PT ;  /* 0x0000000b7e0b7209 */ /* 0x000fe20007810000 */
[--C-:B------:R-:W-:Y:S01]  /*6520*/  FFMA.FTZ R178, R139, UR14, -R164.reuse ;  /* 0x0000000e8bb27c23 */ /* 0x100fe200080108a4 */
[----:B------:R-:W-:Y:S01]  /*6530*/  ISETP.GT.AND P2, PT, R160, 0x30, PT ;  /* 0x00000030a000780c */ /* 0x000fe20003f44270 */
[----:B------:R-:W2:Y:S01]  /*6540*/  MUFU.TANH R151, R151 ;  /* 0x0000009700977308 */ /* 0x000ea20000002400 */
        /* <DEDUP_REMOVED lines=12> */
[----:B0-----:R-:W-:Y:S01]  /*6610*/  FSEL R147, R147, -INF , P3 ;  /* 0xff80000093937808 */ /* 0x001fe20001800000 */
[----:B------:R-:W-:Y:S01]  /*6620*/  FFMA.FTZ R170, R146, UR14, -R164 ;  /* 0x0000000e92aa7c23 */ /* 0x000fe200080108a4 */
[----:B------:R-:W-:Y:S01]  /*6630*/  FMNMX.FTZ R128, R153, R128, !PT ;  /* 0x0000008099807209 */ /* 0x000fe20007810000 */
[----:B------:R-:W0:Y:S01]  /*6640*/  MUFU.TANH R155, R155 ;  /* 0x0000009b009b7308 */ /* 0x000e220000002400 */
[----:B------:R-:W-:-:S02]  /*6650*/  ISETP.GT.AND P3, PT, R160, 0x39, PT ;  /* 0x00000039a000780c */ /* 0x000fc40003f64270 */
[----:B-1----:R-:W-:Y:S02]  /*6660*/  FSEL R150, R150, -INF , P2 ;  /* 0xff80000096967808 */ /* 0x002fe40001000000 */
[----:B------:R-:W-:Y:S02]  /*6670*/  FMNMX.FTZ R11, R147, R128, !PT ;  /* 0x00000080930b7209 */ /* 0x000fe40007810000 */
[----:B------:R-:W-:Y:S01]  /*6680*/  ISETP.GT.AND P2, PT, R160, 0x40, PT ;  /* 0x00000040a000780c */ /* 0x000fe20003f44270 */
[----:B------:R-:W1:Y:S01]  /*6690*/  MUFU.TANH R156, R156 ;  /* 0x0000009c009c7308 */ /* 0x000e620000002400 */
[----:B--2---:R-:W-:Y:S02]  /*66a0*/  FSEL R151, R151, -INF , P3 ;  /* 0xff80000097977808 */ /* 0x004fe40001800000 */
[----:B------:R-:W-:Y:S02]  /*66b0*/  FMNMX.FTZ R128, R150, R11, !PT ;  /* 0x0000000b96807209 */ /* 0x000fe40007810000 */
[----:B------:R-:W-:-:S02]  /*66c0*/  ISETP.GT.AND P3, PT, R160, 0x41, PT ;  /* 0x00000041a000780c */ /* 0x000fc40003f64270 */
[----:B---3--:R-:W-:Y:S01]  /*66d0*/  FSEL R154, R154, -INF , P2 ;  /* 0xff8000009a9a7808 */ /* 0x008fe20001000000 */
[----:B------:R-:W2:Y:S01]  /*66e0*/  MUFU.TANH R157, R157 ;  /* 0x0000009d009d7308 */ /* 0x000ea20000002400 */
[----:B------:R-:W-:Y:S02]  /*66f0*/  FMNMX.FTZ R11, R151, R128, !PT ;  /* 0x00000080970b7209 */ /* 0x000fe40007810000 */
[----:B------:R-:W-:Y:S02]  /*6700*/  ISETP.GT.AND P2, PT, R160, 0x48, PT ;  /* 0x00000048a000780c */ /* 0x000fe40003f44270 */
[----:B0-----:R-:W-:Y:S02]  /*6710*/  FSEL R155, R155, -INF , P3 ;  /* 0xff8000009b9b7808 */ /* 0x001fe40001800000 */
[----:B------:R-:W-:Y:S01]  /*6720*/  FMNMX.FTZ R128, R154, R11, !PT ;  /* 0x0000000b9a807209 */ /* 0x000fe20007810000 */
[----:B------:R-:W0:Y:S01]  /*6730*/  MUFU.TANH R158, R158 ;  /* 0x0000009e009e7308 */ /* 0x000e220000002400 */
[----:B------:R-:W-:-:S02]  /*6740*/  ISETP.GT.AND P3, PT, R160, 0x49, PT ;  /* 0x00000049a000780c */ /* 0x000fc40003f64270 */
[----:B-1----:R-:W-:Y:S02]  /*6750*/  FSEL R156, R156, -INF , P2 ;  /* 0xff8000009c9c7808 */ /* 0x002fe40001000000 */
[----:B------:R-:W-:Y:S02]  /*6760*/  FMNMX.FTZ R11, R155, R128, !PT ;  /* 0x000000809b0b7209 */ /* 0x000fe40007810000 */
[----:B------:R-:W-:Y:S01]  /*6770*/  ISETP.GT.AND P2, PT, R160, 0x50, PT ;  /* 0x00000050a000780c */ /* 0x000fe20003f44270 */
[----:B------:R-:W1:Y:S01]  /*6780*/  MUFU.TANH R159, R159 ;  /* 0x0000009f009f7308 */ /* 0x000e620000002400 */
[----:B--2---:R-:W-:Y:S01]  /*6790*/  FSEL R165, R157, -INF , P3 ;  /* 0xff8000009da57808 */ /* 0x004fe20001800000 */
[--C-:B------:R-:W-:Y:S01]  /*67a0*/  FFMA.FTZ R157, R134, UR14, -R164.reuse ;  /* 0x0000000e869d7c23 */ /* 0x100fe200080108a4 */
[----:B------:R-:W-:Y:S01]  /*67b0*/  FMNMX.FTZ R130, R156, R11, !PT ;  /* 0x0000000b9c827209 */ /* 0x000fe20007810000 */
[--C-:B------:R-:W-:Y:S01]  /*67c0*/  FFMA.FTZ R134, R135, UR14, -R164.reuse ;  /* 0x0000000e87867c23 */ /* 0x100fe200080108a4 */
[----:B------:R-:W-:Y:S01]  /*67d0*/  ISETP.GT.AND P3, PT, R160, 0x51, PT ;  /* 0x00000051a000780c */ /* 0x000fe20003f64270 */
[----:B------:R-:W-:Y:S01]  /*67e0*/  FFMA.FTZ R135, R143, UR14, -R164 ;  /* 0x0000000e8f877c23 */ /* 0x000fe200080108a4 */
[----:B------:R-:W-:Y:S01]  /*67f0*/  FMNMX.FTZ R11, R165, R130, !PT ;  /* 0x00000082a50b7209 */ /* 0x000fe20007810000 */
[----:B------:R-:W2:Y:S01]  /*6800*/  MUFU.TANH R161, R161 ;  /* 0x000000a100a17308 */ /* 0x000ea20000002400 */
[----:B0-----:R-:W-:-:S02]  /*6810*/  FSEL R158, R158, -INF , P2 ;  /* 0xff8000009e9e7808 */ /* 0x001fc40001000000 */
[----:B------:R-:W-:Y:S02]  /*6820*/  ISETP.GT.AND P2, PT, R160, 0x58, PT ;  /* 0x00000058a000780c */ /* 0x000fe40003f44270 */
[----:B------:R-:W-:-:S03]  /*6830*/  FMNMX.FTZ R130, R158, R11, !PT ;  /* 0x0000000b9e827209 */ /* 0x000fc60007810000 */
[----:B------:R-:W0:Y:S01]  /*6840*/  MUFU.TANH R162, R162 ;  /* 0x000000a200a27308 */ /* 0x000e220000002400 */
[----:B-1----:R-:W-:Y:S02]  /*6850*/  FSEL R159, R159, -INF , P3 ;  /* 0xff8000009f9f7808 */ /* 0x002fe40001800000 */
[----:B------:R-:W-:Y:S02]  /*6860*/  ISETP.GT.AND P3, PT, R160, 0x59, PT ;  /* 0x00000059a000780c */ /* 0x000fe40003f64270 */
[----:B------:R-:W-:-:S03]  /*6870*/  FMNMX.FTZ R130, R159, R130, !PT ;  /* 0x000000829f827209 */ /* 0x000fc60007810000 */
[----:B------:R-:W-:Y:S01]  /*6880*/  MUFU.EX2 R188, R188 ;  /* 0x000000bc00bc7308 */ /* 0x000fe20000000800 */
[----:B--2---:R-:W-:-:S04]  /*6890*/  FSEL R161, R161, -INF , P2 ;  /* 0xff800000a1a17808 */ /* 0x004fc80001000000 */
[----:B------:R-:W-:-:S03]  /*68a0*/  FMNMX.FTZ R11, R161, R130, !PT ;  /* 0x00000082a10b7209 */ /* 0x000fc60007810000 */
[----:B------:R-:W-:Y:S01]  /*68b0*/  MUFU.EX2 R120, R120 ;  /* 0x0000007800787308 */ /* 0x000fe20000000800 */
[----:B0-----:R-:W-:-:S04]  /*68c0*/  FSEL R162, R162, -INF , P3 ;  /* 0xff800000a2a27808 */ /* 0x001fc80001800000 */
[----:B------:R-:W-:-:S03]  /*68d0*/  FMNMX.FTZ R11, R162, R11, !PT ;  /* 0x0000000ba20b7209 */ /* 0x000fc60007810000 */
[----:B------:R-:W-:Y:S02]  /*68e0*/  MUFU.EX2 R190, R190 ;  /* 0x000000be00be7308 */ /* 0x000fe40000000800 */
[----:B------:R-:W0:Y:S06]  /*68f0*/  SHFL.BFLY PT, R130, R11, 0x2, 0x1f ;  /* 0x0c401f000b827f89 */ /* 0x000e2c00000e0000 */
[----:B------:R-:W-:Y:S08]  /*6900*/  MUFU.EX2 R123, R123 ;  /* 0x0000007b007b7308 */ /* 0x000ff00000000800 */
[----:B------:R-:W-:Y:S08]  /*6910*/  MUFU.EX2 R184, R184 ;  /* 0x000000b800b87308 */ /* 0x000ff00000000800 */
[----:B------:R-:W-:Y:S01]  /*6920*/  MUFU.EX2 R127, R127 ;  /* 0x0000007f007f7308 */ /* 0x000fe20000000800 */
[----:B0-----:R-:W-:Y:S01]  /*6930*/  FMNMX.FTZ R129, R11, R130, !PT ;  /* 0x000000820b817209 */ /* 0x001fe20007810000 */
[----:B------:R-:W-:-:S04]  /*6940*/  FFMA.FTZ R130, R145, UR14, -R164 ;  /* 0x0000000e91827c23 */ /* 0x000fc800080108a4 */
[----:B------:R-:W0:Y:S02]  /*6950*/  SHFL.BFLY PT, R136, R129, 0x1, 0x1f ;  /* 0x0c201f0081887f89 */ /* 0x000e2400000e0000 */
[----:B------:R-:W-:Y:S08]  /*6960*/  MUFU.EX2 R186, R186 ;  /* 0x000000ba00ba7308 */ /* 0x000ff00000000800 */
[----:B------:R1:W-:Y:S08]  /*6970*/  MUFU.EX2 R128, R132 ;  /* 0x0000008400807308 */ /* 0x0003f00000000800 */
[----:B------:R-:W-:Y:S01]  /*6980*/  MUFU.EX2 R180, R180 ;  /* 0x000000b400b47308 */ /* 0x000fe20000000800 */
[----:B-1----:R-:W-:Y:S01]  /*6990*/  FFMA.FTZ R132, R140, UR14, -R164 ;  /* 0x0000000e8c847c23 */ /* 0x002fe200080108a4 */
[----:B0-----:R-:W-:-:S06]  /*69a0*/  FMNMX.FTZ R11, R129, R136, !PT ;  /* 0x00000088810b7209 */ /* 0x001fcc0007810000 */
[----:B------:R-:W-:Y:S01]  /*69b0*/  MUFU.EX2 R157, R157 ;  /* 0x0000009d009d7308 */ /* 0x000fe20000000800 */
[C---:B------:R-:W-:Y:S01]  /*69c0*/  FSETP.NEU.FTZ.AND P2, PT, R11.reuse, -INF , PT ;  /* 0xff8000000b00780b */ /* 0x040fe20003f5d000 */
[----:B------:R-:W-:-:S06]  /*69d0*/  FMUL.FTZ R136, R11, UR14 ;  /* 0x0000000e0b887c20 */ /* 0x000fcc0008410000 */
[----:B------:R-:W-:Y:S01]  /*69e0*/  MUFU.EX2 R182, R182 ;  /* 0x000000b600b67308 */ /* 0x000fe20000000800 */
[----:B------:R-:W-:-:S05]  /*69f0*/  FSEL R136, R136, RZ, P2 ;  /* 0x000000ff88887208 */ /* 0x000fca0001000000 */
[--C-:B------:R-:W-:Y:S01]  /*6a00*/  FFMA.FTZ R189, R0, UR14, -R136.reuse ;  /* 0x0000000e00bd7c23 */ /* 0x100fe20008010888 */
[--C-:B------:R-:W-:Y:S01]  /*6a10*/  FFMA.FTZ R185, R20, UR14, -R136.reuse ;  /* 0x0000000e14b97c23 */ /* 0x100fe20008010888 */
[--C-:B------:R-:W-:Y:S01]  /*6a20*/  FFMA.FTZ R20, R121, UR14, -R136.reuse ;  /* 0x0000000e79147c23 */ /* 0x100fe20008010888 */
[----:B------:R-:W-:Y:S01]  /*6a30*/  FSEL R0, R11, RZ, P2 ;  /* 0x000000ff0b007208 */ /* 0x000fe20001000000 */
[--C-:B------:R-:W-:Y:S01]  /*6a40*/  FFMA.FTZ R138, R2, UR14, -R136.reuse ;  /* 0x0000000e028a7c23 */ /* 0x100fe20008010888 */
[----:B------:R-:W-:Y:S01]  /*6a50*/  FSEL R121, R12, RZ, P1 ;  /* 0x000000ff0c797208 */ /* 0x000fe20000800000 */
[----:B------:R-:W-:Y:S01]  /*6a60*/  MUFU.EX2 R189, R189 ;  /* 0x000000bd00bd7308 */ /* 0x000fe20000000800 */
[--C-:B------:R-:W-:Y:S01]  /*6a70*/  FFMA.FTZ R191, R163, UR14, -R136.reuse ;  /* 0x0000000ea3bf7c23 */ /* 0x100fe20008010888 */
[----:B------:R-:W-:Y:S01]  /*6a80*/  FADD.FTZ R2, -R0, R13 ;  /* 0x0000000d00027221 */ /* 0x000fe20000010100 */
[----:B------:R-:W-:Y:S01]  /*6a90*/  FFMA.FTZ R137, R15, UR14, -R136 ;  /* 0x0000000e0f897c23 */ /* 0x000fe20008010888 */
[----:B------:R-:W-:Y:S01]  /*6aa0*/  FADD.FTZ R121, -R121, R14 ;  /* 0x0000000e79797221 */ /* 0x000fe20000010100 */
[--C-:B------:R-:W-:Y:S01]  /*6ab0*/  FFMA.FTZ R21, R21, UR14, -R136.reuse ;  /* 0x0000000e15157c23 */ /* 0x100fe20008010888 */
[----:B------:R-:W-:Y:S01]  /*6ac0*/  FMUL.FTZ R2, R2, UR14 ;  /* 0x0000000e02027c20 */ /* 0x000fe20008410000 */
[--C-:B------:R-:W-:Y:S01]  /*6ad0*/  FFMA.FTZ R187, R125, UR14, -R136.reuse ;  /* 0x0000000e7dbb7c23 */ /* 0x100fe20008010888 */
[----:B------:R-:W-:Y:S01]  /*6ae0*/  FMUL.FTZ R121, R121, UR14 ;  /* 0x0000000e79797c20 */ /* 0x000fe20008410000 */
        /* <DEDUP_REMOVED lines=13> */
[----:B------:R-:W-:-:S03]  /*6bc0*/  FFMA.FTZ R171, R161, UR14, -R136 ;  /* 0x0000000ea1ab7c23 */ /* 0x000fc60008010888 */
[----:B------:R-:W2:Y:S01]  /*6bd0*/  MUFU.EX2 R2, R2 ;  /* 0x0000000200027308 */ /* 0x000ea20000000800 */
[----:B0-----:R-:W-:-:S07]  /*6be0*/  FFMA.FTZ R121, R155, UR14, -R136 ;  /* 0x0000000e9b797c23 */ /* 0x001fce0008010888 */
[----:B------:R-:W0:Y:S01]  /*6bf0*/  MUFU.EX2 R191, R191 ;  /* 0x000000bf00bf7308 */ /* 0x000e220000000800 */
[----:B-1----:R-:W-:-:S04]  /*6c00*/  FFMA.FTZ R13, R0, R10, R188 ;  /* 0x0000000a000d7223 */ /* 0x002fc800000100bc */
[----:B------:R-:W-:-:S03]  /*6c10*/  FADD.FTZ R13, R120, R13 ;  /* 0x0000000d780d7221 */ /* 0x000fc60000010000 */
[----:B------:R-:W1:Y:S01]  /*6c20*/  MUFU.EX2 R137, R137 ;  /* 0x0000008900897308 */ /* 0x000e620000000800 */
[----:B--2---:R-:W-:Y:S01]  /*6c30*/  FFMA.FTZ R3, R2, R3, R189 ;  /* 0x0000000302037223 */ /* 0x004fe200000100bd */
        /* <DEDUP_REMOVED lines=14> */
[----:B------:R-:W-:Y:S01]  /*6d20*/  FADD.FTZ R3, R157, R14 ;  /* 0x0000000e9d037221 */ /* 0x000fe20000010000 */
[----:B------:R-:W-:Y:S01]  /*6d30*/  FFMA.FTZ R14, R165, UR14, -R136 ;  /* 0x0000000ea50e7c23 */ /* 0x000fe20008010888 */
[----:B------:R-:W2:Y:S01]  /*6d40*/  MUFU.EX2 R20, R20 ;  /* 0x0000001400147308 */ /* 0x000ea20000000800 */
[----:B0-----:R-:W-:Y:S01]  /*6d50*/  FADD.FTZ R10, R21, R10 ;  /* 0x0000000a150a7221 */ /* 0x001fe20000010000 */
[----:B------:R-:W-:-:S06]  /*6d60*/  FADD.FTZ R3, R182, R3 ;  /* 0x00000003b6037221 */ /* 0x000fcc0000010000 */
[----:B------:R-:W0:Y:S01]  /*6d70*/  MUFU.EX2 R181, R181 ;  /* 0x000000b500b57308 */ /* 0x000e220000000800 */
[----:B-1----:R-:W-:-:S07]  /*6d80*/  FADD.FTZ R13, R187, R10 ;  /* 0x0000000abb0d7221 */ /* 0x002fce0000010000 */
[----:B------:R-:W1:Y:S01]  /*6d90*/  MUFU.EX2 R15, R15 ;  /* 0x0000000f000f7308 */ /* 0x000e620000000800 */
[----:B--2---:R-:W-:Y:S01]  /*6da0*/  FADD.FTZ R10, R20, R13 ;  /* 0x0000000d140a7221 */ /* 0x004fe20000010000 */
[----:B------:R-:W-:-:S06]  /*6db0*/  FFMA.FTZ R13, R159, UR14, -R136 ;  /* 0x0000000e9f0d7c23 */ /* 0x000fcc0008010888 */
        /* <DEDUP_REMOVED lines=32> */
[----:B------:R-:W-:-:S06]  /*6fc0*/  FFMA.FTZ R126, R162, UR14, -R136 ;  /* 0x0000000ea27e7c23 */ /* 0x000fcc0008010888 */
        /* <DEDUP_REMOVED lines=26> */
.L_x_2400:
[----:B------:R-:W0:Y:S01]  /*7170*/  S2UR UR5, SR_CgaCtaId ;  /* 0x00000000000579c3 */ /* 0x000e220000008800 */
        /* <DEDUP_REMOVED lines=35> */
.L_x_2390:
[----:B------:R-:W-:-:S06]  /*73b0*/  UISETP.GE.AND UP0, UPT, UR4, UR60, UPT ;  /* 0x0000003c0400728c */ /* 0x000fcc000bf06270 */
[----:B------:R-:W-:-:S13]  /*73c0*/  PLOP3.LUT P1, PT, PT, PT, UP0, 0x80, 0x0 ;  /* 0x000000000000781c */ /* 0x000fda0003f2f008 */
[----:B------:R-:W-:Y:S05]  /*73d0*/  @!P1 BRA `(.L_x_2402) ;  /* 0x0000002400409947 */ /* 0x000fea0003800000 */
[----:B------:R-:W-:Y:S01]  /*73e0*/  MOV R13, R11 ;  /* 0x0000000b000d7202 */ /* 0x000fe20000000f00 */
[----:B------:R-:W-:Y:S01]  /*73f0*/  IMAD.MOV.U32 R14, RZ, RZ, R12 ;  /* 0x000000ffff0e7224 */ /* 0x000fe200078e000c */
[----:B------:R-:W-:Y:S01]  /*7400*/  UMOV UR5, UR38 ;  /* 0x0000002600057c82 */ /* 0x000fe20008000000 */
[----:B------:R-:W-:Y:S01]  /*7410*/  UMOV UR6, UR39 ;  /* 0x0000002700067c82 */ /* 0x000fe20008000000 */
[----:B------:R-:W-:Y:S01]  /*7420*/  ULDC UR7, c[0x0][0x9d8] ;  /* 0x0002760000077ab9 */ /* 0x000fe20000000800 */
[----:B------:R-:W-:-:S05]  /*7430*/  ULDC UR10, c[0x0][0x988] ;  /* 0x00026200000a7ab9 */ /* 0x000fca0000000800 */
.L_x_2413:
[----:B------:R-:W-:-:S04]  /*7440*/  UIADD3 UR9, UR6, 0x1, URZ ;  /* 0x0000000106097890 */ /* 0x000fc8000fffe03f */
[----:B------:R-:W-:-:S04]  /*7450*/  UISETP.NE.AND UP0, UPT, UR9, 0x2, UPT ;  /* 0x000000020900788c */ /* 0x000fc8000bf05270 */
[----:B------:R-:W-:Y:S02]  /*7460*/  USEL UR9, UR9, URZ, UP0 ;  /* 0x0000003f09097287 */ /* 0x000fe40008000000 */
[----:B------:R-:W-:-:S04]  /*7470*/  USEL UR38, URZ, 0x1, UP0 ;  /* 0x000000013f267887 */ /* 0x000fc80008000000 */
[----:B------:R-:W-:Y:S01]  /*7480*/  ULOP3.LUT UR38, UR5, UR38, URZ, 0x3c, !UPT ;  /* 0x0000002605267292 */ /* 0x000fe2000f8e3c3f */
[----:B------:R-:W-:Y:S01]  /*7490*/  UMOV UR39, UR9 ;  /* 0x0000000900277c82 */ /* 0x000fe20008000000 */
[----:B------:R-:W-:Y:S10]  /*74a0*/  @!P0 BRA `(.L_x_2403) ;  /* 0x0000000000048947 */ /* 0x000ff40003800000 */
[----:B------:R-:W-:Y:S01]  /*74b0*/  BPT.TRAP 0x1 ;  /* 0x000000040000795c */ /* 0x000fe20000300000 */
.L_x_2403:
[----:B------:R-:W-:Y:S01]  /*74c0*/  ULEA UR8, UR39, UR40, 0x3 ;  /* 0x0000002827087291 */ /* 0x000fe2000f8e183f */
[----:B------:R-:W-:-:S05]  /*74d0*/  IMAD.U32 R11, RZ, RZ, UR38 ;  /* 0x00000026ff0b7e24 */ /* 0x000fca000f8e00ff */
[----:B------:R-:W-:-:S04]  /*74e0*/  SHF.L.U32 R11, R11, 0x1f, RZ ;  /* 0x0000001f0b0b7819 */ /* 0x000fc800000006ff */
[----:B------:R0:W1:Y:S01]  /*74f0*/  SYNCS.PHASECHK.TRANS64.TRYWAIT P1, [UR8+0x30830], R11 ;  /* 0x0308300bff0075a7 */ /* 0x0000620008020148 */
[----:B------:R-:W-:Y:S05]  /*7500*/  @!P0 BRA `(.L_x_2404) ;  /* 0x0000000000048947 */ /* 0x000fea0003800000 */
[----:B------:R-:W-:Y:S01]  /*7510*/  BPT.TRAP 0x1 ;  /* 0x000000040000795c */ /* 0x000fe20000300000 */
.L_x_2404:
[----:B-1----:R-:W-:Y:S05]  /*7520*/  @P1 BRA `(.L_x_2405) ;  /* 0x0000000000081947 */ /* 0x002fea0003800000 */
[----:B------:R-:W1:Y:S02]  /*7530*/  SYNCS.PHASECHK.TRANS64.TRYWAIT P1, [UR8+0x30830], R11 ;  /* 0x0308300bff0075a7 */ /* 0x000e640008020148 */
[----:B-1----:R-:W-:Y:S05]  /*7540*/  @!P1 BRA `(.L_x_2406) ;  /* 0x000000d400b09947 */ /* 0x002fea0003800000 */
.L_x_2405:
        /* <DEDUP_REMOVED lines=175> */
.L_x_2407:
[----:B------:R-:W-:Y:S01]  /*8040*/  ULEA UR8, UR6, UR40, 0x3 ;  /* 0x0000002806087291 */ /* 0x000fe2000f8e183f */
[----:B------:R-:W-:-:S05]  /*8050*/  IMAD.U32 R0, RZ, RZ, UR5 ;  /* 0x00000005ff007e24 */ /* 0x000fca000f8e00ff */
[----:B------:R-:W-:-:S04]  /*8060*/  SHF.L.U32 R0, R0, 0x1f, RZ ;  /* 0x0000001f00007819 */ /* 0x000fc800000006ff */
[----:B------:R2:W3:Y:S01]  /*8070*/  SYNCS.PHASECHK.TRANS64.TRYWAIT P1, [UR8+0x30850], R0 ;  /* 0x03085000ff0075a7 */ /* 0x0004e20008020148 */
[----:B------:R-:W-:Y:S05]  /*8080*/  @!P0 BRA `(.L_x_2408) ;  /* 0x0000000000048947 */ /* 0x000fea0003800000 */
[----:B------:R-:W-:Y:S01]  /*8090*/  BPT.TRAP 0x1 ;  /* 0x000000040000795c */ /* 0x000fe20000300000 */
.L_x_2408:
[----:B---3--:R-:W-:Y:S05]  /*80a0*/  @P1 BRA `(.L_x_2409) ;  /* 0x0000000000081947 */ /* 0x008fea0003800000 */
[----:B------:R-:W3:Y:S02]  /*80b0*/  SYNCS.PHASECHK.TRANS64.TRYWAIT P1, [UR8+0x30850], R0 ;  /* 0x03085000ff0075a7 */ /* 0x000ee40008020148 */
[----:B---3--:R-:W-:Y:S05]  /*80c0*/  @!P1 BRA `(.L_x_2410) ;  /* 0x000000c800e89947 */ /* 0x008fea0003800000 */
.L_x_2409:
        /* <DEDUP_REMOVED lines=37> */
.L_x_2411:
        /* <DEDUP_REMOVED lines=24> */
[----:B01----:R-:W-:Y:S01]  /*84a0*/  FMNMX.FTZ R11, R15, R14, !PT ;  /* 0x0000000e0f0b7209 */ /* 0x003fe20007810000 */
[----:B------:R-:W-:Y:S01]  /*84b0*/  FMUL.FTZ R129, R132, UR7 ;  /* 0x0000000784817c20 */ /* 0x000fe20008410000 */
[----:B------:R-:W-:Y:S01]  /*84c0*/  FMUL.FTZ R131, R134, UR7 ;  /* 0x0000000786837c20 */ /* 0x000fe20008410000 */
[----:B------:R-:W-:Y:S01]  /*84d0*/  FMUL.FTZ R132, R135, UR7 ;  /* 0x0000000787847c20 */ /* 0x000fe20008410000 */
[----:B------:R-:W-:Y:S01]  /*84e0*/  FMUL.FTZ R135, R138, UR7 ;  /* 0x000000078a877c20 */ /* 0x000fe20008410000 */
[----:B------:R-:W-:Y:S01]  /*84f0*/  FMUL.FTZ R138, R141, UR7 ;  /* 0x000000078d8a7c20 */ /* 0x000fe20008410000 */
[----:B------:R-:W0:Y:S01]  /*8500*/  MUFU.TANH R120, R120 ;  /* 0x0000007800787308 */ /* 0x000e220000002400 */
[----:B----4-:R-:W-:Y:S01]  /*8510*/  FMNMX.FTZ R157, R21, R13, !PT ;  /* 0x0000000d159d7209 */ /* 0x010fe20007810000 */
[----:B------:R-:W-:Y:S01]  /*8520*/  FMUL.FTZ R141, R144, UR7 ;  /* 0x00000007908d7c20 */ /* 0x000fe20008410000 */
[----:B------:R-:W-:Y:S01]  /*8530*/  FMUL.FTZ R144, R147, UR7 ;  /* 0x0000000793907c20 */ /* 0x000fe20008410000 */
[----:B------:R-:W-:Y:S01]  /*8540*/  FMUL.FTZ R134, R137, UR7 ;  /* 0x0000000789867c20 */ /* 0x000fe20008410000 */
[----:B------:R-:W-:Y:S01]  /*8550*/  FMUL.FTZ R147, R150, UR7 ;  /* 0x0000000796937c20 */ /* 0x000fe20008410000 */
[----:B------:R-:W-:Y:S01]  /*8560*/  FMUL.FTZ R150, R153, UR7 ;  /* 0x0000000799967c20 */ /* 0x000fe20008410000 */
[----:B------:R-:W-:Y:S01]  /*8570*/  FMUL.FTZ R153, R156, UR7 ;  /* 0x000000079c997c20 */ /* 0x000fe20008410000 */
[----:B------:R-:W1:Y:S01]  /*8580*/  MUFU.TANH R121, R121 ;  /* 0x0000007900797308 */ /* 0x000e620000002400 */
        /* <DEDUP_REMOVED lines=12> */
[----:B------:R-:W-:Y:S01]  /*8650*/  UMOV UR14, UR10 ;  /* 0x0000000a000e7c82 */ /* 0x000fe20008000000 */
[----:B------:R-:W0:Y:S01]  /*8660*/  S2UR UR6, SR_CgaCtaId ;  /* 0x00000000000679c3 */ /* 0x000e220000008800 */
[----:B------:R-:W-:Y:S01]  /*8670*/  ULEA UR5, UR9, UR40, 0x3 ;  /* 0x0000002809057291 */ /* 0x000fe2000f8e183f */
[----:B------:R-:W3:Y:S01]  /*8680*/  MUFU.TANH R122, R122 ;  /* 0x0000007a007a7308 */ /* 0x000ee20000002400 */
[----:B-1----:R-:W-:-:S02]  /*8690*/  FMNMX.FTZ R11, R121, R0, !PT ;  /* 0x00000000790b7209 */ /* 0x002fc40007810000 */
[----:B------:R-:W-:-:S05]  /*86a0*/  UIADD3 UR5, UR5, 0x30840, URZ ;  /* 0x0003084005057890 */ /* 0x000fca000fffe03f */
[----:B------:R-:W1:Y:S01]  /*86b0*/  MUFU.TANH R124, R124 ;  /* 0x0000007c007c7308 */ /* 0x000e620000002400 */
[----:B--2---:R-:W-:-:S07]  /*86c0*/  FMNMX.FTZ R157, R123, R2, !PT ;  /* 0x000000027b9d7209 */ /* 0x004fce0007810000 */
[----:B------:R-:W2:Y:S01]  /*86d0*/  MUFU.TANH R125, R125 ;  /* 0x0000007d007d7308 */ /* 0x000ea20000002400 */
[----:B---3--:R-:W-:Y:S01]  /*86e0*/  FMNMX.FTZ R0, R122, R11, !PT ;  /* 0x0000000b7a007209 */ /* 0x008fe20007810000 */
[----:B0-----:R-:W-:-:S06]  /*86f0*/  UPRMT UR5, UR6, 0x654, UR5 ;  /* 0x0000065406057896 */ /* 0x001fcc0008000005 */
[----:B------:R-:W0:Y:S01]  /*8700*/  MUFU.TANH R127, R127 ;  /* 0x0000007f007f7308 */ /* 0x000e220000002400 */
[----:B-1----:R-:W-:Y:S01]  /*8710*/  FMNMX.FTZ R2, R124, R157, !PT ;  /* 0x0000009d7c027209 */ /* 0x002fe20007810000 */
[----:B------:R-:W-:Y:S01]  /*8720*/  FMUL.FTZ R157, R160, UR7 ;  /* 0x00000007a09d7c20 */ /* 0x000fe20008410000 */
[----:B------:R-:W-:Y:S01]  /*8730*/  FMUL.FTZ R160, R163, UR7 ;  /* 0x00000007a3a07c20 */ /* 0x000fe20008410000 */
[----:B------:R-:W-:Y:S04]  /*8740*/  SYNCS.ARRIVE.TRANS64.RED.A1T0 RZ, [UR5], RZ ;  /* 0x000000ffffff79a7 */ /* 0x000fe80008100405 */
        /* <DEDUP_REMOVED lines=52> */
[----:B------:R-:W-:-:S06]  /*8a90*/  FMUL.FTZ R163, R166, UR7 ;  /* 0x00000007a6a37c20 */ /* 0x000fcc0008410000 */
        /* <DEDUP_REMOVED lines=27> */
[----:B0-----:R-:W-:Y:S02]  /*8c50*/  FMNMX.FTZ R165, R163, R2, !PT ;  /* 0x00000002a3a57209 */ /* 0x001fe40007810000 */
[----:B-1----:R-:W-:-:S05]  /*8c60*/  FMNMX.FTZ R0, R162, R11, !PT ;  /* 0x0000000ba2007209 */ /* 0x002fca0007810000 */
[----:B------:R-:W0:Y:S01]  /*8c70*/  SHFL.BFLY PT, R11, R0, 0x2, 0x1f ;  /* 0x0c401f00000b7f89 */ /* 0x000e2200000e0000 */
[----:B--2---:R-:W-:-:S05]  /*8c80*/  FMNMX.FTZ R165, R164, R165, !PT ;  /* 0x000000a5a4a57209 */ /* 0x004fca0007810000 */
[----:B------:R-:W1:Y:S01]  /*8c90*/  SHFL.BFLY PT, R12, R165, 0x2, 0x1f ;  /* 0x0c401f00a50c7f89 */ /* 0x000e6200000e0000 */
[----:B0-----:R-:W-:-:S05]  /*8ca0*/  FMNMX.FTZ R2, R0, R11, !PT ;  /* 0x0000000b00027209 */ /* 0x001fca0007810000 */
[----:B------:R-:W0:Y:S01]  /*8cb0*/  SHFL.BFLY PT, R11, R2, 0x1, 0x1f ;  /* 0x0c201f00020b7f89 */ /* 0x000e2200000e0000 */
[----:B-1----:R-:W-:-:S05]  /*8cc0*/  FMNMX.FTZ R166, R165, R12, !PT ;  /* 0x0000000ca5a67209 */ /* 0x002fca0007810000 */
[----:B------:R-:W1:Y:S01]  /*8cd0*/  SHFL.BFLY PT, R167, R166, 0x1, 0x1f ;  /* 0x0c201f00a6a77f89 */ /* 0x000e6200000e0000 */
[----:B0-----:R-:W-:-:S05]  /*8ce0*/  FMNMX.FTZ R12, R2, R11, !PT ;  /* 0x0000000b020c7209 */ /* 0x001fca0007810000 */
[----:B------:R-:W-:Y:S01]  /*8cf0*/  FADD.FTZ R14, -R12, R14 ;  /* 0x0000000e0c0e7221 */ /* 0x000fe20000010100 */
[----:B-1----:R-:W-:-:S03]  /*8d00*/  FMNMX.FTZ R11, R166, R167, !PT ;  /* 0x000000a7a60b7209 */ /* 0x002fc60007810000 */
[----:B------:R-:W-:Y:S02]  /*8d10*/  FMUL.FTZ R14, R14, UR14 ;  /* 0x0000000e0e0e7c20 */ /* 0x000fe40008410000 */
[----:B------:R-:W-:Y:S02]  /*8d20*/  FADD.FTZ R13, -R11, R13 ;  /* 0x0000000d0b0d7221 */ /* 0x000fe40000010100 */
[----:B------:R-:W-:Y:S02]  /*8d30*/  MUFU.EX2 R0, R14 ;  /* 0x0000000e00007308 */ /* 0x000fe40000000800 */
[----:B------:R-:W-:Y:S01]  /*8d40*/  FMUL.FTZ R165, R13, UR14 ;  /* 0x0000000e0da57c20 */ /* 0x000fe20008410000 */
[----:B------:R-:W-:-:S04]  /*8d50*/  FMUL.FTZ R13, R12, UR14 ;  /* 0x0000000e0c0d7c20 */ /* 0x000fc80008410000 */
        /* <DEDUP_REMOVED lines=8> */
[----:B------:R0:W-:Y:S01]  /*8de0*/  MUFU.EX2 R2, R165 ;  /* 0x000000a500027308 */ /* 0x0001e20000000800 */
        /* <DEDUP_REMOVED lines=8> */
[--C-:B0-----:R-:W-:Y:S01]  /*8e70*/  FFMA.FTZ R165, R126, UR14, -R13.reuse ;  /* 0x0000000e7ea57c23 */ /* 0x101fe2000801080d */
        /* <DEDUP_REMOVED lines=27> */
[----:B------:R-:W-:Y:S01]  /*9030*/  FFMA.FTZ R175, R155, UR14, -R130 ;  /* 0x0000000e9baf7c23 */ /* 0x000fe20008010882 */
[--C-:B------:R-:W-:Y:S01]  /*9040*/  FFMA.FTZ R15, R154, UR14, -R13.reuse ;  /* 0x0000000e9a0f7c23 */ /* 0x100fe2000801080d */
[--C-:B------:R-:W-:Y:S01]  /*9050*/  FFMA.FTZ R168, R157, UR14, -R13.reuse ;  /* 0x0000000e9da87c23 */ /* 0x100fe2000801080d */
[----:B------:R-:W0:Y:S01]  /*9060*/  MUFU.EX2 R190, R190 ;  /* 0x000000be00be7308 */ /* 0x000e220000000800 */
[----:B--2---:R-:W-:Y:S01]  /*9070*/  FADD.FTZ R3, R167, R10 ;  /* 0x0000000aa7037221 */ /* 0x004fe20000010000 */
[--C-:B------:R-:W-:Y:S01]  /*9080*/  FFMA.FTZ R169, R159, UR14, -R130.reuse ;  /* 0x0000000e9fa97c23 */ /* 0x100fe20008010882 */
[--C-:B------:R-:W-:Y:S01]  /*9090*/  FFMA.FTZ R14, R158, UR14, -R13.reuse ;  /* 0x0000000e9e0e7c23 */ /* 0x100fe2000801080d */
[--C-:B------:R-:W-:Y:S01]  /*90a0*/  FFMA.FTZ R170, R161, UR14, -R13.reuse ;  /* 0x0000000ea1aa7c23 */ /* 0x100fe2000801080d */
[----:B------:R-:W-:Y:S01]  /*90b0*/  FFMA.FTZ R171, R163, UR14, -R130 ;  /* 0x0000000ea3ab7c23 */ /* 0x000fe20008010882 */
[----:B------:R-:W-:-:S02]  /*90c0*/  FFMA.FTZ R13, R162, UR14, -R13 ;  /* 0x0000000ea20d7c23 */ /* 0x000fc4000801080d */
        /* <DEDUP_REMOVED lines=49> */
[--C-:B------:R-:W-:Y:S01]  /*93e0*/  FFMA.FTZ R21, R160, UR14, -R130.reuse ;  /* 0x0000000ea0157c23 */ /* 0x100fe20008010882 */
[----:B------:R-:W-:-:S05]  /*93f0*/  FFMA.FTZ R130, R164, UR14, -R130 ;  /* 0x0000000ea4827c23 */ /* 0x000fca0008010882 */
        /* <DEDUP_REMOVED lines=42> */
.L_x_2412:
        /* <DEDUP_REMOVED lines=36> */
.L_x_2402:
        /* <DEDUP_REMOVED lines=99> */
.L_x_2414:
[----:B------:R-:W-:Y:S01]  /*9f10*/  ULEA UR5, UR39, UR40, 0x3 ;  /* 0x0000002827057291 */ /* 0x000fe2000f8e183f */
[----:B------:R-:W-:-:S05]  /*9f20*/  IMAD.U32 R0, RZ, RZ, UR38 ;  /* 0x00000026ff007e24 */ /* 0x000fca000f8e00ff */
[----:B------:R-:W-:-:S04]  /*9f30*/  SHF.L.U32 R0, R0, 0x1f, RZ ;  /* 0x0000001f00007819 */ /* 0x000fc800000006ff */
[----:B------:R0:W1:Y:S01]  /*9f40*/  SYNCS.PHASECHK.TRANS64.TRYWAIT P1, [UR5+0x30850], R0 ;  /* 0x03085000ff0075a7 */ /* 0x0000620008020145 */
[----:B------:R-:W-:Y:S05]  /*9f50*/  @!P0 BRA `(.L_x_2415) ;  /* 0x0000000000048947 */ /* 0x000fea0003800000 */
[----:B------:R-:W-:Y:S01]  /*9f60*/  BPT.TRAP 0x1 ;  /* 0x000000040000795c */ /* 0x000fe20000300000 */
.L_x_2415:
[----:B-1----:R-:W-:Y:S05]  /*9f70*/  @P1 BRA `(.L_x_2416) ;  /* 0x0000000000081947 */ /* 0x002fea0003800000 */
[----:B------:R-:W1:Y:S02]  /*9f80*/  SYNCS.PHASECHK.TRANS64.TRYWAIT P1, [UR5+0x30850], R0 ;  /* 0x03085000ff0075a7 */ /* 0x000e640008020145 */
[----:B-1----:R-:W-:Y:S05]  /*9f90*/  @!P1 BRA `(.L_x_2417) ;  /* 0x000000ac004c9947 */ /* 0x002fea0003800000 */
.L_x_2416:
        /* <DEDUP_REMOVED lines=21> */
[----:B------:R-:W-:Y:S01]  /*a0f0*/  IMAD.U32 R5, RZ, RZ, UR14 ;  /* 0x0000000eff057e24 */ /* 0x000fe2000f8e00ff */
[----:B------:R-:W-:Y:S01]  /*a100*/  MOV R0, 0xff800000 ;  /* 0xff80000000007802 */ /* 0x000fe20000000f00 */
[----:B-1----:R-:W-:-:S02]  /*a110*/  FADD.FTZ R13, R2, R7 ;  /* 0x00000007020d7221 */ /* 0x002fc40000010000 */
[----:B------:R-:W-:Y:S01]  /*a120*/  FSETP.NE.FTZ.AND P1, PT, R9, RZ, PT ;  /* 0x000000ff0900720b */ /* 0x000fe20003f35000 */
[----:B------:R-:W-:Y:S02]  /*a130*/  IMAD.MOV.U32 R2, RZ, RZ, -0x800000 ;  /* 0xff800000ff027424 */ /* 0x000fe400078e00ff */
[----:B------:R-:W-:-:S10]  /*a140*/  FSETP.NE.FTZ.AND P2, PT, R13, RZ, PT ;  /* 0x000000ff0d00720b */ /* 0x000fd40003f55000 */
[----:B------:R-:W0:Y:S01]  /*a150*/  @P1 MUFU.LG2 R6, R9 ;  /* 0x0000000900061308 */ /* 0x000e220000000c00 */
[----:B------:R-:W-:Y:S02]  /*a160*/  @P1 FMUL.FTZ R5, R5, 0.69314718246459960938 ;  /* 0x3f31721805051820 */ /* 0x000fe40000410000 */
        /* <DEDUP_REMOVED lines=32> */
[----:B0-23--:R-:W-:Y:S05]  /*a370*/  @!P0 BRA `(.L_x_2418) ;  /* 0x0000000000048947 */ /* 0x00dfea0003800000 */
[----:B------:R-:W-:Y:S01]  /*a380*/  BPT.TRAP 0x1 ;  /* 0x000000040000795c */ /* 0x000fe20000300000 */
.L_x_2418:
        /* <DEDUP_REMOVED lines=109> */
.L_x_2382:
        /* <DEDUP_REMOVED lines=16> */
[----:B------:R-:W-:Y:S02]  /*ab60*/  R2UR UR18, R196 ;  /* 0x00000000c41272ca */ /* 0x000fe400000e0000 */
[----:B------:R-:W-:Y:S02]  /*ab70*/  R2UR UR17, R215 ;  /* 0x00000000d71172ca */ /* 0x000fe400000e0000 */
[----:B------:R-:W-:Y:S02]  /*ab80*/  R2UR UR19, R195 ;  /* 0x00000000c31372ca */ /* 0x000fe400000e0000 */
[----:B------:R-:W-:-:S09]  /*ab90*/  R2UR UR23, R213 ;  /* 0x00000000d51772ca */ /* 0x000fd200000e0000 */
[----:B------:R-:W-:Y:S01]  /*aba0*/  USHF.L.U64.HI UR16, UR18, 0x2, UR17 ;  /* 0x0000000212107899 */ /* 0x000fe20008010211 */
[----:B------:R-:W-:Y:S01]  /*abb0*/  UMOV UR10, UR8 ;  /* 0x00000008000a7c82 */ /* 0x000fe20008000000 */
[----:B0-----:R-:W-:Y:S01]  /*abc0*/  UMOV UR11, UR4 ;  /* 0x00000004000b7c82 */ /* 0x001fe20008000000 */
[----:B------:R-:W-:-:S04]  /*abd0*/  USHF.L.U32 UR4, UR18, 0x2, URZ ;  /* 0x0000000212047899 */ /* 0x000fc8000800063f */
[----:B------:R-:W-:-:S04]  /*abe0*/  UIADD3 UR9, UP0, UR4, UR14, URZ ;  /* 0x0000000e04097290 */ /* 0x000fc8000ff1e03f */
[----:B------:R-:W-:Y:S01]  /*abf0*/  UIADD3.X UR12, UR16, UR15, URZ, UP0, !UPT ;  /* 0x0000000f100c7290 */ /* 0x000fe200087fe43f */
[----:B------:R-:W-:Y:S01]  /*ac00*/  BAR.SYNC.DEFER_BLOCKING 0x1, 0x100 ;  /* 0x0044000000007b1d */ /* 0x000fe20000010000 */
[----:B--2---:R-:W-:-:S03]  /*ac10*/  IMAD.WIDE R4, R3, R4, UR10 ;  /* 0x0000000a03047e25 */ /* 0x004fc6000f8e0204 */
[C---:B------:R-:W-:Y:S02]  /*ac20*/  IADD3 R8, P1, R4.reuse, 0x40, RZ ;  /* 0x0000004004087810 */ /* 0x040fe40007f3e0ff */
[C---:B------:R-:W-:Y:S02]  /*ac30*/  LOP3.LUT R3, R4.reuse, 0x380, RZ, 0xc0, !PT ;  /* 0x0000038004037812 */ /* 0x040fe400078ec0ff */
[C---:B------:R-:W-:Y:S01]  /*ac40*/  IADD3 R6, P2, R4.reuse, 0x20, RZ ;  /* 0x0000002004067810 */ /* 0x040fe20007f5e0ff */
[--C-:B------:R-:W-:Y:S01]  /*ac50*/  IMAD.X R13, RZ, RZ, R5.reuse, P1 ;  /* 0x000000ffff0d7224 */ /* 0x100fe200008e0605 */
[C---:B------:R-:W-:Y:S02]  /*ac60*/  IADD3 R19, P6, R4.reuse, 0x60, RZ ;  /* 0x0000006004137810 */ /* 0x040fe40007fde0ff */
[----:B------:R-:W-:Y:S01]  /*ac70*/  IADD3 R133, P5, R4, 0x4000, RZ ;  /* 0x0000400004857810 */ /* 0x000fe20007fbe0ff */
[--C-:B------:R-:W-:Y:S01]  /*ac80*/  IMAD.X R11, RZ, RZ, R5.reuse, P2 ;  /* 0x000000ffff0b7224 */ /* 0x100fe200010e0605 */
[----:B------:R-:W-:Y:S01]  /*ac90*/  LOP3.LUT R7, R8, 0x380, RZ, 0xc0, !PT ;  /* 0x0000038008077812 */ /* 0x000fe200078ec0ff */
[--C-:B------:R-:W-:Y:S01]  /*aca0*/  IMAD.X R15, RZ, RZ, R5.reuse, P6 ;  /* 0x000000ffff0f7224 */ /* 0x100fe200030e0605 */
[----:B------:R-:W-:Y:S01]  /*acb0*/  SHF.R.U64 R3, R3, 0x3, RZ ;  /* 0x0000000303037819 */ /* 0x000fe200000012ff */
[----:B------:R-:W-:Y:S01]  /*acc0*/  IMAD.X R89, RZ, RZ, R5, P5 ;  /* 0x000000ffff597224 */ /* 0x000fe200028e0605 */
[----:B------:R-:W-:-:S02]  /*acd0*/  IADD3 R90, P0, R4, 0x4020, RZ ;  /* 0x00004020045a7810 */ /* 0x000fc40007f1e0ff */
[C---:B------:R-:W-:Y:S02]  /*ace0*/  IADD3 R135, P4, R4.reuse, 0x4040, RZ ;  /* 0x0000404004877810 */ /* 0x040fe40007f9e0ff */
[C---:B------:R-:W-:Y:S01]  /*acf0*/  IADD3 R94, P3, R4.reuse, 0x4060, RZ ;  /* 0x00004060045e7810 */ /* 0x040fe20007f7e0ff */
[--C-:B------:R-:W-:Y:S01]  /*ad00*/  IMAD.X R91, RZ, RZ, R5.reuse, P0 ;  /* 0x000000ffff5b7224 */ /* 0x100fe200000e0605 */
[C---:B------:R-:W-:Y:S01]  /*ad10*/  IADD3 R137, P2, R4.reuse, 0x8000, RZ ;  /* 0x0000800004897810 */ /* 0x040fe20007f5e0ff */
[--C-:B------:R-:W-:Y:S01]  /*ad20*/  IMAD.X R93, RZ, RZ, R5.reuse, P4 ;  /* 0x000000ffff5d7224 */ /* 0x100fe200020e0605 */
[C---:B------:R-:W-:Y:S01]  /*ad30*/  IADD3 R139, P1, R4.reuse, 0x8020, RZ ;  /* 0x00008020048b7810 */ /* 0x040fe20007f3e0ff */
[--C-:B------:R-:W-:Y:S01]  /*ad40*/  IMAD.X R95, RZ, RZ, R5.reuse, P3 ;  /* 0x000000ffff5f7224 */ /* 0x100fe200018e0605 */
[C---:B------:R-:W-:Y:S02]  /*ad50*/  IADD3 R130, P6, R4.reuse, 0x8040, RZ ;  /* 0x0000804004827810 */ /* 0x040fe40007fde0ff */
[----:B------:R-:W-:Y:S01]  /*ad60*/  IADD3 R141, P5, R4, 0x8060, RZ ;  /* 0x00008060048d7810 */ /* 0x000fe20007fbe0ff */
[--C-:B------:R-:W-:Y:S01]  /*ad70*/  IMAD.X R129, RZ, RZ, R5.reuse, P1 ;  /* 0x000000ffff817224 */ /* 0x100fe200008e0605 */
[----:B------:R-:W-:Y:S01]  /*ad80*/  SHF.R.U64 R7, R7, 0x3, RZ ;  /* 0x0000000307077819 */ /* 0x000fe200000012ff */
[--C-:B------:R-:W-:Y:S01]  /*ad90*/  IMAD.X R131, RZ, RZ, R5.reuse, P6 ;  /* 0x000000ffff837224 */ /* 0x100fe200030e0605 */
[----:B------:R-:W-:Y:S01]  /*ada0*/  LOP3.LUT R4, R3, R4, RZ, 0x3c, !PT ;  /* 0x0000000403047212 */ /* 0x000fe200078e3cff */
[----:B------:R-:W-:Y:S01]  /*adb0*/  IMAD.X R9, RZ, RZ, R5, P5 ;  /* 0x000000ffff097224 */ /* 0x000fe200028e0605 */
[----:B------:R-:W-:-:S02]  /*adc0*/  LOP3.LUT R3, R6, 0x380, RZ, 0xc0, !PT ;  /* 0x0000038006037812 */ /* 0x000fc400078ec0ff */
[----:B------:R-:W-:Y:S02]  /*add0*/  LOP3.LUT R12, R7, R8, RZ, 0x3c, !PT ;  /* 0x00000008070c7212 */ /* 0x000fe400078e3cff */
[----:B------:R-:W-:Y:S02]  /*ade0*/  LOP3.LUT R8, R137, 0x380, RZ, 0xc0, !PT ;  /* 0x0000038089087812 */ /* 0x000fe400078ec0ff */
[----:B------:R-:W-:Y:S02]  /*adf0*/  SHF.R.U64 R3, R3, 0x3, RZ ;  /* 0x0000000303037819 */ /* 0x000fe400000012ff */
[----:B------:R-:W-:Y:S02]  /*ae00*/  LOP3.LUT R14, R19, 0x380, RZ, 0xc0, !PT ;  /* 0x00000380130e7812 */ /* 0x000fe400078ec0ff */
[----:B------:R-:W-:Y:S02]  /*ae10*/  SHF.R.U64 R8, R8, 0x3, RZ ;  /* 0x0000000308087819 */ /* 0x000fe400000012ff */
[----:B------:R-:W-:-:S02]  /*ae20*/  LOP3.LUT R10, R3, R6, RZ, 0x3c, !PT ;  /* 0x00000006030a7212 */ /* 0x000fc400078e3cff */
[----:B------:R-:W-:Y:S02]  /*ae30*/  SHF.R.U64 R14, R14, 0x3, RZ ;  /* 0x000000030e0e7819 */ /* 0x000fe400000012ff */
[----:B------:R-:W-:Y:S02]  /*ae40*/  LOP3.LUT R3, R90, 0x380, RZ, 0xc0, !PT ;  /* 0x000003805a037812 */ /* 0x000fe400078ec0ff */
[----:B------:R-:W-:Y:S02]  /*ae50*/  LOP3.LUT R88, R133, 0x380, RZ, 0xc0, !PT ;  /* 0x0000038085587812 */ /* 0x000fe400078ec0ff */
[----:B------:R-:W-:Y:S02]  /*ae60*/  LOP3.LUT R6, R135, 0x380, RZ, 0xc0, !PT ;  /* 0x0000038087067812 */ /* 0x000fe400078ec0ff */
[----:B------:R-:W-:Y:S02]  /*ae70*/  LOP3.LUT R7, R94, 0x380, RZ, 0xc0, !PT ;  /* 0x000003805e077812 */ /* 0x000fe400078ec0ff */
[----:B------:R-:W-:-:S02]  /*ae80*/  LOP3.LUT R126, R8, R137, RZ, 0x3c, !PT ;  /* 0x00000089087e7212 */ /* 0x000fc400078e3cff */
[----:B------:R-:W-:Y:S02]  /*ae90*/  LOP3.LUT R8, R139, 0x380, RZ, 0xc0, !PT ;  /* 0x000003808b087812 */ /* 0x000fe400078ec0ff */
[----:B------:R-:W-:Y:S02]  /*aea0*/  LOP3.LUT R14, R14, R19, RZ, 0x3c, !PT ;  /* 0x000000130e0e7212 */ /* 0x000fe400078e3cff */
[----:B------:R-:W-:Y:S02]  /*aeb0*/  SHF.R.U64 R3, R3, 0x3, RZ ;  /* 0x0000000303037819 */ /* 0x000fe400000012ff */
[----:B------:R-:W-:Y:S02]  /*aec0*/  LOP3.LUT R132, R141, 0x380, RZ, 0xc0, !PT ;  /* 0x000003808d847812 */ /* 0x000fe400078ec0ff */
[----:B------:R-:W-:Y:S02]  /*aed0*/  SHF.R.U64 R88, R88, 0x3, RZ ;  /* 0x0000000358587819 */ /* 0x000fe400000012ff */
[----:B------:R-:W-:-:S02]  /*aee0*/  SHF.R.U64 R6, R6, 0x3, RZ ;  /* 0x0000000306067819 */ /* 0x000fc400000012ff */
[----:B------:R-:W-:Y:S02]  /*aef0*/  SHF.R.U64 R7, R7, 0x3, RZ ;  /* 0x0000000307077819 */ /* 0x000fe400000012ff */
[----:B------:R-:W-:Y:S02]  /*af00*/  LOP3.LUT R19, R130, 0x380, RZ, 0xc0, !PT ;  /* 0x0000038082137812 */ /* 0x000fe400078ec0ff */
[----:B------:R-:W-:Y:S02]  /*af10*/  SHF.R.U64 R8, R8, 0x3, RZ ;  /* 0x0000000308087819 */ /* 0x000fe400000012ff */
[----:B------:R-:W-:Y:S02]  /*af20*/  LOP3.LUT R90, R3, R90, RZ, 0x3c, !PT ;  /* 0x0000005a035a7212 */ /* 0x000fe400078e3cff */
[----:B------:R-:W-:Y:S02]  /*af30*/  SHF.R.U64 R132, R132, 0x3, RZ ;  /* 0x0000000384847819 */ /* 0x000fe400000012ff */
[----:B------:R-:W-:-:S02]  /*af40*/  IADD3.X R127, RZ, R5, RZ, P2, !PT ;  /* 0x00000005ff7f7210 */ /* 0x000fc400017fe4ff */
[----:B------:R-:W-:Y:S02]  /*af50*/  LOP3.LUT R88, R88, R133, RZ, 0x3c, !PT ;  /* 0x0000008558587212 */ /* 0x000fe400078e3cff */
[----:B------:R-:W-:Y:S02]  /*af60*/  LOP3.LUT R92, R6, R135, RZ, 0x3c, !PT ;  /* 0x00000087065c7212 */ /* 0x000fe400078e3cff */
[----:B------:R-:W-:Y:S02]  /*af70*/  LOP3.LUT R94, R7, R94, RZ, 0x3c, !PT ;  /* 0x0000005e075e7212 */ /* 0x000fe400078e3cff */
[----:B------:R-:W-:Y:S02]  /*af80*/  MOV R3, R4 ;  /* 0x0000000400037202 */ /* 0x000fe40000000f00 */
[----:B------:R-:W-:Y:S02]  /*af90*/  SHF.R.U64 R19, R19, 0x3, RZ ;  /* 0x0000000313137819 */ /* 0x000fe400000012ff */
[----:B------:R-:W-:-:S02]  /*afa0*/  F2FP.F16.F32.PACK_AB R4, R25, R24 ;  /* 0x000000181904723e */ /* 0x000fc400000000ff */
[----:B------:R-:W-:Y:S02]  /*afb0*/  F2FP.F16.F32.PACK_AB R5, R27, R26 ;  /* 0x0000001a1b05723e */ /* 0x000fe400000000ff */
[----:B------:R-:W-:Y:S02]  /*afc0*/  F2FP.F16.F32.PACK_AB R6, R29, R28 ;  /* 0x0000001c1d06723e */ /* 0x000fe400000000ff */
[----:B------:R-:W-:Y:S02]  /*afd0*/  F2FP.F16.F32.PACK_AB R7, R31, R30 ;  /* 0x0000001e1f07723e */ /* 0x000fe400000000ff */
[----:B------:R-:W-:Y:S02]  /*afe0*/  LOP3.LUT R128, R8, R139, RZ, 0x3c, !PT ;  /* 0x0000008b08807212 */ /* 0x000fe400078e3cff */
[----:B------:R-:W-:Y:S01]  /*aff0*/  MOV R136, R12 ;  /* 0x0000000c00887202 */ /* 0x000fe20000000f00 */
[----:B------:R0:W-:Y:S01]  /*b000*/  STSM.16.M88.4 [R3], R4 ;  /* 0x0000000403007844 */ /* 0x0001e20000000200 */
[----:B------:R-:W-:-:S02]  /*b010*/  MOV R135, R14 ;  /* 0x0000000e00877202 */ /* 0x000fc40000000f00 */
[----:B------:R-:W-:Y:S02]  /*b020*/  LOP3.LUT R8, R132, R141, RZ, 0x3c, !PT ;  /* 0x0000008d84087212 */ /* 0x000fe400078e3cff */
[----:B------:R-:W-:Y:S02]  /*b030*/  MOV R137, R10 ;  /* 0x0000000a00897202 */ /* 0x000fe40000000f00 */
[----:B------:R-:W-:Y:S02]  /*b040*/  F2FP.F16.F32.PACK_AB R12, R33, R32 ;  /* 0x00000020210c723e */ /* 0x000fe400000000ff */
[----:B------:R-:W-:Y:S02]  /*b050*/  F2FP.F16.F32.PACK_AB R13, R35, R34 ;  /* 0x00000022230d723e */ /* 0x000fe400000000ff */
[----:B------:R-:W-:Y:S02]  /*b060*/  F2FP.F16.F32.PACK_AB R14, R37, R36 ;  /* 0x00000024250e723e */ /* 0x000fe400000000ff */
[----:B------:R-:W-:-:S02]  /*b070*/  F2FP.F16.F32.PACK_AB R15, R39, R38 ;  /* 0x00000026270f723e */ /* 0x000fc400000000ff */
[----:B------:R-:W-:Y:S02]  /*b080*/  LOP3.LUT R130, R19, R130, RZ, 0x3c, !PT ;  /* 0x0000008213827212 */ /* 0x000fe400078e3cff */
[----:B------:R-:W-:Y:S01]  /*b090*/  MOV R134, R88 ;  /* 0x0000005800867202 */ /* 0x000fe20000000f00 */
[----:B------:R1:W-:Y:S01]  /*b0a0*/  STSM.16.M88.4 [R137], R12 ;  /* 0x0000000c89007844 */ /* 0x0003e20000000200 */
[----:B------:R-:W-:Y:S02]  /*b0b0*/  MOV R133, R90 ;  /* 0x0000005a00857202 */ /* 0x000fe40000000f00 */
[----:B------:R-:W-:Y:S02]  /*b0c0*/  MOV R132, R92 ;  /* 0x0000005c00847202 */ /* 0x000fe40000000f00 */
[----:B------:R-:W-:Y:S02]  /*b0d0*/  MOV R19, R94 ;  /* 0x0000005e00137202 */ /* 0x000fe40000000f00 */
[----:B------:R-:W-:-:S02]  /*b0e0*/  F2FP.F16.F32.PACK_AB R88, R41, R40 ;  /* 0x000000282958723e */ /* 0x000fc400000000ff */
[----:B------:R-:W-:Y:S02]  /*b0f0*/  F2FP.F16.F32.PACK_AB R89, R43, R42 ;  /* 0x0000002a2b59723e */ /* 0x000fe400000000ff */
[----:B------:R-:W-:Y:S02]  /*b100*/  F2FP.F16.F32.PACK_AB R90, R45, R44 ;  /* 0x0000002c2d5a723e */ /* 0x000fe400000000ff */
[----:B------:R-:W-:Y:S02]  /*b110*/  F2FP.F16.F32.PACK_AB R91, R47, R46 ;  /* 0x0000002e2f5b723e */ /* 0x000fe400000000ff */
[----:B------:R-:W-:Y:S02]  /*b120*/  F2FP.F16.F32.PACK_AB R92, R49, R48 ;  /* 0x00000030315c723e */ /* 0x000fe400000000ff */
[----:B------:R-:W-:Y:S01]  /*b130*/  F2FP.F16.F32.PACK_AB R93, R51, R50 ;  /* 0x00000032335d723e */ /* 0x000fe200000000ff */
[----:B------:R2:W-:Y:S01]  /*b140*/  STSM.16.M88.4 [R136], R88 ;  /* 0x0000005888007844 */ /* 0x0005e20000000200 */
[----:B------:R-:W-:-:S02]  /*b150*/  F2FP.F16.F32.PACK_AB R94, R53, R52 ;  /* 0x00000034355e723e */ /* 0x000fc400000000ff */
[----:B------:R-:W-:Y:S02]  /*b160*/  F2FP.F16.F32.PACK_AB R95, R55, R54 ;  /* 0x00000036375f723e */ /* 0x000fe400000000ff */
[----:B0-----:R-:W-:Y:S02]  /*b170*/  MOV R3, R8 ;  /* 0x0000000800037202 */ /* 0x001fe40000000f00 */
[----:B------:R-:W-:Y:S01]  /*b180*/  F2FP.F16.F32.PACK_AB R4, R57, R56 ;  /* 0x000000383904723e */ /* 0x000fe200000000ff */
[----:B------:R0:W-:Y:S01]  /*b190*/  STSM.16.M88.4 [R135], R92 ;  /* 0x0000005c87007844 */ /* 0x0001e20000000200 */
[----:B------:R-:W-:Y:S02]  /*b1a0*/  F2FP.F16.F32.PACK_AB R5, R59, R58 ;  /* 0x0000003a3b05723e */ /* 0x000fe400000000ff */
[----:B------:R-:W-:Y:S02]  /*b1b0*/  F2FP.F16.F32.PACK_AB R6, R61, R60 ;  /* 0x0000003c3d06723e */ /* 0x000fe400000000ff */
[----:B------:R-:W-:-:S02]  /*b1c0*/  F2FP.F16.F32.PACK_AB R7, R63, R62 ;  /* 0x0000003e3f07723e */ /* 0x000fc400000000ff */
[----:B------:R-:W-:Y:S02]  /*b1d0*/  F2FP.F16.F32.PACK_AB R8, R65, R64 ;  /* 0x000000404108723e */ /* 0x000fe400000000ff */
[----:B------:R-:W-:Y:S01]  /*b1e0*/  F2FP.F16.F32.PACK_AB R9, R67, R66 ;  /* 0x000000424309723e */ /* 0x000fe200000000ff */
[----:B------:R3:W-:Y:S01]  /*b1f0*/  STSM.16.M88.4 [R134], R4 ;  /* 0x0000000486007844 */ /* 0x0007e20000000200 */
[----:B------:R-:W-:Y:S02]  /*b200*/  F2FP.F16.F32.PACK_AB R10, R69, R68 ;  /* 0x00000044450a723e */ /* 0x000fe400000000ff */
[----:B------:R-:W-:Y:S02]  /*b210*/  F2FP.F16.F32.PACK_AB R11, R71, R70 ;  /* 0x00000046470b723e */ /* 0x000fe400000000ff */
[----:B-1----:R-:W-:Y:S02]  /*b220*/  F2FP.F16.F32.PACK_AB R12, R73, R72 ;  /* 0x00000048490c723e */ /* 0x002fe400000000ff */
[----:B------:R-:W-:Y:S01]  /*b230*/  F2FP.F16.F32.PACK_AB R13, R75, R74 ;  /* 0x0000004a4b0d723e */ /* 0x000fe200000000ff */
[----:B------:R-:W-:Y:S01]  /*b240*/  STSM.16.M88.4 [R133], R8 ;  /* 0x0000000885007844 */ /* 0x000fe20000000200 */
[----:B------:R-:W-:-:S02]  /*b250*/  F2FP.F16.F32.PACK_AB R14, R77, R76 ;  /* 0x0000004c4d0e723e */ /* 0x000fc400000000ff */
[----:B------:R-:W-:Y:S02]  /*b260*/  F2FP.F16.F32.PACK_AB R15, R79, R78 ;  /* 0x0000004e4f0f723e */ /* 0x000fe400000000ff */
[----:B--2---:R-:W-:Y:S02]  /*b270*/  F2FP.F16.F32.PACK_AB R88, R81, R80 ;  /* 0x000000505158723e */ /* 0x004fe400000000ff */
[----:B------:R-:W-:Y:S01]  /*b280*/  F2FP.F16.F32.PACK_AB R89, R83, R82 ;  /* 0x000000525359723e */ /* 0x000fe200000000ff */
[----:B------:R-:W-:Y:S01]  /*b290*/  STSM.16.M88.4 [R132], R12 ;  /* 0x0000000c84007844 */ /* 0x000fe20000000200 */
[----:B------:R-:W-:Y:S02]  /*b2a0*/  F2FP.F16.F32.PACK_AB R90, R85, R84 ;  /* 0x00000054555a723e */ /* 0x000fe400000000ff */
[----:B------:R-:W-:Y:S02]  /*b2b0*/  F2FP.F16.F32.PACK_AB R91, R87, R86 ;  /* 0x00000056575b723e */ /* 0x000fe400000000ff */
[----:B------:R-:W-:-:S02]  /*b2c0*/  MOV R126, R126 ;  /* 0x0000007e007e7202 */ /* 0x000fc40000000f00 */
[----:B0-----:R-:W-:Y:S01]  /*b2d0*/  F2FP.F16.F32.PACK_AB R92, R21, R20 ;  /* 0x00000014155c723e */ /* 0x001fe200000000ff */
[----:B------:R0:W-:Y:S01]  /*b2e0*/  STSM.16.M88.4 [R19], R88 ;  /* 0x0000005813007844 */ /* 0x0001e20000000200 */
[----:B------:R-:W-:Y:S02]  /*b2f0*/  F2FP.F16.F32.PACK_AB R93, R123, R122 ;  /* 0x0000007a7b5d723e */ /* 0x000fe400000000ff */
[----:B------:R-:W-:Y:S02]  /*b300*/  F2FP.F16.F32.PACK_AB R94, R121, R120 ;  /* 0x00000078795e723e */ /* 0x000fe400000000ff */
[----:B------:R-:W-:Y:S02]  /*b310*/  F2FP.F16.F32.PACK_AB R95, R125, R124 ;  /* 0x0000007c7d5f723e */ /* 0x000fe400000000ff */
[----:B------:R-:W-:Y:S02]  /*b320*/  MOV R128, R128 ;  /* 0x0000008000807202 */ /* 0x000fe40000000f00 */
[----:B---3--:R-:W-:Y:S01]  /*b330*/  F2FP.F16.F32.PACK_AB R4, R97, R96 ;  /* 0x000000606104723e */ /* 0x008fe200000000ff */
[----:B------:R-:W-:Y:S01]  /*b340*/  STSM.16.M88.4 [R126], R92 ;  /* 0x0000005c7e007844 */ /* 0x000fe20000000200 */
[----:B------:R-:W-:-:S02]  /*b350*/  F2FP.F16.F32.PACK_AB R5, R99, R98 ;  /* 0x000000626305723e */ /* 0x000fc400000000ff */
[----:B------:R-:W-:Y:S02]  /*b360*/  F2FP.F16.F32.PACK_AB R6, R101, R100 ;  /* 0x000000646506723e */ /* 0x000fe400000000ff */
[----:B------:R-:W-:Y:S01]  /*b370*/  F2FP.F16.F32.PACK_AB R7, R103, R102 ;  /* 0x000000666707723e */ /* 0x000fe200000000ff */
[----:B0-----:R-:W-:Y:S01]  /*b380*/  IMAD.U32 R88, RZ, RZ, UR9 ;  /* 0x00000009ff587e24 */ /* 0x001fe2000f8e00ff */
[----:B------:R-:W-:Y:S01]  /*b390*/  MOV R130, R130 ;  /* 0x0000008200827202 */ /* 0x000fe20000000f00 */
[----:B------:R-:W-:Y:S01]  /*b3a0*/  IMAD.U32 R89, RZ, RZ, UR12 ;  /* 0x0000000cff597e24 */ /* 0x000fe2000f8e00ff */
[----:B------:R-:W-:Y:S01]  /*b3b0*/  F2FP.F16.F32.PACK_AB R8, R105, R104 ;  /* 0x000000686908723e */ /* 0x000fe200000000ff */
[----:B------:R-:W-:Y:S01]  /*b3c0*/  STSM.16.M88.4 [R128], R4 ;  /* 0x0000000480007844 */ /* 0x000fe20000000200 */
[----:B------:R-:W-:Y:S01]  /*b3d0*/  F2FP.F16.F32.PACK_AB R9, R107, R106 ;  /* 0x0000006a6b09723e */ /* 0x000fe200000000ff */
[----:B------:R-:W-:Y:S01]  /*b3e0*/  ULDC.64 UR12, c[0x0][0xc08] ;  /* 0x00030200000c7ab9 */ /* 0x000fe20000000a00 */
        /* <DEDUP_REMOVED lines=10> */
[----:B------:R-:W-:-:S07]  /*b490*/  ISETP.NE.AND.EX P0, PT, RZ, UR15, PT, P0 ;  /* 0x0000000fff007c0c */ /* 0x000fce000bf05300 */
[----:B0-----:R-:W0:Y:S06]  /*b4a0*/  LDC R3, c[0x0][0xbe8] ;  /* 0x0002fa00ff037b82 */ /* 0x001e2c0000000800 */
[----:B------:R-:W2:Y:S01]  /*b4b0*/  @P0 LDG.E R19, desc[UR36][R88.64] ;  /* 0x0000002458130981 */ /* 0x000ea2000c1e1900 */
[----:B------:R-:W-:-:S04]  /*b4c0*/  UISETP.NE.U32.AND UP0, UPT, UR12, URZ, UPT ;  /* 0x0000003f0c00728c */ /* 0x000fc8000bf05070 */
[----:B------:R-:W-:-:S06]  /*b4d0*/  UISETP.NE.AND.EX UP0, UPT, UR13, URZ, UPT, UP0 ;  /* 0x0000003f0d00728c */ /* 0x000fcc000bf05300 */
[----:B------:R-:W-:Y:S02]  /*b4e0*/  PLOP3.LUT P4, PT, PT, PT, UP0, 0x80, 0x0 ;  /* 0x000000000000781c */ /* 0x000fe40003f8f008 */
[----:B0-----:R-:W-:-:S03]  /*b4f0*/  ISETP.NE.AND P1, PT, R3, 0x1, PT ;  /* 0x000000010300780c */ /* 0x001fc60003f25270 */
[----:B------:R-:W-:-:S03]  /*b500*/  @UP0 UIADD3 UR12, UP1, UR4, UR12, URZ ;  /* 0x0000000c040c0290 */ /* 0x000fc6000ff3e03f */
[----:B------:R-:W-:Y:S01]  /*b510*/  ULDC UR4, c[0x0][0xa88] ;  /* 0x0002a20000047ab9 */ /* 0x000fe20000000800 */
[----:B------:R-:W-:Y:S01]  /*b520*/  @UP0 UIADD3.X UR13, UR16, UR13, URZ, UP1, !UPT ;  /* 0x0000000d100d0290 */ /* 0x000fe20008ffe43f */
[----:B------:R-:W-:Y:S01]  /*b530*/  IMAD.U32 R8, RZ, RZ, UR4 ;  /* 0x00000004ff087e24 */ /* 0x000fe2000f8e00ff */
[----:B------:R-:W-:Y:S01]  /*b540*/  UISETP.NE.AND UP0, UPT, UR20, URZ, UPT ;  /* 0x0000003f1400728c */ /* 0x000fe2000bf05270 */
[----:B------:R-:W-:Y:S01]  /*b550*/  IMAD.U32 R4, RZ, RZ, UR12 ;  /* 0x0000000cff047e24 */ /* 0x000fe2000f8e00ff */
[----:B------:R-:W-:Y:S02]  /*b560*/  ULDC UR4, c[0x0][0xad4] ;  /* 0x0002b50000047ab9 */ /* 0x000fe40000000800 */
[----:B------:R-:W0:Y:S01]  /*b570*/  @P1 LDC R6, c[0x0][0xbec] ;  /* 0x0002fb00ff061b82 */ /* 0x000e220000000800 */
[----:B------:R-:W-:Y:S01]  /*b580*/  USEL UR4, UR20, UR4, UP0 ;  /* 0x0000000414047287 */ /* 0x000fe20008000000 */
[----:B------:R-:W-:Y:S01]  /*b590*/  IMAD.U32 R5, RZ, RZ, UR13 ;  /* 0x0000000dff057e24 */ /* 0x000fe2000f8e00ff */
[----:B------:R-:W-:-:S02]  /*b5a0*/  UMOV UR22, 0x9b8 ;  /* 0x000009b800167882 */ /* 0x000fc40000000000 */
[----:B------:R-:W-:-:S03]  /*b5b0*/  UISETP.GT.AND UP1, UPT, UR4, 0x1, UPT ;  /* 0x000000010400788c */ /* 0x000fc6000bf24270 */
[----:B------:R-:W1:Y:S01]  /*b5c0*/  @P1 LDC R9, c[0x0][0xbf0] ;  /* 0x0002fc00ff091b82 */ /* 0x000e620000000800 */
[----:B------:R-:W-:Y:S01]  /*b5d0*/  USEL UR22, UR22, 0x978, UP1 ;  /* 0x0000097816167887 */ /* 0x000fe20008800000 */
[----:B------:R-:W-:Y:S01]  /*b5e0*/  VIADD R11, R17, UR42 ;  /* 0x0000002a110b7c36 */ /* 0x000fe20008000000 */
[----:B------:R-:W-:Y:S01]  /*b5f0*/  UISETP.NE.U32.AND UP0, UPT, UR14, URZ, UPT ;  /* 0x0000003f0e00728c */ /* 0x000fe2000bf05070 */
[----:B------:R0:W5:Y:S01]  /*b600*/  @P4 LDG.E R8, desc[UR36][R4.64] ;  /* 0x0000002404084981 */ /* 0x000162000c1e1900 */
[----:B------:R-:W-:Y:S01]  /*b610*/  UMOV UR4, URZ ;  /* 0x0000003f00047c82 */ /* 0x000fe20008000000 */
[----:B------:R-:W-:Y:S01]  /*b620*/  USEL UR20, UR19, URZ, UP1 ;  /* 0x0000003f13147287 */ /* 0x000fe20008800000 */
[----:B------:R-:W-:Y:S01]  /*b630*/  IMAD.MOV.U32 R7, RZ, RZ, R11 ;  /* 0x000000ffff077224 */ /* 0x000fe200078e000b */
[----:B------:R-:W-:-:S04]  /*b640*/  UISETP.NE.AND.EX UP0, UPT, UR15, URZ, UPT, UP0 ;  /* 0x0000003f0f00728c */ /* 0x000fc8000bf05300 */
[----:B------:R-:W-:Y:S02]  /*b650*/  USEL UR9, UR18, URZ, !UP0 ;  /* 0x0000003f12097287 */ /* 0x000fe4000c000000 */
[----:B------:R-:W-:Y:S01]  /*b660*/  USEL UR21, UR17, URZ, !UP0 ;  /* 0x0000003f11157287 */ /* 0x000fe2000c000000 */
[----:B------:R-:W-:Y:S02]  /*b670*/  ULDC.64 UR12, c[0x0][UR22+0x218] ;  /* 0x00008600160c7abb */ /* 0x000fe40008000a00 */
[----:B------:R-:W-:Y:S01]  /*b680*/  ULDC.64 UR16, c[0x0][UR22+0x220] ;  /* 0x0000880016107abb */ /* 0x000fe20008000a00 */
[----:B------:R-:W-:Y:S01]  /*b690*/  ULDC.64 UR18, c[0x0][UR22+0x228] ;  /* 0x00008a0016127abb */ /* 0x000fe20008000a00 */
[----:B------:R-:W-:Y:S01]  /*b6a0*/  UIMAD.WIDE.U32 UR14, UR12, UR23, URZ ;  /* 0x000000170c0e72a5 */ /* 0x000fe2000f8e003f */
[----:B0-----:R-:W-:Y:S01]  /*b6b0*/  @P1 IMAD.HI.U32 R4, R11, R6, RZ ;  /* 0x000000060b041227 */ /* 0x001fe200078e00ff */
[----:B------:R-:W-:Y:S02]  /*b6c0*/  UIMAD UR23, UR13, UR23, URZ ;  /* 0x000000170d1772a4 */ /* 0x000fe4000f8e023f */
[----:B------:R-:W-:-:S02]  /*b6d0*/  UIMAD UR17, UR17, UR9, URZ ;  /* 0x00000009111172a4 */ /* 0x000fc4000f8e023f */
[----:B------:R-:W-:Y:S01]  /*b6e0*/  UIMAD.WIDE.U32 UR24, UR18, UR20, URZ ;  /* 0x00000014121872a5 */ /* 0x000fe2000f8e003f */
[----:B-1----:R-:W-:Y:S01]  /*b6f0*/  @P1 SHF.R.U32.HI R7, RZ, R9, R4 ;  /* 0x00000009ff071219 */ /* 0x002fe20000011604 */
[----:B------:R-:W-:Y:S02]  /*b700*/  UIMAD.WIDE.U32 UR12, UR16, UR9, URZ ;  /* 0x00000009100c72a5 */ /* 0x000fe4000f8e003f */
[----:B------:R-:W-:Y:S01]  /*b710*/  UIMAD UR18, UR19, UR20, URZ ;  /* 0x00000014131272a4 */ /* 0x000fe2000f8e023f */
[----:B------:R-:W-:Y:S01]  /*b720*/  IADD3 R6, -R7, RZ, RZ ;  /* 0x000000ff07067210 */ /* 0x000fe20007ffe1ff */
[----:B------:R-:W-:Y:S01]  /*b730*/  UIMAD UR17, UR16, UR21, UR17 ;  /* 0x00000015101172a4 */ /* 0x000fe2000f8e0211 */
[----:B------:R-:W-:Y:S01]  /*b740*/  IMAD.U32 R4, RZ, RZ, UR24 ;  /* 0x00000018ff047e24 */ /* 0x000fe2000f8e00ff */
[----:B------:R-:W-:Y:S02]  /*b750*/  UIADD3 UR18, UR25, UR18, URZ ;  /* 0x0000001219127290 */ /* 0x000fe4000fffe03f */
[----:B------:R-:W-:Y:S01]  /*b760*/  IMAD.U32 R5, RZ, RZ, UR25 ;  /* 0x00000019ff057e24 */ /* 0x000fe2000f8e00ff */
[----:B------:R-:W-:Y:S01]  /*b770*/  UIADD3 UR23, UR15, UR23, URZ ;  /* 0x000000170f177290 */ /* 0x000fe2000fffe03f */
[----:B------:R-:W-:Y:S01]  /*b780*/  IMAD R9, R3, R6, R11 ;  /* 0x0000000603097224 */ /* 0x000fe200078e020b */
[----:B------:R-:W-:Y:S01]  /*b790*/  UIADD3 UR17, UR13, UR17, URZ ;  /* 0x000000110d117290 */ /* 0x000fe2000fffe03f */
[----:B------:R-:W-:Y:S01]  /*b7a0*/  SHF.R.S32.HI R5, RZ, 0x1f, R7 ;  /* 0x0000001fff057819 */ /* 0x000fe20000011407 */
[----:B------:R-:W-:-:S02]  /*b7b0*/  IMAD.U32 R10, RZ, RZ, UR18 ;  /* 0x00000012ff0a7e24 */ /* 0x000fc4000f8e00ff */
[----:B------:R-:W-:Y:S02]  /*b7c0*/  SHF.R.S32.HI R6, RZ, 0x1f, R9 ;  /* 0x0000001fff067819 */ /* 0x000fe40000011409 */
[----:B--2---:R-:W-:-:S13]  /*b7d0*/  @P0 R2UR UR4, R19 ;  /* 0x00000000130402ca */ /* 0x004fda00000e0000 */
[----:B------:R-:W-:Y:S02]  /*b7e0*/  UIADD3 UR14, UP0, UP2, UR12, UR14, UR4 ;  /* 0x0000000e0c0e7290 */ /* 0x000fe4000fa1e004 */
[----:B------:R-:W-:Y:S01]  /*b7f0*/  USHF.R.S32.HI UR16, URZ, 0x1f, UR4 ;  /* 0x0000001f3f107899 */ /* 0x000fe20008011404 */
[----:B------:R-:W-:-:S03]  /*b800*/  ULDC.64 UR12, c[0x0][UR22+0x210] ;  /* 0x00008400160c7abb */ /* 0x000fc60008000a00 */
[----:B------:R-:W-:Y:S01]  /*b810*/  IADD3 R4, P2, P3, R7, UR14, R4 ;  /* 0x0000000e07047c10 */ /* 0x000fe2000fb5e004 */
[----:B------:R-:W-:Y:S01]  /*b820*/  UIADD3.X UR14, UR17, UR23, UR16, UP0, UP2 ;  /* 0x00000017110e7290 */ /* 0x000fe200087e4410 */
[----:B------:R-:W-:-:S04]  /*b830*/  IMAD R7, R9, UR13, RZ ;  /* 0x0000000d09077c24 */ /* 0x000fc8000f8e02ff */
[----:B------:R-:W-:Y:S01]  /*b840*/  IMAD R7, R6, UR12, R7 ;  /* 0x0000000c06077c24 */ /* 0x000fe2000f8e0207 */
[----:B------:R-:W-:Y:S01]  /*b850*/  IADD3.X R5, R5, UR14, R10, P2, P3 ;  /* 0x0000000e05057c10 */ /* 0x000fe200097e640a */
        /* <DEDUP_REMOVED lines=12> */
.L_x_2421:
[----:B------:R-:W2:Y:S01]  /*b920*/  LDL R12, [R1+0x10] ;  /* 0x00001000010c7983 */ /* 0x000ea20000100800 */
[----:B-----5:R-:W-:Y:S01]  /*b930*/  IMAD R19, R8, R3, RZ ;  /* 0x0000000308137224 */ /* 0x020fe200078e02ff */
[----:B------:R-:W-:Y:S02]  /*b940*/  LOP3.LUT P0, RZ, R217, 0x3, RZ, 0xc0, !PT ;  /* 0x00000003d9ff7812 */ /* 0x000fe4000780c0ff */
[----:B------:R-:W-:Y:S01]  /*b950*/  SHFL.IDX PT, R4, R9, RZ, 0x1c1f ;  /* 0x001c1fff09047589 */ /* 0x000fe200000e0000 */
[----:B------:R-:W-:-:S03]  /*b960*/  PLOP3.LUT P3, PT, PT, PT, UP1, 0x80, 0x0 ;  /* 0x000000000000781c */ /* 0x000fc60003f6f018 */
[----:B------:R-:W0:Y:S04]  /*b970*/  SHFL.IDX PT, R5, R10, RZ, 0x1c1f ;  /* 0x001c1fff0a057589 */ /* 0x000e2800000e0000 */
[----:B------:R-:W-:Y:S04]  /*b980*/  SHFL.IDX PT, R6, R9, 0x1, 0x1c1f ;  /* 0x003c1f0009067f89 */ /* 0x000fe800000e0000 */
[----:B------:R-:W1:Y:S01]  /*b990*/  SHFL.IDX PT, R7, R10, 0x1, 0x1c1f ;  /* 0x003c1f000a077f89 */ /* 0x000e6200000e0000 */
[----:B--2---:R-:W-:-:S04]  /*b9a0*/  VIADD R12, R12, UR42 ;  /* 0x0000002a0c0c7c36 */ /* 0x004fc80008000000 */
        /* <DEDUP_REMOVED lines=8> */
[----:B------:R-:W-:Y:S01]  /*ba30*/  IMAD.SHL.U32 R67, R18, 0x8, RZ ;  /* 0x0000000812437824 */ /* 0x000fe200078e00ff */
[----:B------:R-:W1:Y:S01]  /*ba40*/  @P1 LDC R21, c[0x0][0xbec] ;  /* 0x0002fb00ff151b82 */ /* 0x000e620000000800 */
[----:B0-----:R-:W-:Y:S01]  /*ba50*/  IMAD.MOV.U32 R5, RZ, RZ, 0x2 ;  /* 0x00000002ff057424 */ /* 0x001fe200078e00ff */
[----:B------:R-:W-:Y:S01]  /*ba60*/  ULDC.64 UR14, c[0x0][0xaa0] ;  /* 0x0002a800000e7ab9 */ /* 0x000fe20000000a00 */
[----:B------:R-:W-:Y:S01]  /*ba70*/  IMAD R4, R214, 0x40, R67 ;  /* 0x00000040d6047824 */ /* 0x000fe200078e0243 */
[----:B------:R-:W-:-:S03]  /*ba80*/  R2UR UR17, R213 ;  /* 0x00000000d51172ca */ /* 0x000fc600000e0000 */
[----:B------:R-:W-:Y:S01]  /*ba90*/  IMAD.WIDE R4, R4, R5, UR10 ;  /* 0x0000000a04047e25 */ /* 0x000fe2000f8e0205 */
[----:B------:R-:W0:Y:S02]  /*baa0*/  @P1 LDC R63, c[0x0][0xbf0] ;  /* 0x0002fc00ff3f1b82 */ /* 0x000e240000000800 */
[C---:B------:R-:W-:Y:S01]  /*bab0*/  IADD3 R33, P2, R4.reuse, 0x5000, RZ ;  /* 0x0000500004217810 */ /* 0x040fe20007f5e0ff */
[----:B------:R-:W-:Y:S01]  /*bac0*/  UIMAD UR12, UR16, UR14, URZ ;  /* 0x0000000e100c72a4 */ /* 0x000fe2000f8e023f */
[C---:B------:R-:W-:Y:S02]  /*bad0*/  IADD3 R9, P4, R4.reuse, 0x1000, RZ ;  /* 0x0000100004097810 */ /* 0x040fe40007f9e0ff */
[----:B------:R-:W-:Y:S02]  /*bae0*/  LOP3.LUT R32, R33, 0x380, RZ, 0xc0, !PT ;  /* 0x0000038021207812 */ /* 0x000fe400078ec0ff */
[----:B------:R-:W-:Y:S02]  /*baf0*/  IADD3 R13, P3, R4, 0x2000, RZ ;  /* 0x00002000040d7810 */ /* 0x000fe40007f7e0ff */
[----:B------:R-:W-:-:S02]  /*bb00*/  SHF.R.U64 R32, R32, 0x3, RZ ;  /* 0x0000000320207819 */ /* 0x000fc400000012ff */
[----:B------:R-:W-:Y:S02]  /*bb10*/  IADD3 R25, P6, R4, 0x3000, RZ ;  /* 0x0000300004197810 */ /* 0x000fe40007fde0ff */
[----:B------:R-:W-:Y:S01]  /*bb20*/  LOP3.LUT R32, R32, R33, RZ, 0x3c, !PT ;  /* 0x0000002120207212 */ /* 0x000fe200078e3cff */
[--C-:B------:R-:W-:Y:S01]  /*bb30*/  IMAD.X R33, RZ, RZ, R5.reuse, P2 ;  /* 0x000000ffff217224 */ /* 0x100fe200010e0605 */
[C---:B------:R-:W-:Y:S02]  /*bb40*/  IADD3 R7, P2, R4.reuse, 0xb000, RZ ;  /* 0x0000b00004077810 */ /* 0x040fe40007f5e0ff */
        /* <DEDUP_REMOVED lines=10> */
[----:B------:R-:W-:Y:S01]  /*bbf0*/  LOP3.LUT R28, R29, 0x380, RZ, 0xc0, !PT ;  /* 0x000003801d1c7812 */ /* 0x000fe200078ec0ff */
[----:B------:R-:W-:Y:S01]  /*bc00*/  UIADD3 UR11, UR11, UR12, URZ ;  /* 0x0000000c0b0b7290 */ /* 0x000fe2000fffe03f */
[----:B------:R-:W-:Y:S02]  /*bc10*/  LOP3.LUT R56, R0, R7, RZ, 0x3c, !PT ;  /* 0x0000000700387212 */ /* 0x000fe400078e3cff */
[----:B------:R-:W-:Y:S01]  /*bc20*/  LEA R0, R18, R214, 0x5 ;  /* 0x000000d612007211 */ /* 0x000fe200078e28ff */
[----:B------:R-:W-:Y:S01]  /*bc30*/  ULDC.64 UR12, c[0x0][0xae8] ;  /* 0x0002ba00000c7ab9 */ /* 0x000fe20000000a00 */
[----:B------:R-:W-:Y:S02]  /*bc40*/  SHF.R.U64 R8, R8, 0x3, RZ ;  /* 0x0000000308087819 */ /* 0x000fe400000012ff */
[----:B------:R-:W-:Y:S02]  /*bc50*/  SHF.R.U64 R12, R12, 0x3, RZ ;  /* 0x000000030c0c7819 */ /* 0x000fe400000012ff */
[----:B------:R-:W-:-:S02]  /*bc60*/  SHF.R.U64 R24, R24, 0x3, RZ ;  /* 0x0000000318187819 */ /* 0x000fc400000012ff */
[----:B------:R-:W-:Y:S01]  /*bc70*/  SHF.R.U64 R28, R28, 0x3, RZ ;  /* 0x000000031c1c7819 */ /* 0x000fe200000012ff */
[----:B------:R-:W-:Y:S01]  /*bc80*/  UIMAD.WIDE.U32 UR10, UR17, UR12, UR10 ;  /* 0x0000000c110a72a5 */ /* 0x000fe2000f8e000a */
[----:B------:R-:W-:Y:S01]  /*bc90*/  LOP3.LUT R8, R8, R9, RZ, 0x3c, !PT ;  /* 0x0000000908087212 */ /* 0x000fe200078e3cff */
[----:B------:R-:W-:Y:S01]  /*bca0*/  VIADD R60, R0, UR42 ;  /* 0x0000002a003c7c36 */ /* 0x000fe20008000000 */
[----:B------:R-:W-:Y:S01]  /*bcb0*/  LOP3.LUT R12, R12, R13, RZ, 0x3c, !PT ;  /* 0x0000000d0c0c7212 */ /* 0x000fe200078e3cff */
[--C-:B------:R-:W-:Y:S01]  /*bcc0*/  IMAD.X R13, RZ, RZ, R5.reuse, P3 ;  /* 0x000000ffff0d7224 */ /* 0x100fe200018e0605 */
[----:B------:R-:W-:Y:S01]  /*bcd0*/  LOP3.LUT R24, R24, R25, RZ, 0x3c, !PT ;  /* 0x0000001918187212 */ /* 0x000fe200078e3cff */
[--C-:B------:R-:W-:Y:S01]  /*bce0*/  IMAD.X R25, RZ, RZ, R5.reuse, P6 ;  /* 0x000000ffff197224 */ /* 0x100fe200030e0605 */
[----:B------:R-:W-:Y:S01]  /*bcf0*/  LOP3.LUT R28, R28, R29, RZ, 0x3c, !PT ;  /* 0x0000001d1c1c7212 */ /* 0x000fe200078e3cff */
[----:B------:R-:W-:Y:S01]  /*bd00*/  IMAD.X R29, RZ, RZ, R5, P5 ;  /* 0x000000ffff1d7224 */ /* 0x000fe200028e0605 */
[----:B------:R-:W-:Y:S01]  /*bd10*/  IADD3.X R9, RZ, R5, RZ, P4, !PT ;  /* 0x00000005ff097210 */ /* 0x000fe200027fe4ff */
[----:B------:R-:W-:Y:S01]  /*bd20*/  USHF.R.S32.HI UR4, URZ, 0x1f, UR9 ;  /* 0x0000001f3f047899 */ /* 0x000fe20008011409 */
[C---:B------:R-:W-:Y:S01]  /*bd30*/  IADD3 R37, P0, R4.reuse, 0x6000, RZ ;  /* 0x0000600004257810 */ /* 0x040fe20007f1e0ff */
[----:B------:R-:W-:Y:S01]  /*bd40*/  UIMAD UR11, UR17, UR13, UR11 ;  /* 0x0000000d110b72a4 */ /* 0x000fe2000f8e020b */
[----:B------:R-:W-:Y:S01]  /*bd50*/  IADD3 R41, P4, R4, 0x7000, RZ ;  /* 0x0000700004297810 */ /* 0x000fe20007f9e0ff */
[----:B-1----:R-:W-:Y:S01]  /*bd60*/  @P1 IMAD.HI.U32 R0, R60, R21, RZ ;  /* 0x000000153c001227 */ /* 0x002fe200078e00ff */
[C---:B------:R-:W-:Y:S01]  /*bd70*/  IADD3 R45, P3, R4.reuse, 0x8000, RZ ;  /* 0x00008000042d7810 */ /* 0x040fe20007f7e0ff */
[----:B------:R-:W-:Y:S01]  /*bd80*/  ULDC.64 UR12, c[0x0][0xaf0] ;  /* 0x0002bc00000c7ab9 */ /* 0x000fe20000000a00 */
[C---:B------:R-:W-:Y:S01]  /*bd90*/  IADD3 R49, P6, R4.reuse, 0x9000, RZ ;  /* 0x0000900004317810 */ /* 0x040fe20007fde0ff */
[----:B------:R-:W-:Y:S01]  /*bda0*/  IMAD.MOV.U32 R61, RZ, RZ, R60 ;  /* 0x000000ffff3d7224 */ /* 0x000fe200078e003c */
[----:B------:R-:W-:Y:S01]  /*bdb0*/  IADD3 R53, P5, R4, 0xa000, RZ ;  /* 0x0000a00004357810 */ /* 0x000fe20007fbe0ff */
[----:B------:R-:W-:Y:S01]  /*bdc0*/  UIMAD UR4, UR4, UR12, URZ ;  /* 0x0000000c040472a4 */ /* 0x000fe2000f8e023f */
[----:B------:R-:W-:Y:S01]  /*bdd0*/  LOP3.LUT R36, R37, 0x380, RZ, 0xc0, !PT ;  /* 0x0000038025247812 */ /* 0x000fe200078ec0ff */
[----:B------:R-:W5:Y:S01]  /*bde0*/  LD.E.128 R12, desc[UR36][R12.64] ;  /* 0x000000240c0c7980 */ /* 0x000f62000c101d00 */
[----:B------:R-:W-:-:S02]  /*bdf0*/  LOP3.LUT R40, R41, 0x380, RZ, 0xc0, !PT ;  /* 0x0000038029287812 */ /* 0x000fc400078ec0ff */
[----:B------:R-:W-:Y:S01]  /*be00*/  LOP3.LUT R44, R45, 0x380, RZ, 0xc0, !PT ;  /* 0x000003802d2c7812 */ /* 0x000fe200078ec0ff */
[----:B------:R-:W5:Y:S01]  /*be10*/  LD.E.128 R24, desc[UR36][R24.64] ;  /* 0x0000002418187980 */ /* 0x000f62000c101d00 */
[----:B------:R-:W-:Y:S02]  /*be20*/  LOP3.LUT R48, R49, 0x380, RZ, 0xc0, !PT ;  /* 0x0000038031307812 */ /* 0x000fe400078ec0ff */
[----:B------:R-:W-:Y:S02]  /*be30*/  LOP3.LUT R52, R53, 0x380, RZ, 0xc0, !PT ;  /* 0x0000038035347812 */ /* 0x000fe400078ec0ff */
[----:B------:R-:W-:Y:S01]  /*be40*/  LOP3.LUT R11, R4, 0x380, RZ, 0xc0, !PT ;  /* 0x00000380040b7812 */ /* 0x000fe200078ec0ff */
[----:B------:R-:W-:Y:S01]  /*be50*/  UIMAD UR4, UR9, UR13, UR4 ;  /* 0x0000000d090472a4 */ /* 0x000fe2000f8e0204 */
[----:B0-----:R-:W-:Y:S01]  /*be60*/  @P1 SHF.R.U32.HI R61, RZ, R63, R0 ;  /* 0x0000003fff3d1219 */ /* 0x001fe20000011600 */
[----:B------:R-:W-:Y:S01]  /*be70*/  UIMAD.WIDE.U32 UR10, UR9, UR12, UR10 ;  /* 0x0000000c090a72a5 */ /* 0x000fe2000f8e000a */
[----:B------:R-:W-:Y:S01]  /*be80*/  SHF.R.U64 R36, R36, 0x3, RZ ;  /* 0x0000000324247819 */ /* 0x000fe200000012ff */
[----:B------:R-:W5:Y:S01]  /*be90*/  LD.E.128 R28, desc[UR36][R28.64] ;  /* 0x000000241c1c7980 */ /* 0x000f62000c101d00 */
[----:B------:R-:W-:-:S02]  /*bea0*/  SHF.R.U64 R40, R40, 0x3, RZ ;  /* 0x0000000328287819 */ /* 0x000fc400000012ff */
[----:B------:R-:W-:Y:S01]  /*beb0*/  SHF.R.U64 R44, R44, 0x3, RZ ;  /* 0x000000032c2c7819 */ /* 0x000fe200000012ff */
[----:B------:R-:W5:Y:S01]  /*bec0*/  LD.E.128 R56, desc[UR36][R56.64] ;  /* 0x0000002438387980 */ /* 0x000f62000c101d00 */
[----:B------:R-:W-:Y:S02]  /*bed0*/  SHF.R.U64 R48, R48, 0x3, RZ ;  /* 0x0000000330307819 */ /* 0x000fe400000012ff */
[----:B------:R-:W-:Y:S02]  /*bee0*/  SHF.R.U64 R52, R52, 0x3, RZ ;  /* 0x0000000334347819 */ /* 0x000fe400000012ff */
[----:B------:R-:W-:Y:S01]  /*bef0*/  SHF.R.U64 R11, R11, 0x3, RZ ;  /* 0x000000030b0b7819 */ /* 0x000fe200000012ff */
[----:B------:R-:W-:Y:S01]  /*bf00*/  UIADD3 UR4, UR11, UR4, URZ ;  /* 0x000000040b047290 */ /* 0x000fe2000fffe03f */
[--C-:B------:R-:W-:Y:S01]  /*bf10*/  SHF.R.S32.HI R0, RZ, 0x1f, R61.reuse ;  /* 0x0000001fff007819 */ /* 0x100fe2000001143d */
[----:B------:R-:W-:Y:S01]  /*bf20*/  IMAD.MOV R2, RZ, RZ, -R61 ;  /* 0x000000ffff027224 */ /* 0x000fe200078e0a3d */
        /* <DEDUP_REMOVED lines=10> */
[----:B------:R-:W-:Y:S01]  /*bfd0*/  LOP3.LUT R4, R11, R4, RZ, 0x3c, !PT ;  /* 0x000000040b047212 */ /* 0x000fe200078e3cff */
[----:B------:R-:W-:Y:S01]  /*bfe0*/  ULDC.64 UR12, c[0x0][0xae0] ;  /* 0x0002b800000c7ab9 */ /* 0x000fe20000000a00 */
[----:B------:R-:W-:Y:S01]  /*bff0*/  IMAD R63, R3, R2, R60 ;  /* 0x00000002033f7224 */ /* 0x000fe200078e023c */
[----:B------:R-:W5:Y:S01]  /*c000*/  LD.E.128 R8, desc[UR36][R8.64] ;  /* 0x0000002408087980 */ /* 0x000f62000c101d00 */
[----:B------:R-:W-:-:S02]  /*c010*/  IMAD R0, R0, UR12, RZ ;  /* 0x0000000c00007c24 */ /* 0x000fc4000f8e02ff */
[----:B------:R-:W-:Y:S01]  /*c020*/  IMAD.U32 R21, RZ, RZ, UR11 ;  /* 0x0000000bff157e24 */ /* 0x000fe2000f8e00ff */
[----:B------:R-:W5:Y:S01]  /*c030*/  LD.E.128 R4, desc[UR36][R4.64] ;  /* 0x0000002404047980 */ /* 0x000f62000c101d00 */
[----:B------:R-:W-:Y:S01]  /*c040*/  IMAD.U32 R20, RZ, RZ, UR10 ;  /* 0x0000000aff147e24 */ /* 0x000fe2000f8e00ff */
[----:B------:R-:W-:Y:S01]  /*c050*/  ULDC.64 UR10, c[0x0][0xad8] ;  /* 0x0002b600000a7ab9 */ /* 0x000fe20000000a00 */
[----:B------:R-:W-:Y:S01]  /*c060*/  IMAD.U32 R21, RZ, RZ, UR4 ;  /* 0x00000004ff157e24 */ /* 0x000fe2000f8e00ff */
[----:B------:R-:W5:Y:S01]  /*c070*/  LD.E.128 R36, desc[UR36][R36.64] ;  /* 0x0000002424247980 */ /* 0x000f62000c101d00 */
[C---:B------:R-:W-:Y:S01]  /*c080*/  IMAD R65, R61.reuse, UR13, R0 ;  /* 0x0000000d3d417c24 */ /* 0x040fe2000f8e0200 */
[----:B------:R-:W-:Y:S02]  /*c090*/  SHF.R.S32.HI R0, RZ, 0x1f, R63 ;  /* 0x0000001fff007819 */ /* 0x000fe4000001143f */
[----:B------:R-:W5:Y:S01]  /*c0a0*/  LD.E.128 R40, desc[UR36][R40.64] ;  /* 0x0000002428287980 */ /* 0x000f62000c101d00 */
[----:B------:R-:W-:-:S03]  /*c0b0*/  IMAD.WIDE.U32 R2, R61, UR12, R20 ;  /* 0x0000000c3d027c25 */ /* 0x000fc6000f8e0014 */
        /* <DEDUP_REMOVED lines=10> */
[----:B------:R-:W-:Y:S02]  /*c160*/  IMAD R20, R0, UR10, RZ ;  /* 0x0000000a00147c24 */ /* 0x000fe4000f8e02ff */
[----:B------:R-:W-:Y:S01]  /*c170*/  VIADD R64, R214, UR42 ;  /* 0x0000002ad6407c36 */ /* 0x000fe20008000000 */
[----:B------:R-:W-:Y:S01]  /*c180*/  UIADD3 UR8, UR8, 0x30820, URZ ;  /* 0x0003082008087890 */ /* 0x000fe2000fffe03f */
[C---:B------:R-:W-:Y:S02]  /*c190*/  IMAD R21, R63.reuse, UR11, R20 ;  /* 0x0000000b3f157c24 */ /* 0x040fe4000f8e0214 */
[----:B------:R-:W-:Y:S01]  /*c1a0*/  IMAD.WIDE.U32 R2, R63, UR10, R2 ;  /* 0x0000000a3f027c25 */ /* 0x000fe2000f8e0002 */
[----:B------:R-:W-:Y:S01]  /*c1b0*/  ISETP.GE.AND P2, PT, R64, R19, PT ;  /* 0x000000134000720c */ /* 0x000fe20003f46270 */
[----:B------:R-:W-:Y:S01]  /*c1c0*/  ULDC.64 UR10, c[0x0][0xa80] ;  /* 0x0002a000000a7ab9 */ /* 0x000fe20000000a00 */
[----:B------:R-:W-:Y:S02]  /*c1d0*/  UPRMT UR8, URZ, 0x654, UR8 ;  /* 0x000006543f087896 */ /* 0x000fe40008000008 */
[----:B------:R-:W-:-:S02]  /*c1e0*/  IADD3 R3, R3, R21, RZ ;  /* 0x0000001503037210 */ /* 0x000fc40007ffe0ff */
[----:B------:R-:W-:Y:S01]  /*c1f0*/  LEA R62, P3, R2, UR10, 0x1 ;  /* 0x0000000a023e7c11 */ /* 0x000fe2000f8608ff */
[----:B------:R-:W-:-:S03]  /*c200*/  VIADD R0, R64, 0x20 ;  /* 0x0000002040007836 */ /* 0x000fc60000000000 */
[----:B------:R-:W-:Y:S01]  /*c210*/  LEA.HI.X R63, R2, UR11, R3, 0x1, P3 ;  /* 0x0000000b023f7c11 */ /* 0x000fe200098f0c03 */
[----:B------:R-:W-:Y:S01]  /*c220*/  VIADD R20, R64, 0x40 ;  /* 0x0000004040147836 */ /* 0x000fe20000000000 */
[-C--:B------:R-:W-:Y:S01]  /*c230*/  ISETP.GE.AND P0, PT, R0, R19.reuse, PT ;  /* 0x000000130000720c */ /* 0x080fe20003f06270 */
[C---:B------:R-:W-:Y:S01]  /*c240*/  VIADD R65, R67.reuse, 0x80 ;  /* 0x0000008043417836 */ /* 0x040fe20000000000 */
[----:B0-----:R-:W-:Y:S01]  /*c250*/  SYNCS.ARRIVE.TRANS64.RED.A1T0 RZ, [UR8], RZ ;  /* 0x000000ffffff79a7 */ /* 0x001fe20008100408 */
[----:B------:R-:W-:Y:S01]  /*c260*/  VIADD R69, R67, 0x40 ;  /* 0x0000004043457836 */ /* 0x000fe20000000000 */
[----:B------:R0:W1:Y:S01]  /*c270*/  SHFL.IDX PT, R60, R62, RZ, 0x181f ;  /* 0x00181fff3e3c7589 */ /* 0x00006200000e0000 */
[----:B------:R-:W-:Y:S03]  /*c280*/  BSSY B1, `(.L_x_2423) ;  /* 0x0000014000017945 */ /* 0x000fe60003800000 */
[----:B------:R0:W2:Y:S01]  /*c290*/  SHFL.IDX PT, R0, R63, RZ, 0x181f ;  /* 0x00181fff3f007589 */ /* 0x0000a200000e0000 */
[----:B------:R-:W-:-:S02]  /*c2a0*/  ISETP.GE.AND P1, PT, R20, R19, PT ;  /* 0x000000131400720c */ /* 0x000fc40003f26270 */
[----:B------:R-:W-:Y:S02]  /*c2b0*/  SHF.R.S32.HI R68, RZ, 0x1f, R67 ;  /* 0x0000001fff447819 */ /* 0x000fe40000011443 */
[----:B------:R-:W-:Y:S02]  /*c2c0*/  SHF.R.S32.HI R66, RZ, 0x1f, R65 ;  /* 0x0000001fff427819 */ /* 0x000fe40000011441 */
[----:B------:R-:W-:Y:S01]  /*c2d0*/  SHF.R.S32.HI R70, RZ, 0x1f, R69 ;  /* 0x0000001fff467819 */ /* 0x000fe20000011445 */
        /* <DEDUP_REMOVED lines=14> */
.L_x_2424:
[----:B------:R-:W-:Y:S05]  /*c3c0*/  BSYNC B1 ;  /* 0x0000000000017941 */ /* 0x000fea0003800000 */
.L_x_2423:
[----:B--2---:R2:W3:Y:S01]  /*c3d0*/  SHFL.IDX PT, R0, R63, 0x1, 0x181f ;  /* 0x00381f003f007f89 */ /* 0x0044e200000e0000 */
[----:B------:R-:W-:Y:S03]  /*c3e0*/  BSSY B1, `(.L_x_2425) ;  /* 0x0000010000017945 */ /* 0x000fe60003800000 */
[----:B0----5:R2:W0:Y:S01]  /*c3f0*/  SHFL.IDX PT, R6, R62, 0x1, 0x181f ;  /* 0x00381f003e067f89 */ /* 0x02142200000e0000 */
        /* <DEDUP_REMOVED lines=14> */
.L_x_2426:
[----:B------:R-:W-:Y:S05]  /*c4e0*/  BSYNC B1 ;  /* 0x0000000000017941 */ /* 0x000fea0003800000 */
.L_x_2425:
[----:B---3--:R3:W1:Y:S01]  /*c4f0*/  SHFL.IDX PT, R0, R63, 0x2, 0x181f ;  /* 0x00581f003f007f89 */ /* 0x00866200000e0000 */
[----:B------:R-:W-:Y:S03]  /*c500*/  BSSY B1, `(.L_x_2427) ;  /* 0x0000010000017945 */ /* 0x000fe60003800000 */
[----:B0---4-:R3:W0:Y:S01]  /*c510*/  SHFL.IDX PT, R6, R62, 0x2, 0x181f ;  /* 0x00581f003e067f89 */ /* 0x01162200000e0000 */
        /* <DEDUP_REMOVED lines=8> */
[-C--:B-1----:R-:W-:Y:S02]  /*c5a0*/  @!P3 LEA.HI.X R3, R67, R0.reuse, R68, 0x1, P0 ;  /* 0x000000004303b211 */ /* 0x082fe400000f0c44 */
[-C--:B------:R-:W-:Y:S02]  /*c5b0*/  @!P4 LEA.HI.X R5, R69, R0.reuse, R70, 0x1, P1 ;  /* 0x000000004505c211 */ /* 0x080fe400008f0c46 */
[----:B------:R-:W-:Y:S01]  /*c5c0*/  @!P5 LEA.HI.X R7, R65, R0, R66, 0x1, P2 ;  /* 0x000000004107d211 */ /* 0x000fe200010f0c42 */
[----:B------:R4:W-:Y:S04]  /*c5d0*/  @!P3 ST.E.128 desc[UR36][R2.64], R12 ;  /* 0x0000000c0200b985 */ /* 0x0009e8000c101d24 */
[----:B------:R4:W-:Y:S04]  /*c5e0*/  @!P4 ST.E.128 desc[UR36][R4.64], R36 ;  /* 0x000000240400c985 */ /* 0x0009e8000c101d24 */
[----:B------:R4:W-:Y:S02]  /*c5f0*/  @!P5 ST.E.128 desc[UR36][R6.64], R52 ;  /* 0x000000340600d985 */ /* 0x0009e4000c101d24 */
.L_x_2428:
[----:B------:R-:W-:Y:S05]  /*c600*/  BSYNC B1 ;  /* 0x0000000000017941 */ /* 0x000fea0003800000 */
.L_x_2427:
[----:B-1----:R-:W-:Y:S01]  /*c610*/  VIADD R0, R64, 0x60 ;  /* 0x0000006040007836 */ /* 0x002fe20000000000 */
[----:B--23--:R-:W1:Y:S04]  /*c620*/  SHFL.IDX PT, R63, R63, 0x3, 0x181f ;  /* 0x00781f003f3f7f89 */ /* 0x00ce6800000e0000 */
[----:B------:R-:W-:Y:S01]  /*c630*/  ISETP.GE.AND P0, PT, R0, R19, PT ;  /* 0x000000130000720c */ /* 0x000fe20003f06270 */
[----:B------:R-:W2:-:S12]  /*c640*/  SHFL.IDX PT, R62, R62, 0x3, 0x181f ;  /* 0x00781f003e3e7f89 */ /* 0x000e9800000e0000 */
[----:B------:R-:W-:Y:S05]  /*c650*/  @P0 BRA `(.L_x_2429) ;  /* 0x0000002000140947 */ /* 0x000fea0003800000 */
[----:B------:R-:W-:Y:S02]  /*c660*/  ULDC UR4, c[0x0][0xac8] ;  /* 0x0002b20000047ab9 */ /* 0x000fe40000000800 */
[----:B------:R-:W-:Y:S02]  /*c670*/  ISETP.GE.AND P2, PT, R67, UR4, PT ;  /* 0x0000000443007c0c */ /* 0x000fe4000bf46270 */
[----:B------:R-:W-:-:S11]  /*c680*/  ISETP.GE.AND P3, PT, R69, UR4, PT ;  /* 0x0000000445007c0c */ /* 0x000fd6000bf66270 */
[-C--:B--2-4-:R-:W-:Y:S02]  /*c690*/  @!P2 LEA R2, P0, R67, R62.reuse, 0x1 ;  /* 0x0000003e4302a211 */ /* 0x094fe400078008ff */
[----:B------:R-:W-:Y:S02]  /*c6a0*/  @!P3 LEA R4, P1, R69, R62, 0x1 ;  /* 0x0000003e4504b211 */ /* 0x000fe400078208ff */
[-C--:B-1----:R-:W-:Y:S02]  /*c6b0*/  @!P2 LEA.HI.X R3, R67, R63.reuse, R68, 0x1, P0 ;  /* 0x0000003f4303a211 */ /* 0x082fe400000f0c44 */
[----:B------:R-:W-:Y:S02]  /*c6c0*/  @!P3 LEA.HI.X R5, R69, R63, R70, 0x1, P1 ;  /* 0x0000003f4505b211 */ /* 0x000fe400008f0c46 */
[----:B------:R-:W-:Y:S01]  /*c6d0*/  ISETP.GE.AND P0, PT, R65, UR4, PT ;  /* 0x0000000441007c0c */ /* 0x000fe2000bf06270 */
[----:B------:R1:W-:Y:S04]  /*c6e0*/  @!P2 ST.E.128 desc[UR36][R2.64], R24 ;  /* 0x000000180200a985 */ /* 0x0003e8000c101d24 */
[----:B------:R1:W-:Y:S08]  /*c6f0*/  @!P3 ST.E.128 desc[UR36][R4.64], R40 ;  /* 0x000000280400b985 */ /* 0x0003f0000c101d24 */
[----:B------:R-:W-:Y:S05]  /*c700*/  @P0 BRA `(.L_x_2429) ;  /* 0x0000001c00e80947 */ /* 0x000fea0003800000 */
[----:B-1----:R-:W-:-:S04]  /*c710*/  LEA R2, P0, R65, R62, 0x1 ;  /* 0x0000003e41027211 */ /* 0x002fc800078008ff */
[----:B------:R-:W-:-:S05]  /*c720*/  LEA.HI.X R3, R65, R63, R66, 0x1, P0 ;  /* 0x0000003f41037211 */ /* 0x000fca00000f0c42 */
[----:B------:R1:W-:Y:S01]  /*c730*/  ST.E.128 desc[UR36][R2.64], R56 ;  /* 0x0000003802007985 */ /* 0x0003e2000c101d24 */
[----:B------:R-:W-:Y:S05]  /*c740*/  BRA `(.L_x_2429) ;  /* 0x0000001c00d87947 */ /* 0x000fea0003800000 */
.L_x_2422:
        /* <DEDUP_REMOVED lines=16> */
[----:B------:R-:W-:Y:S01]  /*c850*/  UIMAD.WIDE.U32 UR10, UR18, UR12, UR10 ;  /* 0x0000000c120a72a5 */ /* 0x000fe2000f8e000a */
[----:B------:R-:W-:Y:S01]  /*c860*/  SHF.R.S32.HI R90, RZ, 0x1f, R211 ;  /* 0x0000001fff5a7819 */ /* 0x000fe200000114d3 */
[----:B------:R-:W-:Y:S01]  /*c870*/  UPRMT UR8, URZ, 0x654, UR8 ;  /* 0x000006543f087896 */ /* 0x000fe20008000008 */
[----:B------:R-:W-:Y:S01]  /*c880*/  SHF.R.S32.HI R19, RZ, 0x1f, R212 ;  /* 0x0000001fff137819 */ /* 0x000fe200000114d4 */
        /* <DEDUP_REMOVED lines=40> */
[----:B------:R-:W-:Y:S02]  /*cb10*/  IADD3 R11, R16, 0x18, RZ ;  /* 0x00000018100b7810 */ /* 0x000fe40007ffe0ff */
[----:B------:R-:W-:-:S02]  /*cb20*/  SHF.R.S32.HI R9, RZ, 0x1f, R194 ;  /* 0x0000001fff097819 */ /* 0x000fc400000114c2 */
[----:B------:R-:W-:Y:S02]  /*cb30*/  ISETP.GE.AND P3, PT, R11, UR4, PT ;  /* 0x000000040b007c0c */ /* 0x000fe4000bf66270 */
[----:B------:R-:W-:Y:S01]  /*cb40*/  SHF.R.S32.HI R12, RZ, 0x1f, R11 ;  /* 0x0000001fff0c7819 */ /* 0x000fe2000001140b */
[----:B-12---:R-:W-:Y:S01]  /*cb50*/  @!P4 IMAD.WIDE R4, R16, 0x4, R2 ;  /* 0x000000041004c825 */ /* 0x006fe200078e0202 */
[----:B------:R-:W-:Y:S02]  /*cb60*/  SHF.R.S32.HI R15, RZ, 0x1f, R193 ;  /* 0x0000001fff0f7819 */ /* 0x000fe400000114c1 */
[-C--:B------:R-:W-:Y:S02]  /*cb70*/  @!P1 LEA R6, P5, R212, R2.reuse, 0x2 ;  /* 0x00000002d4069211 */ /* 0x080fe400078a10ff */
[----:B------:R1:W-:Y:S01]  /*cb80*/  @!P4 ST.E.64 desc[UR36][R4.64], R24 ;  /* 0x000000180400c985 */ /* 0x0003e2000c101b24 */
[----:B------:R-:W-:Y:S02]  /*cb90*/  ISETP.GE.AND P4, PT, R13, UR4, PT ;  /* 0x000000040d007c0c */ /* 0x000fe4000bf86270 */
[----:B------:R-:W-:-:S02]  /*cba0*/  @!P2 LEA R8, P6, R194, R2, 0x2 ;  /* 0x00000002c208a211 */ /* 0x000fc400078c10ff */
[-C--:B------:R-:W-:Y:S02]  /*cbb0*/  @!P1 LEA.HI.X R7, R212, R3.reuse, R19, 0x2, P5 ;  /* 0x00000003d4079211 */ /* 0x080fe400028f1413 */
[----:B------:R-:W-:Y:S02]  /*cbc0*/  ISETP.GE.AND P5, PT, R193, UR4, PT ;  /* 0x00000004c1007c0c */ /* 0x000fe4000bfa6270 */
[----:B------:R-:W-:Y:S01]  /*cbd0*/  @!P2 LEA.HI.X R9, R194, R3, R9, 0x2, P6 ;  /* 0x00000003c209a211 */ /* 0x000fe200030f1409 */
[----:B------:R2:W-:Y:S01]  /*cbe0*/  @!P1 ST.E.64 desc[UR36][R6.64], R28 ;  /* 0x0000001c06009985 */ /* 0x0005e2000c101b24 */
[-C--:B------:R-:W-:Y:S02]  /*cbf0*/  @!P3 LEA R10, P6, R11, R2.reuse, 0x2 ;  /* 0x000000020b0ab211 */ /* 0x080fe400078c10ff */
[----:B-1----:R-:W-:Y:S01]  /*cc00*/  SHF.R.S32.HI R5, RZ, 0x1f, R13 ;  /* 0x0000001fff057819 */ /* 0x002fe2000001140d */
[----:B------:R1:W-:Y:S01]  /*cc10*/  @!P2 ST.E.64 desc[UR36][R8.64], R32 ;  /* 0x000000200800a985 */ /* 0x0003e2000c101b24 */
[----:B------:R-:W-:-:S02]  /*cc20*/  @!P4 LEA R4, P1, R13, R2, 0x2 ;  /* 0x000000020d04c211 */ /* 0x000fc400078210ff */
[----:B------:R-:W-:Y:S02]  /*cc30*/  ISETP.GE.AND P2, PT, R192, UR4, PT ;  /* 0x00000004c0007c0c */ /* 0x000fe4000bf46270 */
[-C--:B------:R-:W-:Y:S02]  /*cc40*/  @!P4 LEA.HI.X R5, R13, R3.reuse, R5, 0x2, P1 ;  /* 0x000000030d05c211 */ /* 0x080fe400008f1405 */
[----:B------:R-:W-:Y:S02]  /*cc50*/  ISETP.GE.AND P1, PT, R23, UR4, PT ;  /* 0x0000000417007c0c */ /* 0x000fe4000bf26270 */
[-C--:B------:R-:W-:Y:S02]  /*cc60*/  @!P3 LEA.HI.X R11, R11, R3.reuse, R12, 0x2, P6 ;  /* 0x000000030b0bb211 */ /* 0x080fe400030f140c */
[C---:B------:R-:W-:Y:S02]  /*cc70*/  @!P5 LEA R12, P6, R193.reuse, R2, 0x2 ;  /* 0x00000002c10cd211 */ /* 0x040fe400078c10ff */
[----:B--2---:R-:W-:Y:S01]  /*cc80*/  SHF.R.S32.HI R7, RZ, 0x1f, R192 ;  /* 0x0000001fff077819 */ /* 0x004fe200000114c0 */
[----:B------:R-:W-:Y:S01]  /*cc90*/  @!P3 ST.E.64 desc[UR36][R10.64], R36 ;  /* 0x000000240a00b985 */ /* 0x000fe2000c101b24 */
[----:B------:R-:W-:-:S02]  /*cca0*/  @!P5 LEA.HI.X R13, R193, R3, R15, 0x2, P6 ;  /* 0x00000003c10dd211 */ /* 0x000fc400030f140f */
[----:B------:R-:W-:Y:S01]  /*ccb0*/  ISETP.GE.AND P6, PT, R22, UR4, PT ;  /* 0x0000000416007c0c */ /* 0x000fe2000bfc6270 */
[----:B------:R2:W-:Y:S01]  /*ccc0*/  @!P4 ST.E.64 desc[UR36][R4.64], R40 ;  /* 0x000000280400c985 */ /* 0x0005e2000c101b24 */
[CC--:B------:R-:W-:Y:S02]  /*ccd0*/  @!P2 LEA R6, P4, R192.reuse, R2.reuse, 0x2 ;  /* 0x00000002c006a211 */ /* 0x0c0fe400078810ff */
[----:B------:R-:W-:Y:S01]  /*cce0*/  ISETP.GE.AND P3, PT, R211, UR4, PT ;  /* 0x00000004d3007c0c */ /* 0x000fe2000bf66270 */
[----:B------:R-:W-:Y:S01]  /*ccf0*/  @!P5 ST.E.64 desc[UR36][R12.64], R44 ;  /* 0x0000002c0c00d985 */ /* 0x000fe2000c101b24 */
[----:B-1----:R-:W-:Y:S02]  /*cd00*/  SHF.R.S32.HI R9, RZ, 0x1f, R23 ;  /* 0x0000001fff097819 */ /* 0x002fe40000011417 */
[----:B------:R-:W-:Y:S02]  /*cd10*/  @!P1 LEA R8, P5, R23, R2, 0x2 ;  /* 0x0000000217089211 */ /* 0x000fe400078a10ff */
[----:B------:R-:W-:-:S02]  /*cd20*/  @!P2 LEA.HI.X R7, R192, R3, R7, 0x2, P4 ;  /* 0x00000003c007a211 */ /* 0x000fc400020f1407 */
[----:B------:R-:W-:Y:S02]  /*cd30*/  @!P1 LEA.HI.X R9, R23, R3, R9, 0x2, P5 ;  /* 0x0000000317099211 */ /* 0x000fe400028f1409 */
[----:B------:R-:W-:Y:S01]  /*cd40*/  ISETP.GE.AND P4, PT, R210, UR4, PT ;  /* 0x00000004d2007c0c */ /* 0x000fe2000bf86270 */
[----:B------:R1:W-:Y:S01]  /*cd50*/  @!P2 ST.E.64 desc[UR36][R6.64], R48 ;  /* 0x000000300600a985 */ /* 0x0003e2000c101b24 */
[----:B--2---:R-:W-:Y:S02]  /*cd60*/  SHF.R.S32.HI R5, RZ, 0x1f, R22 ;  /* 0x0000001fff057819 */ /* 0x004fe40000011416 */
[-C--:B------:R-:W-:Y:S01]  /*cd70*/  @!P6 LEA R4, P2, R22, R2.reuse, 0x2 ;  /* 0x000000021604e211 */ /* 0x080fe200078410ff */
[----:B------:R2:W-:Y:S01]  /*cd80*/  @!P1 ST.E.64 desc[UR36][R8.64], R52 ;  /* 0x0000003408009985 */ /* 0x0005e2000c101b24 */
[----:B------:R-:W-:Y:S02]  /*cd90*/  ISETP.GE.AND P5, PT, R209, UR4, PT ;  /* 0x00000004d1007c0c */ /* 0x000fe4000bfa6270 */
[----:B------:R-:W-:-:S02]  /*cda0*/  @!P3 LEA R10, P1, R211, R2, 0x2 ;  /* 0x00000002d30ab211 */ /* 0x000fc400078210ff */
[-C--:B------:R-:W-:Y:S02]  /*cdb0*/  @!P6 LEA.HI.X R5, R22, R3.reuse, R5, 0x2, P2 ;  /* 0x000000031605e211 */ /* 0x080fe400010f1405 */
[----:B------:R-:W-:Y:S02]  /*cdc0*/  @!P3 LEA.HI.X R11, R211, R3, R90, 0x2, P1 ;  /* 0x00000003d30bb211 */ /* 0x000fe400008f145a */
[----:B------:R-:W-:Y:S01]  /*cdd0*/  ISETP.GE.AND P1, PT, R208, UR4, PT ;  /* 0x00000004d0007c0c */ /* 0x000fe2000bf26270 */
[----:B------:R3:W-:Y:S01]  /*cde0*/  @!P6 ST.E.64 desc[UR36][R4.64], R56 ;  /* 0x000000380400e985 */ /* 0x0007e2000c101b24 */
[-C--:B-1----:R-:W-:Y:S02]  /*cdf0*/  @!P4 LEA R6, P6, R210, R2.reuse, 0x2 ;  /* 0x00000002d206c211 */ /* 0x082fe400078c10ff */
[----:B------:R-:W-:Y:S01]  /*ce00*/  ISETP.GE.AND P2, PT, R207, UR4, PT ;  /* 0x00000004cf007c0c */ /* 0x000fe2000bf46270 */
[----:B------:R1:W-:Y:S01]  /*ce10*/  @!P3 ST.E.64 desc[UR36][R10.64], R60 ;  /* 0x0000003c0a00b985 */ /* 0x0003e2000c101b24 */
[----:B------:R-:W-:-:S02]  /*ce20*/  @!P5 LEA R12, P3, R209, R2, 0x2 ;  /* 0x00000002d10cd211 */ /* 0x000fc400078610ff */
[-C--:B------:R-:W-:Y:S02]  /*ce30*/  @!P4 LEA.HI.X R7, R210, R3.reuse, R89, 0x2, P6 ;  /* 0x00000003d207c211 */ /* 0x080fe400030f1459 */
[----:B------:R-:W-:-:S03]  /*ce40*/  @!P5 LEA.HI.X R13, R209, R3, R88, 0x2, P3 ;  /* 0x00000003d10dd211 */ /* 0x000fc600018f1458 */
[----:B------:R4:W-:Y:S01]  /*ce50*/  @!P4 ST.E.64 desc[UR36][R6.64], R64 ;  /* 0x000000400600c985 */ /* 0x0009e2000c101b24 */
[----:B------:R-:W-:Y:S02]  /*ce60*/  ISETP.GE.AND P4, PT, R206, UR4, PT ;  /* 0x00000004ce007c0c */ /* 0x000fe4000bf86270 */
[CC--:B--2---:R-:W-:Y:S01]  /*ce70*/  @!P1 LEA R8, P3, R208.reuse, R2.reuse, 0x2 ;  /* 0x00000002d0089211 */ /* 0x0c4fe200078610ff */
        /* <DEDUP_REMOVED lines=45> */
.L_x_2431:
[----:B------:R-:W-:Y:S05]  /*d150*/  BSYNC B1 ;  /* 0x0000000000017941 */ /* 0x000fea0003800000 */
.L_x_2430:
        /* <DEDUP_REMOVED lines=11> */
[----:B------:R-:W-:Y:S02]  /*d210*/  SHF.R.S32.HI R8, RZ, 0x1f, R11 ;  /* 0x0000001fff087819 */ /* 0x000fe4000001140b */
[----:B0--3--:R-:W-:Y:S01]  /*d220*/  SHF.R.S32.HI R0, RZ, 0x1f, R9 ;  /* 0x0000001fff007819 */ /* 0x009fe20000011409 */
[----:B-12-4-:R-:W-:Y:S01]  /*d230*/  @!P3 IMAD.WIDE R2, R16, 0x4, R4 ;  /* 0x000000041002b825 */ /* 0x016fe200078e0204 */
[----:B------:R-:W-:Y:S02]  /*d240*/  SHF.R.S32.HI R15, RZ, 0x1f, R194 ;  /* 0x0000001fff0f7819 */ /* 0x000fe400000114c2 */
[CC--:B------:R-:W-:Y:S02]  /*d250*/  @!P4 LEA R6, P6, R212.reuse, R4.reuse, 0x2 ;  /* 0x00000004d406c211 */ /* 0x0c0fe400078c10ff */
[----:B------:R-:W-:Y:S01]  /*d260*/  @!P1 LEA R10, P5, R11, R4, 0x2 ;  /* 0x000000040b0a9211 */ /* 0x000fe200078a10ff */
[----:B------:R0:W-:Y:S01]  /*d270*/  @!P3 ST.E.64 desc[UR36][R2.64], R26 ;  /* 0x0000001a0200b985 */ /* 0x0001e2000c101b24 */
[----:B------:R-:W-:-:S02]  /*d280*/  @!P4 LEA.HI.X R7, R212, R5, R19, 0x2, P6 ;  /* 0x00000005d407c211 */ /* 0x000fc400030f1413 */
[----:B------:R-:W-:Y:S02]  /*d290*/  ISETP.GE.AND P3, PT, R193, UR4, PT ;  /* 0x00000004c1007c0c */ /* 0x000fe4000bf66270 */
[-C--:B------:R-:W-:Y:S01]  /*d2a0*/  @!P2 LEA R12, P6, R9, R4.reuse, 0x2 ;  /* 0x00000004090ca211 */ /* 0x080fe200078c10ff */
[----:B------:R1:W-:Y:S01]  /*d2b0*/  @!P4 ST.E.64 desc[UR36][R6.64], R30 ;  /* 0x0000001e0600c985 */ /* 0x0003e2000c101b24 */
[-C--:B------:R-:W-:Y:S02]  /*d2c0*/  @!P1 LEA.HI.X R11, R11, R5.reuse, R8, 0x2, P5 ;  /* 0x000000050b0b9211 */ /* 0x080fe400028f1408 */
[C---:B------:R-:W-:Y:S02]  /*d2d0*/  @!P0 LEA R8, P5, R194.reuse, R4, 0x2 ;  /* 0x00000004c2088211 */ /* 0x040fe400078a10ff */
[-C--:B------:R-:W-:Y:S02]  /*d2e0*/  @!P2 LEA.HI.X R13, R9, R5.reuse, R0, 0x2, P6 ;  /* 0x00000005090da211 */ /* 0x080fe400030f1400 */
[----:B------:R-:W-:-:S02]  /*d2f0*/  @!P0 LEA.HI.X R9, R194, R5, R15, 0x2, P5 ;  /* 0x00000005c2098211 */ /* 0x000fc400028f140f */
[----:B------:R-:W-:Y:S02]  /*d300*/  ISETP.GE.AND P4, PT, R192, UR4, PT ;  /* 0x00000004c0007c0c */ /* 0x000fe4000bf86270 */
[----:B------:R-:W-:Y:S01]  /*d310*/  ISETP.GE.AND P5, PT, R23, UR4, PT ;  /* 0x0000000417007c0c */ /* 0x000fe2000bfa6270 */
[----:B------:R-:W-:Y:S01]  /*d320*/  @!P0 ST.E.64 desc[UR36][R8.64], R34 ;  /* 0x0000002208008985 */ /* 0x000fe2000c101b24 */
[----:B------:R-:W-:Y:S02]  /*d330*/  SHF.R.S32.HI R0, RZ, 0x1f, R193 ;  /* 0x0000001fff007819 */ /* 0x000fe400000114c1 */
[----:B------:R-:W-:Y:S01]  /*d340*/  SHF.R.S32.HI R15, RZ, 0x1f, R192 ;  /* 0x0000001fff0f7819 */ /* 0x000fe200000114c0 */
[----:B------:R2:W-:Y:S01]  /*d350*/  @!P1 ST.E.64 desc[UR36][R10.64], R38 ;  /* 0x000000260a009985 */ /* 0x0005e2000c101b24 */
[C---:B0-----:R-:W-:Y:S02]  /*d360*/  @!P3 LEA R2, P1, R193.reuse, R4, 0x2 ;  /* 0x00000004c102b211 */ /* 0x041fe400078210ff */
[----:B------:R-:W-:Y:S01]  /*d370*/  SHF.R.S32.HI R19, RZ, 0x1f, R23 ;  /* 0x0000001fff137819 */ /* 0x000fe20000011417 */
[----:B------:R0:W-:Y:S01]  /*d380*/  @!P2 ST.E.64 desc[UR36][R12.64], R42 ;  /* 0x0000002a0c00a985 */ /* 0x0001e2000c101b24 */
[----:B------:R-:W-:-:S02]  /*d390*/  @!P3 LEA.HI.X R3, R193, R5, R0, 0x2, P1 ;  /* 0x00000005c103b211 */ /* 0x000fc400008f1400 */
[----:B------:R-:W-:Y:S02]  /*d3a0*/  ISETP.GE.AND P1, PT, R211, UR4, PT ;  /* 0x00000004d3007c0c */ /* 0x000fe4000bf26270 */
[----:B------:R-:W-:Y:S01]  /*d3b0*/  ISETP.GE.AND P2, PT, R22, UR4, PT ;  /* 0x0000000416007c0c */ /* 0x000fe2000bf46270 */
[----:B------:R3:W-:Y:S01]  /*d3c0*/  @!P3 ST.E.64 desc[UR36][R2.64], R46 ;  /* 0x0000002e0200b985 */ /* 0x0007e2000c101b24 */
[CC--:B-1----:R-:W-:Y:S02]  /*d3d0*/  @!P4 LEA R6, P0, R192.reuse, R4.reuse, 0x2 ;  /* 0x00000004c006c211 */ /* 0x0c2fe400078010ff */
[----:B------:R-:W-:Y:S02]  /*d3e0*/  @!P5 LEA R14, P6, R23, R4, 0x2 ;  /* 0x00000004170ed211 */ /* 0x000fe400078c10ff */
[----:B------:R-:W-:Y:S02]  /*d3f0*/  @!P4 LEA.HI.X R7, R192, R5, R15, 0x2, P0 ;  /* 0x00000005c007c211 */ /* 0x000fe400000f140f */
[----:B------:R-:W-:-:S02]  /*d400*/  ISETP.GE.AND P0, PT, R210, UR4, PT ;  /* 0x00000004d2007c0c */ /* 0x000fc4000bf06270 */
[----:B------:R-:W-:Y:S01]  /*d410*/  @!P5 LEA.HI.X R15, R23, R5, R19, 0x2, P6 ;  /* 0x00000005170fd211 */ /* 0x000fe200030f1413 */
[----:B------:R1:W-:Y:S01]  /*d420*/  @!P4 ST.E.64 desc[UR36][R6.64], R50 ;  /* 0x000000320600c985 */ /* 0x0003e2000c101b24 */
[-C--:B--2---:R-:W-:Y:S02]  /*d430*/  @!P1 LEA R10, P3, R211, R4.reuse, 0x2 ;  /* 0x00000004d30a9211 */ /* 0x084fe400078610ff */
[----:B------:R-:W-:Y:S01]  /*d440*/  SHF.R.S32.HI R9, RZ, 0x1f, R22 ;  /* 0x0000001fff097819 */ /* 0x000fe20000011416 */
[----:B------:R2:W-:Y:S01]  /*d450*/  @!P5 ST.E.64 desc[UR36][R14.64], R54 ;  /* 0x000000360e00d985 */ /* 0x0005e2000c101b24 */
[----:B------:R-:W-:Y:S02]  /*d460*/  ISETP.GE.AND P5, PT, R209, UR4, PT ;  /* 0x00000004d1007c0c */ /* 0x000fe4000bfa6270 */
[----:B------:R-:W-:Y:S02]  /*d470*/  @!P2 LEA R8, P6, R22, R4, 0x2 ;  /* 0x000000041608a211 */ /* 0x000fe400078c10ff */
[----:B------:R-:W-:-:S02]  /*d480*/  ISETP.GE.AND P4, PT, R208, UR4, PT ;  /* 0x00000004d0007c0c */ /* 0x000fc4000bf86270 */
[-C--:B------:R-:W-:Y:S02]  /*d490*/  @!P1 LEA.HI.X R11, R211, R5.reuse, R90, 0x2, P3 ;  /* 0x00000005d30b9211 */ /* 0x080fe400018f145a */
[----:B------:R-:W-:Y:S02]  /*d4a0*/  ISETP.GE.AND P3, PT, R207, UR4, PT ;  /* 0x00000004cf007c0c */ /* 0x000fe4000bf66270 */
[----:B------:R-:W-:Y:S02]  /*d4b0*/  @!P2 LEA.HI.X R9, R22, R5, R9, 0x2, P6 ;  /* 0x000000051609a211 */ /* 0x000fe400030f1409 */
[----:B0-----:R-:W-:-:S03]  /*d4c0*/  @!P0 LEA R12, P6, R210, R4, 0x2 ;  /* 0x00000004d20c8211 */ /* 0x001fc600078c10ff */
[----:B------:R0:W-:Y:S01]  /*d4d0*/  @!P2 ST.E.64 desc[UR36][R8.64], R58 ;  /* 0x0000003a0800a985 */ /* 0x0001e2000c101b24 */
[-C--:B------:R-:W-:Y:S02]  /*d4e0*/  @!P0 LEA.HI.X R13, R210, R5.reuse, R89, 0x2, P6 ;  /* 0x00000005d20d8211 */ /* 0x080fe400030f1459 */
[CC--:B---3--:R-:W-:Y:S01]  /*d4f0*/  @!P5 LEA R2, P6, R209.reuse, R4.reuse, 0x2 ;  /* 0x00000004d102d211 */ /* 0x0c8fe200078c10ff */
[----:B------:R3:W-:Y:S01]  /*d500*/  @!P1 ST.E.64 desc[UR36][R10.64], R62 ;  /* 0x0000003e0a009985 */ /* 0x0007e2000c101b24 */
[----:B------:R-:W-:Y:S02]  /*d510*/  ISETP.GE.AND P2, PT, R206, UR4, PT ;  /* 0x00000004ce007c0c */ /* 0x000fe4000bf46270 */
[----:B------:R-:W-:Y:S01]  /*d520*/  @!P5 LEA.HI.X R3, R209, R5, R88, 0x2, P6 ;  /* 0x00000005d103d211 */ /* 0x000fe200030f1458 */
[----:B------:R4:W-:Y:S01]  /*d530*/  @!P0 ST.E.64 desc[UR36][R12.64], R66 ;  /* 0x000000420c008985 */ /* 0x0009e2000c101b24 */
[-C--:B-1----:R-:W-:Y:S02]  /*d540*/  @!P4 LEA R6, P0, R208, R4.reuse, 0x2 ;  /* 0x00000004d006c211 */ /* 0x082fe400078010ff */
[----:B--2---:R-:W-:Y:S01]  /*d550*/  @!P3 LEA R14, P6, R207, R4, 0x2 ;  /* 0x00000004cf0eb211 */ /* 0x004fe200078c10ff */
[----:B------:R1:W-:Y:S01]  /*d560*/  @!P5 ST.E.64 desc[UR36][R2.64], R70 ;  /* 0x000000460200d985 */ /* 0x0003e2000c101b24 */
[----:B------:R-:W-:-:S02]  /*d570*/  ISETP.GE.AND P1, PT, R205, UR4, PT ;  /* 0x00000004cd007c0c */ /* 0x000fc4000bf26270 */
[-C--:B------:R-:W-:Y:S02]  /*d580*/  @!P4 LEA.HI.X R7, R208, R5.reuse, R229, 0x2, P0 ;  /* 0x00000005d007c211 */ /* 0x080fe400000f14e5 */
[----:B------:R-:W-:Y:S02]  /*d590*/  ISETP.GE.AND P0, PT, R204, UR4, PT ;  /* 0x00000004cc007c0c */ /* 0x000fe4000bf06270 */
[----:B------:R-:W-:Y:S01]  /*d5a0*/  @!P3 LEA.HI.X R15, R207, R5, R228, 0x2, P6 ;  /* 0x00000005cf0fb211 */ /* 0x000fe200030f14e4 */
[----:B------:R2:W-:Y:S01]  /*d5b0*/  @!P4 ST.E.64 desc[UR36][R6.64], R74 ;  /* 0x0000004a0600c985 */ /* 0x0005e2000c101b24 */
[----:B0-----:R-:W-:-:S03]  /*d5c0*/  @!P2 LEA R8, P4, R206, R4, 0x2 ;  /* 0x00000004ce08a211 */ /* 0x001fc600078810ff */
[----:B------:R-:W-:Y:S01]  /*d5d0*/  @!P3 ST.E.64 desc[UR36][R14.64], R78 ;  /* 0x0000004e0e00b985 */ /* 0x000fe2000c101b24 */
[----:B------:R-:W-:Y:S02]  /*d5e0*/  ISETP.GE.AND P3, PT, R203, UR4, PT ;  /* 0x00000004cb007c0c */ /* 0x000fe4000bf66270 */
[CC--:B---3--:R-:W-:Y:S02]  /*d5f0*/  @!P1 LEA R10, P5, R205.reuse, R4.reuse, 0x2 ;  /* 0x00000004cd0a9211 */ /* 0x0c8fe400078a10ff */
[-C--:B------:R-:W-:Y:S02]  /*d600*/  @!P2 LEA.HI.X R9, R206, R5.reuse, R227, 0x2, P4 ;  /* 0x00000005ce09a211 */ /* 0x080fe400020f14e3 */
[----:B----4-:R-:W-:Y:S02]  /*d610*/  @!P0 LEA R12, P6, R204, R4, 0x2 ;  /* 0x00000004cc0c8211 */ /* 0x010fe400078c10ff */
[----:B------:R-:W-:Y:S01]  /*d620*/  ISETP.GE.AND P4, PT, R202, UR4, PT ;  /* 0x00000004ca007c0c */ /* 0x000fe2000bf86270 */
[----:B------:R0:W-:Y:S01]  /*d630*/  @!P2 ST.E.64 desc[UR36][R8.64], R82 ;  /* 0x000000520800a985 */ /* 0x0001e2000c101b24 */
        /* <DEDUP_REMOVED lines=11> */
[----:B------:R2:W-:Y:S01]  /*d6f0*/  @!P3 ST.E.64 desc[UR36][R2.64], R124 ;  /* 0x0000007c0200b985 */ /* 0x0005e2000c101b24 */
[CC--:B0-----:R-:W-:Y:S02]  /*d700*/  @!P2 LEA R8, P3, R201.reuse, R4.reuse, 0x2 ;  /* 0x00000004c908a211 */ /* 0x0c1fe400078610ff */
[-C--:B------:R-:W-:Y:S02]  /*d710*/  @!P4 LEA.HI.X R7, R202, R5.reuse, R223, 0x2, P6 ;  /* 0x00000005ca07c211 */ /* 0x080fe400030f14df */
[-C--:B---3--:R-:W-:Y:S02]  /*d720*/  @!P1 LEA R10, P6, R200, R4.reuse, 0x2 ;  /* 0x00000004c80a9211 */ /* 0x088fe400078c10ff */
[----:B------:R-:W-:Y:S01]  /*d730*/  @!P2 LEA.HI.X R9, R201, R5, R222, 0x2, P3 ;  /* 0x00000005c909a211 */ /* 0x000fe200018f14de */
[----:B------:R2:W-:Y:S01]  /*d740*/  @!P4 ST.E.64 desc[UR36][R6.64], R98 ;  /* 0x000000620600c985 */ /* 0x0005e2000c101b24 */
[----:B-1----:R-:W-:-:S02]  /*d750*/  @!P0 LEA R12, P4, R199, R4, 0x2 ;  /* 0x00000004c70c8211 */ /* 0x002fc400078810ff */
[----:B------:R-:W-:Y:S01]  /*d760*/  @!P5 LEA R14, P3, R198, R4, 0x2 ;  /* 0x00000004c60ed211 */ /* 0x000fe200078610ff */
[----:B------:R2:W-:Y:S01]  /*d770*/  @!P2 ST.E.64 desc[UR36][R8.64], R102 ;  /* 0x000000660800a985 */ /* 0x0005e2000c101b24 */
[-C--:B------:R-:W-:Y:S02]  /*d780*/  @!P1 LEA.HI.X R11, R200, R5.reuse, R221, 0x2, P6 ;  /* 0x00000005c80b9211 */ /* 0x080fe400030f14dd */
        /* <DEDUP_REMOVED lines=11> */
.L_x_2420:
[----:B------:R-:W-:Y:S01]  /*d840*/  R2UR UR4, R196 ;  /* 0x00000000c40472ca */ /* 0x000fe200000e0000 */
[----:B------:R-:W-:Y:S01]  /*d850*/  ULDC.64 UR8, c[0x0][0xc00] ;  /* 0x0003000000087ab9 */ /* 0x000fe20000000a00 */
[----:B------:R-:W-:Y:S01]  /*d860*/  R2UR UR10, R19 ;  /* 0x00000000130a72ca */ /* 0x000fe200000e0000 */
[----:B------:R-:W-:-:S04]  /*d870*/  UISETP.NE.U32.AND UP0, UPT, UR8, URZ, UPT ;  /* 0x0000003f0800728c */ /* 0x000fc8000bf05070 */
[----:B------:R-:W-:-:S03]  /*d880*/  UISETP.NE.AND.EX UP0, UPT, UR9, URZ, UPT, UP0 ;  /* 0x0000003f0900728c */ /* 0x000fc6000bf05300 */
[----:B------:R-:W-:-:S03]  /*d890*/  ULDC.64 UR8, c[0x0][0xc00] ;  /* 0x0003000000087ab9 */ /* 0x000fc60000000a00 */
[----:B------:R-:W-:Y:S01]  /*d8a0*/  UIMAD.WIDE UR8, UR4, 0x4, UR8 ;  /* 0x00000004040878a5 */ /* 0x000fe2000f8e0208 */
[----:B------:R-:W-:-:S05]  /*d8b0*/  PLOP3.LUT P1, PT, PT, PT, UP0, 0x80, 0x0 ;  /* 0x000000000000781c */ /* 0x000fca0003f2f008 */
[----:B------:R-:W-:Y:S02]  /*d8c0*/  IMAD.U32 R2, RZ, RZ, UR8 ;  /* 0x00000008ff027e24 */ /* 0x000fe4000f8e00ff */
[----:B------:R-:W-:Y:S01]  /*d8d0*/  IMAD.U32 R3, RZ, RZ, UR9 ;  /* 0x00000009ff037e24 */ /* 0x000fe2000f8e00ff */
[----:B------:R-:W-:Y:S02]  /*d8e0*/  ULDC.64 UR8, c[0x0][0xc08] ;  /* 0x0003020000087ab9 */ /* 0x000fe40000000a00 */
[----:B------:R-:W-:-:S03]  /*d8f0*/  UISETP.NE.U32.AND UP1, UPT, UR8, URZ, UPT ;  /* 0x0000003f0800728c */ /* 0x000fc6000bf25070 */
[----:B------:R-:W2:Y:S01]  /*d900*/  @P1 LDG.E R6, desc[UR36][R2.64] ;  /* 0x0000002402061981 */ /* 0x000ea2000c1e1900 */
[----:B------:R-:W-:-:S06]  /*d910*/  UISETP.NE.AND.EX UP1, UPT, UR9, URZ, UPT, UP1 ;  /* 0x0000003f0900728c */ /* 0x000fcc000bf25310 */
[----:B------:R-:W-:-:S05]  /*d920*/  PLOP3.LUT P2, PT, PT, PT, UP1, 0x80, 0x0 ;  /* 0x000000000000781c */ /* 0x000fca0003f4f018 */
[----:B------:R-:W-:Y:S02]  /*d930*/  @UP1 ULDC.64 UR8, c[0x0][0xc08] ;  /* 0x0003020000081ab9 */ /* 0x000fe40000000a00 */
[----:B------:R-:W-:-:S03]  /*d940*/  @UP1 UIMAD.WIDE UR8, UR4, 0x4, UR8 ;  /* 0x00000004040818a5 */ /* 0x000fc6000f8e0208 */
[----:B------:R-:W-:Y:S02]  /*d950*/  ULDC UR4, c[0x0][0xa88] ;  /* 0x0002a20000047ab9 */ /* 0x000fe40000000800 */
[----:B------:R-:W-:Y:S02]  /*d960*/  IMAD.U32 R0, RZ, RZ, UR4 ;  /* 0x00000004ff007e24 */ /* 0x000fe4000f8e00ff */
[----:B------:R-:W-:Y:S02]  /*d970*/  IMAD.U32 R4, RZ, RZ, UR8 ;  /* 0x00000008ff047e24 */ /* 0x000fe4000f8e00ff */
[----:B------:R-:W-:-:S05]  /*d980*/  IMAD.U32 R5, RZ, RZ, UR9 ;  /* 0x00000009ff057e24 */ /* 0x000fca000f8e00ff */
[----:B------:R0:W5:Y:S01]  /*d990*/  @P2 LDG.E R0, desc[UR36][R4.64] ;  /* 0x0000002404002981 */ /* 0x000162000c1e1900 */
[----:B------:R-:W-:Y:S01]  /*d9a0*/  UMOV UR4, URZ ;  /* 0x0000003f00047c82 */ /* 0x000fe20008000000 */
[----:B------:R-:W-:Y:S01]  /*d9b0*/  UISETP.NE.AND UP1, UPT, UR10, URZ, UPT ;  /* 0x0000003f0a00728c */ /* 0x000fe2000bf25270 */
[----:B------:R-:W1:Y:S10]  /*d9c0*/  S2R R7, SR_TID.X ;  /* 0x0000000000077919 */ /* 0x000e740000002100 */
[----:B------:R-:W-:-:S02]  /*d9d0*/  @!UP1 ULDC UR10, c[0x0][0xad4] ;  /* 0x0002b500000a9ab9 */ /* 0x000fc40000000800 */
[----:B------:R-:W-:Y:S02]  /*d9e0*/  IMAD.U32 R19, RZ, RZ, UR10 ;  /* 0x0000000aff137e24 */ /* 0x000fe4000f8e00ff */
        /* <DEDUP_REMOVED lines=8> */
[----:B--2---:R-:W-:-:S07]  /*da70*/  IADD3 R0, -R5, R0, RZ ;  /* 0x0000000005007210 */ /* 0x004fce0007ffe1ff */
.L_x_2432:
[----:B------:R-:W-:Y:S01]  /*da80*/  R2UR UR9, R196 ;  /* 0x00000000c40972ca */ /* 0x000fe200000e0000 */
[----:B------:R-:W-:Y:S01]  /*da90*/  BSSY B1, `(.L_x_2433) ;  /* 0x000003d000017945 */ /* 0x000fe20003800000 */
[----:B------:R-:W-:-:S11]  /*daa0*/  R2UR UR8, R215 ;  /* 0x00000000d70872ca */ /* 0x000fd600000e0000 */
[----:B------:R-:W-:Y:S02]  /*dab0*/  USEL UR12, UR9, URZ, !UP0 ;  /* 0x0000003f090c7287 */ /* 0x000fe4000c000000 */
[----:B------:R-:W-:Y:S01]  /*dac0*/  USEL UR13, UR8, URZ, !UP0 ;  /* 0x0000003f080d7287 */ /* 0x000fe2000c000000 */
[----:B------:R-:W-:Y:S11]  /*dad0*/  @P0 BRA `(.L_x_2434) ;  /* 0x0000000000e00947 */ /* 0x000ff60003800000 */
[----:B------:R-:W0:Y:S01]  /*dae0*/  S2R R4, SR_TID.X ;  /* 0x0000000000047919 */ /* 0x000e220000002100 */
[----:B------:R-:W1:Y:S01]  /*daf0*/  LDC R9, c[0x0][0xbe8] ;  /* 0x0002fa00ff097b82 */ /* 0x000e620000000800 */
[----:B------:R-:W-:Y:S02]  /*db00*/  IMAD.U32 R3, RZ, RZ, UR42 ;  /* 0x0000002aff037e24 */ /* 0x000fe4000f8e00ff */
[----:B-1---5:R-:W-:-:S03]  /*db10*/  IMAD R2, R0, R9, RZ ;  /* 0x0000000900027224 */ /* 0x022fc600078e02ff */
        /* <DEDUP_REMOVED lines=37> */
[----:B------:R-:W-:Y:S01]  /*dd70*/  IMAD.U32 R6, RZ, RZ, UR16 ;  /* 0x00000010ff067e24 */ /* 0x000fe2000f8e00ff */
        /* <DEDUP_REMOVED lines=14> */
.L_x_2434:
[----:B------:R-:W-:Y:S05]  /*de60*/  BSYNC B1 ;  /* 0x0000000000017941 */ /* 0x000fea0003800000 */
.L_x_2433:
[----:B------:R-:W-:-:S13]  /*de70*/  R2UR UR8, R19 ;  /* 0x00000000130872ca */ /* 0x000fda00000e0000 */
[----:B------:R-:W-:-:S06]  /*de80*/  UISETP.GT.AND UP0, UPT, UR8, 0x1, UPT ;  /* 0x000000010800788c */ /* 0x000fcc000bf04270 */
[----:B------:R-:W-:-:S13]  /*de90*/  PLOP3.LUT P0, PT, PT, PT, UP0, 0x80, 0x0 ;  /* 0x000000000000781c */ /* 0x000fda0003f0f008 */
[----:B------:R-:W-:Y:S05]  /*dea0*/  @P0 BRA `(.L_x_2429) ;  /* 0x0000000800000947 */ /* 0x000fea0003800000 */
[----:B------:R-:W1:Y:S01]  /*deb0*/  LDC R11, c[0x0][0xbe8] ;  /* 0x0002fa00ff0b7b82 */ /* 0x000e620000000800 */
[----:B------:R-:W-:Y:S01]  /*dec0*/  ULDC.64 UR14, c[0x0][0xaa0] ;  /* 0x0002a800000e7ab9 */ /* 0x000fe20000000a00 */
[----:B------:R-:W-:Y:S01]  /*ded0*/  R2UR UR16, R213 ;  /* 0x00000000d51072ca */ /* 0x000fe200000e0000 */
[----:B------:R-:W-:Y:S01]  /*dee0*/  UIMAD UR10, UR21, UR14, URZ ;  /* 0x0000000e150a72a4 */ /* 0x000fe2000f8e023f */
[----:B------:R-:W-:Y:S01]  /*def0*/  IMAD R2, R18, 0x20, R214 ;  /* 0x0000002012027824 */ /* 0x000fe200078e02d6 */
[----:B------:R-:W-:Y:S01]  /*df00*/  UIMAD.WIDE.U32 UR8, UR4, UR14, URZ ;  /* 0x0000000e040872a5 */ /* 0x000fe2000f8e003f */
[----:B------:R-:W-:Y:S01]  /*df10*/  VIADD R8, R214, UR42 ;  /* 0x0000002ad6087c36 */ /* 0x000fe20008000000 */
[----:B------:R-:W-:Y:S01]  /*df20*/  UIMAD UR10, UR4, UR15, UR10 ;  /* 0x0000000f040a72a4 */ /* 0x000fe2000f8e020a */
[----:B------:R-:W-:Y:S01]  /*df30*/  VIADD R6, R2, UR42 ;  /* 0x0000002a02067c36 */ /* 0x000fe20008000000 */
[----:B------:R-:W-:Y:S02]  /*df40*/  BSSY B1, `(.L_x_2435) ;  /* 0x0000040000017945 */ /* 0x000fe40003800000 */
[----:B------:R-:W-:-:S02]  /*df50*/  UIADD3 UR9, UR9, UR10, URZ ;  /* 0x0000000a09097290 */ /* 0x000fc4000fffe03f */
[----:B0-----:R-:W-:Y:S01]  /*df60*/  MOV R5, R6 ;  /* 0x0000000600057202 */ /* 0x001fe20000000f00 */
[----:B------:R-:W-:Y:S02]  /*df70*/  ULDC.64 UR10, c[0x0][0xae8] ;  /* 0x0002ba00000a7ab9 */ /* 0x000fe40000000a00 */
[----:B------:R-:W-:-:S04]  /*df80*/  UIMAD.WIDE.U32 UR8, UR16, UR10, UR8 ;  /* 0x0000000a100872a5 */ /* 0x000fc8000f8e0008 */
[----:B------:R-:W-:-:S03]  /*df90*/  UIMAD UR9, UR16, UR11, UR9 ;  /* 0x0000000b100972a4 */ /* 0x000fc6000f8e0209 */
[----:B------:R-:W-:Y:S01]  /*dfa0*/  ULDC.64 UR10, c[0x0][0xaf0] ;  /* 0x0002bc00000a7ab9 */ /* 0x000fe20000000a00 */
[----:B-1----:R-:W-:Y:S01]  /*dfb0*/  ISETP.NE.AND P0, PT, R11, 0x1, PT ;  /* 0x000000010b00780c */ /* 0x002fe20003f05270 */
[----:B------:R-:W-:-:S04]  /*dfc0*/  UIMAD UR13, UR13, UR10, URZ ;  /* 0x0000000a0d0d72a4 */ /* 0x000fc8000f8e023f */
[----:B------:R-:W-:Y:S02]  /*dfd0*/  UIMAD UR4, UR12, UR11, UR13 ;  /* 0x0000000b0c0472a4 */ /* 0x000fe4000f8e020d */
[----:B------:R-:W-:-:S03]  /*dfe0*/  UIMAD.WIDE.U32 UR12, UR12, UR10, UR8 ;  /* 0x0000000a0c0c72a5 */ /* 0x000fc6000f8e0008 */
[----:B------:R-:W-:Y:S01]  /*dff0*/  ULDC.64 UR8, c[0x0][0xae0] ;  /* 0x0002b80000087ab9 */ /* 0x000fe20000000a00 */
[----:B------:R-:W-:Y:S02]  /*e000*/  UIADD3 UR4, UR13, UR4, URZ ;  /* 0x000000040d047290 */ /* 0x000fe4000fffe03f */
[----:B------:R-:W0:Y:S08]  /*e010*/  @P0 LDC R3, c[0x0][0xbec] ;  /* 0x0002fb00ff030b82 */ /* 0x000e300000000800 */
[----:B------:R-:W1:Y:S01]  /*e020*/  @P0 LDC R7, c[0x0][0xbf0] ;  /* 0x0002fc00ff070b82 */ /* 0x000e620000000800 */
        /* <DEDUP_REMOVED lines=8> */
[----:B------:R-:W-:Y:S02]  /*e0b0*/  IMAD.U32 R2, RZ, RZ, UR12 ;  /* 0x0000000cff027e24 */ /* 0x000fe4000f8e00ff */
[C---:B------:R-:W-:Y:S01]  /*e0c0*/  IMAD R9, R5.reuse, UR9, R4 ;  /* 0x0000000905097c24 */ /* 0x040fe2000f8e0204 */
[----:B------:R-:W-:Y:S01]  /*e0d0*/  SHF.R.S32.HI R4, RZ, 0x1f, R7 ;  /* 0x0000001fff047819 */ /* 0x000fe20000011407 */
[----:B------:R-:W-:Y:S01]  /*e0e0*/  IMAD.WIDE.U32 R2, R5, UR8, R2 ;  /* 0x0000000805027c25 */ /* 0x000fe2000f8e0002 */
[----:B------:R-:W-:-:S03]  /*e0f0*/  ULDC.64 UR8, c[0x0][0xad8] ;  /* 0x0002b60000087ab9 */ /* 0x000fc60000000a00 */
        /* <DEDUP_REMOVED lines=36> */
.L_x_2436:
[----:B------:R-:W-:Y:S05]  /*e340*/  BSYNC B1 ;  /* 0x0000000000017941 */ /* 0x000fea0003800000 */
.L_x_2435:
        /* <DEDUP_REMOVED lines=17> */
.L_x_2438:
[----:B------:R-:W-:Y:S05]  /*e460*/  BSYNC B1 ;  /* 0x0000000000017941 */ /* 0x000fea0003800000 */
.L_x_2437:
        /* <DEDUP_REMOVED lines=17> */
.L_x_2440:
[----:B------:R-:W-:Y:S05]  /*e580*/  BSYNC B1 ;  /* 0x0000000000017941 */ /* 0x000fea0003800000 */
.L_x_2439:
[----:B0-----:R-:W-:Y:S01]  /*e590*/  VIADD R0, R8, 0x60 ;  /* 0x0000006008007836 */ /* 0x001fe20000000000 */
[----:B--2-4-:R-:W2:Y:S04]  /*e5a0*/  SHFL.IDX PT, R5, R5, 0x3, 0x181f ;  /* 0x00781f0005057f89 */ /* 0x014ea800000e0000 */
[----:B------:R-:W-:Y:S01]  /*e5b0*/  ISETP.GE.AND P0, PT, R0, R11, PT ;  /* 0x0000000b0000720c */ /* 0x000fe20003f06270 */
[----:B-1-3--:R1:W3:-:S12]  /*e5c0*/  SHFL.IDX PT, R2, R4, 0x3, 0x181f ;  /* 0x00781f0004027f89 */ /* 0x00a2d800000e0000 */
[----:B-1----:R-:W-:Y:S05]  /*e5d0*/  @P0 BRA `(.L_x_2429) ;  /* 0x0000000000340947 */ /* 0x002fea0003800000 */
[----:B------:R-:W-:Y:S02]  /*e5e0*/  ULDC UR4, c[0x0][0xac8] ;  /* 0x0002b20000047ab9 */ /* 0x000fe40000000800 */
[----:B------:R-:W-:Y:S02]  /*e5f0*/  ISETP.GE.AND P3, PT, R7, UR4, PT ;  /* 0x0000000407007c0c */ /* 0x000fe4000bf66270 */
[----:B------:R-:W-:Y:S02]  /*e600*/  ISETP.GE.AND P4, PT, R9, UR4, PT ;  /* 0x0000000409007c0c */ /* 0x000fe4000bf86270 */
[----:B------:R-:W-:-:S09]  /*e610*/  ISETP.GE.AND P5, PT, R13, UR4, PT ;  /* 0x000000040d007c0c */ /* 0x000fd2000bfa6270 */
[-C--:B---3--:R-:W-:Y:S02]  /*e620*/  @!P3 LEA R14, P0, R7, R2.reuse, 0x1 ;  /* 0x00000002070eb211 */ /* 0x088fe400078008ff */
[-C--:B------:R-:W-:Y:S02]  /*e630*/  @!P4 LEA R8, P1, R9, R2.reuse, 0x1 ;  /* 0x000000020908c211 */ /* 0x080fe400078208ff */
[----:B------:R-:W-:Y:S02]  /*e640*/  @!P5 LEA R2, P2, R13, R2, 0x1 ;  /* 0x000000020d02d211 */ /* 0x000fe400078408ff */
[-C--:B--2---:R-:W-:Y:S02]  /*e650*/  @!P3 LEA.HI.X R15, R7, R5.reuse, R10, 0x1, P0 ;  /* 0x00000005070fb211 */ /* 0x084fe400000f0c0a */
[-C--:B------:R-:W-:Y:S02]  /*e660*/  @!P4 LEA.HI.X R9, R9, R5.reuse, R6, 0x1, P1 ;  /* 0x000000050909c211 */ /* 0x080fe400008f0c06 */
[----:B------:R-:W-:Y:S01]  /*e670*/  @!P5 LEA.HI.X R3, R13, R5, R12, 0x1, P2 ;  /* 0x000000050d03d211 */ /* 0x000fe200010f0c0c */
[----:B------:R1:W-:Y:S04]  /*e680*/  @!P3 ST.E.128 desc[UR36][R14.64], RZ ;  /* 0x000000ff0e00b985 */ /* 0x0003e8000c101d24 */
[----:B------:R1:W-:Y:S04]  /*e690*/  @!P4 ST.E.128 desc[UR36][R8.64], RZ ;  /* 0x000000ff0800c985 */ /* 0x0003e8000c101d24 */
[----:B------:R1:W-:Y:S02]  /*e6a0*/  @!P5 ST.E.128 desc[UR36][R2.64], RZ ;  /* 0x000000ff0200d985 */ /* 0x0003e4000c101d24 */
.L_x_2429:
[----:B------:R-:W-:Y:S05]  /*e6b0*/  BSYNC B0 ;  /* 0x0000000000007941 */ /* 0x000fea0003800000 */
.L_x_2419:
[----:B------:R-:W-:Y:S02]  /*e6c0*/  ULDC UR4, c[0x0][0xc3c] ;  /* 0x00030f0000047ab9 */ /* 0x000fe40000000800 */
[----:B------:R-:W-:-:S06]  /*e6d0*/  UISETP.GE.AND UP0, UPT, UR7, UR4, UPT ;  /* 0x000000040700728c */ /* 0x000fcc000bf06270 */
[----:B------:R-:W-:-:S13]  /*e6e0*/  PLOP3.LUT P0, PT, PT, PT, UP0, 0x80, 0x0 ;  /* 0x000000000000781c */ /* 0x000fda0003f0f008 */
[----:B------:R-:W-:Y:S05]  /*e6f0*/  @!P0 BRA `(.L_x_2441) ;  /* 0xffffff28002c8947 */ /* 0x000fea000383ffff */
[----:B------:R-:W-:Y:S05]  /*e700*/  EXIT ;  /* 0x000000000000794d */ /* 0x000fea0003800000 */
.L_x_2376:
        /* <DEDUP_REMOVED lines=16> */
.L_x_2442:
        /* <DEDUP_REMOVED lines=40> */
[----:B------:R-:W-:Y:S01]  /*ea90*/  MOV R8, R3 ;  /* 0x0000000300087202 */ /* 0x000fe20000000f00 */
[----:B------:R-:W-:Y:S01]  /*eaa0*/  UMOV UR4, URZ ;  /* 0x0000003f00047c82 */ /* 0x000fe20008000000 */
[----:B------:R-:W-:-:S05]  /*eab0*/  ULDC UR5, c[0x0][0xc38] ;  /* 0x00030e0000057ab9 */ /* 0x000fca0000000800 */
.L_x_2446:
        /* <DEDUP_REMOVED lines=35> */
.L_x_2444:
[----:B------:R-:W-:Y:S01]  /*ecf0*/  IMAD.IADD R3, R8, 0x1, -R3 ;  /* 0x0000000108037824 */ /* 0x000fe200078e0a03 */
        /* <DEDUP_REMOVED lines=12> */
.L_x_2447:
        /* <DEDUP_REMOVED lines=30> */
[----:B------:R-:W-:-:S02]  /*efa0*/  @P0 VIADD R2, R2, 0x1 ;  /* 0x0000000102020836 */ /* 0x000fc40000000000 */
[----:B0-----:R-:W-:-:S03]  /*efb0*/  IMAD.MOV R13, RZ, RZ, -R3 ;  /* 0x000000ffff0d7224 */ /* 0x001fc600078e0a03 */
[----:B------:R-:W-:Y:S02]  /*efc0*/  MOV R10, R2 ;  /* 0x00000002000a7202 */ /* 0x000fe40000000f00 */
[----:B------:R-:W-:Y:S01]  /*efd0*/  IABS R2, R9 ;  /* 0x0000000900027213 */ /* 0x000fe20000000000 */
[----:B------:R-:W-:Y:S02]  /*efe0*/  IMAD R11, R13, R4, RZ ;  /* 0x000000040d0b7224 */ /* 0x000fe400078e02ff */
[----:B------:R-:W-:Y:S01]  /*eff0*/  @!P2 IMAD.MOV R10, RZ, RZ, -R10 ;  /* 0x000000ffff0aa224 */ /* 0x000fe200078e0a0a */
[----:B------:R-:W-:Y:S01]  /*f000*/  @!P1 LOP3.LUT R10, RZ, R6, RZ, 0x33, !PT ;  /* 0x00000006ff0a9212 */ /* 0x000fe200078e33ff */
[----:B------:R-:W-:Y:S02]  /*f010*/  IMAD.MOV R12, RZ, RZ, -R2 ;  /* 0x000000ffff0c7224 */ /* 0x000fe400078e0a02 */
[----:B------:R-:W-:Y:S01]  /*f020*/  IMAD.MOV.U32 R2, RZ, RZ, RZ ;  /* 0x000000ffff027224 */ /* 0x000fe200078e00ff */
[----:B------:R-:W-:-:S03]  /*f030*/  IABS R8, R10 ;  /* 0x0000000a00087213 */ /* 0x000fc60000000000 */
        /* <DEDUP_REMOVED lines=15> */
[----:B------:R-:W-:-:S04]  /*f130*/  @!P1 LOP3.LUT R2, RZ, R9, RZ, 0x33, !PT ;  /* 0x00000009ff029212 */ /* 0x000fc800078e33ff */
[----:B------:R-:W-:-:S05]  /*f140*/  IADD3 R18, -R2, RZ, RZ ;  /* 0x000000ff02127210 */ /* 0x000fca0007ffe1ff */
[C---:B------:R-:W-:Y:S02]  /*f150*/  IMAD R18, R9.reuse, R18, R10 ;  /* 0x0000001209127224 */ /* 0x040fe400078e020a */
[----:B------:R-:W-:Y:S02]  /*f160*/  IMAD R9, R9, 0x1000000, R2 ;  /* 0x0100000009097824 */ /* 0x000fe400078e0202 */
[----:B------:R-:W-:Y:S02]  /*f170*/  IMAD R2, R6, R3, R5 ;  /* 0x0000000306027224 */ /* 0x000fe400078e0205 */
[----:B------:R-:W-:Y:S01]  /*f180*/  IMAD R18, R18, 0x10000, R9 ;  /* 0x0001000012127824 */ /* 0x000fe200078e0209 */
[----:B------:R-:W-:Y:S06]  /*f190*/  BRA `(.L_x_2449) ;  /* 0x0000000000f47947 */ /* 0x000fec0003800000 */
.L_x_2448:
        /* <DEDUP_REMOVED lines=58> */
[----:B------:R-:W-:Y:S02]  /*f540*/  @!P2 IADD3 R2, -R2, RZ, RZ ;  /* 0x000000ff0202a210 */ /* 0x000fe40007ffe1ff */
[----:B------:R-:W-:-:S05]  /*f550*/  @!P1 LOP3.LUT R2, RZ, R13, RZ, 0x33, !PT ;  /* 0x0000000dff029212 */ /* 0x000fca00078e33ff */
[----:B------:R-:W-:-:S07]  /*f560*/  IMAD R18, R2, R18, R3 ;  /* 0x0000001202127224 */ /* 0x000fce00078e0203 */
.L_x_2449:
[----:B------:R-:W-:-:S05]  /*f570*/  LOP3.LUT R17, RZ, R2, RZ, 0x33, !PT ;  /* 0x00000002ff117212 */ /* 0x000fca00078e33ff */
[----:B------:R-:W-:Y:S01]  /*f580*/  IMAD.IADD R17, R6, 0x1, R17 ;  /* 0x0000000106117824 */ /* 0x000fe200078e0211 */
[----:B------:R-:W-:Y:S06]  /*f590*/  BRA `(.L_x_2450) ;  /* 0x0000000000147947 */ /* 0x000fec0003800000 */
.L_x_2445:
[----:B------:R-:W-:Y:S01]  /*f5a0*/  ULDC UR4, c[0x0][0xc3c] ;  /* 0x00030f0000047ab9 */ /* 0x000fe20000000800 */
[----:B------:R-:W-:Y:S02]  /*f5b0*/  IMAD.MOV.U32 R17, RZ, RZ, RZ ;  /* 0x000000ffff117224 */ /* 0x000fe400078e00ff */
[----:B------:R-:W-:Y:S02]  /*f5c0*/  IMAD.U32 R16, RZ, RZ, UR6 ;  /* 0x00000006ff107e24 */ /* 0x000fe4000f8e00ff */
[----:B------:R-:W-:Y:S02]  /*f5d0*/  IMAD.MOV.U32 R18, RZ, RZ, RZ ;  /* 0x000000ffff127224 */ /* 0x000fe400078e00ff */
[----:B------:R-:W-:-:S07]  /*f5e0*/  IMAD.U32 R19, RZ, RZ, UR4 ;  /* 0x00000004ff137e24 */ /* 0x000fce000f8e00ff */
.L_x_2450:
[----:B------:R-:W-:-:S13]  /*f5f0*/  ISETP.NE.AND P0, PT, R7, RZ, PT ;  /* 0x000000ff0700720c */ /* 0x000fda0003f05270 */
[----:B------:R-:W0:Y:S01]  /*f600*/  @!P0 S2R R3, SR_CgaCtaId ;  /* 0x0000000000038919 */ /* 0x000e220000008800 */
[----:B------:R-:W-:-:S04]  /*f610*/  @!P0 MOV R2, 0x400 ;  /* 0x0000040000028802 */ /* 0x000fc80000000f00 */
[----:B0-----:R-:W-:-:S05]  /*f620*/  @!P0 LEA R2, R3, R2, 0x18 ;  /* 0x0000000203028211 */ /* 0x001fca00078ec0ff */
[----:B------:R1:W-:Y:S01]  /*f630*/  @!P0 STS.128 [R2+0x308d0], R16 ;  /* 0x0308d01002008388 */ /* 0x0003e20000000c00 */
[----:B------:R-:W-:Y:S06]  /*f640*/  BAR.ARV 0x5, 0x180 ;  /* 0x0146000000007b1d */ /* 0x000fec0000002000 */
.L_x_2443:
        /* <DEDUP_REMOVED lines=11> */
[----:B------:R-:W-:Y:S01]  /*f700*/  MOV R28, 0x1 ;  /* 0x00000001001c7802 */ /* 0x000fe20000000f00 */
[----:B------:R-:W-:Y:S01]  /*f710*/  IMAD.MOV.U32 R27, RZ, RZ, RZ ;  /* 0x000000ffff1b7224 */ /* 0x000fe200078e00ff */
[----:B------:R-:W-:Y:S01]  /*f720*/  LOP3.LUT R3, R31, 0x1f8, RZ, 0xc0, !PT ;  /* 0x000001f81f037812 */ /* 0x000fe200078ec0ff */
[----:B------:R-:W-:-:S03]  /*f730*/  ULDC UR39, c[0x0][0xc] ;  /* 0x0000030000277ab9 */ /* 0x000fc60000000800 */
        /* <DEDUP_REMOVED lines=15> */
.L_x_2516:
[----:B0-----:R-:W0:Y:S02]  /*f830*/  LDC.64 R2, c[0x0][0xc88] ;  /* 0x00032200ff027b82 */ /* 0x001e240000000a00 */
[----:B0-----:R-:W-:-:S05]  /*f840*/  IMAD.WIDE R2, R19, 0x4, R2 ;  /* 0x0000000413027825 */ /* 0x001fca00078e0202 */
[----:B------:R-:W2:Y:S01]  /*f850*/  LDG.E R29, desc[UR36][R2.64] ;  /* 0x00000024021d7981 */ /* 0x000ea2000c1e1900 */
[----:B------:R-:W-:Y:S05]  /*f860*/  YIELD ;  /* 0x0000000000007946 */ /* 0x000fea0003800000 */
[----:B------:R-:W-:Y:S01]  /*f870*/  ULDC.64 UR4, c[0x0][0xa28] ;  /* 0x00028a0000047ab9 */ /* 0x000fe20000000a00 */
[----:B------:R-:W-:Y:S01]  /*f880*/  IMAD.MOV.U32 R6, RZ, RZ, RZ ;  /* 0x000000ffff067224 */ /* 0x000fe200078e00ff */
[----:B------:R-:W-:Y:S01]  /*f890*/  ISETP.NE.U32.AND P0, PT, RZ, UR4, PT ;  /* 0x00000004ff007c0c */ /* 0x000fe2000bf05070 */
[----:B------:R-:W-:-:S03]  /*f8a0*/  ULDC.64 UR6, c[0x0][0xa18] ;  /* 0x0002860000067ab9 */ /* 0x000fc60000000a00 */
        /* <DEDUP_REMOVED lines=9> */
[----:B-1----:R1:W2:Y:S01]  /*f940*/  @P0 LDG.E R6, desc[UR36][R2.64] ;  /* 0x0000002402060981 */ /* 0x0022a2000c1e1900 */
        /* <DEDUP_REMOVED lines=31> */
.L_x_2452:
        /* <DEDUP_REMOVED lines=9> */
.L_x_2453:
        /* <DEDUP_REMOVED lines=8> */
[----:B---3--:R-:W-:-:S07]  /*fc50*/  IADD3 R37, -R37, R0, RZ ;  /* 0x0000000025257210 */ /* 0x008fce0007ffe1ff */
.L_x_2454:
[----:B------:R-:W4:Y:S01]  /*fc60*/  LDL R4, [R1+0xc] ;  /* 0x00000c0001047983 */ /* 0x000f220000100800 */
[----:B012---:R-:W0:Y:S01]  /*fc70*/  LDC R0, c[0x0][0x448] ;  /* 0x00011200ff007b82 */ /* 0x007e220000000800 */
[----:B-----5:R-:W-:Y:S01]  /*fc80*/  IMAD.IADD R37, R37, 0x1, -R6 ;  /* 0x0000000125257824 */ /* 0x020fe200078e0a06 */
[----:B------:R-:W-:Y:S01]  /*fc90*/  LOP3.LUT R23, R23, 0xffffff7f, RZ, 0xc0, !PT ;  /* 0xffffff7f17177812 */ /* 0x000fe200078ec0ff */
[----:B------:R-:W-:Y:S01]  /*fca0*/  BSSY B0, `(.L_x_2455) ;  /* 0x0000038000007945 */ /* 0x000fe20003800000 */
[----:B0-----:R-:W-:Y:S01]  /*fcb0*/  ISETP.NE.AND P0, PT, R0, 0x1, PT ;  /* 0x000000010000780c */ /* 0x001fe20003f05270 */
[----:B------:R-:W-:-:S04]  /*fcc0*/  IMAD.SHL.U32 R0, R17, 0x80, RZ ;  /* 0x0000008011007824 */ /* 0x000fc800078e00ff */
[----:B------:R-:W-:-:S08]  /*fcd0*/  VIADD R0, R0, 0x7f ;  /* 0x0000007f00007836 */ /* 0x000fd00000000000 */
[----:B---3--:R-:W0:Y:S01]  /*fce0*/  @P0 LDC R3, c[0x0][0x44c] ;  /* 0x00011300ff030b82 */ /* 0x008e220000000800 */
[----:B------:R-:W-:-:S07]  /*fcf0*/  @P0 LOP3.LUT R23, R23, 0x80, RZ, 0xfc, !PT ;  /* 0x0000008017170812 */ /* 0x000fce00078efcff */
[----:B------:R-:W1:Y:S01]  /*fd00*/  @P0 LDC R5, c[0x0][0x450] ;  /* 0x00011400ff050b82 */ /* 0x000e620000000800 */
[----:B0-----:R-:W-:-:S05]  /*fd10*/  @P0 IMAD.HI.U32 R2, R0, R3, RZ ;  /* 0x0000000300020227 */ /* 0x001fca00078e00ff */
[----:B-1----:R-:W-:Y:S01]  /*fd20*/  @P0 SHF.R.U32.HI R0, RZ, R5, R2 ;  /* 0x00000005ff000219 */ /* 0x002fe20000011602 */
[----:B------:R-:W-:-:S04]  /*fd30*/  VIADD R2, R37, 0x5f ;  /* 0x0000005f25027836 */ /* 0x000fc80000000000 */
[----:B------:R-:W-:Y:S01]  /*fd40*/  IMAD.HI R2, R2, 0x2aaaaaab, RZ ;  /* 0x2aaaaaab02027827 */ /* 0x000fe200078e02ff */
[----:B----4-:R-:W-:-:S05]  /*fd50*/  IADD3 R3, R37, 0x60, -R4 ;  /* 0x0000006025037810 */ /* 0x010fca0007ffe804 */
[----:B------:R-:W-:Y:S01]  /*fd60*/  IMAD.IADD R0, R3, 0x1, R0 ;  /* 0x0000000103007824 */ /* 0x000fe200078e0200 */
[----:B------:R-:W-:-:S03]  /*fd70*/  SHF.R.U32.HI R3, RZ, 0x1f, R2 ;  /* 0x0000001fff037819 */ /* 0x000fc60000011602 */
[----:B------:R-:W-:Y:S01]  /*fd80*/  IMAD.HI R4, R0, 0x2aaaaaab, RZ ;  /* 0x2aaaaaab00047827 */ /* 0x000fe200078e02ff */
[----:B------:R-:W-:Y:S02]  /*fd90*/  LEA.HI.SX32 R0, R2, R3, 0x1c ;  /* 0x0000000302007211 */ /* 0x000fe400078fe2ff */
[----:B------:R-:W-:Y:S02]  /*fda0*/  LOP3.LUT R2, R18, 0xff000000, RZ, 0xc0, !PT ;  /* 0xff00000012027812 */ /* 0x000fe400078ec0ff */
[----:B------:R-:W-:Y:S02]  /*fdb0*/  SHF.R.U32.HI R3, RZ, 0x1f, R4 ;  /* 0x0000001fff037819 */ /* 0x000fe40000011604 */
[----:B------:R-:W-:Y:S02]  /*fdc0*/  SHF.R.U32.HI R2, RZ, 0x8, R2 ;  /* 0x00000008ff027819 */ /* 0x000fe40000011602 */
[----:B------:R-:W-:-:S04]  /*fdd0*/  LEA.HI.SX32 R3, R4, R3, 0x1c ;  /* 0x0000000304037211 */ /* 0x000fc800078fe2ff */
[----:B------:R-:W-:Y:S02]  /*fde0*/  VIMNMX R0, R0, R3, PT ;  /* 0x0000000300007248 */ /* 0x000fe40003fe0100 */
[----:B------:R-:W-:Y:S02]  /*fdf0*/  LOP3.LUT R3, R18, 0xff0000, RZ, 0xc0, !PT ;  /* 0x00ff000012037812 */ /* 0x000fe400078ec0ff */
[----:B------:R-:W-:Y:S02]  /*fe00*/  ISETP.GE.AND P0, PT, R0, 0x1, PT ;  /* 0x000000010000780c */ /* 0x000fe40003f06270 */
[----:B------:R-:W-:Y:S01]  /*fe10*/  LEA.HI R2, R3, R2, RZ, 0x10 ;  /* 0x0000000203027211 */ /* 0x000fe200078f80ff */
[----:B------:R-:W-:-:S03]  /*fe20*/  IMAD.MOV.U32 R3, RZ, RZ, RZ ;  /* 0x000000ffff037224 */ /* 0x000fc600078e00ff */
[----:B------:R-:W-:-:S07]  /*fe30*/  LOP3.LUT R4, R2, 0xff, RZ, 0xc0, !PT ;  /* 0x000000ff02047812 */ /* 0x000fce00078ec0ff */
[----:B------:R-:W-:Y:S05]  /*fe40*/  @!P0 BRA `(.L_x_2456) ;  /* 0x0000000000748947 */ /* 0x000fea0003800000 */
[----:B------:R-:W-:-:S04]  /*fe50*/  SHF.R.U32.HI R5, RZ, 0x10, R2 ;  /* 0x00000010ff057819 */ /* 0x000fc80000011602 */
[----:B------:R-:W-:-:S13]  /*fe60*/  ISETP.NE.AND P0, PT, R5, RZ, PT ;  /* 0x000000ff0500720c */ /* 0x000fda0003f05270 */
[----:B------:R-:W0:Y:S02]  /*fe70*/  @!P0 LDC R5, c[0x0][0x9f0] ;  /* 0x00027c00ff058b82 */ /* 0x000e240000000800 */
[-C--:B0-----:R-:W-:Y:S02]  /*fe80*/  IABS R7, R5.reuse ;  /* 0x0000000500077213 */ /* 0x081fe40000000000 */
[----:B------:R-:W-:Y:S02]  /*fe90*/  IADD3 R6, R5, -0x1, R0 ;  /* 0xffffffff05067810 */ /* 0x000fe40007ffe000 */
[----:B------:R-:W0:Y:S02]  /*fea0*/  I2F.RP R9, R7 ;  /* 0x0000000700097306 */ /* 0x000e240000209400 */
[----:B------:R-:W-:-:S04]  /*feb0*/  LOP3.LUT R2, R6, R5, RZ, 0x3c, !PT ;  /* 0x0000000506027212 */ /* 0x000fc800078e3cff */
[----:B------:R-:W-:Y:S02]  /*fec0*/  ISETP.GE.AND P2, PT, R2, RZ, PT ;  /* 0x000000ff0200720c */ /* 0x000fe40003f46270 */
[----:B0-----:R-:W0:Y:S02]  /*fed0*/  MUFU.RCP R9, R9 ;  /* 0x0000000900097308 */ /* 0x001e240000001000 */
[----:B0-----:R-:W-:-:S06]  /*fee0*/  VIADD R10, R9, 0xffffffe ;  /* 0x0ffffffe090a7836 */ /* 0x001fcc0000000000 */
[----:B------:R-:W0:Y:S02]  /*fef0*/  F2I.FTZ.U32.TRUNC.NTZ R3, R10 ;  /* 0x0000000a00037305 */ /* 0x000e24000021f000 */
[----:B0-----:R-:W-:-:S04]  /*ff00*/  IMAD.MOV R2, RZ, RZ, -R3 ;  /* 0x000000ffff027224 */ /* 0x001fc800078e0a03 */
        /* <DEDUP_REMOVED lines=9> */
[-C--:B------:R-:W-:Y:S01]  /*ffa0*/  @!P1 IADD3 R2, R2, -R7.reuse, RZ ;  /* 0x8000000702029210 */ /* 0x080fe20007ffe0ff */
[----:B------:R-:W-:Y:S01]  /*ffb0*/  @!P1 VIADD R8, R8, 0x1 ;  /* 0x0000000108089836 */ /* 0x000fe20000000000 */
[----:B------:R-:W-:Y:S02]  /*ffc0*/  ISETP.NE.AND P1, PT, R5, RZ, PT ;  /* 0x000000ff0500720c */ /* 0x000fe40003f25270 */
[----:B------:R-:W-:-:S13]  /*ffd0*/  ISETP.GE.U32.AND P0, PT, R2, R7, PT ;  /* 0x000000070200720c */ /* 0x000fda0003f06070 */
[----:B------:R-:W-:-:S04]  /*ffe0*/  @P0 VIADD R8, R8, 0x1 ;  /* 0x0000000108080836 */ /* 0x000fc80000000000 */
[----:B------:R-:W-:-:S04]  /*fff0*/  IMAD.MOV.U32 R3, RZ, RZ, R8 ;  /* 0x000000ffff037224 */ /* 0x000fc800078e0008 */
[----:B------:R-:W-:Y:S01]  /*10000*/  @!P2 IMAD.MOV R3, RZ, RZ, -R3 ;  /* 0x000000ffff03a224 */ /* 0x000fe200078e0a03 */
[----:B------:R-:W-:-:S07]  /*10010*/  @!P1 LOP3.LUT R3, RZ, R5, RZ, 0x33, !PT ;  /* 0x00000005ff039212 */ /* 0x000fce00078e33ff */
.L_x_2456:
[----:B------:R-:W-:Y:S05]  /*10020*/  BSYNC B0 ;  /* 0x0000000000007941 */ /* 0x000fea0003800000 */
.L_x_2455:
        /* <DEDUP_REMOVED lines=24> */
.L_x_2458:
        /* <DEDUP_REMOVED lines=20> */
.L_x_2461:
[----:B------:R-:W-:Y:S05]  /*102f0*/  BSYNC B6 ;  /* 0x0000000000067941 */ /* 0x000fea0003800000 */
.L_x_2460:
        /* <DEDUP_REMOVED lines=10> */
[----:B------:R-:W-:Y:S01]  /*103a0*/  MOV R8, 0x70 ;  /* 0x0000007000087802 */ /* 0x000fe20000000f00 */
[----:B------:R-:W-:Y:S02]  /*103b0*/  IMAD.U32 R5, RZ, RZ, UR7 ;  /* 0x00000007ff057e24 */ /* 0x000fe4000f8e00ff */
[----:B------:R-:W-:Y:S02]  /*103c0*/  IMAD.U32 R6, RZ, RZ, UR8 ;  /* 0x00000008ff067e24 */ /* 0x000fe4000f8e00ff */
[----:B------:R-:W-:-:S02]  /*103d0*/  IMAD.U32 R7, RZ, RZ, UR9 ;  /* 0x00000009ff077e24 */ /* 0x000fc4000f8e00ff */
[----:B------:R-:W-:Y:S02]  /*103e0*/  IMAD.U32 R10, RZ, RZ, UR4 ;  /* 0x00000004ff0a7e24 */ /* 0x000fe4000f8e00ff */
[----:B------:R-:W-:Y:S02]  /*103f0*/  IMAD.U32 R11, RZ, RZ, UR5 ;  /* 0x00000005ff0b7e24 */ /* 0x000fe4000f8e00ff */
[----:B------:R-:W-:Y:S02]  /*10400*/  IMAD.MOV.U32 R12, RZ, RZ, 0x1 ;  /* 0x00000001ff0c7424 */ /* 0x000fe400078e00ff */
[----:B0-----:R-:W-:-:S07]  /*10410*/  IMAD.MOV.U32 R13, RZ, RZ, RZ ;  /* 0x000000ffff0d7224 */ /* 0x001fce00078e00ff */
[----:B------:R-:W-:-:S07]  /*10420*/  LEPC R20, `(.L_x_2464) ;  /* 0x000000001014794e */ /* 0x000fce0000000000 */
[----:B-1----:R-:W-:Y:S05]  /*10430*/  CALL.ABS.NOINC R2 ;  /* 0x0000000002007343 */ /* 0x002fea0003c00000 */
.L_x_2464:
[----:B------:R0:W1:Y:S01]  /*10440*/  LDC.64 R2, c[0x4][R26] ;  /* 0x010000001a027b82 */ /* 0x0000620000000a00 */
[----:B------:R-:W-:Y:S01]  /*10450*/  ULDC.64 UR6, c[0x4][0x88] ;  /* 0x0100220000067ab9 */ /* 0x000fe20000000a00 */
[----:B------:R-:W-:Y:S01]  /*10460*/  ULDC.64 UR8, c[0x4][0x90] ;  /* 0x0100240000087ab9 */ /* 0x000fe20000000a00 */
[----:B------:R-:W-:Y:S01]  /*10470*/  ULDC.64 UR4, c[0x4][0x18] ;  /* 0x0100060000047ab9 */ /* 0x000fe20000000a00 */
[----:B------:R-:W-:Y:S01]  /*10480*/  IMAD.U32 R4, RZ, RZ, UR6 ;  /* 0x00000006ff047e24 */ /* 0x000fe2000f8e00ff */
[----:B------:R-:W-:Y:S01]  /*10490*/  MOV R13, RZ ;  /* 0x000000ff000d7202 */ /* 0x000fe20000000f00 */
[----:B------:R-:W-:Y:S02]  /*104a0*/  IMAD.U32 R5, RZ, RZ, UR7 ;  /* 0x00000007ff057e24 */ /* 0x000fe4000f8e00ff */
[----:B------:R-:W-:Y:S02]  /*104b0*/  IMAD.U32 R6, RZ, RZ, UR8 ;  /* 0x00000008ff067e24 */ /* 0x000fe4000f8e00ff */
[----:B------:R-:W-:-:S02]  /*104c0*/  IMAD.U32 R7, RZ, RZ, UR9 ;  /* 0x00000009ff077e24 */ /* 0x000fc4000f8e00ff */
[----:B------:R-:W-:Y:S02]  /*104d0*/  IMAD.U32 R10, RZ, RZ, UR4 ;  /* 0x00000004ff0a7e24 */ /* 0x000fe4000f8e00ff */
[----:B------:R-:W-:Y:S02]  /*104e0*/  IMAD.U32 R11, RZ, RZ, UR5 ;  /* 0x00000005ff0b7e24 */ /* 0x000fe4000f8e00ff */
[----:B------:R-:W-:Y:S02]  /*104f0*/  IMAD.MOV.U32 R8, RZ, RZ, 0x70 ;  /* 0x00000070ff087424 */ /* 0x000fe400078e00ff */
[----:B0-----:R-:W-:-:S07]  /*10500*/  IMAD.MOV.U32 R12, RZ, RZ, 0x1 ;  /* 0x00000001ff0c7424 */ /* 0x001fce00078e00ff */
[----:B------:R-:W-:-:S07]  /*10510*/  LEPC R20, `(.L_x_2463) ;  /* 0x000000001014794e */ /* 0x000fce0000000000 */
[----:B-1----:R-:W-:Y:S05]  /*10520*/  CALL.ABS.NOINC R2 ;  /* 0x0000000002007343 */ /* 0x002fea0003c00000 */
.L_x_2463:
[----:B------:R-:W-:Y:S05]  /*10530*/  BSYNC B6 ;  /* 0x0000000000067941 */ /* 0x000fea0003800000 */
.L_x_2462:
        /* <DEDUP_REMOVED lines=14> */
[----:B------:R-:W-:Y:S02]  /*10620*/  @P2 LOP3.LUT R23, R23, 0x20, RZ, 0xfc, !PT ;  /* 0x0000002017172812 */ /* 0x000fe400078efcff */
[----:B-1----:R-:W-:-:S04]  /*10630*/  LOP3.LUT R20, R20, 0x7f, RZ, 0xc0, !PT ;  /* 0x0000007f14147812 */ /* 0x002fc800078ec0ff */
[----:B------:R-:W-:Y:S02]  /*10640*/  SHF.R.U32.HI R26, RZ, 0x3, R20 ;  /* 0x00000003ff1a7819 */ /* 0x000fe40000011614 */
[----:B------:R-:W1:Y:S02]  /*10650*/  S2R R20, SR_TID.X ;  /* 0x0000000000147919 */ /* 0x000e640000002100 */
[----:B-1----:R-:W-:-:S05]  /*10660*/  IMAD.SHL.U32 R20, R20, 0x10, RZ ;  /* 0x0000001014147824 */ /* 0x002fca00078e00ff */
[----:B------:R-:W-:Y:S02]  /*10670*/  LOP3.LUT R20, R26, 0x70, R20, 0xf8, !PT ;  /* 0x000000701a147812 */ /* 0x000fe400078ef814 */
[----:B------:R-:W-:Y:S01]  /*10680*/  LOP3.LUT R23, R23, 0xfffffffb, RZ, 0xc0, !PT ;  /* 0xfffffffb17177812 */ /* 0x000fe200078ec0ff */
[----:B------:R-:W-:Y:S01]  /*10690*/  UMOV UR5, 0xffffffff ;  /* 0xffffffff00057882 */ /* 0x000fe20000000000 */
[----:B------:R-:W-:Y:S01]  /*106a0*/  LOP3.LUT R26, R18, 0xffff, RZ, 0xc0, !PT ;  /* 0x0000ffff121a7812 */ /* 0x000fe200078ec0ff */
[----:B--2---:R-:W-:Y:S02]  /*106b0*/  VIADD R25, R2, 0xffffffff ;  /* 0xffffffff02197836 */ /* 0x004fe40000000000 */
[----:B------:R-:W1:Y:S02]  /*106c0*/  @P2 LDC R2, c[0x0][0x438] ;  /* 0x00010e00ff022b82 */ /* 0x000e640000000800 */
[----:B------:R-:W-:-:S05]  /*106d0*/  IMAD R0, R25, 0x60, R20 ;  /* 0x0000006019007824 */ /* 0x000fca00078e0214 */
[C---:B------:R-:W-:Y:S01]  /*106e0*/  ISETP.GE.AND P0, PT, R0.reuse, R37, PT ;  /* 0x000000250000720c */ /* 0x040fe20003f06270 */
[----:B---3--:R-:W-:-:S03]  /*106f0*/  IMAD.IADD R0, R0, 0x1, R21 ;  /* 0x0000000100007824 */ /* 0x008fc600078e0215 */
[----:B------:R-:W-:Y:S01]  /*10700*/  ISETP.GT.U32.OR P0, PT, R20, 0x5f, P0 ;  /* 0x0000005f1400780c */ /* 0x000fe20000704470 */
[----:B0-----:R-:W-:-:S04]  /*10710*/  @P2 IMAD.HI.U32 R3, R0, R3, RZ ;  /* 0x0000000300032227 */ /* 0x001fc800078e00ff */
[----:B------:R-:W-:Y:S01]  /*10720*/  IMAD.MOV.U32 R4, RZ, RZ, R0 ;  /* 0x000000ffff047224 */ /* 0x000fe200078e0000 */
[----:B-1----:R-:W-:-:S07]  /*10730*/  @P2 SHF.R.U32.HI R4, RZ, R2, R3 ;  /* 0x00000002ff042219 */ /* 0x002fce0000011603 */
[----:B------:R-:W0:Y:S01]  /*10740*/  @!P0 LDC.64 R2, c[0x0][0x428] ;  /* 0x00010a00ff028b82 */ /* 0x000e220000000a00 */
[----:B------:R-:W-:-:S04]  /*10750*/  IMAD.MOV R5, RZ, RZ, -R4 ;  /* 0x000000ffff057224 */ /* 0x000fc800078e0a04 */
[----:B------:R-:W-:Y:S01]  /*10760*/  IMAD R0, R6, R5, R0 ;  /* 0x0000000506007224 */ /* 0x000fe200078e0200 */
[----:B----4-:R-:W-:Y:S02]  /*10770*/  SHF.R.S32.HI R6, RZ, 0x1f, R30 ;  /* 0x0000001fff067819 */ /* 0x010fe4000001141e */
[----:B------:R-:W-:-:S03]  /*10780*/  @!P0 SHF.R.S32.HI R5, RZ, 0x1f, R4 ;  /* 0x0000001fff058819 */ /* 0x000fc60000011404 */
[----:B------:R0:W-:Y:S02]  /*10790*/  STL [R1+0x8], R6 ;  /* 0x0000080601007387 */ /* 0x0001e40000100800 */
[-C--:B0-----:R-:W-:Y:S02]  /*107a0*/  @!P0 IMAD R6, R6, R2.reuse, RZ ;  /* 0x0000000206068224 */ /* 0x081fe400078e02ff */
[----:B------:R-:W-:-:S04]  /*107b0*/  @!P0 IMAD.WIDE.U32 R4, R30, R2, R4 ;  /* 0x000000021e048225 */ /* 0x000fc800078e0004 */
[----:B------:R-:W-:Y:S02]  /*107c0*/  @!P0 IMAD R6, R30, R3, R6 ;  /* 0x000000031e068224 */ /* 0x000fe400078e0206 */
[----:B------:R-:W0:Y:S01]  /*107d0*/  @!P0 LDC.64 R2, c[0x0][0x418] ;  /* 0x00010600ff028b82 */ /* 0x000e220000000a00 */
[----:B------:R-:W-:Y:S01]  /*107e0*/  ISETP.GE.AND P2, PT, R31, UR4, PT ;  /* 0x000000041f007c0c */ /* 0x000fe2000bf46270 */
[----:B------:R-:W-:-:S12]  /*107f0*/  @!P0 IMAD.IADD R6, R5, 0x1, R6 ;  /* 0x0000000105068824 */ /* 0x000fd800078e0206 */
[----:B------:R-:W-:Y:S02]  /*10800*/  @P2 LOP3.LUT R23, R23, 0x4, RZ, 0xfc, !PT ;  /* 0x0000000417172812 */ /* 0x000fe400078efcff */
[----:B0-----:R-:W-:-:S04]  /*10810*/  @!P0 LEA R2, P1, R4, R2, 0x2 ;  /* 0x0000000204028211 */ /* 0x001fc800078210ff */
[----:B------:R-:W-:Y:S01]  /*10820*/  @!P0 LEA.HI.X R3, R4, R3, R6, 0x2, P1 ;  /* 0x0000000304038211 */ /* 0x000fe200008f1406 */
[----:B------:R-:W-:Y:S01]  /*10830*/  IMAD.MOV.U32 R4, RZ, RZ, RZ ;  /* 0x000000ffff047224 */ /* 0x000fe200078e00ff */
[----:B------:R-:W-:Y:S02]  /*10840*/  ISETP.GE.AND P1, PT, R33, UR4, PT ;  /* 0x0000000421007c0c */ /* 0x000fe4000bf26270 */
[----:B------:R-:W-:-:S03]  /*10850*/  LOP3.LUT R23, R23, 0xfffffffd, RZ, 0xc0, !PT ;  /* 0xfffffffd17177812 */ /* 0x000fc600078ec0ff */
[----:B------:R0:W5:Y:S01]  /*10860*/  @!P0 LDG.E R4, desc[UR36][R2.64] ;  /* 0x0000002402048981 */ /* 0x000162000c1e1900 */
[----:B------:R-:W-:-:S07]  /*10870*/  ISETP.GE.AND P0, PT, R32, UR4, PT ;  /* 0x0000000420007c0c */ /* 0x000fce000bf06270 */
[----:B------:R-:W-:Y:S01]  /*10880*/  @P1 LOP3.LUT R23, R23, 0x2, RZ, 0xfc, !PT ;  /* 0x0000000217171812 */ /* 0x000fe200078efcff */
[----:B0-----:R-:W-:-:S03]  /*10890*/  IMAD.U32 R2, RZ, RZ, UR38 ;  /* 0x00000026ff027e24 */ /* 0x001fc6000f8e00ff */
[----:B------:R-:W-:-:S04]  /*108a0*/  LOP3.LUT R23, R23, 0xfffffffe, RZ, 0xc0, !PT ;  /* 0xfffffffe17177812 */ /* 0x000fc800078ec0ff */
[----:B------:R-:W-:Y:S01]  /*108b0*/  @P0 LOP3.LUT R23, R23, 0x1, RZ, 0xfc, !PT ;  /* 0x0000000117170812 */ /* 0x000fe200078efcff */
[----:B------:R-:W-:Y:S06]  /*108c0*/  BRA.DIV UR5, `(.L_x_2465) ;  /* 0x0000004605187947 */ /* 0x000fec000b800000 */
.L_x_2533:
        /* <DEDUP_REMOVED lines=8> */
.L_x_2466:
        /* <DEDUP_REMOVED lines=23> */
.L_x_2534:
[----:B------:R-:W-:Y:S05]  /*10ac0*/  BSYNC B0 ;  /* 0x0000000000007941 */ /* 0x000fea0003800000 */
.L_x_2467:
        /* <DEDUP_REMOVED lines=90> */
.L_x_2548:
        /* <DEDUP_REMOVED lines=12> */
.L_x_2470:
        /* <DEDUP_REMOVED lines=10> */
.L_x_2471:
        /* <DEDUP_REMOVED lines=24> */
[----:B--2---:R-:W-:Y:S01]  /*11350*/  MOV R7, UR9 ;  /* 0x0000000900077c02 */ /* 0x004fe20008000f00 */
        /* <DEDUP_REMOVED lines=10> */
.L_x_2473:
[----:B------:R-:W-:Y:S05]  /*11400*/  BSYNC B6 ;  /* 0x0000000000067941 */ /* 0x000fea0003800000 */
.L_x_2472:
[----:B------:R-:W3:Y:S01]  /*11410*/  LDL.LU.64 R2, [R1+0x18] ;  /* 0x0000180001027983 */ /* 0x000ee20000300a00 */
[----:B------:R-:W0:Y:S01]  /*11420*/  LDC R0, c[0x0][0x448] ;  /* 0x00011200ff007b82 */ /* 0x000e220000000800 */
[----:B------:R-:W-:Y:S02]  /*11430*/  ULDC.64 UR4, c[0x0][0x2d8] ;  /* 0x0000b60000047ab9 */ /* 0x000fe40000000a00 */
[----:B------:R-:W4:Y:S04]  /*11440*/  LDL.LU R20, [R1+0x10] ;  /* 0x0000100001147983 */ /* 0x000f280000300800 */
[----:B------:R1:W5:Y:S01]  /*11450*/  LDL R9, [R1+0xc] ;  /* 0x00000c0001097983 */ /* 0x0003620000100800 */
[----:B------:R-:W2:Y:S01]  /*11460*/  S2R R21, SR_TID.X ;  /* 0x0000000000157919 */ /* 0x000ea20000002100 */
[----:B0-----:R-:W-:-:S13]  /*11470*/  ISETP.NE.AND P6, PT, R0, 0x1, PT ;  /* 0x000000010000780c */ /* 0x001fda0003fc5270 */
[----:B------:R-:W0:Y:S01]  /*11480*/  @P6 LDC R4, c[0x0][0x44c] ;  /* 0x00011300ff046b82 */ /* 0x000e220000000800 */
[----:B--2---:R-:W-:-:S07]  /*11490*/  LOP3.LUT R21, R21, 0x7f, RZ, 0xc0, !PT ;  /* 0x0000007f15157812 */ /* 0x004fce00078ec0ff */
[----:B------:R-:W2:Y:S01]  /*114a0*/  @P6 LDC R5, c[0x0][0x450] ;  /* 0x00011400ff056b82 */ /* 0x000ea20000000800 */
[----:B------:R-:W-:Y:S02]  /*114b0*/  SHF.R.U32.HI R0, RZ, 0x3, R21 ;  /* 0x00000003ff007819 */ /* 0x000fe40000011615 */
[----:B------:R-:W1:Y:S02]  /*114c0*/  S2R R21, SR_TID.X ;  /* 0x0000000000157919 */ /* 0x000e640000002100 */
[----:B-1----:R-:W-:-:S05]  /*114d0*/  IMAD.SHL.U32 R21, R21, 0x10, RZ ;  /* 0x0000001015157824 */ /* 0x002fca00078e00ff */
[----:B------:R-:W-:-:S05]  /*114e0*/  LOP3.LUT R21, R0, 0x70, R21, 0xf8, !PT ;  /* 0x0000007000157812 */ /* 0x000fca00078ef815 */
[----:B------:R-:W-:-:S04]  /*114f0*/  IMAD R0, R17, 0x80, R21 ;  /* 0x0000008011007824 */ /* 0x000fc800078e0215 */
[----:B0-----:R-:W-:-:S04]  /*11500*/  @P6 IMAD.HI.U32 R6, R0, R4, RZ ;  /* 0x0000000400066227 */ /* 0x001fc800078e00ff */
[----:B------:R-:W-:Y:S01]  /*11510*/  IMAD.MOV.U32 R4, RZ, RZ, R0 ;  /* 0x000000ffff047224 */ /* 0x000fe200078e0000 */
[----:B--2---:R-:W-:-:S05]  /*11520*/  @P6 SHF.R.U32.HI R4, RZ, R5, R6 ;  /* 0x00000005ff046219 */ /* 0x004fca0000011606 */
[----:B------:R-:W-:Y:S02]  /*11530*/  IMAD.MOV R6, RZ, RZ, -R4 ;  /* 0x000000ffff067224 */ /* 0x000fe400078e0a04 */
[----:B---3--:R-:W-:Y:S02]  /*11540*/  IMAD.MOV.U32 R3, RZ, RZ, R35 ;  /* 0x000000ffff037224 */ /* 0x008fe400078e0023 */
[----:B------:R-:W-:-:S04]  /*11550*/  IMAD.WIDE.U32 R2, R26, UR4, R2 ;  /* 0x000000041a027c25 */ /* 0x000fc8000f8e0002 */
[----:B------:R-:W-:Y:S01]  /*11560*/  IMAD R3, R26, UR5, R3 ;  /* 0x000000051a037c24 */ /* 0x000fe2000f8e0203 */
[----:B------:R-:W-:Y:S02]  /*11570*/  ULDC.64 UR4, c[0x0][0x2e0] ;  /* 0x0000b80000047ab9 */ /* 0x000fe40000000a00 */
[----:B----4-:R-:W-:Y:S02]  /*11580*/  IMAD R5, R20, UR4, RZ ;  /* 0x0000000414057c24 */ /* 0x010fe4000f8e02ff */
[----:B------:R-:W-:-:S04]  /*11590*/  IMAD.WIDE.U32 R2, R29, UR4, R2 ;  /* 0x000000041d027c25 */ /* 0x000fc8000f8e0002 */
[----:B------:R-:W-:Y:S01]  /*115a0*/  IMAD R5, R29, UR5, R5 ;  /* 0x000000051d057c24 */ /* 0x000fe2000f8e0205 */
[----:B------:R-:W0:Y:S01]  /*115b0*/  S2R R20, SR_TID.X ;  /* 0x0000000000147919 */ /* 0x000e220000002100 */
[----:B------:R-:W-:-:S03]  /*115c0*/  ULDC.64 UR4, c[0x0][0x2d0] ;  /* 0x0000b40000047ab9 */ /* 0x000fc60000000a00 */
[----:B------:R-:W-:Y:S02]  /*115d0*/  IADD3 R3, R3, R5, RZ ;  /* 0x0000000503037210 */ /* 0x000fe40007ffe0ff */
[----:B------:R-:W1:Y:S01]  /*115e0*/  LDC R5, c[0x0][0x448] ;  /* 0x00011200ff057b82 */ /* 0x000e620000000800 */
[----:B------:R-:W-:-:S04]  /*115f0*/  IMAD.WIDE.U32 R2, R4, UR4, R2 ;  /* 0x0000000404027c25 */ /* 0x000fc8000f8e0002 */
[----:B-1----:R-:W-:Y:S01]  /*11600*/  IMAD R0, R5, R6, R0 ;  /* 0x0000000605007224 */ /* 0x002fe200078e0200 */
        /* <DEDUP_REMOVED lines=11> */
[----:B------:R-:W-:Y:S01]  /*116c0*/  IMAD.IADD R3, R3, 0x1, R4 ;  /* 0x0000000103037824 */ /* 0x000fe200078e0204 */
[----:B------:R-:W-:Y:S01]  /*116d0*/  ULDC UR4, c[0x0][0x2b8] ;  /* 0x0000ae0000047ab9 */ /* 0x000fe20000000800 */
[----:B0-----:R-:W-:-:S03]  /*116e0*/  LOP3.LUT R20, R20, 0x7f, RZ, 0xc0, !PT ;  /* 0x0000007f14147812 */ /* 0x001fc600078ec0ff */
[----:B------:R-:W-:Y:S01]  /*116f0*/  LEA.HI.X R4, R2, UR5, R3, 0x1, P0 ;  /* 0x0000000502047c11 */ /* 0x000fe200080f0c03 */
[----:B------:R-:W-:Y:S01]  /*11700*/  UMOV UR5, 0xffffffff ;  /* 0xffffffff00057882 */ /* 0x000fe20000000000 */
[----:B------:R-:W-:Y:S02]  /*11710*/  ISETP.GE.AND P3, PT, R31, UR4, PT ;  /* 0x000000041f007c0c */ /* 0x000fe4000bf66270 */
[----:B------:R-:W-:Y:S02]  /*11720*/  ISETP.GE.AND P2, PT, R33, UR4, PT ;  /* 0x0000000421007c0c */ /* 0x000fe4000bf46270 */
[----:B------:R-:W-:Y:S02]  /*11730*/  ISETP.GE.AND P0, PT, R32, UR4, PT ;  /* 0x0000000420007c0c */ /* 0x000fe4000bf06270 */
[----:B------:R-:W-:Y:S01]  /*11740*/  SHF.R.U32.HI R8, RZ, 0x3, R20 ;  /* 0x00000003ff087819 */ /* 0x000fe20000011614 */
[----:B------:R-:W-:Y:S10]  /*11750*/  BRA.DIV UR5, `(.L_x_2474) ;  /* 0x0000003e05e47947 */ /* 0x000ff4000b800000 */
[----:B------:R-:W0:Y:S01]  /*11760*/  SHFL.IDX PT, R14, R0, RZ, 0x181f ;  /* 0x00181fff000e7589 */ /* 0x000e2200000e0000 */
[----:B-----5:R-:W-:Y:S02]  /*11770*/  IMAD R5, R9, R5, RZ ;  /* 0x0000000509057224 */ /* 0x020fe400078e02ff */
[----:B------:R-:W-:Y:S01]  /*11780*/  IMAD R17, R17, 0x80, R8 ;  /* 0x0000008011117824 */ /* 0x000fe200078e0208 */
        /* <DEDUP_REMOVED lines=16> */
[----:B------:R-:W0:Y:S01]  /*11890*/  SHFL.IDX PT, R14, R0, 0x2, 0x181f ;  /* 0x00581f00000e7f89 */ /* 0x000e2200000e0000 */
[----:B------:R-:W-:-:S05]  /*118a0*/  @!P1 MOV R3, R7 ;  /* 0x0000000700039202 */ /* 0x000fca0000000f00 */
        /* <DEDUP_REMOVED lines=28> */
[----:B0-----:R-:W-:-:S04]  /*11a70*/  @!P1 LEA R14, P4, R31, R14, 0x1 ;  /* 0x0000000e1f0e9211 */ /* 0x001fc800078808ff */
[----:B-1----:R-:W-:Y:S01]  /*11a80*/  @!P1 IADD3.X R7, RZ, R2, RZ, P4, !PT ;  /* 0x00000002ff079210 */ /* 0x002fe200027fe4ff */
[----:B------:R-:W-:Y:S02]  /*11a90*/  @!P1 IMAD.MOV.U32 R2, RZ, RZ, R14 ;  /* 0x000000ffff029224 */ /* 0x000fe400078e000e */
[----:B------:R-:W0:Y:S02]  /*11aa0*/  SHFL.IDX PT, R14, R0, 0x5, 0x181f ;  /* 0x00b81f00000e7f89 */ /* 0x000e2400000e0000 */
[----:B------:R-:W-:-:S05]  /*11ab0*/  @!P1 IMAD.MOV.U32 R3, RZ, RZ, R7 ;  /* 0x000000ffff039224 */ /* 0x000fca00078e0007 */
        /* <DEDUP_REMOVED lines=20> */
[----:B------:R1:W2:Y:S01]  /*11c00*/  SHFL.IDX PT, R14, R0, 0x7, 0x181f ;  /* 0x00f81f00000e7f89 */ /* 0x0002a200000e0000 */
[----:B------:R-:W-:-:S05]  /*11c10*/  @!P1 MOV R3, R7 ;  /* 0x0000000700039202 */ /* 0x000fca0000000f00 */
[----:B------:R1:W-:Y:S04]  /*11c20*/  @!P1 LDGSTS.E.BYPASS.LTC128B.128 [R36+0x15400], desc[UR36][R2.64], !P3 ;  /* 0x1540000002249fae */ /* 0x0003e8000d901d64 */
[----:B------:R1:W-:Y:S04]  /*11c30*/  @!P1 LDGSTS.E.BYPASS.LTC128B.128 [R36+0x19400], desc[UR36][R2.64+0x80], !P2 ;  /* 0x1940008002249fae */ /* 0x0003e8000d101d64 */
[----:B0-----:R1:W-:Y:S02]  /*11c40*/  @!P1 LDGSTS.E.BYPASS.LTC128B.128 [R36+0x1d400], desc[UR36][R2.64+0x100], !P0 ;  /* 0x1d40010002249fae */ /* 0x0013e4000c101d64 */
.L_x_2565:
        /* <DEDUP_REMOVED lines=12> */
.L_x_2476:
[----:B------:R-:W-:Y:S05]  /*11d10*/  BSYNC B0 ;  /* 0x0000000000007941 */ /* 0x000fea0003800000 */
.L_x_2475:
[----:B------:R-:W-:Y:S01]  /*11d20*/  NOP ;  /* 0x0000000000007918 */ /* 0x000fe20000000000 */
[----:B------:R-:W-:-:S13]  /*11d30*/  PLOP3.LUT P0, PT, PT, PT, PT, 0x80, 0x0 ;  /* 0x000000000000781c */ /* 0x000fda0003f0f070 */
.L_x_2477:
        /* <DEDUP_REMOVED lines=20> */
.L_x_2566:
[----:B------:R-:W-:Y:S05]  /*11e80*/  BSYNC B0 ;  /* 0x0000000000007941 */ /* 0x000fea0003800000 */
.L_x_2478:
        /* <DEDUP_REMOVED lines=11> */
.L_x_2494:
        /* <DEDUP_REMOVED lines=14> */
[----:B---3--:R-:W-:-:S05]  /*12020*/  IMAD R9, R8, 0x60, R5 ;  /* 0x0000006008097824 */ /* 0x008fca00078e0205 */
[----:B------:R-:W-:Y:S02]  /*12030*/  IADD3 R9, R4, R9, RZ ;  /* 0x0000000904097210 */ /* 0x000fe40007ffe0ff */
[----:B------:R-:W2:Y:S03]  /*12040*/  @!P5 LDC.64 R4, c[0x0][0x418] ;  /* 0x00010600ff04db82 */ /* 0x000ea60000000a00 */
        /* <DEDUP_REMOVED lines=9> */
[----:B--2---:R-:W-:Y:S01]  /*120e0*/  @!P5 LEA R4, P0, R2, R4, 0x2 ;  /* 0x000000040204d211 */ /* 0x004fe200078010ff */
        /* <DEDUP_REMOVED lines=16> */
.L_x_2482:
[----:B------:R-:W-:Y:S01]  /*121f0*/  IMAD R6, R27, 0x8, R22 ;  /* 0x000000081b067824 */ /* 0x000fe200078e0216 */
[----:B------:R-:W-:Y:S01]  /*12200*/  SHF.L.U32 R3, R28, 0x1f, RZ ;  /* 0x0000001f1c037819 */ /* 0x000fe200000006ff */
[----:B------:R-:W-:Y:S03]  /*12210*/  BSSY B1, `(.L_x_2483) ;  /* 0x0000003000017945 */ /* 0x000fe60003800000 */
[----:B------:R-:W0:Y:S02]  /*12220*/  SYNCS.PHASECHK.TRANS64.TRYWAIT P0, [R6+URZ+0x30840], R3 ;  /* 0x03084003060075a7 */ /* 0x000e24000800017f */
[----:B0-----:R-:W-:Y:S05]  /*12230*/  @!P0 BRA `(.L_x_2484) ;  /* 0x0000003c00dc8947 */ /* 0x001fea0003800000 */
.L_x_2567:
[----:B------:R-:W-:Y:S05]  /*12240*/  BSYNC B1 ;  /* 0x0000000000017941 */ /* 0x000fea0003800000 */
.L_x_2483:
        /* <DEDUP_REMOVED lines=63> */
.L_x_2581:
        /* <DEDUP_REMOVED lines=11> */
.L_x_2486:
        /* <DEDUP_REMOVED lines=10> */
.L_x_2487:
[----:B------:R2:W-:Y:S01]  /*12790*/  SYNCS.ARRIVE.TRANS64.A1T0 RZ, [R6+URZ+0x30830], RZ ;  /* 0x030830ff06ff79a7 */ /* 0x0005e2000810003f */
[----:B------:R-:W-:Y:S05]  /*127a0*/  @!P5 BRA `(.L_x_2488) ;  /* 0x000000000004d947 */ /* 0x000fea0003800000 */
[----:B------:R-:W-:Y:S01]  /*127b0*/  BPT.TRAP 0x1 ;  /* 0x000000040000795c */ /* 0x000fe20000300000 */
.L_x_2488:
[----:B-1----:R-:W-:Y:S01]  /*127c0*/  SHF.L.U32 R2, R17, 0x1f, RZ ;  /* 0x0000001f11027819 */ /* 0x002fe200000006ff */
[----:B--2---:R-:W-:Y:S01]  /*127d0*/  IMAD R6, R10, 0x8, R22 ;  /* 0x000000080a067824 */ /* 0x004fe200078e0216 */
[----:B------:R-:W-:Y:S01]  /*127e0*/  BSSY B1, `(.L_x_2489) ;  /* 0x0000004000017945 */ /* 0x000fe20003800000 */
[----:B0-----:R-:W-:Y:S02]  /*127f0*/  IMAD R7, R29, -0x60, R37 ;  /* 0xffffffa01d077824 */ /* 0x001fe400078e0225 */
[----:B------:R-:W0:Y:S02]  /*12800*/  SYNCS.PHASECHK.TRANS64.TRYWAIT P0, [R6+URZ+0x30860], R2 ;  /* 0x03086002060075a7 */ /* 0x000e24000800017f */
[----:B0-----:R-:W-:Y:S05]  /*12810*/  @!P0 BRA `(.L_x_2490) ;  /* 0x0000004000588947 */ /* 0x001fea0003800000 */
.L_x_2582:
[----:B------:R-:W-:Y:S05]  /*12820*/  BSYNC B1 ;  /* 0x0000000000017941 */ /* 0x000fea0003800000 */
.L_x_2489:
[----:B------:R-:W1:Y:S01]  /*12830*/  S2R R3, SR_TID.X ;  /* 0x0000000000037919 */ /* 0x000e620000002100 */
[----:B------:R-:W-:Y:S01]  /*12840*/  UMOV UR4, 0xffffffff ;  /* 0xffffffff00047882 */ /* 0x000fe20000000000 */
[----:B------:R-:W-:Y:S01]  /*12850*/  IMAD R5, R10, 0x4800, R34 ;  /* 0x000048000a057824 */ /* 0x000fe200078e0222 */
[----:B-1----:R-:W-:-:S04]  /*12860*/  LOP3.LUT R3, R3, 0x7f, RZ, 0xc0, !PT ;  /* 0x0000007f03037812 */ /* 0x002fc800078ec0ff */
[----:B------:R-:W-:-:S04]  /*12870*/  SHF.R.U32.HI R3, RZ, 0x3, R3 ;  /* 0x00000003ff037819 */ /* 0x000fc80000011603 */
[----:B------:R-:W-:Y:S01]  /*12880*/  IADD3 R7, -R3, R7, RZ ;  /* 0x0000000703077210 */ /* 0x000fe20007ffe1ff */
        /* <DEDUP_REMOVED lines=54> */
.L_x_2596:
        /* <DEDUP_REMOVED lines=29> */
.L_x_2492:
        /* <DEDUP_REMOVED lines=10> */
.L_x_2493:
[----:B------:R-:W2:Y:S01]  /*12e60*/  LDL R0, [R1] ;  /* 0x0000000001007983 */ /* 0x000ea20000100800 */
[----:B------:R1:W-:Y:S01]  /*12e70*/  SYNCS.ARRIVE.TRANS64.A1T0 RZ, [R6+URZ+0x30850], RZ ;  /* 0x030850ff06ff79a7 */ /* 0x0003e2000810003f */
[C---:B------:R-:W-:Y:S01]  /*12e80*/  IADD3 R8, R25.reuse, -0x1, RZ ;  /* 0xffffffff19087810 */ /* 0x040fe20007ffe0ff */
[----:B------:R-:W-:Y:S02]  /*12e90*/  IMAD.MOV.U32 R17, RZ, RZ, R28 ;  /* 0x000000ffff117224 */ /* 0x000fe400078e001c */
[----:B------:R-:W-:Y:S02]  /*12ea0*/  IMAD.MOV.U32 R10, RZ, RZ, R27 ;  /* 0x000000ffff0a7224 */ /* 0x000fe400078e001b */
[----:B------:R-:W-:Y:S01]  /*12eb0*/  IMAD.MOV.U32 R29, RZ, RZ, R25 ;  /* 0x000000ffff1d7224 */ /* 0x000fe200078e0019 */
[----:B--2---:R-:W-:-:S13]  /*12ec0*/  ISETP.GT.AND P0, PT, R25, R0, PT ;  /* 0x000000001900720c */ /* 0x004fda0003f04270 */
[----:B-1----:R-:W-:Y:S05]  /*12ed0*/  @P0 BRA `(.L_x_2494) ;  /* 0xfffffff000180947 */ /* 0x002fea000383ffff */
.L_x_2481:
[----:B------:R-:W-:Y:S05]  /*12ee0*/  BSYNC B0 ;  /* 0x0000000000007941 */ /* 0x000fea0003800000 */
.L_x_2480:
        /* <DEDUP_REMOVED lines=17> */
.L_x_2496:
[----:B------:R-:W-:Y:S05]  /*13000*/  BSYNC B0 ;  /* 0x0000000000007941 */ /* 0x000fea0003800000 */
.L_x_2495:
[----:B------:R-:W-:-:S13]  /*13010*/  LOP3.LUT P0, RZ, R23, 0x10, RZ, 0xc0, !PT ;  /* 0x0000001017ff7812 */ /* 0x000fda000780c0ff */
[----:B------:R-:W-:Y:S05]  /*13020*/  @!P0 BRA `(.L_x_2497) ;  /* 0x0000000000048947 */ /* 0x000fea0003800000 */
[----:B------:R-:W-:Y:S01]  /*13030*/  BPT.TRAP 0x1 ;  /* 0x000000040000795c */ /* 0x000fe20000300000 */
.L_x_2497:
[----:B------:R-:W-:Y:S01]  /*13040*/  IMAD R0, R27, 0x8, R22 ;  /* 0x000000081b007824 */ /* 0x000fe200078e0216 */
[----:B0-----:R-:W-:Y:S01]  /*13050*/  SHF.L.U32 R3, R28, 0x1f, RZ ;  /* 0x0000001f1c037819 */ /* 0x001fe200000006ff */
[----:B------:R-:W-:Y:S01]  /*13060*/  BSSY B0, `(.L_x_2498) ;  /* 0x0000004000007945 */ /* 0x000fe20003800000 */
[----:B------:R-:W-:Y:S02]  /*13070*/  IMAD R6, R25, -0x60, R37 ;  /* 0xffffffa019067824 */ /* 0x000fe400078e0225 */
[----:B------:R-:W0:Y:S02]  /*13080*/  SYNCS.PHASECHK.TRANS64.TRYWAIT P0, [R0+URZ+0x30860], R3 ;  /* 0x03086003000075a7 */ /* 0x000e24000800017f */
[----:B0-----:R-:W-:Y:S05]  /*13090*/  @!P0 BRA `(.L_x_2499) ;  /* 0x00000040005c8947 */ /* 0x001fea0003800000 */
.L_x_2597:
[----:B------:R-:W-:Y:S05]  /*130a0*/  BSYNC B0 ;  /* 0x0000000000007941 */ /* 0x000fea0003800000 */
.L_x_2498:
        /* <DEDUP_REMOVED lines=65> */
.L_x_2611:
        /* <DEDUP_REMOVED lines=13> */
.L_x_2501:
        /* <DEDUP_REMOVED lines=10> */
.L_x_2502:
[----:B------:R1:W-:Y:S01]  /*13630*/  SYNCS.ARRIVE.TRANS64.A1T0 RZ, [R0+URZ+0x30850], RZ ;  /* 0x030850ff00ff79a7 */ /* 0x0003e2000810003f */
[----:B------:R-:W-:-:S05]  /*13640*/  VIADD R27, R27, 0x1 ;  /* 0x000000011b1b7836 */ /* 0x000fca0000000000 */
[----:B------:R-:W-:-:S04]  /*13650*/  ISETP.NE.AND P0, PT, R27, 0x2, PT ;  /* 0x000000021b00780c */ /* 0x000fc80003f05270 */
[----:B0-----:R-:W-:Y:S02]  /*13660*/  SEL R3, RZ, 0x1, P0 ;  /* 0x00000001ff037807 */ /* 0x001fe40000000000 */
[----:B------:R-:W-:Y:S02]  /*13670*/  SEL R27, R27, RZ, P0 ;  /* 0x000000ff1b1b7207 */ /* 0x000fe40000000000 */
[----:B-1----:R-:W-:-:S07]  /*13680*/  LOP3.LUT R28, R28, R3, RZ, 0x3c, !PT ;  /* 0x000000031c1c7212 */ /* 0x002fce00078e3cff */
.L_x_2459:
[----:B------:R-:W-:Y:S05]  /*13690*/  BSYNC B7 ;  /* 0x0000000000077941 */ /* 0x000fea0003800000 */
.L_x_2457:
        /* <DEDUP_REMOVED lines=8> */
[----:B------:R1:W2:Y:S01]  /*13720*/  LDS.128 R16, [R22+0x308d0] ;  /* 0x0308d00016107984 */ /* 0x0002a20000000c00 */
[----:B------:R-:W-:Y:S06]  /*13730*/  BAR.ARV 0x4, 0x180 ;  /* 0x0106000000007b1d */ /* 0x000fec0000002000 */
[----:B------:R-:W-:Y:S05]  /*13740*/  BRA `(.L_x_2504) ;  /* 0x0000000c00d47947 */ /* 0x000fea0003800000 */
.L_x_2503:
        /* <DEDUP_REMOVED lines=43> */
.L_x_2621:
[----:B------:R-:W-:Y:S02]  /*13a00*/  ULDC UR4, c[0x0][0xc38] ;  /* 0x00030e0000047ab9 */ /* 0x000fe40000000800 */
[----:B------:R-:W-:-:S04]  /*13a10*/  IMAD.U32 R5, RZ, RZ, UR4 ;  /* 0x00000004ff057e24 */ /* 0x000fc8000f8e00ff */
[----:B-1----:R-:W-:-:S04]  /*13a20*/  IMAD R14, R14, R5, RZ ;  /* 0x000000050e0e7224 */ /* 0x002fc800078e02ff */
[----:B------:R-:W-:-:S05]  /*13a30*/  IMAD.IADD R7, R7, 0x1, R14 ;  /* 0x0000000107077824 */ /* 0x000fca00078e020e */
[----:B------:R-:W-:-:S13]  /*13a40*/  ISETP.GT.AND P6, PT, R7, R0, PT ;  /* 0x000000000700720c */ /* 0x000fda0003fc4270 */
[----:B------:R-:W-:Y:S05]  /*13a50*/  @P6 BRA `(.L_x_2506) ;  /* 0x0000000000a46947 */ /* 0x000fea0003800000 */
.L_x_2509:
[----:B0-----:R-:W0:Y:S01]  /*13a60*/  LDC R2, c[0x0][0xc3c] ;  /* 0x00030f00ff027b82 */ /* 0x001e220000000800 */
[----:B------:R-:W-:-:S05]  /*13a70*/  VIADD R19, R19, 0x1f ;  /* 0x0000001f13137836 */ /* 0x000fca0000000000 */
[----:B0-----:R-:W-:-:S13]  /*13a80*/  ISETP.GE.AND P6, PT, R19, R2, PT ;  /* 0x000000021300720c */ /* 0x001fda0003fc6270 */
[----:B------:R-:W-:Y:S05]  /*13a90*/  @P6 BRA `(.L_x_2507) ;  /* 0x0000000800bc6947 */ /* 0x000fea0003800000 */
[----:B------:R-:W0:Y:S01]  /*13aa0*/  S2R R3, SR_TID.X ;  /* 0x0000000000037919 */ /* 0x000e220000002100 */
[----:B------:R-:W-:Y:S01]  /*13ab0*/  IMAD.MOV.U32 R17, RZ, RZ, RZ ;  /* 0x000000ffff117224 */ /* 0x000fe200078e00ff */
[----:B0-----:R-:W-:-:S04]  /*13ac0*/  LOP3.LUT R3, R3, 0x1f, RZ, 0xc0, !PT ;  /* 0x0000001f03037812 */ /* 0x001fc800078ec0ff */
[----:B------:R-:W-:-:S04]  /*13ad0*/  IADD3 R9, R19, R3, RZ ;  /* 0x0000000313097210 */ /* 0x000fc80007ffe0ff */
        /* <DEDUP_REMOVED lines=27> */
.L_x_2629:
[----:B------:R-:W-:Y:S02]  /*13c90*/  ULDC UR4, c[0x0][0xc38] ;  /* 0x00030e0000047ab9 */ /* 0x000fe40000000800 */
[----:B------:R-:W-:-:S04]  /*13ca0*/  IMAD.U32 R5, RZ, RZ, UR4 ;  /* 0x00000004ff057e24 */ /* 0x000fc8000f8e00ff */
[----:B-1----:R-:W-:-:S04]  /*13cb0*/  IMAD R14, R14, R5, RZ ;  /* 0x000000050e0e7224 */ /* 0x002fc800078e02ff */
[----:B------:R-:W-:-:S05]  /*13cc0*/  IMAD.IADD R7, R14, 0x1, R7 ;  /* 0x000000010e077824 */ /* 0x000fca00078e0207 */
[----:B------:R-:W-:-:S13]  /*13cd0*/  ISETP.GT.AND P6, PT, R7, R0, PT ;  /* 0x000000000700720c */ /* 0x000fda0003fc4270 */
[----:B------:R-:W-:Y:S05]  /*13ce0*/  @!P6 BRA `(.L_x_2509) ;  /* 0xfffffffc005ce947 */ /* 0x000fea000383ffff */
.L_x_2506:
[----:B------:R-:W-:Y:S01]  /*13cf0*/  IADD3 R7, -R14, R7, RZ ;  /* 0x000000070e077210 */ /* 0x000fe20007ffe1ff */
[----:B------:R-:W-:-:S04]  /*13d00*/  UMOV UR4, 0xffffffff ;  /* 0xffffffff00047882 */ /* 0x000fc80000000000 */
        /* <DEDUP_REMOVED lines=8> */
.L_x_2634:
[----:B------:R-:W-:-:S13]  /*13d90*/  ISETP.NE.AND P0, PT, R3, RZ, PT ;  /* 0x000000ff0300720c */ /* 0x000fda0003f05270 */
[----:B------:R-:W-:Y:S05]  /*13da0*/  @!P0 BRA `(.L_x_2511) ;  /* 0x0000000000108947 */ /* 0x000fea0003800000 */
[----:B------:R-:W-:Y:S01]  /*13db0*/  UMOV UR4, 0xffffffff ;  /* 0xffffffff00047882 */ /* 0x000fe20000000000 */
[----:B-1----:R-:W-:Y:S02]  /*13dc0*/  VIADD R12, R12, 0xffffffff ;  /* 0xffffffff0c0c7836 */ /* 0x002fe40000000000 */
[----:B------:R-:W-:Y:S05]  /*13dd0*/  BRA.DIV UR4, `(.L_x_2512) ;  /* 0x0000004604747947 */ /* 0x000fea000b800000 */
[----:B------:R4:W1:Y:S02]  /*13de0*/  SHFL.IDX PT, R6, R2, R12, 0x1f ;  /* 0x00001f0c02067589 */ /* 0x00086400000e0000 */
.L_x_2511:
        /* <DEDUP_REMOVED lines=28> */
[----:B------:R-:W-:Y:S01]  /*13fb0*/  IMAD.MOV.U32 R2, RZ, RZ, RZ ;  /* 0x000000ffff027224 */ /* 0x000fe200078e00ff */
[----:B0-----:R-:W-:-:S05]  /*13fc0*/  IADD3 R5, RZ, -R3, RZ ;  /* 0x80000003ff057210 */ /* 0x001fca0007ffe0ff */
        /* <DEDUP_REMOVED lines=23> */
[----:B------:R-:W-:-:S04]  /*14140*/  @!P1 LOP3.LUT R5, RZ, R8, RZ, 0x33, !PT ;  /* 0x00000008ff059212 */ /* 0x000fc800078e33ff */
[----:B------:R-:W-:Y:S01]  /*14150*/  IADD3 R3, -R5, RZ, RZ ;  /* 0x000000ff05037210 */ /* 0x000fe20007ffe1ff */
[----:B------:R-:W-:-:S04]  /*14160*/  IMAD R5, R8, 0x1000000, R5 ;  /* 0x0100000008057824 */ /* 0x000fc800078e0205 */
[----:B------:R-:W-:-:S04]  /*14170*/  IMAD R8, R8, R3, R6 ;  /* 0x0000000308087224 */ /* 0x000fc800078e0206 */
[----:B------:R-:W-:Y:S01]  /*14180*/  IMAD R18, R8, 0x10000, R5 ;  /* 0x0001000008127824 */ /* 0x000fe200078e0205 */
[----:B------:R-:W-:Y:S06]  /*14190*/  BRA `(.L_x_2514) ;  /* 0x0000000000f07947 */ /* 0x000fec0003800000 */
.L_x_2513:
        /* <DEDUP_REMOVED lines=55> */
[----:B------:R-:W-:-:S06]  /*14510*/  @P0 IADD3 R2, R2, 0x1, RZ ;  /* 0x0000000102020810 */ /* 0x000fcc0007ffe0ff */
[----:B------:R-:W-:Y:S01]  /*14520*/  @!P2 IMAD.MOV R2, RZ, RZ, -R2 ;  /* 0x000000ffff02a224 */ /* 0x000fe200078e0a02 */
[----:B------:R-:W-:Y:S01]  /*14530*/  @!P1 LOP3.LUT R2, RZ, R5, RZ, 0x33, !PT ;  /* 0x00000005ff029212 */ /* 0x000fe200078e33ff */
[----:B------:R-:W-:-:S04]  /*14540*/  IMAD.MOV R5, RZ, RZ, -R5 ;  /* 0x000000ffff057224 */ /* 0x000fc800078e0a05 */
[----:B------:R-:W-:-:S07]  /*14550*/  IMAD R18, R2, R5, R3 ;  /* 0x0000000502127224 */ /* 0x000fce00078e0203 */
.L_x_2514:
[----:B------:R-:W-:-:S05]  /*14560*/  LOP3.LUT R2, RZ, R2, RZ, 0x33, !PT ;  /* 0x00000002ff027212 */ /* 0x000fca00078e33ff */
[----:B------:R-:W-:Y:S01]  /*14570*/  IMAD.IADD R17, R17, 0x1, R2 ;  /* 0x0000000111117824 */ /* 0x000fe200078e0202 */
[----:B------:R-:W-:Y:S06]  /*14580*/  BRA `(.L_x_2515) ;  /* 0x00000000001c7947 */ /* 0x000fec0003800000 */
.L_x_2507:
[----:B------:R-:W-:Y:S01]  /*14590*/  UMOV UR4, URZ ;  /* 0x0000003f00047c82 */ /* 0x000fe20008000000 */
[----:B------:R-:W-:Y:S01]  /*145a0*/  UMOV UR5, URZ ;  /* 0x0000003f00057c82 */ /* 0x000fe20008000000 */
[----:B------:R-:W-:Y:S01]  /*145b0*/  ULDC UR6, c[0x0][0xc3c] ;  /* 0x00030f0000067ab9 */ /* 0x000fe20000000800 */
[----:B------:R-:W-:Y:S02]  /*145c0*/  IMAD.MOV.U32 R16, RZ, RZ, R0 ;  /* 0x000000ffff107224 */ /* 0x000fe400078e0000 */
[----:B------:R-:W-:Y:S02]  /*145d0*/  IMAD.U32 R17, RZ, RZ, UR4 ;  /* 0x00000004ff117e24 */ /* 0x000fe4000f8e00ff */
[----:B------:R-:W-:Y:S02]  /*145e0*/  IMAD.U32 R18, RZ, RZ, UR5 ;  /* 0x00000005ff127e24 */ /* 0x000fe4000f8e00ff */
[----:B------:R-:W-:-:S07]  /*145f0*/  IMAD.U32 R19, RZ, RZ, UR6 ;  /* 0x00000006ff137e24 */ /* 0x000fce000f8e00ff */
.L_x_2515:
        /* <DEDUP_REMOVED lines=10> */
.L_x_2504:
[----:B------:R-:W-:Y:S02]  /*146a0*/  ULDC UR4, c[0x0][0xc3c] ;  /* 0x00030f0000047ab9 */ /* 0x000fe40000000800 */
[----:B--2---:R-:W-:-:S13]  /*146b0*/  ISETP.GE.AND P0, PT, R19, UR4, PT ;  /* 0x0000000413007c0c */ /* 0x004fda000bf06270 */
[----:B------:R-:W-:Y:S05]  /*146c0*/  @!P0 BRA `(.L_x_2516) ;  /* 0xffffffb000588947 */ /* 0x000fea000383ffff */
[----:B------:R-:W-:Y:S05]  /*146d0*/  BSYNC B8 ;  /* 0x0000000000087941 */ /* 0x000fea0003800000 */
.L_x_2451:
[----:B------:R-:W2:Y:S01]  /*146e0*/  LDL.LU R0, [R1+0x24] ;  /* 0x0000240001007983 */ /* 0x000ea20000300800 */
[----:B------:R-:W-:Y:S01]  /*146f0*/  BSSY B0, `(.L_x_2517) ;  /* 0x000000b000007945 */ /* 0x000fe20003800000 */
[----:B------:R-:W3:Y:S01]  /*14700*/  S2R R5, SR_CgaCtaId ;  /* 0x0000000000057919 */ /* 0x000ee20000008800 */
[----:B--2---:R-:W-:-:S05]  /*14710*/  VIADD R0, R0, 0x1 ;  /* 0x0000000100007836 */ /* 0x004fca0000000000 */
[----:B-1----:R-:W-:-:S04]  /*14720*/  LEA.HI R2, R0, R0, RZ, 0x1 ;  /* 0x0000000000027211 */ /* 0x002fc800078f08ff */
[----:B------:R-:W-:Y:S02]  /*14730*/  LOP3.LUT R3, R2, 0xfffffffe, RZ, 0xc0, !PT ;  /* 0xfffffffe02037812 */ /* 0x000fe400078ec0ff */
[----:B------:R-:W-:-:S03]  /*14740*/  MOV R2, 0x400 ;  /* 0x0000040000027802 */ /* 0x000fc60000000f00 */
[----:B------:R-:W-:Y:S01]  /*14750*/  IMAD.IADD R0, R0, 0x1, -R3 ;  /* 0x0000000100007824 */ /* 0x000fe200078e0a03 */
[----:B---3--:R-:W-:-:S04]  /*14760*/  LEA R4, R5, R2, 0x18 ;  /* 0x0000000205047211 */ /* 0x008fc800078ec0ff */
[----:B------:R-:W-:-:S04]  /*14770*/  SHF.L.U32 R0, R0, 0x1f, RZ ;  /* 0x0000001f00007819 */ /* 0x000fc800000006ff */
[----:B------:R-:W1:Y:S02]  /*14780*/  SYNCS.PHASECHK.TRANS64.TRYWAIT P0, [R4+URZ+0x30820], R0 ;  /* 0x03082000040075a7 */ /* 0x000e64000800017f */
[----:B-1----:R-:W-:Y:S05]  /*14790*/  @!P0 BRA `(.L_x_2518) ;  /* 0x0000003c002c8947 */ /* 0x002fea0003800000 */
.L_x_2637:
[----:B------:R-:W-:Y:S05]  /*147a0*/  BSYNC B0 ;  /* 0x0000000000007941 */ /* 0x000fea0003800000 */
.L_x_2517:
[----:B------:R-:W-:-:S03]  /*147b0*/  UMOV UR4, 0xffffffff ;  /* 0xffffffff00047882 */ /* 0x000fc60000000000 */
[----:B------:R-:W-:Y:S05]  /*147c0*/  BRA.DIV UR4, `(.L_x_2519) ;  /* 0x0000003e04347947 */ /* 0x000fea000b800000 */
[----:B-1----:R-:W1:Y:S02]  /*147d0*/  S2R R0, SR_TID.X ;  /* 0x0000000000007919 */ /* 0x002e640000002100 */
[----:B-1----:R-:W-:-:S04]  /*147e0*/  SHF.R.U32.HI R0, RZ, 0x5, R0 ;  /* 0x00000005ff007819 */ /* 0x002fc80000011600 */
[----:B------:R-:W-:-:S05]  /*147f0*/  LOP3.LUT R0, R0, 0x3, RZ, 0xc0, !PT ;  /* 0x0000000300007812 */ /* 0x000fca00078ec0ff */
[----:B------:R1:W2:Y:S02]  /*14800*/  SHFL.IDX PT, R14, R0, RZ, 0x1f ;  /* 0x00001fff000e7589 */ /* 0x0002a400000e0000 */
.L_x_2640:
[----:B--2---:R-:W-:Y:S01]  /*14810*/  ISETP.NE.AND P0, PT, R14, RZ, PT ;  /* 0x000000ff0e00720c */ /* 0x004fe20003f05270 */
[----:B------:R-:W-:-:S12]  /*14820*/  BSSY B0, `(.L_x_2520) ;  /* 0x0000026000007945 */ /* 0x000fd80003800000 */
[----:B------:R-:W-:Y:S05]  /*14830*/  @P0 BRA `(.L_x_2521) ;  /* 0x0000000000900947 */ /* 0x000fea0003800000 */
[----:B------:R-:W-:-:S03]  /*14840*/  UMOV UR4, 0xffffffff ;  /* 0xffffffff00047882 */ /* 0x000fc60000000000 */
[----:B------:R-:W-:Y:S05]  /*14850*/  BRA.DIV UR4, `(.L_x_2522) ;  /* 0x0000003e04447947 */ /* 0x000fea000b800000 */
[----:B------:R-:W-:-:S13]  /*14860*/  ELECT P6, URZ, PT ;  /* 0x00000000003f782f */ /* 0x000fda00038c0000 */
.L_x_2643:
        /* <DEDUP_REMOVED lines=8> */
.L_x_2523:
[C---:B------:R-:W-:Y:S01]  /*148f0*/  IMAD R5, R27.reuse, 0x8, R4 ;  /* 0x000000081b057824 */ /* 0x040fe200078e0204 */
[----:B------:R-:W-:Y:S01]  /*14900*/  SHF.L.U32 R0, R28, 0x1f, RZ ;  /* 0x0000001f1c007819 */ /* 0x000fe200000006ff */
[----:B------:R-:W-:-:S03]  /*14910*/  VIADD R27, R27, 0x1 ;  /* 0x000000011b1b7836 */ /* 0x000fc60000000000 */
[----:B------:R-:W1:Y:S02]  /*14920*/  SYNCS.PHASECHK.TRANS64.TRYWAIT P1, [R5+URZ+0x30840], R0 ;  /* 0x03084000050075a7 */ /* 0x000e64000802017f */
[----:B------:R-:W-:-:S04]  /*14930*/  ISETP.NE.AND P2, PT, R27, 0x2, PT ;  /* 0x000000021b00780c */ /* 0x000fc80003f45270 */
[----:B------:R-:W-:Y:S01]  /*14940*/  SEL R3, RZ, 0x1, P2 ;  /* 0x00000001ff037807 */ /* 0x000fe20001000000 */
[----:B-1----:R-:W-:Y:S08]  /*14950*/  @!P1 BRA `(.L_x_2524) ;  /* 0x0000003c00249947 */ /* 0x002ff00003800000 */
.L_x_2644:
[----:B------:R-:W-:Y:S02]  /*14960*/  SEL R27, R27, RZ, P2 ;  /* 0x000000ff1b1b7207 */ /* 0x000fe40001000000 */
[----:B------:R-:W-:Y:S01]  /*14970*/  LOP3.LUT R2, R28, R3, RZ, 0x3c, !PT ;  /* 0x000000031c027212 */ /* 0x000fe200078e3cff */
[----:B------:R-:W-:Y:S06]  /*14980*/  @!P0 BRA `(.L_x_2525) ;  /* 0x0000000000048947 */ /* 0x000fec0003800000 */
[----:B------:R-:W-:Y:S01]  /*14990*/  BPT.TRAP 0x1 ;  /* 0x000000040000795c */ /* 0x000fe20000300000 */
.L_x_2525:
[----:B------:R-:W-:Y:S01]  /*149a0*/  IMAD R27, R27, 0x8, R4 ;  /* 0x000000081b1b7824 */ /* 0x000fe200078e0204 */
[----:B------:R-:W-:-:S04]  /*149b0*/  SHF.L.U32 R2, R2, 0x1f, RZ ;  /* 0x0000001f02027819 */ /* 0x000fc800000006ff */
[----:B------:R-:W2:Y:S02]  /*149c0*/  SYNCS.PHASECHK.TRANS64.TRYWAIT P1, [R27+URZ+0x30840], R2 ;  /* 0x030840021b0075a7 */ /* 0x000ea4000802017f */
[----:B--2---:R-:W-:Y:S05]  /*149d0*/  @!P1 BRA `(.L_x_2526) ;  /* 0x0000003c00189947 */ /* 0x004fea0003800000 */
.L_x_2645:
[----:B------:R-:W-:Y:S05]  /*149e0*/  @!P0 BRA `(.L_x_2527) ;  /* 0x0000000000048947 */ /* 0x000fea0003800000 */
[----:B------:R-:W-:Y:S01]  /*149f0*/  BPT.TRAP 0x1 ;  /* 0x000000040000795c */ /* 0x000fe20000300000 */
.L_x_2527:
[----:B------:R-:W3:Y:S02]  /*14a00*/  SYNCS.PHASECHK.TRANS64.TRYWAIT P1, [R5+URZ+0x30860], R0 ;  /* 0x03086000050075a7 */ /* 0x000ee4000802017f */
[----:B---3--:R-:W-:Y:S05]  /*14a10*/  @!P1 BRA `(.L_x_2528) ;  /* 0x0000003c001c9947 */ /* 0x008fea0003800000 */
.L_x_2646:
[----:B------:R-:W-:Y:S05]  /*14a20*/  @!P0 BRA `(.L_x_2529) ;  /* 0x0000000000048947 */ /* 0x000fea0003800000 */
[----:B------:R-:W-:Y:S01]  /*14a30*/  BPT.TRAP 0x1 ;  /* 0x000000040000795c */ /* 0x000fe20000300000 */
.L_x_2529:
[----:B----4-:R4:W0:Y:S02]  /*14a40*/  SYNCS.PHASECHK.TRANS64.TRYWAIT P0, [R27+URZ+0x30860], R2 ;  /* 0x030860021b0075a7 */ /* 0x010824000800017f */
[----:B0-----:R-:W-:Y:S05]  /*14a50*/  @!P0 NANOSLEEP.SYNCS 0x989680 ;  /* 0x009896800000895d */ /* 0x001fea0003900000 */
[----:B------:R-:W0:Y:S02]  /*14a60*/  @!P0 SYNCS.PHASECHK.TRANS64 P0, [R27+URZ+0x30860], R2 ;  /* 0x030860021b0085a7 */ /* 0x000e24000800007f */
[----:B0-----:R-:W-:Y:S05]  /*14a70*/  @!P0 BRA `(.L_x_2529) ;  /* 0xfffffffc00f08947 */ /* 0x001fea000383ffff */
.L_x_2521:
[----:B------:R-:W-:Y:S05]  /*14a80*/  BSYNC B0 ;  /* 0x0000000000007941 */ /* 0x000fea0003800000 */
.L_x_2520:
[----:B------:R-:W-:Y:S05]  /*14a90*/  EXIT ;  /* 0x000000000000794d */ /* 0x000fea0003800000 */
.L_x_2384:
[----:B0-----:R-:W-:-:S04]  /*14aa0*/  IMAD.U32 R3, RZ, RZ, UR40 ;  /* 0x00000028ff037e24 */ /* 0x001fc8000f8e00ff */
[----:B------:R0:W1:Y:S03]  /*14ab0*/  SYNCS.PHASECHK.TRANS64.TRYWAIT P1, [R3+URZ+0x30800], R0 ;  /* 0x03080000030075a7 */ /* 0x000066000802017f */
[----:B-1----:R-:W-:Y:S05]  /*14ac0*/  @!P1 NANOSLEEP.SYNCS 0x989680 ;  /* 0x009896800000995d */ /* 0x002fea0003900000 */
[----:B------:R-:W1:Y:S02]  /*14ad0*/  @!P1 SYNCS.PHASECHK.TRANS64 P1, [R3+URZ+0x30800], R0 ;  /* 0x03080000030095a7 */ /* 0x000e64000802007f */
[----:B-1----:R-:W-:Y:S05]  /*14ae0*/  @!P1 BRA `(.L_x_2384) ;  /* 0xfffffffc00ec9947 */ /* 0x002fea000383ffff */
[----:B------:R-:W-:Y:S05]  /*14af0*/  BRA `(.L_x_2530) ;  /* 0xfffffed400407947 */ /* 0x000fea000383ffff */
.L_x_2388:
[----:B-1----:R1:W2:Y:S02]  /*14b00*/  SYNCS.PHASECHK.TRANS64.TRYWAIT P1, [R0+URZ+0x30830], R3 ;  /* 0x03083003000075a7 */ /* 0x0022a4000802017f */
[----:B--2---:R-:W-:Y:S05]  /*14b10*/  @!P1 NANOSLEEP.SYNCS 0x989680 ;  /* 0x009896800000995d */ /* 0x004fea0003900000 */
[----:B------:R-:W2:Y:S02]  /*14b20*/  @!P1 SYNCS.PHASECHK.TRANS64 P1, [R0+URZ+0x30830], R3 ;  /* 0x03083003000095a7 */ /* 0x000ea4000802007f */
[----:B--2---:R-:W-:Y:S05]  /*14b30*/  @!P1 BRA `(.L_x_2388) ;  /* 0xfffffffc00f09947 */ /* 0x004fea000383ffff */
[----:B------:R-:W-:Y:S05]  /*14b40*/  BRA `(.L_x_2387) ;  /* 0xfffffed4005c7947 */ /* 0x000fea000383ffff */
.L_x_2394:
[----:B-1----:R-:W-:-:S04]  /*14b50*/  IMAD.U32 R12, RZ, RZ, UR8 ;  /* 0x00000008ff0c7e24 */ /* 0x002fc8000f8e00ff */
[----:B------:R1:W2:Y:S03]  /*14b60*/  SYNCS.PHASECHK.TRANS64.TRYWAIT P1, [R12+URZ+0x30830], R11 ;  /* 0x0308300b0c0075a7 */ /* 0x0002a6000802017f */
[----:B--2---:R-:W-:Y:S05]  /*14b70*/  @!P1 NANOSLEEP.SYNCS 0x989680 ;  /* 0x009896800000995d */ /* 0x004fea0003900000 */
[----:B------:R-:W2:Y:S02]  /*14b80*/  @!P1 SYNCS.PHASECHK.TRANS64 P1, [R12+URZ+0x30830], R11 ;  /* 0x0308300b0c0095a7 */ /* 0x000ea4000802007f */
[----:B--2---:R-:W-:Y:S05]  /*14b90*/  @!P1 BRA `(.L_x_2394) ;  /* 0xfffffffc00ec9947 */ /* 0x004fea000383ffff */
[----:B------:R-:W-:Y:S05]  /*14ba0*/  BRA `(.L_x_2393) ;  /* 0xfffffefc00447947 */ /* 0x000fea000383ffff */
.L_x_2398:
[----:B---3--:R-:W-:-:S04]  /*14bb0*/  IMAD.U32 R2, RZ, RZ, UR9 ;  /* 0x00000009ff027e24 */ /* 0x008fc8000f8e00ff */
[----:B------:R3:W4:Y:S03]  /*14bc0*/  SYNCS.PHASECHK.TRANS64.TRYWAIT P1, [R2+URZ+0x30850], R0 ;  /* 0x03085000020075a7 */ /* 0x000726000802017f */
[----:B----4-:R-:W-:Y:S05]  /*14bd0*/  @!P1 NANOSLEEP.SYNCS 0x989680 ;  /* 0x009896800000995d */ /* 0x010fea0003900000 */
[----:B------:R-:W4:Y:S02]  /*14be0*/  @!P1 SYNCS.PHASECHK.TRANS64 P1, [R2+URZ+0x30850], R0 ;  /* 0x03085000020095a7 */ /* 0x000f24000802007f */
[----:B----4-:R-:W-:Y:S05]  /*14bf0*/  @!P1 BRA `(.L_x_2398) ;  /* 0xfffffffc00ec9947 */ /* 0x010fea000383ffff */
[----:B------:R-:W-:Y:S05]  /*14c00*/  BRA `(.L_x_2397) ;  /* 0xffffff08000c7947 */ /* 0x000fea000383ffff */
.L_x_2406:
[----:B-1----:R-:W-:-:S04]  /*14c10*/  IMAD.U32 R12, RZ, RZ, UR8 ;  /* 0x00000008ff0c7e24 */ /* 0x002fc8000f8e00ff */
[----:B------:R1:W2:Y:S03]  /*14c20*/  SYNCS.PHASECHK.TRANS64.TRYWAIT P1, [R12+URZ+0x30830], R11 ;  /* 0x0308300b0c0075a7 */ /* 0x0002a6000802017f */
[----:B--2---:R-:W-:Y:S05]  /*14c30*/  @!P1 NANOSLEEP.SYNCS 0x989680 ;  /* 0x009896800000995d */ /* 0x004fea0003900000 */
[----:B------:R-:W2:Y:S02]  /*14c40*/  @!P1 SYNCS.PHASECHK.TRANS64 P1, [R12+URZ+0x30830], R11 ;  /* 0x0308300b0c0095a7 */ /* 0x000ea4000802007f */
[----:B--2---:R-:W-:Y:S05]  /*14c50*/  @!P1 BRA `(.L_x_2406) ;  /* 0xfffffffc00ec9947 */ /* 0x004fea000383ffff */
[----:B------:R-:W-:Y:S05]  /*14c60*/  BRA `(.L_x_2405) ;  /* 0xffffff2800387947 */ /* 0x000fea000383ffff */
.L_x_2410:
[----:B---3--:R-:W-:-:S04]  /*14c70*/  IMAD.U32 R2, RZ, RZ, UR8 ;  /* 0x00000008ff027e24 */ /* 0x008fc8000f8e00ff */
[----:B------:R3:W4:Y:S03]  /*14c80*/  SYNCS.PHASECHK.TRANS64.TRYWAIT P1, [R2+URZ+0x30850], R0 ;  /* 0x03085000020075a7 */ /* 0x000726000802017f */
[----:B----4-:R-:W-:Y:S05]  /*14c90*/  @!P1 NANOSLEEP.SYNCS 0x989680 ;  /* 0x009896800000995d */ /* 0x010fea0003900000 */
[----:B------:R-:W4:Y:S02]  /*14ca0*/  @!P1 SYNCS.PHASECHK.TRANS64 P1, [R2+URZ+0x30850], R0 ;  /* 0x03085000020095a7 */ /* 0x000f24000802007f */
[----:B----4-:R-:W-:Y:S05]  /*14cb0*/  @!P1 BRA `(.L_x_2410) ;  /* 0xfffffffc00ec9947 */ /* 0x010fea000383ffff */
[----:B------:R-:W-:Y:S05]  /*14cc0*/  BRA `(.L_x_2409) ;  /* 0xffffff3400007947 */ /* 0x000fea000383ffff */
.L_x_2417:
[----:B-1----:R-:W-:-:S04]  /*14cd0*/  IMAD.U32 R5, RZ, RZ, UR5 ;  /* 0x00000005ff057e24 */ /* 0x002fc8000f8e00ff */
[----:B------:R1:W2:Y:S03]  /*14ce0*/  SYNCS.PHASECHK.TRANS64.TRYWAIT P1, [R5+URZ+0x30850], R0 ;  /* 0x03085000050075a7 */ /* 0x0002a6000802017f */
[----:B--2---:R-:W-:Y:S05]  /*14cf0*/  @!P1 NANOSLEEP.SYNCS 0x989680 ;  /* 0x009896800000995d */ /* 0x004fea0003900000 */
[----:B------:R-:W2:Y:S02]  /*14d00*/  @!P1 SYNCS.PHASECHK.TRANS64 P1, [R5+URZ+0x30850], R0 ;  /* 0x03085000050095a7 */ /* 0x000ea4000802007f */
[----:B--2---:R-:W-:Y:S05]  /*14d10*/  @!P1 BRA `(.L_x_2417) ;  /* 0xfffffffc00ec9947 */ /* 0x004fea000383ffff */
[----:B------:R-:W-:Y:S05]  /*14d20*/  BRA `(.L_x_2416) ;  /* 0xffffff50009c7947 */ /* 0x000fea000383ffff */
.L_x_2465:
        /* <DEDUP_REMOVED lines=11> */
.L_x_2532:
[----:B------:R-:W-:Y:S05]  /*14de0*/  BSYNC B0 ;  /* 0x0000000000007941 */ /* 0x000fea0003800000 */
.L_x_2531:
[----:B------:R-:W-:Y:S05]  /*14df0*/  BRA `(.L_x_2533) ;  /* 0xffffffb800b47947 */ /* 0x000fea000383ffff */
.L_x_2468:
[----:B0-----:R0:W1:Y:S02]  /*14e00*/  SYNCS.PHASECHK.TRANS64.TRYWAIT P0, [R7+URZ+0x30840], R2 ;  /* 0x03084002070075a7 */ /* 0x001064000800017f */
[----:B-1----:R-:W-:Y:S05]  /*14e10*/  @!P0 NANOSLEEP.SYNCS 0x989680 ;  /* 0x009896800000895d */ /* 0x002fea0003900000 */
[----:B------:R-:W1:Y:S02]  /*14e20*/  @!P0 SYNCS.PHASECHK.TRANS64 P0, [R7+URZ+0x30840], R2 ;  /* 0x03084002070085a7 */ /* 0x000e64000800007f */
[----:B-1----:R-:W-:Y:S05]  /*14e30*/  @!P0 BRA `(.L_x_2468) ;  /* 0xfffffffc00f08947 */ /* 0x002fea000383ffff */
[----:B------:R-:W-:Y:S05]  /*14e40*/  BRA `(.L_x_2534) ;  /* 0xffffffbc001c7947 */ /* 0x000fea000383ffff */
.L_x_2469:
        /* <DEDUP_REMOVED lines=8> */
.L_x_2536:
[----:B------:R-:W-:Y:S05]  /*14ed0*/  BSYNC B0 ;  /* 0x0000000000007941 */ /* 0x000fea0003800000 */
.L_x_2535:
[----:B------:R-:W-:Y:S01]  /*14ee0*/  IMAD.MOV.U32 R13, RZ, RZ, R4 ;  /* 0x000000ffff0d7224 */ /* 0x000fe200078e0004 */
[----:B------:R-:W-:Y:S01]  /*14ef0*/  MOV R12, RZ ;  /* 0x000000ff000c7202 */ /* 0x000fe20000000f00 */
[----:B------:R-:W-:Y:S02]  /*14f00*/  IMAD.MOV.U32 R11, RZ, RZ, 0x181f ;  /* 0x0000181fff0b7424 */ /* 0x000fe400078e00ff */
[----:B------:R-:W-:Y:S02]  /*14f10*/  IMAD.MOV.U32 R15, RZ, RZ, -0x1 ;  /* 0xffffffffff0f7424 */ /* 0x000fe400078e00ff */
[----:B------:R-:W-:Y:S02]  /*14f20*/  IMAD.MOV.U32 R2, RZ, RZ, R14 ;  /* 0x000000ffff027224 */ /* 0x000fe400078e000e */
[----:B------:R-:W-:-:S07]  /*14f30*/  @P0 IMAD R8, R5, 0x2, R22 ;  /* 0x0000000205080824 */ /* 0x000fce00078e0216 */
[----:B------:R-:W-:Y:S05]  /*14f40*/  WARPSYNC.COLLECTIVE R15, `(.L_x_2537) ;  /* 0x000000000f087348 */ /* 0x000fea0003c00000 */
[----:B------:R0:W1:Y:S02]  /*14f50*/  SHFL.IDX P6, R14, R13, R12, R11 ;  /* 0x0000000c0d0e7389 */ /* 0x00006400000c000b */
[----:B01----:R-:W-:Y:S01]  /*14f60*/  ENDCOLLECTIVE ;  /* 0x000000000000791b */ /* 0x003fe20003800000 */
.L_x_2537:
[----:B------:R-:W-:Y:S02]  /*14f70*/  IMAD.MOV.U32 R13, RZ, RZ, R0 ;  /* 0x000000ffff0d7224 */ /* 0x000fe400078e0000 */
[----:B------:R-:W-:Y:S02]  /*14f80*/  IMAD.MOV.U32 R12, RZ, RZ, 0x1 ;  /* 0x00000001ff0c7424 */ /* 0x000fe400078e00ff */
[----:B------:R-:W-:-:S07]  /*14f90*/  IMAD.MOV.U32 R3, RZ, RZ, R14 ;  /* 0x000000ffff037224 */ /* 0x000fce00078e000e */
[----:B------:R-:W-:Y:S05]  /*14fa0*/  WARPSYNC.COLLECTIVE R15, `(.L_x_2538) ;  /* 0x000000000f087348 */ /* 0x000fea0003c00000 */
[----:B------:R0:W1:Y:S02]  /*14fb0*/  SHFL.IDX P6, R14, R13, R12, R11 ;  /* 0x0000000c0d0e7389 */ /* 0x00006400000c000b */
[----:B01----:R-:W-:Y:S01]  /*14fc0*/  ENDCOLLECTIVE ;  /* 0x000000000000791b */ /* 0x003fe20003800000 */
.L_x_2538:
        /* <DEDUP_REMOVED lines=17> */
.L_x_2539:
[----:B------:R-:W-:Y:S02]  /*150e0*/  @P1 IMAD R8, R5, 0x2, R22 ;  /* 0x0000000205081824 */ /* 0x000fe400078e0216 */
[----:B------:R-:W-:Y:S02]  /*150f0*/  IMAD.MOV.U32 R13, RZ, RZ, R0 ;  /* 0x000000ffff0d7224 */ /* 0x000fe400078e0000 */
[----:B------:R-:W-:Y:S01]  /*15100*/  IMAD.MOV.U32 R12, RZ, RZ, 0x2 ;  /* 0x00000002ff0c7424 */ /* 0x000fe200078e00ff */
[----:B------:R-:W-:-:S07]  /*15110*/  MOV R3, R14 ;  /* 0x0000000e00037202 */ /* 0x000fce0000000f00 */
[----:B------:R-:W-:Y:S05]  /*15120*/  WARPSYNC.COLLECTIVE R15, `(.L_x_2540) ;  /* 0x000000000f087348 */ /* 0x000fea0003c00000 */
[----:B------:R0:W1:Y:S02]  /*15130*/  SHFL.IDX P6, R14, R13, R12, R11 ;  /* 0x0000000c0d0e7389 */ /* 0x00006400000c000b */
[----:B01----:R-:W-:Y:S01]  /*15140*/  ENDCOLLECTIVE ;  /* 0x000000000000791b */ /* 0x003fe20003800000 */
.L_x_2540:
        /* <DEDUP_REMOVED lines=17> */
.L_x_2541:
[----:B------:R-:W-:Y:S01]  /*15260*/  @P1 IMAD R8, R5, 0x2, R22 ;  /* 0x0000000205081824 */ /* 0x000fe200078e0216 */
[----:B------:R-:W-:Y:S01]  /*15270*/  MOV R13, R0 ;  /* 0x00000000000d7202 */ /* 0x000fe20000000f00 */
[----:B------:R-:W-:Y:S02]  /*15280*/  IMAD.MOV.U32 R12, RZ, RZ, 0x3 ;  /* 0x00000003ff0c7424 */ /* 0x000fe400078e00ff */
[----:B------:R-:W-:-:S07]  /*15290*/  IMAD.MOV.U32 R3, RZ, RZ, R14 ;  /* 0x000000ffff037224 */ /* 0x000fce00078e000e */
[----:B------:R-:W-:Y:S05]  /*152a0*/  WARPSYNC.COLLECTIVE R15, `(.L_x_2542) ;  /* 0x000000000f087348 */ /* 0x000fea0003c00000 */
[----:B------:R0:W1:Y:S02]  /*152b0*/  SHFL.IDX P6, R14, R13, R12, R11 ;  /* 0x0000000c0d0e7389 */ /* 0x00006400000c000b */
[----:B01----:R-:W-:Y:S01]  /*152c0*/  ENDCOLLECTIVE ;  /* 0x000000000000791b */ /* 0x003fe20003800000 */
.L_x_2542:
        /* <DEDUP_REMOVED lines=17> */
.L_x_2543:
[----:B------:R-:W-:Y:S02]  /*153e0*/  @P1 IMAD R8, R5, 0x2, R22 ;  /* 0x0000000205081824 */ /* 0x000fe400078e0216 */
[----:B------:R-:W-:Y:S02]  /*153f0*/  IMAD.MOV.U32 R13, RZ, RZ, R0 ;  /* 0x000000ffff0d7224 */ /* 0x000fe400078e0000 */
[----:B------:R-:W-:Y:S02]  /*15400*/  IMAD.MOV.U32 R12, RZ, RZ, 0x4 ;  /* 0x00000004ff0c7424 */ /* 0x000fe400078e00ff */
[----:B------:R-:W-:-:S07]  /*15410*/  IMAD.MOV.U32 R3, RZ, RZ, R14 ;  /* 0x000000ffff037224 */ /* 0x000fce00078e000e */
[----:B------:R-:W-:Y:S05]  /*15420*/  WARPSYNC.COLLECTIVE R15, `(.L_x_2544) ;  /* 0x000000000f087348 */ /* 0x000fea0003c00000 */
[----:B------:R0:W1:Y:S02]  /*15430*/  SHFL.IDX P6, R14, R13, R12, R11 ;  /* 0x0000000c0d0e7389 */ /* 0x00006400000c000b */
[----:B01----:R-:W-:Y:S01]  /*15440*/  ENDCOLLECTIVE ;  /* 0x000000000000791b */ /* 0x003fe20003800000 */
.L_x_2544:
        /* <DEDUP_REMOVED lines=17> */
.L_x_2545:
[----:B------:R-:W-:Y:S02]  /*15560*/  @P1 IMAD R8, R5, 0x2, R22 ;  /* 0x0000000205081824 */ /* 0x000fe400078e0216 */
[----:B------:R-:W-:Y:S02]  /*15570*/  IMAD.MOV.U32 R13, RZ, RZ, R0 ;  /* 0x000000ffff0d7224 */ /* 0x000fe400078e0000 */
[----:B------:R-:W-:Y:S02]  /*15580*/  IMAD.MOV.U32 R12, RZ, RZ, 0x5 ;  /* 0x00000005ff0c7424 */ /* 0x000fe400078e00ff */
[----:B------:R-:W-:-:S07]  /*15590*/  IMAD.MOV.U32 R3, RZ, RZ, R14 ;  /* 0x000000ffff037224 */ /* 0x000fce00078e000e */
[----:B------:R-:W-:Y:S05]  /*155a0*/  WARPSYNC.COLLECTIVE R15, `(.L_x_2546) ;  /* 0x000000000f087348 */ /* 0x000fea0003c00000 */
[----:B------:R0:W1:Y:S02]  /*155b0*/  SHFL.IDX P6, R14, R13, R12, R11 ;  /* 0x0000000c0d0e7389 */ /* 0x00006400000c000b */
[----:B01----:R-:W-:Y:S01]  /*155c0*/  ENDCOLLECTIVE ;  /* 0x000000000000791b */ /* 0x003fe20003800000 */
.L_x_2546:
        /* <DEDUP_REMOVED lines=10> */
.L_x_2547:
        /* <DEDUP_REMOVED lines=8> */
.L_x_2474:
[----:B------:R-:W-:Y:S01]  /*156f0*/  IMAD.MOV.U32 R13, RZ, RZ, R4 ;  /* 0x000000ffff0d7224 */ /* 0x000fe200078e0004 */
[----:B------:R-:W-:Y:S01]  /*15700*/  MOV R12, RZ ;  /* 0x000000ff000c7202 */ /* 0x000fe20000000f00 */
[----:B------:R-:W-:Y:S02]  /*15710*/  IMAD.MOV.U32 R11, RZ, RZ, 0x181f ;  /* 0x0000181fff0b7424 */ /* 0x000fe400078e00ff */
[----:B------:R-:W-:Y:S02]  /*15720*/  IMAD.MOV.U32 R15, RZ, RZ, -0x1 ;  /* 0xffffffffff0f7424 */ /* 0x000fe400078e00ff */
[----:B-----5:R-:W-:Y:S02]  /*15730*/  IMAD R5, R9, R5, RZ ;  /* 0x0000000509057224 */ /* 0x020fe400078e02ff */
[----:B------:R-:W-:-:S07]  /*15740*/  IMAD R17, R17, 0x80, R8 ;  /* 0x0000008011117824 */ /* 0x000fce00078e0208 */
[----:B------:R-:W-:Y:S05]  /*15750*/  WARPSYNC.COLLECTIVE R15, `(.L_x_2549) ;  /* 0x000000000f087348 */ /* 0x000fea0003c00000 */
[----:B------:R0:W1:Y:S02]  /*15760*/  SHFL.IDX P6, R14, R13, R12, R11 ;  /* 0x0000000c0d0e7389 */ /* 0x00006400000c000b */
[----:B01----:R-:W-:Y:S01]  /*15770*/  ENDCOLLECTIVE ;  /* 0x000000000000791b */ /* 0x003fe20003800000 */
.L_x_2549:
[C---:B------:R-:W-:Y:S01]  /*15780*/  VIADD R6, R17.reuse, 0x10 ;  /* 0x0000001011067836 */ /* 0x040fe20000000000 */
[----:B------:R-:W-:Y:S01]  /*15790*/  ISETP.GE.AND P1, PT, R17, R5, PT ;  /* 0x000000051100720c */ /* 0x000fe20003f26270 */
[----:B------:R-:W-:Y:S02]  /*157a0*/  IMAD.MOV.U32 R13, RZ, RZ, R0 ;  /* 0x000000ffff0d7224 */ /* 0x000fe400078e0000 */
[----:B------:R-:W-:-:S10]  /*157b0*/  IMAD.MOV.U32 R2, RZ, RZ, R14 ;  /* 0x000000ffff027224 */ /* 0x000fd400078e000e */
[----:B------:R-:W-:Y:S05]  /*157c0*/  WARPSYNC.COLLECTIVE R15, `(.L_x_2550) ;  /* 0x000000000f087348 */ /* 0x000fea0003c00000 */
[----:B------:R0:W1:Y:S02]  /*157d0*/  SHFL.IDX P6, R14, R13, R12, R11 ;  /* 0x0000000c0d0e7389 */ /* 0x00006400000c000b */
[----:B01----:R-:W-:Y:S01]  /*157e0*/  ENDCOLLECTIVE ;  /* 0x000000000000791b */ /* 0x003fe20003800000 */
.L_x_2550:
        /* <DEDUP_REMOVED lines=8> */
.L_x_2551:
        /* <DEDUP_REMOVED lines=13> */
.L_x_2552:
        /* <DEDUP_REMOVED lines=8> */
.L_x_2553:
        /* <DEDUP_REMOVED lines=14> */
.L_x_2554:
        /* <DEDUP_REMOVED lines=8> */
.L_x_2555:
        /* <DEDUP_REMOVED lines=14> */
.L_x_2556:
        /* <DEDUP_REMOVED lines=8> */
.L_x_2557:
        /* <DEDUP_REMOVED lines=14> */
.L_x_2558:
        /* <DEDUP_REMOVED lines=8> */
.L_x_2559:
        /* <DEDUP_REMOVED lines=14> */
.L_x_2560:
        /* <DEDUP_REMOVED lines=8> */
.L_x_2561:
        /* <DEDUP_REMOVED lines=13> */
.L_x_2562:
        /* <DEDUP_REMOVED lines=8> */
.L_x_2563:
        /* <DEDUP_REMOVED lines=12> */
.L_x_2564:
[----:B------:R-:W-:Y:S05]  /*16150*/  BRA `(.L_x_2565) ;  /* 0xffffffb800bc7947 */ /* 0x000fea000383ffff */
.L_x_2479:
[----:B0-----:R0:W1:Y:S02]  /*16160*/  SYNCS.PHASECHK.TRANS64.TRYWAIT P0, [R22+URZ+0x30820], R3 ;  /* 0x03082003160075a7 */ /* 0x001064000800017f */
[----:B-1----:R-:W-:Y:S05]  /*16170*/  @!P0 NANOSLEEP.SYNCS 0x989680 ;  /* 0x009896800000895d */ /* 0x002fea0003900000 */
[----:B------:R-:W1:Y:S02]  /*16180*/  @!P0 SYNCS.PHASECHK.TRANS64 P0, [R22+URZ+0x30820], R3 ;  /* 0x03082003160085a7 */ /* 0x000e64000800007f */
[----:B-1----:R-:W-:Y:S05]  /*16190*/  @!P0 BRA `(.L_x_2479) ;  /* 0xfffffffc00f08947 */ /* 0x002fea000383ffff */
[----:B------:R-:W-:Y:S05]  /*161a0*/  BRA `(.L_x_2566) ;  /* 0xffffffbc00347947 */ /* 0x000fea000383ffff */
.L_x_2484:
[----:B0-----:R0:W1:Y:S02]  /*161b0*/  SYNCS.PHASECHK.TRANS64.TRYWAIT P0, [R6+URZ+0x30840], R3 ;  /* 0x03084003060075a7 */ /* 0x001064000800017f */
[----:B-1----:R-:W-:Y:S05]  /*161c0*/  @!P0 NANOSLEEP.SYNCS 0x989680 ;  /* 0x009896800000895d */ /* 0x002fea0003900000 */
[----:B------:R-:W1:Y:S02]  /*161d0*/  @!P0 SYNCS.PHASECHK.TRANS64 P0, [R6+URZ+0x30840], R3 ;  /* 0x03084003060085a7 */ /* 0x000e64000800007f */
[----:B-1----:R-:W-:Y:S05]  /*161e0*/  @!P0 BRA `(.L_x_2484) ;  /* 0xfffffffc00f08947 */ /* 0x002fea000383ffff */
[----:B------:R-:W-:Y:S05]  /*161f0*/  BRA `(.L_x_2567) ;  /* 0xffffffc000107947 */ /* 0x000fea000383ffff */
.L_x_2485:
[----:B------:R-:W-:Y:S01]  /*16200*/  BSSY B1, `(.L_x_2568) ;  /* 0x0000008000017945 */ /* 0x000fe20003800000 */
[----:B------:R-:W-:Y:S01]  /*16210*/  MOV R13, R8 ;  /* 0x00000008000d7202 */ /* 0x000fe20000000f00 */
[----:B------:R-:W-:Y:S02]  /*16220*/  IMAD.MOV.U32 R12, RZ, RZ, RZ ;  /* 0x000000ffff0c7224 */ /* 0x000fe400078e00ff */
[----:B------:R-:W-:Y:S02]  /*16230*/  IMAD.MOV.U32 R11, RZ, RZ, 0x181f ;  /* 0x0000181fff0b7424 */ /* 0x000fe400078e00ff */
[----:B------:R-:W-:-:S07]  /*16240*/  IMAD.MOV.U32 R15, RZ, RZ, -0x1 ;  /* 0xffffffffff0f7424 */ /* 0x000fce00078e00ff */
[----:B------:R-:W-:Y:S05]  /*16250*/  WARPSYNC.COLLECTIVE R15, `(.L_x_2569) ;  /* 0x000000000f087348 */ /* 0x000fea0003c00000 */
[----:B------:R0:W1:Y:S02]  /*16260*/  SHFL.IDX P6, R14, R13, R12, R11 ;  /* 0x0000000c0d0e7389 */ /* 0x00006400000c000b */
[----:B01----:R-:W-:Y:S01]  /*16270*/  ENDCOLLECTIVE ;  /* 0x000000000000791b */ /* 0x003fe20003800000 */
.L_x_2569:
[----:B------:R-:W-:Y:S05]  /*16280*/  BSYNC B1 ;  /* 0x0000000000017941 */ /* 0x000fea0003800000 */
.L_x_2568:
[----:B------:R-:W-:Y:S01]  /*16290*/  IMAD.MOV.U32 R13, RZ, RZ, R7 ;  /* 0x000000ffff0d7224 */ /* 0x000fe200078e0007 */
[----:B------:R-:W-:Y:S01]  /*162a0*/  LOP3.LUT R23, R23, 0xfffffdff, RZ, 0xc0, !PT ;  /* 0xfffffdff17177812 */ /* 0x000fe200078ec0ff */
[----:B------:R-:W-:Y:S01]  /*162b0*/  IMAD.MOV.U32 R12, RZ, RZ, RZ ;  /* 0x000000ffff0c7224 */ /* 0x000fe200078e00ff */
[----:B------:R-:W-:Y:S01]  /*162c0*/  SHF.L.U32 R4, R31, 0x1, RZ ;  /* 0x000000011f047819 */ /* 0x000fe200000006ff */
[----:B------:R-:W-:Y:S01]  /*162d0*/  IMAD.MOV.U32 R11, RZ, RZ, 0x181f ;  /* 0x0000181fff0b7424 */ /* 0x000fe200078e00ff */
[----:B------:R-:W-:Y:S01]  /*162e0*/  @P1 LOP3.LUT R23, R23, 0x200, RZ, 0xfc, !PT ;  /* 0x0000020017171812 */ /* 0x000fe200078efcff */
[----:B------:R-:W-:Y:S02]  /*162f0*/  IMAD.MOV.U32 R15, RZ, RZ, -0x1 ;  /* 0xffffffffff0f7424 */ /* 0x000fe400078e00ff */
[----:B------:R-:W-:Y:S01]  /*16300*/  IMAD.MOV.U32 R3, RZ, RZ, R14 ;  /* 0x000000ffff037224 */ /* 0x000fe200078e000e */
[----:B------:R-:W-:Y:S01]  /*16310*/  LOP3.LUT P1, RZ, R23, 0x4, RZ, 0xc0, !PT ;  /* 0x0000000417ff7812 */ /* 0x000fe2000782c0ff */
[----:B------:R-:W-:-:S12]  /*16320*/  IMAD R5, R5, 0x2, R22 ;  /* 0x0000000205057824 */ /* 0x000fd800078e0216 */
[----:B------:R-:W-:Y:S05]  /*16330*/  WARPSYNC.COLLECTIVE R15, `(.L_x_2570) ;  /* 0x000000000f087348 */ /* 0x000fea0003c00000 */
[----:B------:R0:W1:Y:S02]  /*16340*/  SHFL.IDX P6, R14, R13, R12, R11 ;  /* 0x0000000c0d0e7389 */ /* 0x00006400000c000b */
[----:B01----:R-:W-:Y:S01]  /*16350*/  ENDCOLLECTIVE ;  /* 0x000000000000791b */ /* 0x003fe20003800000 */
.L_x_2570:
[----:B------:R-:W-:Y:S02]  /*16360*/  IMAD.MOV.U32 R13, RZ, RZ, R8 ;  /* 0x000000ffff0d7224 */ /* 0x000fe400078e0008 */
[----:B------:R-:W-:Y:S02]  /*16370*/  IMAD.MOV.U32 R12, RZ, RZ, 0x1 ;  /* 0x00000001ff0c7424 */ /* 0x000fe400078e00ff */
[----:B------:R-:W-:-:S07]  /*16380*/  IMAD.MOV.U32 R2, RZ, RZ, R14 ;  /* 0x000000ffff027224 */ /* 0x000fce00078e000e */
[----:B------:R-:W-:Y:S05]  /*16390*/  WARPSYNC.COLLECTIVE R15, `(.L_x_2571) ;  /* 0x000000000f087348 */ /* 0x000fea0003c00000 */
[----:B------:R0:W1:Y:S02]  /*163a0*/  SHFL.IDX P6, R14, R13, R12, R11 ;  /* 0x0000000c0d0e7389 */ /* 0x00006400000c000b */
[----:B01----:R-:W-:Y:S01]  /*163b0*/  ENDCOLLECTIVE ;  /* 0x000000000000791b */ /* 0x003fe20003800000 */
.L_x_2571:
        /* <DEDUP_REMOVED lines=13> */
.L_x_2572:
[----:B------:R-:W-:Y:S01]  /*16490*/  IMAD.MOV.U32 R13, RZ, RZ, R8 ;  /* 0x000000ffff0d7224 */ /* 0x000fe200078e0008 */
[----:B------:R-:W-:Y:S01]  /*164a0*/  MOV R12, 0x2 ;  /* 0x00000002000c7802 */ /* 0x000fe20000000f00 */
[----:B------:R-:W-:-:S07]  /*164b0*/  IMAD.MOV.U32 R2, RZ, RZ, R14 ;  /* 0x000000ffff027224 */ /* 0x000fce00078e000e */
[----:B------:R-:W-:Y:S05]  /*164c0*/  WARPSYNC.COLLECTIVE R15, `(.L_x_2573) ;  /* 0x000000000f087348 */ /* 0x000fea0003c00000 */
[----:B------:R0:W1:Y:S02]  /*164d0*/  SHFL.IDX P6, R14, R13, R12, R11 ;  /* 0x0000000c0d0e7389 */ /* 0x00006400000c000b */
[----:B01----:R-:W-:Y:S01]  /*164e0*/  ENDCOLLECTIVE ;  /* 0x000000000000791b */ /* 0x003fe20003800000 */
.L_x_2573:
        /* <DEDUP_REMOVED lines=13> */
.L_x_2574:
[----:B------:R-:W-:Y:S02]  /*165c0*/  IMAD.MOV.U32 R13, RZ, RZ, R8 ;  /* 0x000000ffff0d7224 */ /* 0x000fe400078e0008 */
[----:B------:R-:W-:Y:S02]  /*165d0*/  IMAD.MOV.U32 R12, RZ, RZ, 0x3 ;  /* 0x00000003ff0c7424 */ /* 0x000fe400078e00ff */
[----:B------:R-:W-:-:S07]  /*165e0*/  IMAD.MOV.U32 R2, RZ, RZ, R14 ;  /* 0x000000ffff027224 */ /* 0x000fce00078e000e */
[----:B------:R-:W-:Y:S05]  /*165f0*/  WARPSYNC.COLLECTIVE R15, `(.L_x_2575) ;  /* 0x000000000f087348 */ /* 0x000fea0003c00000 */
[----:B------:R0:W1:Y:S02]  /*16600*/  SHFL.IDX P6, R14, R13, R12, R11 ;  /* 0x0000000c0d0e7389 */ /* 0x00006400000c000b */
[----:B01----:R-:W-:Y:S01]  /*16610*/  ENDCOLLECTIVE ;  /* 0x000000000000791b */ /* 0x003fe20003800000 */
.L_x_2575:
        /* <DEDUP_REMOVED lines=13> */
.L_x_2576:
[----:B------:R-:W-:Y:S02]  /*166f0*/  IMAD.MOV.U32 R13, RZ, RZ, R8 ;  /* 0x000000ffff0d7224 */ /* 0x000fe400078e0008 */
[----:B------:R-:W-:Y:S02]  /*16700*/  IMAD.MOV.U32 R12, RZ, RZ, 0x4 ;  /* 0x00000004ff0c7424 */ /* 0x000fe400078e00ff */
[----:B------:R-:W-:-:S07]  /*16710*/  IMAD.MOV.U32 R2, RZ, RZ, R14 ;  /* 0x000000ffff027224 */ /* 0x000fce00078e000e */
[----:B------:R-:W-:Y:S05]  /*16720*/  WARPSYNC.COLLECTIVE R15, `(.L_x_2577) ;  /* 0x000000000f087348 */ /* 0x000fea0003c00000 */
[----:B------:R0:W1:Y:S02]  /*16730*/  SHFL.IDX P6, R14, R13, R12, R11 ;  /* 0x0000000c0d0e7389 */ /* 0x00006400000c000b */
[----:B01----:R-:W-:Y:S01]  /*16740*/  ENDCOLLECTIVE ;  /* 0x000000000000791b */ /* 0x003fe20003800000 */
.L_x_2577:
        /* <DEDUP_REMOVED lines=13> */
.L_x_2578:
[----:B------:R-:W-:Y:S02]  /*16820*/  IMAD.MOV.U32 R13, RZ, RZ, R8 ;  /* 0x000000ffff0d7224 */ /* 0x000fe400078e0008 */
[----:B------:R-:W-:Y:S02]  /*16830*/  IMAD.MOV.U32 R12, RZ, RZ, 0x5 ;  /* 0x00000005ff0c7424 */ /* 0x000fe400078e00ff */
[----:B------:R-:W-:-:S07]  /*16840*/  IMAD.MOV.U32 R2, RZ, RZ, R14 ;  /* 0x000000ffff027224 */ /* 0x000fce00078e000e */
[----:B------:R-:W-:Y:S05]  /*16850*/  WARPSYNC.COLLECTIVE R15, `(.L_x_2579) ;  /* 0x000000000f087348 */ /* 0x000fea0003c00000 */
[----:B------:R0:W1:Y:S02]  /*16860*/  SHFL.IDX P6, R14, R13, R12, R11 ;  /* 0x0000000c0d0e7389 */ /* 0x00006400000c000b */
[----:B01----:R-:W-:Y:S01]  /*16870*/  ENDCOLLECTIVE ;  /* 0x000000000000791b */ /* 0x003fe20003800000 */
.L_x_2579:
        /* <DEDUP_REMOVED lines=14> */
.L_x_2580:
[----:B------:R-:W-:Y:S01]  /*16960*/  IMAD.MOV.U32 R2, RZ, RZ, R14 ;  /* 0x000000ffff027224 */ /* 0x000fe200078e000e */
[----:B------:R-:W-:Y:S06]  /*16970*/  BRA `(.L_x_2581) ;  /* 0xffffffbc00307947 */ /* 0x000fec000383ffff */
.L_x_2490:
[----:B0-----:R0:W1:Y:S02]  /*16980*/  SYNCS.PHASECHK.TRANS64.TRYWAIT P0, [R6+URZ+0x30860], R2 ;  /* 0x03086002060075a7 */ /* 0x001064000800017f */
[----:B-1----:R-:W-:Y:S05]  /*16990*/  @!P0 NANOSLEEP.SYNCS 0x989680 ;  /* 0x009896800000895d */ /* 0x002fea0003900000 */
[----:B------:R-:W1:Y:S02]  /*169a0*/  @!P0 SYNCS.PHASECHK.TRANS64 P0, [R6+URZ+0x30860], R2 ;  /* 0x03086002060085a7 */ /* 0x000e64000800007f */
[----:B-1----:R-:W-:Y:S05]  /*169b0*/  @!P0 BRA `(.L_x_2490) ;  /* 0xfffffffc00f08947 */ /* 0x002fea000383ffff */
[----:B------:R-:W-:Y:S05]  /*169c0*/  BRA `(.L_x_2582) ;  /* 0xffffffbc00947947 */ /* 0x000fea000383ffff */
.L_x_2491:
        /* <DEDUP_REMOVED lines=8> */
.L_x_2584:
[----:B------:R-:W-:Y:S05]  /*16a50*/  BSYNC B1 ;  /* 0x0000000000017941 */ /* 0x000fea0003800000 */
.L_x_2583:
        /* <DEDUP_REMOVED lines=9> */
.L_x_2585:
[----:B------:R-:W-:Y:S02]  /*16af0*/  IMAD.MOV.U32 R13, RZ, RZ, R24 ;  /* 0x000000ffff0d7224 */ /* 0x000fe400078e0018 */
[----:B------:R-:W-:Y:S02]  /*16b00*/  IMAD.MOV.U32 R12, RZ, RZ, 0x1 ;  /* 0x00000001ff0c7424 */ /* 0x000fe400078e00ff */
[----:B------:R-:W-:-:S07]  /*16b10*/  IMAD.MOV.U32 R2, RZ, RZ, R14 ;  /* 0x000000ffff027224 */ /* 0x000fce00078e000e */
[----:B------:R-:W-:Y:S05]  /*16b20*/  WARPSYNC.COLLECTIVE R15, `(.L_x_2586) ;  /* 0x000000000f087348 */ /* 0x000fea0003c00000 */
[----:B------:R0:W1:Y:S02]  /*16b30*/  SHFL.IDX P6, R14, R13, R12, R11 ;  /* 0x0000000c0d0e7389 */ /* 0x00006400000c000b */
[----:B01----:R-:W-:Y:S01]  /*16b40*/  ENDCOLLECTIVE ;  /* 0x000000000000791b */ /* 0x003fe20003800000 */
.L_x_2586:
        /* <DEDUP_REMOVED lines=16> */
.L_x_2587:
[----:B------:R-:W-:Y:S01]  /*16c50*/  MOV R13, R24 ;  /* 0x00000018000d7202 */ /* 0x000fe20000000f00 */
[----:B------:R-:W-:Y:S02]  /*16c60*/  IMAD.MOV.U32 R12, RZ, RZ, 0x2 ;  /* 0x00000002ff0c7424 */ /* 0x000fe400078e00ff */
[----:B------:R-:W-:-:S07]  /*16c70*/  IMAD.MOV.U32 R2, RZ, RZ, R14 ;  /* 0x000000ffff027224 */ /* 0x000fce00078e000e */
[----:B------:R-:W-:Y:S05]  /*16c80*/  WARPSYNC.COLLECTIVE R15, `(.L_x_2588) ;  /* 0x000000000f087348 */ /* 0x000fea0003c00000 */
[----:B------:R0:W1:Y:S02]  /*16c90*/  SHFL.IDX P6, R14, R13, R12, R11 ;  /* 0x0000000c0d0e7389 */ /* 0x00006400000c000b */
[----:B01----:R-:W-:Y:S01]  /*16ca0*/  ENDCOLLECTIVE ;  /* 0x000000000000791b */ /* 0x003fe20003800000 */
.L_x_2588:
        /* <DEDUP_REMOVED lines=16> */
.L_x_2589:
[----:B------:R-:W-:Y:S02]  /*16db0*/  IMAD.MOV.U32 R13, RZ, RZ, R24 ;  /* 0x000000ffff0d7224 */ /* 0x000fe400078e0018 */
[----:B------:R-:W-:Y:S02]  /*16dc0*/  IMAD.MOV.U32 R12, RZ, RZ, 0x3 ;  /* 0x00000003ff0c7424 */ /* 0x000fe400078e00ff */
[----:B------:R-:W-:-:S07]  /*16dd0*/  IMAD.MOV.U32 R2, RZ, RZ, R14 ;  /* 0x000000ffff027224 */ /* 0x000fce00078e000e */
[----:B------:R-:W-:Y:S05]  /*16de0*/  WARPSYNC.COLLECTIVE R15, `(.L_x_2590) ;  /* 0x000000000f087348 */ /* 0x000fea0003c00000 */
[----:B------:R0:W1:Y:S02]  /*16df0*/  SHFL.IDX P6, R14, R13, R12, R11 ;  /* 0x0000000c0d0e7389 */ /* 0x00006400000c000b */
[----:B01----:R-:W-:Y:S01]  /*16e00*/  ENDCOLLECTIVE ;  /* 0x000000000000791b */ /* 0x003fe20003800000 */
.L_x_2590:
        /* <DEDUP_REMOVED lines=16> */
.L_x_2591:
[----:B------:R-:W-:Y:S02]  /*16f10*/  IMAD.MOV.U32 R13, RZ, RZ, R24 ;  /* 0x000000ffff0d7224 */ /* 0x000fe400078e0018 */
[----:B------:R-:W-:Y:S01]  /*16f20*/  IMAD.MOV.U32 R12, RZ, RZ, 0x4 ;  /* 0x00000004ff0c7424 */ /* 0x000fe200078e00ff */
[----:B------:R-:W-:-:S07]  /*16f30*/  MOV R2, R14 ;  /* 0x0000000e00027202 */ /* 0x000fce0000000f00 */
[----:B------:R-:W-:Y:S05]  /*16f40*/  WARPSYNC.COLLECTIVE R15, `(.L_x_2592) ;  /* 0x000000000f087348 */ /* 0x000fea0003c00000 */
[----:B------:R0:W1:Y:S02]  /*16f50*/  SHFL.IDX P6, R14, R13, R12, R11 ;  /* 0x0000000c0d0e7389 */ /* 0x00006400000c000b */
[----:B01----:R-:W-:Y:S01]  /*16f60*/  ENDCOLLECTIVE ;  /* 0x000000000000791b */ /* 0x003fe20003800000 */
.L_x_2592:
        /* <DEDUP_REMOVED lines=16> */
.L_x_2593:
[----:B------:R-:W-:Y:S02]  /*17070*/  IMAD.MOV.U32 R13, RZ, RZ, R24 ;  /* 0x000000ffff0d7224 */ /* 0x000fe400078e0018 */
[----:B------:R-:W-:Y:S02]  /*17080*/  IMAD.MOV.U32 R12, RZ, RZ, 0x5 ;  /* 0x00000005ff0c7424 */ /* 0x000fe400078e00ff */
[----:B------:R-:W-:-:S07]  /*17090*/  IMAD.MOV.U32 R2, RZ, RZ, R14 ;  /* 0x000000ffff027224 */ /* 0x000fce00078e000e */
[----:B------:R-:W-:Y:S05]  /*170a0*/  WARPSYNC.COLLECTIVE R15, `(.L_x_2594) ;  /* 0x000000000f087348 */ /* 0x000fea0003c00000 */
[----:B------:R0:W1:Y:S02]  /*170b0*/  SHFL.IDX P6, R14, R13, R12, R11 ;  /* 0x0000000c0d0e7389 */ /* 0x00006400000c000b */
[----:B01----:R-:W-:Y:S01]  /*170c0*/  ENDCOLLECTIVE ;  /* 0x000000000000791b */ /* 0x003fe20003800000 */
.L_x_2594:
        /* <DEDUP_REMOVED lines=13> */
.L_x_2595:
[----:B------:R-:W-:Y:S01]  /*171a0*/  @!PT LDS RZ, [RZ] ;  /* 0x00000000fffff984 */ /* 0x000fe20000000800 */
[----:B------:R-:W-:Y:S01]  /*171b0*/  @!PT LDS RZ, [RZ] ;  /* 0x00000000fffff984 */ /* 0x000fe20000000800 */
[----:B------:R-:W-:Y:S01]  /*171c0*/  @!PT LDS RZ, [RZ] ;  /* 0x00000000fffff984 */ /* 0x000fe20000000800 */
[----:B------:R1:W-:Y:S01]  /*171d0*/  LDGSTS.E.BYPASS.LTC128B.128 [R5+0x5400], desc[UR36][R2.64+0x80], !P0 ;  /* 0x0540008002057fae */ /* 0x0003e2000c101d64 */
[----:B------:R-:W-:-:S13]  /*171e0*/  ISETP.LT.OR P0, PT, R7, 0x41, P1 ;  /* 0x000000410700780c */ /* 0x000fda0000f01670 */
[----:B------:R1:W-:Y:S01]  /*171f0*/  LDGSTS.E.BYPASS.LTC128B.128 [R5+0x8400], desc[UR36][R2.64+0x100], !P0 ;  /* 0x0840010002057fae */ /* 0x0003e2000c101d64 */
[----:B------:R-:W-:Y:S05]  /*17200*/  BRA `(.L_x_2596) ;  /* 0xffffffb800787947 */ /* 0x000fea000383ffff */
.L_x_2499:
[----:B0-----:R0:W1:Y:S02]  /*17210*/  SYNCS.PHASECHK.TRANS64.TRYWAIT P0, [R0+URZ+0x30860], R3 ;  /* 0x03086003000075a7 */ /* 0x001064000800017f */
[----:B-1----:R-:W-:Y:S05]  /*17220*/  @!P0 NANOSLEEP.SYNCS 0x989680 ;  /* 0x009896800000895d */ /* 0x002fea0003900000 */
[----:B------:R-:W1:Y:S02]  /*17230*/  @!P0 SYNCS.PHASECHK.TRANS64 P0, [R0+URZ+0x30860], R3 ;  /* 0x03086003000085a7 */ /* 0x000e64000800007f */
[----:B-1----:R-:W-:Y:S05]  /*17240*/  @!P0 BRA `(.L_x_2499) ;  /* 0xfffffffc00f08947 */ /* 0x002fea000383ffff */
[----:B------:R-:W-:Y:S05]  /*17250*/  BRA `(.L_x_2597) ;  /* 0xffffffbc00907947 */ /* 0x000fea000383ffff */
.L_x_2500:
        /* <DEDUP_REMOVED lines=8> */
.L_x_2599:
[----:B------:R-:W-:Y:S05]  /*172e0*/  BSYNC B0 ;  /* 0x0000000000007941 */ /* 0x000fea0003800000 */
.L_x_2598:
[----:B------:R-:W-:Y:S01]  /*172f0*/  IMAD.MOV.U32 R13, RZ, RZ, R18 ;  /* 0x000000ffff0d7224 */ /* 0x000fe200078e0012 */
[----:B------:R-:W-:Y:S01]  /*17300*/  MOV R15, 0xffffffff ;  /* 0xffffffff000f7802 */ /* 0x000fe20000000f00 */
[----:B------:R-:W-:Y:S02]  /*17310*/  IMAD.MOV.U32 R12, RZ, RZ, RZ ;  /* 0x000000ffff0c7224 */ /* 0x000fe400078e00ff */
[----:B------:R-:W-:Y:S02]  /*17320*/  IMAD.MOV.U32 R11, RZ, RZ, 0x181f ;  /* 0x0000181fff0b7424 */ /* 0x000fe400078e00ff */
[----:B------:R-:W-:Y:S02]  /*17330*/  IMAD.MOV.U32 R3, RZ, RZ, R14 ;  /* 0x000000ffff037224 */ /* 0x000fe400078e000e */
[----:B------:R-:W-:-:S07]  /*17340*/  IMAD.SHL.U32 R5, R31, 0x2, RZ ;  /* 0x000000021f057824 */ /* 0x000fce00078e00ff */
[----:B------:R-:W-:Y:S05]  /*17350*/  WARPSYNC.COLLECTIVE R15, `(.L_x_2600) ;  /* 0x000000000f087348 */ /* 0x000fea0003c00000 */
[----:B------:R0:W1:Y:S02]  /*17360*/  SHFL.IDX P6, R14, R13, R12, R11 ;  /* 0x0000000c0d0e7389 */ /* 0x00006400000c000b */
[----:B01----:R-:W-:Y:S01]  /*17370*/  ENDCOLLECTIVE ;  /* 0x000000000000791b */ /* 0x003fe20003800000 */
.L_x_2600:
        /* <DEDUP_REMOVED lines=14> */
.L_x_2601:
        /* <DEDUP_REMOVED lines=13> */
.L_x_2602:
[----:B------:R-:W-:Y:S01]  /*17530*/  IMAD.MOV.U32 R13, RZ, RZ, R24 ;  /* 0x000000ffff0d7224 */ /* 0x000fe200078e0018 */
[----:B------:R-:W-:Y:S02]  /*17540*/  MOV R12, 0x2 ;  /* 0x00000002000c7802 */ /* 0x000fe40000000f00 */
[----:B------:R-:W-:-:S13]  /*17550*/  IADD3 R2, P4, R14, R5, RZ ;  /* 0x000000050e027210 */ /* 0x000fda0007f9e0ff */
[----:B------:R-:W-:Y:S05]  /*17560*/  WARPSYNC.COLLECTIVE R15, `(.L_x_2603) ;  /* 0x000000000f087348 */ /* 0x000fea0003c00000 */
[----:B------:R0:W1:Y:S02]  /*17570*/  SHFL.IDX P6, R14, R13, R12, R11 ;  /* 0x0000000c0d0e7389 */ /* 0x00006400000c000b */
[----:B01----:R-:W-:Y:S01]  /*17580*/  ENDCOLLECTIVE ;  /* 0x000000000000791b */ /* 0x003fe20003800000 */
.L_x_2603:
        /* <DEDUP_REMOVED lines=15> */
.L_x_2604:
[----:B------:R-:W-:Y:S02]  /*17680*/  IMAD.MOV.U32 R13, RZ, RZ, R24 ;  /* 0x000000ffff0d7224 */ /* 0x000fe400078e0018 */
[----:B------:R-:W-:Y:S01]  /*17690*/  IMAD.MOV.U32 R12, RZ, RZ, 0x3 ;  /* 0x00000003ff0c7424 */ /* 0x000fe200078e00ff */
[----:B------:R-:W-:-:S13]  /*176a0*/  IADD3 R2, P4, R14, R5, RZ ;  /* 0x000000050e027210 */ /* 0x000fda0007f9e0ff */
[----:B------:R-:W-:Y:S05]  /*176b0*/  WARPSYNC.COLLECTIVE R15, `(.L_x_2605) ;  /* 0x000000000f087348 */ /* 0x000fea0003c00000 */
[----:B------:R0:W1:Y:S02]  /*176c0*/  SHFL.IDX P6, R14, R13, R12, R11 ;  /* 0x0000000c0d0e7389 */ /* 0x00006400000c000b */
[----:B01----:R-:W-:Y:S01]  /*176d0*/  ENDCOLLECTIVE ;  /* 0x000000000000791b */ /* 0x003fe20003800000 */
.L_x_2605:
        /* <DEDUP_REMOVED lines=15> */
.L_x_2606:
[----:B------:R-:W-:Y:S01]  /*177d0*/  IMAD.MOV.U32 R13, RZ, RZ, R24 ;  /* 0x000000ffff0d7224 */ /* 0x000fe200078e0018 */
[----:B------:R-:W-:Y:S02]  /*177e0*/  MOV R12, 0x4 ;  /* 0x00000004000c7802 */ /* 0x000fe40000000f00 */
[----:B------:R-:W-:-:S13]  /*177f0*/  IADD3 R2, P4, R14, R5, RZ ;  /* 0x000000050e027210 */ /* 0x000fda0007f9e0ff */
[----:B------:R-:W-:Y:S05]  /*17800*/  WARPSYNC.COLLECTIVE R15, `(.L_x_2607) ;  /* 0x000000000f087348 */ /* 0x000fea0003c00000 */
[----:B------:R0:W1:Y:S02]  /*17810*/  SHFL.IDX P6, R14, R13, R12, R11 ;  /* 0x0000000c0d0e7389 */ /* 0x00006400000c000b */
[----:B01----:R-:W-:Y:S01]  /*17820*/  ENDCOLLECTIVE ;  /* 0x000000000000791b */ /* 0x003fe20003800000 */
.L_x_2607:
        /* <DEDUP_REMOVED lines=15> */
.L_x_2608:
[----:B------:R-:W-:Y:S02]  /*17920*/  IMAD.MOV.U32 R13, RZ, RZ, R24 ;  /* 0x000000ffff0d7224 */ /* 0x000fe400078e0018 */
[----:B------:R-:W-:Y:S01]  /*17930*/  IMAD.MOV.U32 R12, RZ, RZ, 0x5 ;  /* 0x00000005ff0c7424 */ /* 0x000fe200078e00ff */
[----:B------:R-:W-:-:S13]  /*17940*/  IADD3 R2, P4, R14, R5, RZ ;  /* 0x000000050e027210 */ /* 0x000fda0007f9e0ff */
[----:B------:R-:W-:Y:S05]  /*17950*/  WARPSYNC.COLLECTIVE R15, `(.L_x_2609) ;  /* 0x000000000f087348 */ /* 0x000fea0003c00000 */
[----:B------:R0:W1:Y:S02]  /*17960*/  SHFL.IDX P6, R14, R13, R12, R11 ;  /* 0x0000000c0d0e7389 */ /* 0x00006400000c000b */
[----:B01----:R-:W-:Y:S01]  /*17970*/  ENDCOLLECTIVE ;  /* 0x000000000000791b */ /* 0x003fe20003800000 */
.L_x_2609:
        /* <DEDUP_REMOVED lines=14> */
.L_x_2610:
[----:B------:R-:W-:Y:S05]  /*17a60*/  BRA `(.L_x_2611) ;  /* 0xffffffb800947947 */ /* 0x000fea000383ffff */
.L_x_2505:
        /* <DEDUP_REMOVED lines=8> */
.L_x_2613:
[----:B------:R-:W-:Y:S05]  /*17af0*/  BSYNC B0 ;  /* 0x0000000000007941 */ /* 0x000fea0003800000 */
.L_x_2612:
        /* <DEDUP_REMOVED lines=9> */
.L_x_2614:
        /* <DEDUP_REMOVED lines=15> */
[C---:B------:R-:W-:Y:S02]  /*17c80*/  ISETP.GE.U32.AND P5, PT, R10.reuse, 0x10, PT ;  /* 0x000000100a00780c */ /* 0x040fe40003fa6070 */
[----:B--2---:R-:W-:Y:S01]  /*17c90*/  @!P1 MOV R17, R4 ;  /* 0x0000000400119202 */ /* 0x004fe20000000f00 */
[----:B---3--:R-:W-:Y:S01]  /*17ca0*/  @!P1 IMAD.MOV.U32 R8, RZ, RZ, R2 ;  /* 0x000000ffff089224 */ /* 0x008fe200078e0002 */
[----:B------:R-:W-:-:S03]  /*17cb0*/  ISETP.NE.AND P1, PT, R10, RZ, PT ;  /* 0x000000ff0a00720c */ /* 0x000fc60003f25270 */
[----:B------:R-:W-:-:S10]  /*17cc0*/  IMAD R13, R8, R17, RZ ;  /* 0x00000011080d7224 */ /* 0x000fd400078e02ff */
[----:B------:R-:W-:Y:S05]  /*17cd0*/  WARPSYNC.COLLECTIVE R15, `(.L_x_2615) ;  /* 0x000000000f087348 */ /* 0x000fea0003c00000 */
[----:B------:R0:W1:Y:S02]  /*17ce0*/  SHFL.UP P6, R14, R13, R12, R11 ;  /* 0x0400000c0d0e7389 */ /* 0x00006400000c000b */
[----:B01----:R-:W-:Y:S01]  /*17cf0*/  ENDCOLLECTIVE ;  /* 0x000000000000791b */ /* 0x003fe20003800000 */
.L_x_2615:
[----:B------:R-:W-:Y:S01]  /*17d00*/  IMAD.MOV.U32 R12, RZ, RZ, 0x2 ;  /* 0x00000002ff0c7424 */ /* 0x000fe200078e00ff */
[----:B------:R-:W-:-:S05]  /*17d10*/  SEL R6, R14, RZ, P1 ;  /* 0x000000ff0e067207 */ /* 0x000fca0000800000 */
[----:B------:R-:W-:-:S04]  /*17d20*/  IMAD.IADD R6, R13, 0x1, R6 ;  /* 0x000000010d067824 */ /* 0x000fc800078e0206 */
[----:B------:R-:W-:-:S07]  /*17d30*/  IMAD.MOV.U32 R13, RZ, RZ, R6 ;  /* 0x000000ffff0d7224 */ /* 0x000fce00078e0006 */
[----:B------:R-:W-:Y:S05]  /*17d40*/  WARPSYNC.COLLECTIVE R15, `(.L_x_2616) ;  /* 0x000000000f087348 */ /* 0x000fea0003c00000 */
[----:B------:R0:W1:Y:S02]  /*17d50*/  SHFL.UP P6, R14, R13, R12, R11 ;  /* 0x0400000c0d0e7389 */ /* 0x00006400000c000b */
[----:B01----:R-:W-:Y:S01]  /*17d60*/  ENDCOLLECTIVE ;  /* 0x000000000000791b */ /* 0x003fe20003800000 */
.L_x_2616:
        /* <DEDUP_REMOVED lines=8> */
.L_x_2617:
[----:B------:R-:W-:Y:S01]  /*17df0*/  IMAD.MOV.U32 R12, RZ, RZ, 0x8 ;  /* 0x00000008ff0c7424 */ /* 0x000fe200078e00ff */
[----:B------:R-:W-:-:S04]  /*17e00*/  SEL R3, R14, RZ, P3 ;  /* 0x000000ff0e037207 */ /* 0x000fc80001800000 */
[----:B------:R-:W-:-:S05]  /*17e10*/  IADD3 R3, R2, R3, RZ ;  /* 0x0000000302037210 */ /* 0x000fca0007ffe0ff */
[----:B------:R-:W-:-:S07]  /*17e20*/  IMAD.MOV.U32 R13, RZ, RZ, R3 ;  /* 0x000000ffff0d7224 */ /* 0x000fce00078e0003 */
[----:B------:R-:W-:Y:S05]  /*17e30*/  WARPSYNC.COLLECTIVE R15, `(.L_x_2618) ;  /* 0x000000000f087348 */ /* 0x000fea0003c00000 */
[----:B------:R0:W1:Y:S02]  /*17e40*/  SHFL.UP P6, R14, R13, R12, R11 ;  /* 0x0400000c0d0e7389 */ /* 0x00006400000c000b */
[----:B01----:R-:W-:Y:S01]  /*17e50*/  ENDCOLLECTIVE ;  /* 0x000000000000791b */ /* 0x003fe20003800000 */
.L_x_2618:
[----:B------:R-:W-:Y:S01]  /*17e60*/  IMAD.MOV.U32 R12, RZ, RZ, 0x10 ;  /* 0x00000010ff0c7424 */ /* 0x000fe200078e00ff */
[----:B------:R-:W-:-:S05]  /*17e70*/  SEL R4, R14, RZ, P4 ;  /* 0x000000ff0e047207 */ /* 0x000fca0002000000 */
[----:B------:R-:W-:-:S04]  /*17e80*/  IMAD.IADD R4, R3, 0x1, R4 ;  /* 0x0000000103047824 */ /* 0x000fc800078e0204 */
[----:B------:R-:W-:-:S07]  /*17e90*/  IMAD.MOV.U32 R13, RZ, RZ, R4 ;  /* 0x000000ffff0d7224 */ /* 0x000fce00078e0004 */
[----:B------:R-:W-:Y:S05]  /*17ea0*/  WARPSYNC.COLLECTIVE R15, `(.L_x_2619) ;  /* 0x000000000f087348 */ /* 0x000fea0003c00000 */
[----:B------:R0:W1:Y:S02]  /*17eb0*/  SHFL.UP P6, R14, R13, R12, R11 ;  /* 0x0400000c0d0e7389 */ /* 0x00006400000c000b */
[----:B01----:R-:W-:Y:S01]  /*17ec0*/  ENDCOLLECTIVE ;  /* 0x000000000000791b */ /* 0x003fe20003800000 */
.L_x_2619:
        /* <DEDUP_REMOVED lines=8> */
.L_x_2620:
[----:B------:R-:W-:Y:S05]  /*17f50*/  BRA `(.L_x_2621) ;  /* 0xffffffb800a87947 */ /* 0x000fea000383ffff */
.L_x_2508:
[----:B------:R-:W-:Y:S01]  /*17f60*/  BSSY B0, `(.L_x_2622) ;  /* 0x0000007000007945 */ /* 0x000fe20003800000 */
[----:B------:R-:W-:Y:S02]  /*17f70*/  IMAD.MOV.U32 R12, RZ, RZ, 0x1 ;  /* 0x00000001ff0c7424 */ /* 0x000fe400078e00ff */
[----:B------:R-:W-:Y:S02]  /*17f80*/  IMAD.MOV.U32 R11, RZ, RZ, RZ ;  /* 0x000000ffff0b7224 */ /* 0x000fe400078e00ff */
[----:B------:R-:W-:-:S07]  /*17f90*/  IMAD.MOV.U32 R15, RZ, RZ, -0x1 ;  /* 0xffffffffff0f7424 */ /* 0x000fce00078e00ff */
[----:B------:R-:W-:Y:S05]  /*17fa0*/  WARPSYNC.COLLECTIVE R15, `(.L_x_2623) ;  /* 0x000000000f087348 */ /* 0x000fea0003c00000 */
[----:B------:R0:W1:Y:S02]  /*17fb0*/  SHFL.UP P6, R14, R13, R12, R11 ;  /* 0x0400000c0d0e7389 */ /* 0x00006400000c000b */
[----:B01----:R-:W-:Y:S01]  /*17fc0*/  ENDCOLLECTIVE ;  /* 0x000000000000791b */ /* 0x003fe20003800000 */
.L_x_2623:
[----:B------:R-:W-:Y:S05]  /*17fd0*/  BSYNC B0 ;  /* 0x0000000000007941 */ /* 0x000fea0003800000 */
.L_x_2622:
        /* <DEDUP_REMOVED lines=8> */
.L_x_2624:
[----:B------:R-:W-:Y:S02]  /*18060*/  MOV R12, 0x4 ;  /* 0x00000004000c7802 */ /* 0x000fe40000000f00 */
[----:B------:R-:W-:-:S05]  /*18070*/  SEL R2, R14, RZ, P2 ;  /* 0x000000ff0e027207 */ /* 0x000fca0001000000 */
[----:B------:R-:W-:-:S04]  /*18080*/  IMAD.IADD R2, R13, 0x1, R2 ;  /* 0x000000010d027824 */ /* 0x000fc800078e0202 */
[----:B------:R-:W-:-:S07]  /*18090*/  IMAD.MOV.U32 R13, RZ, RZ, R2 ;  /* 0x000000ffff0d7224 */ /* 0x000fce00078e0002 */
[----:B------:R-:W-:Y:S05]  /*180a0*/  WARPSYNC.COLLECTIVE R15, `(.L_x_2625) ;  /* 0x000000000f087348 */ /* 0x000fea0003c00000 */
[----:B------:R0:W1:Y:S02]  /*180b0*/  SHFL.UP P6, R14, R13, R12, R11 ;  /* 0x0400000c0d0e7389 */ /* 0x00006400000c000b */
[----:B01----:R-:W-:Y:S01]  /*180c0*/  ENDCOLLECTIVE ;  /* 0x000000000000791b */ /* 0x003fe20003800000 */
.L_x_2625:
[----:B------:R-:W-:Y:S01]  /*180d0*/  IMAD.MOV.U32 R12, RZ, RZ, 0x8 ;  /* 0x00000008ff0c7424 */ /* 0x000fe200078e00ff */
[----:B------:R-:W-:-:S05]  /*180e0*/  SEL R3, R14, RZ, P3 ;  /* 0x000000ff0e037207 */ /* 0x000fca0001800000 */
[----:B------:R-:W-:-:S04]  /*180f0*/  IMAD.IADD R3, R2, 0x1, R3 ;  /* 0x0000000102037824 */ /* 0x000fc800078e0203 */
[----:B------:R-:W-:-:S07]  /*18100*/  IMAD.MOV.U32 R13, RZ, RZ, R3 ;  /* 0x000000ffff0d7224 */ /* 0x000fce00078e0003 */
[----:B------:R-:W-:Y:S05]  /*18110*/  WARPSYNC.COLLECTIVE R15, `(.L_x_2626) ;  /* 0x000000000f087348 */ /* 0x000fea0003c00000 */
[----:B------:R0:W1:Y:S02]  /*18120*/  SHFL.UP P6, R14, R13, R12, R11 ;  /* 0x0400000c0d0e7389 */ /* 0x00006400000c000b */
[----:B01----:R-:W-:Y:S01]  /*18130*/  ENDCOLLECTIVE ;  /* 0x000000000000791b */ /* 0x003fe20003800000 */
.L_x_2626:
[----:B------:R-:W-:Y:S01]  /*18140*/  IMAD.MOV.U32 R12, RZ, RZ, 0x10 ;  /* 0x00000010ff0c7424 */ /* 0x000fe200078e00ff */
[----:B------:R-:W-:-:S05]  /*18150*/  SEL R4, R14, RZ, P4 ;  /* 0x000000ff0e047207 */ /* 0x000fca0002000000 */
[----:B------:R-:W-:-:S04]  /*18160*/  IMAD.IADD R4, R3, 0x1, R4 ;  /* 0x0000000103047824 */ /* 0x000fc800078e0204 */
[----:B------:R-:W-:-:S07]  /*18170*/  IMAD.MOV.U32 R13, RZ, RZ, R4 ;  /* 0x000000ffff0d7224 */ /* 0x000fce00078e0004 */
[----:B------:R-:W-:Y:S05]  /*18180*/  WARPSYNC.COLLECTIVE R15, `(.L_x_2627) ;  /* 0x000000000f087348 */ /* 0x000fea0003c00000 */
[----:B------:R0:W1:Y:S02]  /*18190*/  SHFL.UP P6, R14, R13, R12, R11 ;  /* 0x0400000c0d0e7389 */ /* 0x00006400000c000b */
[----:B01----:R-:W-:Y:S01]  /*181a0*/  ENDCOLLECTIVE ;  /* 0x000000000000791b */ /* 0x003fe20003800000 */
.L_x_2627:
[----:B------:R-:W-:Y:S01]  /*181b0*/  IMAD.MOV.U32 R12, RZ, RZ, 0x1f ;  /* 0x0000001fff0c7424 */ /* 0x000fe200078e00ff */
[----:B------:R-:W-:Y:S02]  /*181c0*/  MOV R11, 0x1f ;  /* 0x0000001f000b7802 */ /* 0x000fe40000000f00 */
[----:B------:R-:W-:-:S05]  /*181d0*/  SEL R3, R14, RZ, P5 ;  /* 0x000000ff0e037207 */ /* 0x000fca0002800000 */
[----:B------:R-:W-:-:S04]  /*181e0*/  IMAD.IADD R2, R4, 0x1, R3 ;  /* 0x0000000104027824 */ /* 0x000fc800078e0203 */
[----:B------:R-:W-:-:S07]  /*181f0*/  IMAD.MOV.U32 R13, RZ, RZ, R2 ;  /* 0x000000ffff0d7224 */ /* 0x000fce00078e0002 */
[----:B------:R-:W-:Y:S05]  /*18200*/  WARPSYNC.COLLECTIVE R15, `(.L_x_2628) ;  /* 0x000000000f087348 */ /* 0x000fea0003c00000 */
[----:B------:R0:W1:Y:S02]  /*18210*/  SHFL.IDX P6, R14, R13, R12, R11 ;  /* 0x0000000c0d0e7389 */ /* 0x00006400000c000b */
[----:B01----:R-:W-:Y:S01]  /*18220*/  ENDCOLLECTIVE ;  /* 0x000000000000791b */ /* 0x003fe20003800000 */
.L_x_2628:
[----:B------:R-:W-:Y:S05]  /*18230*/  BRA `(.L_x_2629) ;  /* 0xffffffb800947947 */ /* 0x000fea000383ffff */
.L_x_2510:
[----:B------:R-:W-:Y:S01]  /*18240*/  BSSY B0, `(.L_x_2630) ;  /* 0x0000006000007945 */ /* 0x000fe20003800000 */
[----:B------:R-:W-:Y:S01]  /*18250*/  PLOP3.LUT P6, PT, P6, PT, PT, 0x8, 0x0 ;  /* 0x000000000000781c */ /* 0x000fe200037ce170 */
[----:B------:R-:W-:-:S12]  /*18260*/  IMAD.MOV.U32 R15, RZ, RZ, -0x1 ;  /* 0xffffffffff0f7424 */ /* 0x000fd800078e00ff */
[----:B0-----:R-:W-:Y:S05]  /*18270*/  WARPSYNC.COLLECTIVE R15, `(.L_x_2631) ;  /* 0x000000000f087348 */ /* 0x001fea0003c00000 */
[----:B------:R-:W-:Y:S01]  /*18280*/  VOTE.ANY R14, PT, P6 ;  /* 0x00000000000e7806 */ /* 0x000fe200030e0100 */
[----:B0-----:R-:W-:Y:S06]  /*18290*/  ENDCOLLECTIVE ;  /* 0x000000000000791b */ /* 0x001fec0003800000 */
.L_x_2631:
[----:B------:R-:W-:Y:S05]  /*182a0*/  BSYNC B0 ;  /* 0x0000000000007941 */ /* 0x000fea0003800000 */
.L_x_2630:
        /* <DEDUP_REMOVED lines=8> */
.L_x_2632:
[----:B------:R-:W-:Y:S02]  /*18330*/  IMAD.IADD R19, R12, 0x1, R19 ;  /* 0x000000010c137824 */ /* 0x000fe400078e0213 */
[----:B------:R-:W-:Y:S02]  /*18340*/  IMAD.MOV.U32 R13, RZ, RZ, R8 ;  /* 0x000000ffff0d7224 */ /* 0x000fe400078e0008 */
[----:B------:R-:W-:-:S07]  /*18350*/  IMAD.MOV.U32 R17, RZ, RZ, R14 ;  /* 0x000000ffff117224 */ /* 0x000fce00078e000e */
[----:B------:R-:W-:Y:S05]  /*18360*/  WARPSYNC.COLLECTIVE R15, `(.L_x_2633) ;  /* 0x000000000f087348 */ /* 0x000fea0003c00000 */
[----:B------:R0:W1:Y:S02]  /*18370*/  SHFL.IDX P6, R14, R13, R12, R11 ;  /* 0x0000000c0d0e7389 */ /* 0x00006400000c000b */
[----:B01----:R-:W-:Y:S01]  /*18380*/  ENDCOLLECTIVE ;  /* 0x000000000000791b */ /* 0x003fe20003800000 */
.L_x_2633:
[----:B------:R-:W-:Y:S01]  /*18390*/  IMAD.MOV.U32 R8, RZ, RZ, R14 ;  /* 0x000000ffff087224 */ /* 0x000fe200078e000e */
[----:B------:R-:W-:Y:S06]  /*183a0*/  BRA `(.L_x_2634) ;  /* 0xffffffb800787947 */ /* 0x000fec000383ffff */
.L_x_2512:
[----:B------:R-:W-:Y:S01]  /*183b0*/  BSSY B0, `(.L_x_2635) ;  /* 0x0000007000007945 */ /* 0x000fe20003800000 */
[----:B------:R-:W-:Y:S01]  /*183c0*/  MOV R13, R2 ;  /* 0x00000002000d7202 */ /* 0x000fe20000000f00 */
[----:B------:R-:W-:Y:S02]  /*183d0*/  IMAD.MOV.U32 R11, RZ, RZ, 0x1f ;  /* 0x0000001fff0b7424 */ /* 0x000fe400078e00ff */
[----:B------:R-:W-:-:S07]  /*183e0*/  IMAD.MOV.U32 R15, RZ, RZ, -0x1 ;  /* 0xffffffffff0f7424 */ /* 0x000fce00078e00ff */
[----:B0-23--:R-:W-:Y:S05]  /*183f0*/  WARPSYNC.COLLECTIVE R15, `(.L_x_2636) ;  /* 0x000000000f087348 */ /* 0x00dfea0003c00000 */
[----:B------:R1:W4:Y:S02]  /*18400*/  SHFL.IDX P6, R14, R13, R12, R11 ;  /* 0x0000000c0d0e7389 */ /* 0x00032400000c000b */
[----:B01234-:R-:W-:Y:S01]  /*18410*/  ENDCOLLECTIVE ;  /* 0x000000000000791b */ /* 0x01ffe20003800000 */
.L_x_2636:
[----:B------:R-:W-:Y:S05]  /*18420*/  BSYNC B0 ;  /* 0x0000000000007941 */ /* 0x000fea0003800000 */
.L_x_2635:
[----:B------:R-:W-:Y:S01]  /*18430*/  IMAD.MOV.U32 R6, RZ, RZ, R14 ;  /* 0x000000ffff067224 */ /* 0x000fe200078e000e */
[----:B------:R-:W-:Y:S06]  /*18440*/  BRA `(.L_x_2511) ;  /* 0xffffffb800687947 */ /* 0x000fec000383ffff */
.L_x_2518:
[----:B-1----:R1:W2:Y:S02]  /*18450*/  SYNCS.PHASECHK.TRANS64.TRYWAIT P0, [R4+URZ+0x30820], R0 ;  /* 0x03082000040075a7 */ /* 0x0022a4000800017f */
[----:B--2---:R-:W-:Y:S05]  /*18460*/  @!P0 NANOSLEEP.SYNCS 0x989680 ;  /* 0x009896800000895d */ /* 0x004fea0003900000 */
[----:B------:R-:W2:Y:S02]  /*18470*/  @!P0 SYNCS.PHASECHK.TRANS64 P0, [R4+URZ+0x30820], R0 ;  /* 0x03082000040085a7 */ /* 0x000ea4000800007f */
[----:B--2---:R-:W-:Y:S05]  /*18480*/  @!P0 BRA `(.L_x_2518) ;  /* 0xfffffffc00f08947 */ /* 0x004fea000383ffff */
[----:B------:R-:W-:Y:S05]  /*18490*/  BRA `(.L_x_2637) ;  /* 0xffffffc000c07947 */ /* 0x000fea000383ffff */
.L_x_2519:
[----:B------:R-:W2:Y:S01]  /*184a0*/  S2R R2, SR_TID.X ;  /* 0x0000000000027919 */ /* 0x000ea20000002100 */
[----:B------:R-:W-:Y:S01]  /*184b0*/  BSSY B0, `(.L_x_2638) ;  /* 0x000000a000007945 */ /* 0x000fe20003800000 */
[----:B------:R-:W-:Y:S02]  /*184c0*/  IMAD.MOV.U32 R12, RZ, RZ, RZ ;  /* 0x000000ffff0c7224 */ /* 0x000fe400078e00ff */
[----:B------:R-:W-:Y:S02]  /*184d0*/  IMAD.MOV.U32 R11, RZ, RZ, 0x1f ;  /* 0x0000001fff0b7424 */ /* 0x000fe400078e00ff */
[----:B------:R-:W-:Y:S01]  /*184e0*/  IMAD.MOV.U32 R15, RZ, RZ, -0x1 ;  /* 0xffffffffff0f7424 */ /* 0x000fe200078e00ff */
[----:B--2---:R-:W-:-:S04]  /*184f0*/  SHF.R.U32.HI R2, RZ, 0x5, R2 ;  /* 0x00000005ff027819 */ /* 0x004fc80000011602 */
[----:B------:R-:W-:-:S05]  /*18500*/  LOP3.LUT R2, R2, 0x3, RZ, 0xc0, !PT ;  /* 0x0000000302027812 */ /* 0x000fca00078ec0ff */
[----:B------:R-:W-:-:S07]  /*18510*/  IMAD.MOV.U32 R13, RZ, RZ, R2 ;  /* 0x000000ffff0d7224 */ /* 0x000fce00078e0002 */
[----:B01----:R-:W-:Y:S05]  /*18520*/  WARPSYNC.COLLECTIVE R15, `(.L_x_2639) ;  /* 0x000000000f087348 */ /* 0x003fea0003c00000 */
[----:B------:R2:W3:Y:S02]  /*18530*/  SHFL.IDX P6, R14, R13, R12, R11 ;  /* 0x0000000c0d0e7389 */ /* 0x0004e400000c000b */
[----:B0123--:R-:W-:Y:S01]  /*18540*/  ENDCOLLECTIVE ;  /* 0x000000000000791b */ /* 0x00ffe20003800000 */
.L_x_2639:
[----:B------:R-:W-:Y:S05]  /*18550*/  BSYNC B0 ;  /* 0x0000000000007941 */ /* 0x000fea0003800000 */
.L_x_2638:
[----:B------:R-:W-:Y:S05]  /*18560*/  BRA `(.L_x_2640) ;  /* 0xffffffc000a87947 */ /* 0x000fea000383ffff */
.L_x_2522:
[----:B------:R-:W-:Y:S01]  /*18570*/  BSSY B1, `(.L_x_2641) ;  /* 0x0000006000017945 */ /* 0x000fe20003800000 */
[----:B------:R-:W-:-:S07]  /*18580*/  IMAD.MOV.U32 R15, RZ, RZ, -0x1 ;  /* 0xffffffffff0f7424 */ /* 0x000fce00078e00ff */
[----:B01----:R-:W-:Y:S05]  /*18590*/  WARPSYNC.COLLECTIVE R15, `(.L_x_2642) ;  /* 0x000000000f0c7348 */ /* 0x003fea0003c00000 */
[----:B------:R-:W-:Y:S02]  /*185a0*/  ELECT P6, UR62, PT ;  /* 0x00000000003e782f */ /* 0x000fe400038c0000 */
[----:B------:R-:W-:Y:S01]  /*185b0*/  MOV R14, UR62 ;  /* 0x0000003e000e7c02 */ /* 0x000fe20008000f00 */
[----:B01----:R-:W-:Y:S10]  /*185c0*/  ENDCOLLECTIVE ;  /* 0x000000000000791b */ /* 0x003ff40003800000 */
.L_x_2642:
[----:B------:R-:W-:Y:S05]  /*185d0*/  BSYNC B1 ;  /* 0x0000000000017941 */ /* 0x000fea0003800000 */
.L_x_2641:
[----:B------:R-:W-:Y:S05]  /*185e0*/  BRA `(.L_x_2643) ;  /* 0xffffffc000a07947 */ /* 0x000fea000383ffff */
.L_x_2524:
[----:B-1----:R1:W2:Y:S02]  /*185f0*/  SYNCS.PHASECHK.TRANS64.TRYWAIT P1, [R5+URZ+0x30840], R0 ;  /* 0x03084000050075a7 */ /* 0x0022a4000802017f */
[----:B--2---:R-:W-:Y:S05]  /*18600*/  @!P1 NANOSLEEP.SYNCS 0x989680 ;  /* 0x009896800000995d */ /* 0x004fea0003900000 */
[----:B------:R-:W2:Y:S02]  /*18610*/  @!P1 SYNCS.PHASECHK.TRANS64 P1, [R5+URZ+0x30840], R0 ;  /* 0x03084000050095a7 */ /* 0x000ea4000802007f */
[----:B--2---:R-:W-:Y:S05]  /*18620*/  @!P1 BRA `(.L_x_2524) ;  /* 0xfffffffc00f09947 */ /* 0x004fea000383ffff */
[----:B------:R-:W-:Y:S05]  /*18630*/  BRA `(.L_x_2644) ;  /* 0xffffffc000c87947 */ /* 0x000fea000383ffff */
.L_x_2526:
[----:B--2---:R2:W3:Y:S02]  /*18640*/  SYNCS.PHASECHK.TRANS64.TRYWAIT P1, [R27+URZ+0x30840], R2 ;  /* 0x030840021b0075a7 */ /* 0x0044e4000802017f */
[----:B---3--:R-:W-:Y:S05]  /*18650*/  @!P1 NANOSLEEP.SYNCS 0x989680 ;  /* 0x009896800000995d */ /* 0x008fea0003900000 */
[----:B------:R-:W3:Y:S02]  /*18660*/  @!P1 SYNCS.PHASECHK.TRANS64 P1, [R27+URZ+0x30840], R2 ;  /* 0x030840021b0095a7 */ /* 0x000ee4000802007f */
[----:B---3--:R-:W-:Y:S05]  /*18670*/  @!P1 BRA `(.L_x_2526) ;  /* 0xfffffffc00f09947 */ /* 0x008fea000383ffff */
[----:B------:R-:W-:Y:S05]  /*18680*/  BRA `(.L_x_2645) ;  /* 0xffffffc000d47947 */ /* 0x000fea000383ffff */
.L_x_2528:
[----:B---3--:R3:W4:Y:S02]  /*18690*/  SYNCS.PHASECHK.TRANS64.TRYWAIT P1, [R5+URZ+0x30860], R0 ;  /* 0x03086000050075a7 */ /* 0x008724000802017f */
[----:B----4-:R-:W-:Y:S05]  /*186a0*/  @!P1 NANOSLEEP.SYNCS 0x989680 ;  /* 0x009896800000995d */ /* 0x010fea0003900000 */
[----:B------:R-:W4:Y:S02]  /*186b0*/  @!P1 SYNCS.PHASECHK.TRANS64 P1, [R5+URZ+0x30860], R0 ;  /* 0x03086000050095a7 */ /* 0x000f24000802007f */
[----:B----4-:R-:W-:Y:S05]  /*186c0*/  @!P1 BRA `(.L_x_2528) ;  /* 0xfffffffc00f09947 */ /* 0x010fea000383ffff */
[----:B------:R-:W-:Y:S05]  /*186d0*/  BRA `(.L_x_2646) ;  /* 0xffffffc000d07947 */ /* 0x000fea000383ffff */
.L_x_2647:
        /* <DEDUP_REMOVED lines=10> */
.L_x_3218:


//--------------------- .text._ZN7cutlass13device_kernelIN5flash11enable_sm90INS1_16FlashAttnFwdSm90INS1_25CollectiveMainloopFwdSm90ILi2EN4cute5tupleIJNS5_1CILi1EEES8_S8_EEENS6_IJNS7_ILi128EEENS7_ILi96EEENS7_ILi192EEEEEELi192ENS_6half_tEfNS_4arch4Sm90ELb1ELb0ELb1ELb1ELb1ELb1ELb0ELb1ELb1ELb1ELb1ELb0EEENS1_21CollectiveEpilogueFwdINS6_IJSA_SC_SB_EEES9_SE_SG_Li256ELb1ELb1ELb1ELb0EEENS1_36VarlenDynamicPersistentTileSchedulerILi128ELi96ELi256ELi128ELb1ELb1ELb1ELb1ELb1ELb1EEEEEEEEEvNT_6ParamsE --------------------------
	.section	.text._ZN7cutlass13device_kernelIN5flash11enable_sm90INS1_16FlashAttnFwdSm90INS1_25CollectiveMainloopFwdSm90ILi2EN4cute5tupleIJNS5_1CILi1EEES8_S8_EEENS6_IJNS7_ILi128EEENS7_ILi96EEENS7_ILi192EEEEEELi192ENS_6half_tEfNS_4arch4Sm90ELb1ELb0ELb1ELb1ELb1ELb1ELb0ELb1ELb1ELb1ELb1ELb0EEENS1_21CollectiveEpilogueFwdINS6_IJSA_SC_SB_EEES9_SE_SG_Li256ELb1ELb1ELb1ELb0EEENS1_36VarlenDynamicPersistentTileSchedulerILi128ELi96ELi256ELi128ELb1ELb1ELb1ELb1ELb1ELb1EEEEEEEEEvNT_6ParamsE,"ax",@progbits
	.align	128
.text._ZN7cutlass13device_kernelIN5flash11enable_sm90INS1_16FlashAttnFwdSm90INS1_25CollectiveMainloopFwdSm90ILi2EN4cute5tupleIJNS5_1CILi1EEES8_S8_EEENS6_IJNS7_ILi128EEENS7_ILi96EEENS7_ILi192EEEEEELi192ENS_6half_tEfNS_4arch4Sm90ELb1ELb0ELb1ELb1ELb1ELb1ELb0ELb1ELb1ELb1ELb1ELb0EEENS1_21CollectiveEpilogueFwdINS6_IJSA_SC_SB_EEES9_SE_SG_Li256ELb1ELb1ELb1ELb0EEENS1_36VarlenDynamicPersistentTileSchedulerILi128ELi96ELi256ELi128ELb1ELb1ELb1ELb1ELb1ELb1EEEEEEEEEvNT_6ParamsE:
        .type           _ZN7cutlass13device_kernelIN5flash11enable_sm90INS1_16FlashAttnFwdSm90INS1_25CollectiveMainloopFwdSm90ILi2EN4cute5tupleIJNS5_1CILi1EEES8_S8_EEENS6_IJNS7_ILi128EEENS7_ILi96EEENS7_ILi192EEEEEELi192ENS_6half_tEfNS_4arch4Sm90ELb1ELb0ELb1ELb1ELb1ELb1ELb0ELb1ELb1ELb1ELb1ELb0EEENS1_21CollectiveEpilogueFwdINS6_IJSA_SC_SB_EEES9_SE_SG_Li256ELb1ELb1ELb1ELb0EEENS1_36VarlenDynamicPersistentTileSchedulerILi128ELi96ELi256ELi128ELb1ELb1ELb1ELb1ELb1ELb1EEEEEEEEEvNT_6ParamsE,@function
        .size           _ZN7cutlass13device_kernelIN5flash11enable_sm90INS1_16FlashAttnFwdSm90INS1_25CollectiveMainloopFwdSm90ILi2EN4cute5tupleIJNS5_1CILi1EEES8_S8_EEENS6_IJNS7_ILi128EEENS7_ILi96EEENS7_ILi192EEEEEELi192ENS_6half_tEfNS_4arch4Sm90ELb1ELb0ELb1ELb1ELb1ELb1ELb0ELb1ELb1ELb1ELb1ELb0EEENS1_21CollectiveEpilogueFwdINS6_IJSA_SC_SB_EEES9_SE_SG_Li256ELb1ELb1ELb1ELb0EEENS1_36VarlenDynamicPersistentTileSchedulerILi128ELi96ELi256ELi128ELb1ELb1ELb1ELb1ELb1ELb1EEEEEEEEEvNT_6ParamsE,(.L_x_3219 - _ZN7cutlass13device_kernelIN5flash11enable_sm90INS1_16FlashAttnFwdSm90INS1_25CollectiveMainloopFwdSm90ILi2EN4cute5tupleIJNS5_1CILi1EEES8_S8_EEENS6_IJNS7_ILi128EEENS7_ILi96EEENS7_ILi192EEEEEELi192ENS_6half_tEfNS_4arch4Sm90ELb1ELb0ELb1ELb1ELb1ELb1ELb0ELb1ELb1ELb1ELb1ELb0EEENS1_21CollectiveEpilogueFwdINS6_IJSA_SC_SB_EEES9_SE_SG_Li256ELb1ELb1ELb1ELb0EEENS1_36VarlenDynamicPersistentTileSchedulerILi128ELi96ELi256ELi128ELb1ELb1ELb1ELb1ELb1ELb1EEEEEEEEEvNT_6ParamsE)
        .other          _ZN7cutlass13device_kernelIN5flash11enable_sm90INS1_16FlashAttnFwdSm90INS1_25CollectiveMainloopFwdSm90ILi2EN4cute5tupleIJNS5_1CILi1EEES8_S8_EEENS6_IJNS7_ILi128EEENS7_ILi96EEENS7_ILi192EEEEEELi192ENS_6half_tEfNS_4arch4Sm90ELb1ELb0ELb1ELb1ELb1ELb1ELb0ELb1ELb1ELb1ELb1ELb0EEENS1_21CollectiveEpilogueFwdINS6_IJSA_SC_SB_EEES9_SE_SG_Li256ELb1ELb1ELb1ELb0EEENS1_36VarlenDynamicPersistentTileSchedulerILi128ELi96ELi256ELi128ELb1ELb1ELb1ELb1ELb1ELb1EEEEEEEEEvNT_6ParamsE,@"STO_CUDA_ENTRY STV_DEFAULT"
_ZN7cutlass13device_kernelIN5flash11enable_sm90INS1_16FlashAttnFwdSm90INS1_25CollectiveMainloopFwdSm90ILi2EN4cute5tupleIJNS5_1CILi1EEES8_S8_EEENS6_IJNS7_ILi128EEENS7_ILi96EEENS7_ILi192EEEEEELi192ENS_6half_tEfNS_4arch4Sm90ELb1ELb0ELb1ELb1ELb1ELb1ELb0ELb1ELb1ELb1ELb1ELb0EEENS1_21CollectiveEpilogueFwdINS6_IJSA_SC_SB_EEES9_SE_SG_Li256ELb1ELb1ELb1ELb0EEENS1_36VarlenDynamicPersistentTileSchedulerILi128ELi96ELi256ELi128ELb1ELb1ELb1ELb1ELb1ELb1EEEEEEEEEvNT_6ParamsE:
        /* <DEDUP_REMOVED lines=18> */
.L_x_2649:
[----:B------:R-:W-:Y:S05]  /*0120*/  BSYNC B0 ;  /* 0x0000000000007941 */ /* 0x000fea0003800000 */
.L_x_2648:
        /* <DEDUP_REMOVED lines=41> */
.L_x_2650:
        /* <DEDUP_REMOVED lines=22> */
.L_x_2651:
        /* <DEDUP_REMOVED lines=18> */
.L_x_2652:
        /* <DEDUP_REMOVED lines=22> */
.L_x_2653:
        /* <DEDUP_REMOVED lines=22> */
.L_x_2654:
        /* <DEDUP_REMOVED lines=10> */
.L_x_2657:
        /* <DEDUP_REMOVED lines=16> */
[----:B------:R-:W-:Y:S01]  /*0aa0*/  IADD3 R0, R0, -0x80, RZ ;  /* 0xffffff8000007810 */ /* 0x000fe20007ffe0ff */
[----:B------:R-:W-:Y:S01]  /*0ab0*/  IMAD.MOV.U32 R200, RZ, RZ, RZ ;  /* 0x000000ffffc87224 */ /* 0x000fe200078e00ff */
[----:B------:R-:W-:Y:S01]  /*0ac0*/  R2UR UR4, R2 ;  /* 0x00000000020472ca */ /* 0x000fe200000e0000 */
[----:B------:R-:W-:Y:S01]  /*0ad0*/  IMAD.MOV.U32 R196, RZ, RZ, RZ ;  /* 0x000000ffffc47224 */ /* 0x000fe200078e00ff */
[----:B------:R-:W-:Y:S02]  /*0ae0*/  SHF.R.S32.HI R3, RZ, 0x1f, R0 ;  /* 0x0000001fff037819 */ /* 0x000fe40000011400 */
[----:B------:R-:W-:Y:S02]  /*0af0*/  MOV R205, RZ ;  /* 0x000000ff00cd7202 */ /* 0x000fe40000000f00 */
[----:B------:R-:W-:-:S04]  /*0b00*/  LEA.HI R6, R3, R0, RZ, 0x4 ;  /* 0x0000000003067211 */ /* 0x000fc800078f20ff */
[----:B------:R-:W-:-:S03]  /*0b10*/  SHF.R.S32.HI R7, RZ, 0x4, R6 ;  /* 0x00000004ff077819 */ /* 0x000fc60000011406 */
        /* <DEDUP_REMOVED lines=19> */
[-C--:B------:R-:W-:Y:S01]  /*0c50*/  LEA.HI R7, R3, R0.reuse, RZ, 0x5 ;  /* 0x0000000003077211 */ /* 0x080fe200078f28ff */
[----:B------:R-:W-:Y:S01]  /*0c60*/  IMAD.IADD R13, R9, 0x1, -R12 ;  /* 0x00000001090d7824 */ /* 0x000fe200078e0a0c */
[----:B------:R-:W-:-:S02]  /*0c70*/  LEA.HI R9, R3, R0, RZ, 0x2 ;  /* 0x0000000003097211 */ /* 0x000fc400078f10ff */
[----:B------:R-:W-:Y:S01]  /*0c80*/  LEA.HI R4, R4, R5, RZ, 0x1 ;  /* 0x0000000504047211 */ /* 0x000fe200078f08ff */
[----:B------:R-:W-:Y:S01]  /*0c90*/  IMAD R13, R10, 0x10, R13 ;  /* 0x000000100a0d7824 */ /* 0x000fe200078e020d */
[----:B------:R-:W-:Y:S02]  /*0ca0*/  LOP3.LUT R3, R6, 0x3fffff0, RZ, 0xc0, !PT ;  /* 0x03fffff006037812 */ /* 0x000fe400078ec0ff */
[----:B------:R-:W-:Y:S02]  /*0cb0*/  LOP3.LUT R4, R4, 0x3fffffe, RZ, 0xc0, !PT ;  /* 0x03fffffe04047812 */ /* 0x000fe400078ec0ff */
[----:B------:R-:W-:Y:S02]  /*0cc0*/  SHF.R.S32.HI R222, RZ, 0x5, R7 ;  /* 0x00000005ffde7819 */ /* 0x000fe40000011407 */
[----:B------:R-:W-:Y:S01]  /*0cd0*/  IADD3 R3, R0, -R3, RZ ;  /* 0x8000000300037210 */ /* 0x000fe20007ffe0ff */
[----:B------:R-:W-:Y:S01]  /*0ce0*/  IMAD.IADD R4, R5, 0x1, -R4 ;  /* 0x0000000105047824 */ /* 0x000fe200078e0a04 */
[----:B------:R-:W-:Y:S01]  /*0cf0*/  LOP3.LUT R7, R9, 0xfffffffc, RZ, 0xc0, !PT ;  /* 0xfffffffc09077812 */ /* 0x000fe200078ec0ff */
[----:B------:R-:W-:Y:S01]  /*0d00*/  IMAD.MOV.U32 R5, RZ, RZ, R17 ;  /* 0x000000ffff057224 */ /* 0x000fe200078e0011 */
[----:B------:R-:W-:Y:S01]  /*0d10*/  SHF.R.S32.HI R204, RZ, 0x2, R9 ;  /* 0x00000002ffcc7819 */ /* 0x000fe20000011409 */
[----:B------:R-:W-:Y:S01]  /*0d20*/  IMAD R3, R222, 0x10, R3 ;  /* 0x00000010de037824 */ /* 0x000fe200078e0203 */
[----:B------:R-:W-:Y:S01]  /*0d30*/  IADD3 R0, R0, -R7, RZ ;  /* 0x8000000700007210 */ /* 0x000fe20007ffe0ff */
[----:B------:R-:W-:Y:S01]  /*0d40*/  IMAD R14, R4, 0x40, R13 ;  /* 0x00000040040e7824 */ /* 0x000fe200078e020d */
[----:B------:R-:W-:Y:S01]  /*0d50*/  LOP3.LUT R11, R11, 0x7ffffffc, RZ, 0xc0, !PT ;  /* 0x7ffffffc0b0b7812 */ /* 0x000fe200078ec0ff */
[----:B------:R-:W-:Y:S01]  /*0d60*/  IMAD R8, R3, 0x8, R8 ;  /* 0x0000000803087824 */ /* 0x000fe200078e0208 */
[----:B------:R-:W-:Y:S01]  /*0d70*/  SHF.R.S32.HI R9, RZ, 0x1f, R9 ;  /* 0x0000001fff097819 */ /* 0x000fe20000011409 */
[----:B------:R-:W-:Y:S01]  /*0d80*/  IMAD.U32 R3, RZ, RZ, UR5 ;  /* 0x00000005ff037e24 */ /* 0x000fe2000f8e00ff */
[----:B------:R-:W-:Y:S01]  /*0d90*/  STL [R1+0x64], R14 ;  /* 0x0000640e01007387 */ /* 0x000fe20000100800 */
[----:B------:R-:W-:Y:S01]  /*0da0*/  VIADD R12, R204, 0x40 ;  /* 0x00000040cc0c7836 */ /* 0x000fe20000000000 */
[----:B------:R-:W-:Y:S01]  /*0db0*/  IADD3 R11, R15, -R11, RZ ;  /* 0x8000000b0f0b7210 */ /* 0x000fe20007ffe0ff */
[----:B------:R-:W-:Y:S01]  /*0dc0*/  IMAD.SHL.U32 R194, R0, 0x4, RZ ;  /* 0x0000000400c27824 */ /* 0x000fe200078e00ff */
[----:B------:R-:W-:Y:S01]  /*0dd0*/  STL [R1+0x50], RZ ;  /* 0x000050ff01007387 */ /* 0x000fe20000100800 */
[----:B------:R-:W-:Y:S01]  /*0de0*/  IMAD.SHL.U32 R217, R12, 0x40, RZ ;  /* 0x000000400cd97824 */ /* 0x000fe200078e00ff */
[----:B------:R-:W-:Y:S01]  /*0df0*/  LEA.HI R9, R9, R204, RZ, 0x3 ;  /* 0x000000cc09097211 */ /* 0x000fe200078f18ff */
[----:B------:R-:W-:Y:S01]  /*0e00*/  VIADD R207, R194, 0x20 ;  /* 0x00000020c2cf7836 */ /* 0x000fe20000000000 */
[----:B------:R0:W-:Y:S01]  /*0e10*/  STL [R1+0x4], R3 ;  /* 0x0000040301007387 */ /* 0x0001e20000100800 */
[----:B------:R-:W-:Y:S01]  /*0e20*/  IMAD.SHL.U32 R16, R0, 0x8, RZ ;  /* 0x0000000800107824 */ /* 0x000fe200078e00ff */
[----:B------:R-:W-:Y:S01]  /*0e30*/  LOP3.LUT R217, R217, 0x1c0, RZ, 0xc0, !PT ;  /* 0x000001c0d9d97812 */ /* 0x000fe200078ec0ff */
[----:B------:R-:W-:Y:S01]  /*0e40*/  IMAD.U32 R4, RZ, RZ, UR4 ;  /* 0x00000004ff047e24 */ /* 0x000fe2000f8e00ff */
[----:B------:R-:W-:Y:S01]  /*0e50*/  IADD3 R193, R194, R207, RZ ;  /* 0x000000cfc2c17210 */ /* 0x000fe20007ffe0ff */
[----:B------:R-:W-:Y:S01]  /*0e60*/  IMAD.SHL.U32 R229, R11, 0x2, RZ ;  /* 0x000000020be57824 */ /* 0x000fe200078e00ff */
[----:B------:R-:W-:Y:S01]  /*0e70*/  LOP3.LUT R9, R9, 0xfffffff8, RZ, 0xc0, !PT ;  /* 0xfffffff809097812 */ /* 0x000fe200078ec0ff */
[----:B------:R-:W-:Y:S01]  /*0e80*/  IMAD.SHL.U32 R8, R8, 0x8, RZ ;  /* 0x0000000808087824 */ /* 0x000fe200078e00ff */
[----:B------:R1:W-:Y:S01]  /*0e90*/  STL [R1+0x58], R4 ;  /* 0x0000580401007387 */ /* 0x0003e20000100800 */
[C---:B------:R-:W-:Y:S01]  /*0ea0*/  VIADD R36, R229.reuse, 0x10 ;  /* 0x00000010e5247836 */ /* 0x040fe20000000000 */
[----:B0-----:R-:W-:Y:S01]  /*0eb0*/  LEA.HI R3, R0, R0, RZ, 0x1 ;  /* 0x0000000000037211 */ /* 0x001fe200078f08ff */
[C---:B------:R-:W-:Y:S01]  /*0ec0*/  VIADD R34, R229.reuse, 0x20 ;  /* 0x00000020e5227836 */ /* 0x040fe20000000000 */
[C---:B------:R-:W-:Y:S01]  /*0ed0*/  IADD3 R31, R229.reuse, 0x38, RZ ;  /* 0x00000038e51f7810 */ /* 0x040fe20007ffe0ff */
[----:B------:R-:W-:Y:S01]  /*0ee0*/  VIADD R28, R229, 0x50 ;  /* 0x00000050e51c7836 */ /* 0x000fe20000000000 */
[----:B------:R-:W-:Y:S01]  /*0ef0*/  LOP3.LUT R3, R3, 0x1ffffffe, RZ, 0xc0, !PT ;  /* 0x1ffffffe03037812 */ /* 0x000fe200078ec0ff */
[C---:B------:R-:W-:Y:S01]  /*0f00*/  VIADD R25, R229.reuse, 0x68 ;  /* 0x00000068e5197836 */ /* 0x040fe20000000000 */
[----:B------:R-:W-:Y:S01]  /*0f10*/  IADD3 R206, R194, 0x40, RZ ;  /* 0x00000040c2ce7810 */ /* 0x000fe20007ffe0ff */
[C---:B------:R-:W-:Y:S01]  /*0f20*/  VIADD R20, R229.reuse, 0x80 ;  /* 0x00000080e5147836 */ /* 0x040fe20000000000 */
[----:B------:R-:W-:Y:S01]  /*0f30*/  IADD3 R3, R0, -R3, RZ ;  /* 0x8000000300037210 */ /* 0x000fe20007ffe0ff */
[----:B------:R-:W-:Y:S01]  /*0f40*/  IMAD.IADD R10, R204, 0x1, -R9 ;  /* 0x00000001cc0a7824 */ /* 0x000fe200078e0a09 */
[----:B------:R-:W-:Y:S01]  /*0f50*/  SHF.R.U32.HI R0, RZ, 0x3, R217 ;  /* 0x00000003ff007819 */ /* 0x000fe200000116d9 */
[----:B------:R-:W-:Y:S01]  /*0f60*/  IMAD.IADD R192, R194, 0x1, R206 ;  /* 0x00000001c2c07824 */ /* 0x000fe200078e02ce */
[----:B------:R-:W-:Y:S01]  /*0f70*/  SHF.R.S32.HI R0, RZ, 0x1f, R193 ;  /* 0x0000001fff007819 */ /* 0x000fe200000114c1 */
[C---:B------:R-:W-:Y:S01]  /*0f80*/  VIADD R37, R229.reuse, 0x8 ;  /* 0x00000008e5257836 */ /* 0x040fe20000000000 */
[----:B-1----:R-:W-:Y:S01]  /*0f90*/  SHF.R.S32.HI R4, RZ, 0x1f, R12 ;  /* 0x0000001fff047819 */ /* 0x002fe2000001140c */
[----:B------:R0:W-:Y:S01]  /*0fa0*/  STL [R1+0x38], R10 ;  /* 0x0000380a01007387 */ /* 0x0001e20000100800 */
[----:B------:R-:W-:Y:S01]  /*0fb0*/  LEA.HI R0, R0, R193, RZ, 0x3 ;  /* 0x000000c100007211 */ /* 0x000fe200078f18ff */
[C---:B------:R-:W-:Y:S01]  /*0fc0*/  VIADD R33, R229.reuse, 0x28 ;  /* 0x00000028e5217836 */ /* 0x040fe20000000000 */
[----:B------:R-:W-:Y:S01]  /*0fd0*/  LEA.HI R4, R4, R12, RZ, 0x3 ;  /* 0x0000000c04047211 */ /* 0x000fe200078f18ff */
[----:B------:R1:W-:Y:S01]  /*0fe0*/  STL [R1+0x68], R8 ;  /* 0x0000680801007387 */ /* 0x0003e20000100800 */
[----:B------:R-:W-:Y:S01]  /*0ff0*/  SHF.R.S32.HI R198, RZ, 0x3, R0 ;  /* 0x00000003ffc67819 */ /* 0x000fe20000011400 */
[C---:B------:R-:W-:Y:S01]  /*1000*/  VIADD R0, R229.reuse, 0xb0 ;  /* 0x000000b0e5007836 */ /* 0x040fe20000000000 */
[----:B------:R-:W-:Y:S01]  /*1010*/  SHF.R.S32.HI R0, RZ, 0x1f, R36 ;  /* 0x0000001fff007819 */ /* 0x000fe20000011424 */
[----:B------:R-:W-:Y:S01]  /*1020*/  IMAD.SHL.U32 R4, R4, 0x40, RZ ;  /* 0x0000004004047824 */ /* 0x000fe200078e00ff */
[----:B------:R-:W-:Y:S01]  /*1030*/  SHF.R.S32.HI R0, RZ, 0x1f, R34 ;  /* 0x0000001fff007819 */ /* 0x000fe20000011422 */
[C---:B------:R-:W-:Y:S01]  /*1040*/  VIADD R32, R229.reuse, 0x30 ;  /* 0x00000030e5207836 */ /* 0x040fe20000000000 */
[C---:B------:R-:W-:Y:S01]  /*1050*/  IADD3 R12, R229.reuse, 0x98, RZ ;  /* 0x00000098e50c7810 */ /* 0x040fe20007ffe0ff */
[----:B------:R-:W-:Y:S01]  /*1060*/  IMAD.SHL.U32 R220, R10, 0x40, RZ ;  /* 0x000000400adc7824 */ /* 0x000fe200078e00ff */
[----:B------:R-:W-:Y:S01]  /*1070*/  SHF.R.S32.HI R0, RZ, 0x1f, R31 ;  /* 0x0000001fff007819 */ /* 0x000fe2000001141f */
[C---:B------:R-:W-:Y:S01]  /*1080*/  VIADD R30, R229.reuse, 0x40 ;  /* 0x00000040e51e7836 */ /* 0x040fe20000000000 */
[----:B------:R-:W-:Y:S01]  /*1090*/  SHF.R.S32.HI R0, RZ, 0x1f, R28 ;  /* 0x0000001fff007819 */ /* 0x000fe2000001141c */
[C---:B------:R-:W-:Y:S01]  /*10a0*/  VIADD R29, R229.reuse, 0x48 ;  /* 0x00000048e51d7836 */ /* 0x040fe20000000000 */
[----:B------:R-:W-:Y:S01]  /*10b0*/  SHF.R.S32.HI R0, RZ, 0x1f, R25 ;  /* 0x0000001fff007819 */ /* 0x000fe20000011419 */
[C---:B------:R-:W-:Y:S01]  /*10c0*/  VIADD R26, R229.reuse, 0x60 ;  /* 0x00000060e51a7836 */ /* 0x040fe20000000000 */
[----:B------:R-:W-:Y:S01]  /*10d0*/  SHF.R.S32.HI R0, RZ, 0x1f, R20 ;  /* 0x0000001fff007819 */ /* 0x000fe20000011414 */
[----:B------:R-:W-:Y:S01]  /*10e0*/  VIADD R24, R229, 0x70 ;  /* 0x00000070e5187836 */ /* 0x000fe20000000000 */
[----:B------:R-:W-:Y:S01]  /*10f0*/  SHF.R.S32.HI R0, RZ, 0x1f, R12 ;  /* 0x0000001fff007819 */ /* 0x000fe2000001140c */
[----:B------:R-:W-:Y:S01]  /*1100*/  IMAD.MOV.U32 R7, RZ, RZ, R19 ;  /* 0x000000ffff077224 */ /* 0x000fe200078e0013 */
[----:B------:R-:W-:Y:S01]  /*1110*/  LEA R0, R3, R14, 0x3 ;  /* 0x0000000e03007211 */ /* 0x000fe200078e18ff */
[C---:B------:R-:W-:Y:S01]  /*1120*/  VIADD R15, R229.reuse, 0x88 ;  /* 0x00000088e50f7836 */ /* 0x040fe20000000000 */
[----:B------:R-:W-:Y:S01]  /*1130*/  SHF.R.S32.HI R9, RZ, 0x1f, R192 ;  /* 0x0000001fff097819 */ /* 0x000fe200000114c0 */
[C---:B------:R-:W-:Y:S01]  /*1140*/  VIADD R13, R229.reuse, 0x90 ;  /* 0x00000090e50d7836 */ /* 0x040fe20000000000 */
[----:B------:R-:W-:Y:S01]  /*1150*/  IADD3 R35, R229, 0x18, RZ ;  /* 0x00000018e5237810 */ /* 0x000fe20007ffe0ff */
[----:B------:R2:W-:Y:S01]  /*1160*/  STL [R1+0x3c], R0 ;  /* 0x00003c0001007387 */ /* 0x0005e20000100800 */
[----:B------:R-:W-:Y:S01]  /*1170*/  LEA.HI R9, R9, R192, RZ, 0x3 ;  /* 0x000000c009097211 */ /* 0x000fe200078f18ff */
[----:B------:R-:W-:Y:S01]  /*1180*/  VIADD R22, R16, 0x60 ;  /* 0x0000006010167836 */ /* 0x000fe20000000000 */
[----:B------:R-:W-:Y:S01]  /*1190*/  LOP3.LUT R224, R4, 0xfffffe00, RZ, 0xc0, !PT ;  /* 0xfffffe0004e07812 */ /* 0x000fe200078ec0ff */
[C---:B------:R-:W-:Y:S01]  /*11a0*/  VIADD R19, R16.reuse, 0x80 ;  /* 0x0000008010137836 */ /* 0x040fe20000000000 */
[C---:B------:R-:W-:Y:S01]  /*11b0*/  IADD3 R27, R229.reuse, 0x58, RZ ;  /* 0x00000058e51b7810 */ /* 0x040fe20007ffe0ff */
[----:B------:R-:W-:Y:S01]  /*11c0*/  VIADD R23, R16, 0xa0 ;  /* 0x000000a010177836 */ /* 0x000fe20000000000 */
[----:B------:R-:W-:Y:S01]  /*11d0*/  SHF.R.S32.HI R4, RZ, 0x1f, R37 ;  /* 0x0000001fff047819 */ /* 0x000fe20000011425 */
[C---:B0-----:R-:W-:Y:S01]  /*11e0*/  VIADD R10, R229.reuse, 0xa0 ;  /* 0x000000a0e50a7836 */ /* 0x041fe20000000000 */
[----:B------:R-:W-:Y:S01]  /*11f0*/  SHF.R.S32.HI R199, RZ, 0x3, R9 ;  /* 0x00000003ffc77819 */ /* 0x000fe20000011409 */
[C---:B-1----:R-:W-:Y:S01]  /*1200*/  VIADD R8, R229.reuse, 0xa8 ;  /* 0x000000a8e5087836 */ /* 0x042fe20000000000 */
[----:B------:R-:W-:Y:S01]  /*1210*/  IADD3 R21, R229, 0x78, RZ ;  /* 0x00000078e5157810 */ /* 0x000fe20007ffe0ff */
[C---:B------:R-:W-:Y:S01]  /*1220*/  VIADD R208, R194.reuse, 0x30 ;  /* 0x00000030c2d07836 */ /* 0x040fe20000000000 */
[----:B------:R-:W-:Y:S01]  /*1230*/  SHF.R.S32.HI R4, RZ, 0x1f, R35 ;  /* 0x0000001fff047819 */ /* 0x000fe20000011423 */
[----:B------:R-:W-:Y:S01]  /*1240*/  VIADD R216, R194, 0x50 ;  /* 0x00000050c2d87836 */ /* 0x000fe20000000000 */
[----:B------:R-:W-:-:S02]  /*1250*/  SHF.R.S32.HI R9, RZ, 0x1f, R33 ;  /* 0x0000001fff097819 */ /* 0x000fc40000011421 */
[----:B------:R-:W-:Y:S02]  /*1260*/  SHF.R.S32.HI R4, RZ, 0x1f, R32 ;  /* 0x0000001fff047819 */ /* 0x000fe40000011420 */
[----:B------:R-:W-:Y:S02]  /*1270*/  LOP3.LUT R220, R220, 0x1c0, RZ, 0xc0, !PT ;  /* 0x000001c0dcdc7812 */ /* 0x000fe400078ec0ff */
[----:B------:R-:W-:Y:S02]  /*1280*/  SHF.R.S32.HI R9, RZ, 0x1f, R30 ;  /* 0x0000001fff097819 */ /* 0x000fe4000001141e */
[----:B------:R-:W-:Y:S02]  /*1290*/  SHF.R.S32.HI R4, RZ, 0x1f, R29 ;  /* 0x0000001fff047819 */ /* 0x000fe4000001141d */
[----:B------:R-:W-:Y:S02]  /*12a0*/  SHF.R.S32.HI R9, RZ, 0x1f, R27 ;  /* 0x0000001fff097819 */ /* 0x000fe4000001141b */
[----:B------:R-:W-:-:S02]  /*12b0*/  SHF.R.S32.HI R4, RZ, 0x1f, R26 ;  /* 0x0000001fff047819 */ /* 0x000fc4000001141a */
[----:B------:R-:W-:Y:S02]  /*12c0*/  SHF.R.S32.HI R9, RZ, 0x1f, R24 ;  /* 0x0000001fff097819 */ /* 0x000fe40000011418 */
[----:B------:R-:W-:Y:S02]  /*12d0*/  SHF.R.S32.HI R4, RZ, 0x1f, R21 ;  /* 0x0000001fff047819 */ /* 0x000fe40000011415 */
[----:B------:R-:W-:Y:S01]  /*12e0*/  MOV R6, R18 ;  /* 0x0000001200067202 */ /* 0x000fe20000000f00 */
[----:B------:R-:W-:Y:S01]  /*12f0*/  IMAD.MOV.U32 R18, RZ, RZ, RZ ;  /* 0x000000ffff127224 */ /* 0x000fe200078e00ff */
[----:B------:R-:W-:Y:S02]  /*1300*/  SHF.R.S32.HI R9, RZ, 0x1f, R15 ;  /* 0x0000001fff097819 */ /* 0x000fe4000001140f */
[----:B------:R-:W-:Y:S02]  /*1310*/  SHF.R.S32.HI R4, RZ, 0x1f, R13 ;  /* 0x0000001fff047819 */ /* 0x000fe4000001140d */
[----:B------:R-:W-:-:S02]  /*1320*/  SHF.L.U32 R222, R222, 0x9, RZ ;  /* 0x00000009dede7819 */ /* 0x000fc400000006ff */
[----:B------:R-:W-:Y:S02]  /*1330*/  SHF.R.S32.HI R17, RZ, 0x1f, R16 ;  /* 0x0000001fff117819 */ /* 0x000fe40000011410 */
[----:B------:R-:W-:Y:S02]  /*1340*/  IADD3 R215, R194, 0x10, RZ ;  /* 0x00000010c2d77810 */ /* 0x000fe40007ffe0ff */
[----:B------:R-:W-:Y:S02]  /*1350*/  SHF.R.S32.HI R203, RZ, 0x1f, R22 ;  /* 0x0000001fffcb7819 */ /* 0x000fe40000011416 */
[----:B------:R-:W-:Y:S02]  /*1360*/  SHF.R.S32.HI R202, RZ, 0x1f, R19 ;  /* 0x0000001fffca7819 */ /* 0x000fe40000011413 */
[----:B------:R-:W-:Y:S02]  /*1370*/  SHF.R.S32.HI R201, RZ, 0x1f, R23 ;  /* 0x0000001fffc97819 */ /* 0x000fe40000011417 */
[----:B------:R-:W-:-:S02]  /*1380*/  SHF.R.U32.HI R221, RZ, 0x3, R220 ;  /* 0x00000003ffdd7819 */ /* 0x000fc400000116dc */
[----:B------:R-:W-:Y:S02]  /*1390*/  SHF.R.S32.HI R9, RZ, 0x1f, R10 ;  /* 0x0000001fff097819 */ /* 0x000fe4000001140a */
[----:B--2---:R-:W-:-:S07]  /*13a0*/  SHF.R.S32.HI R4, RZ, 0x1f, R8 ;  /* 0x0000001fff047819 */ /* 0x004fce0000011408 */
.L_x_2901:
[----:B012-4-:R-:W0:Y:S01]  /*13b0*/  LDC.64 R8, c[0x0][0xc88] ;  /* 0x00032200ff087b82 */ /* 0x017e220000000a00 */
        /* <DEDUP_REMOVED lines=8> */
[----:B------:R-:W-:Y:S01]  /*1440*/  IMAD.MOV.U32 R122, RZ, RZ, RZ ;  /* 0x000000ffff7a7224 */ /* 0x000fe200078e00ff */
[----:B------:R-:W-:Y:S02]  /*1450*/  ISETP.NE.AND.EX P2, PT, RZ, UR5, PT, P2 ;  /* 0x00000005ff007c0c */ /* 0x000fe4000bf45320 */
[----:B------:R-:W-:Y:S02]  /*1460*/  ISETP.NE.AND.EX P1, PT, RZ, UR9, PT, P1 ;  /* 0x00000009ff007c0c */ /* 0x000fe4000bf25310 */
[----:B------:R-:W-:-:S04]  /*1470*/  ISETP.NE.U32.AND P0, PT, RZ, UR6, PT ;  /* 0x00000006ff007c0c */ /* 0x000fc8000bf05070 */
[----:B------:R-:W-:Y:S02]  /*1480*/  ISETP.NE.AND.EX P0, PT, RZ, UR7, PT, P0 ;  /* 0x00000007ff007c0c */ /* 0x000fe4000bf05300 */
[----:B--2---:R-:W-:Y:S01]  /*1490*/  SHF.R.S32.HI R0, RZ, 0x1f, R26 ;  /* 0x0000001fff007819 */ /* 0x004fe2000001141a */
[C---:B------:R-:W-:Y:S02]  /*14a0*/  IMAD.SHL.U32 R29, R26.reuse, 0x4, RZ ;  /* 0x000000041a1d7824 */ /* 0x040fe400078e00ff */
[C---:B------:R-:W-:Y:S01]  /*14b0*/  @P2 LEA R10, P3, R26.reuse, UR4, 0x2 ;  /* 0x000000041a0a2c11 */ /* 0x040fe2000f8610ff */
[----:B------:R-:W-:Y:S01]  /*14c0*/  STL [R1+0x44], R26 ;  /* 0x0000441a01007387 */ /* 0x000fe20000100800 */
[C-C-:B------:R-:W-:Y:S02]  /*14d0*/  SHF.L.U64.HI R28, R26.reuse, 0x2, R0.reuse ;  /* 0x000000021a1c7819 */ /* 0x140fe40000010200 */
[----:B------:R-:W-:Y:S01]  /*14e0*/  @P2 LEA.HI.X R11, R26, UR5, R0, 0x2, P3 ;  /* 0x000000051a0b2c11 */ /* 0x000fe200098f1400 */
[----:B------:R-:W-:Y:S01]  /*14f0*/  ULDC UR4, c[0x0][0x288] ;  /* 0x0000a20000047ab9 */ /* 0x000fe20000000800 */
[C---:B------:R-:W-:Y:S01]  /*1500*/  IADD3 R8, P4, R29.reuse, UR6, RZ ;  /* 0x000000061d087c10 */ /* 0x040fe2000ff9e0ff */
[----:B------:R0:W-:Y:S04]  /*1510*/  STL [R1+0x5c], R0 ;  /* 0x00005c0001007387 */ /* 0x0001e80000100800 */
[----:B------:R1:W5:Y:S01]  /*1520*/  @P2 LDG.E R4, desc[UR60][R10.64] ;  /* 0x0000003c0a042981 */ /* 0x000362000c1e1900 */
[----:B------:R-:W-:-:S02]  /*1530*/  @P1 IADD3 R12, P2, R29, UR8, RZ ;  /* 0x000000081d0c1c10 */ /* 0x000fc4000ff5e0ff */
[----:B------:R-:W-:Y:S01]  /*1540*/  MOV R227, UR4 ;  /* 0x0000000400e37c02 */ /* 0x000fe20008000f00 */
[----:B------:R2:W-:Y:S01]  /*1550*/  STL [R1+0x48], R29 ;  /* 0x0000481d01007387 */ /* 0x0005e20000100800 */
[C---:B------:R-:W-:Y:S01]  /*1560*/  IADD3.X R9, R28.reuse, UR7, RZ, P4, !PT ;  /* 0x000000071c097c10 */ /* 0x040fe2000a7fe4ff */
[----:B------:R-:W-:Y:S01]  /*1570*/  ULDC.64 UR4, c[0x0][0x418] ;  /* 0x0001060000047ab9 */ /* 0x000fe20000000a00 */
[----:B------:R-:W-:Y:S01]  /*1580*/  @P1 IADD3.X R13, R28, UR9, RZ, P2, !PT ;  /* 0x000000091c0d1c10 */ /* 0x000fe200097fe4ff */
[----:B------:R2:W-:Y:S04]  /*1590*/  STL [R1+0x4c], R28 ;  /* 0x00004c1c01007387 */ /* 0x0005e80000100800 */
[----:B------:R2:W5:Y:S01]  /*15a0*/  @P0 LDG.E R122, desc[UR60][R8.64] ;  /* 0x0000003c087a0981 */ /* 0x000562000c1e1900 */
[----:B------:R-:W-:Y:S01]  /*15b0*/  UISETP.NE.U32.AND UP0, UPT, UR4, URZ, UPT ;  /* 0x0000003f0400728c */ /* 0x000fe2000bf05070 */
[----:B------:R-:W-:Y:S01]  /*15c0*/  LOP3.LUT R3, R6, 0xff000000, RZ, 0xc0, !PT ;  /* 0xff00000006037812 */ /* 0x000fe200078ec0ff */
[----:B------:R-:W-:Y:S01]  /*15d0*/  ULDC.64 UR8, c[0x0][0xa20] ;  /* 0x0002880000087ab9 */ /* 0x000fe20000000a00 */
[----:B------:R2:W5:Y:S01]  /*15e0*/  @P1 LDG.E R227, desc[UR60][R12.64] ;  /* 0x0000003c0ce31981 */ /* 0x000562000c1e1900 */
[----:B------:R-:W-:Y:S01]  /*15f0*/  UISETP.NE.AND.EX UP0, UPT, UR5, URZ, UPT, UP0 ;  /* 0x0000003f0500728c */ /* 0x000fe2000bf05300 */
[----:B------:R-:W-:Y:S01]  /*1600*/  ULDC UR4, c[0x0][0x424] ;  /* 0x0001090000047ab9 */ /* 0x000fe20000000800 */
[----:B------:R-:W-:-:S02]  /*1610*/  ISETP.NE.U32.AND P2, PT, RZ, UR8, PT ;  /* 0x00000008ff007c0c */ /* 0x000fc4000bf45070 */
[----:B------:R-:W-:Y:S01]  /*1620*/  USEL UR4, UR4, 0x1, UP0 ;  /* 0x0000000104047887 */ /* 0x000fe20008000000 */
[----:B------:R-:W-:Y:S01]  /*1630*/  ULDC UR5, c[0x0][0x2f0] ;  /* 0x0000bc0000057ab9 */ /* 0x000fe20000000800 */
[----:B0-----:R-:W-:Y:S02]  /*1640*/  LOP3.LUT R0, R6, 0xff0000, RZ, 0xc0, !PT ;  /* 0x00ff000006007812 */ /* 0x001fe400078ec0ff */
[----:B------:R-:W-:Y:S01]  /*1650*/  UIMAD UR4, UR4, UR5, URZ ;  /* 0x00000005040472a4 */ /* 0x000fe2000f8e023f */
[----:B------:R-:W-:Y:S02]  /*1660*/  SHF.R.U32.HI R3, RZ, 0x8, R3 ;  /* 0x00000008ff037819 */ /* 0x000fe40000011603 */
[----:B------:R-:W-:Y:S01]  /*1670*/  ISETP.NE.AND.EX P2, PT, RZ, UR9, PT, P2 ;  /* 0x00000009ff007c0c */ /* 0x000fe2000bf45320 */
[----:B------:R-:W-:Y:S01]  /*1680*/  ULDC UR5, c[0x0][0x348] ;  /* 0x0000d20000057ab9 */ /* 0x000fe20000000800 */
[----:B-1----:R-:W-:Y:S02]  /*1690*/  LEA.HI R11, R0, R3, RZ, 0x10 ;  /* 0x00000003000b7211 */ /* 0x002fe400078f80ff */
[----:B------:R-:W-:Y:S01]  /*16a0*/  LOP3.LUT R197, R6, 0xffff, RZ, 0xc0, !PT ;  /* 0x0000ffff06c57812 */ /* 0x000fe200078ec0ff */
[----:B--23--:R-:W-:Y:S08]  /*16b0*/  @P1 BRA `(.L_x_2659) ;  /* 0x0000000000241947 */ /* 0x00cff00003800000 */
        /* <DEDUP_REMOVED lines=9> */
.L_x_2659:
[----:B------:R-:W-:Y:S02]  /*1750*/  IMAD.U32 R25, RZ, RZ, UR5 ;  /* 0x00000005ff197e24 */ /* 0x000fe4000f8e00ff */
[----:B------:R-:W-:Y:S01]  /*1760*/  IMAD.U32 R27, RZ, RZ, UR4 ;  /* 0x00000004ff1b7e24 */ /* 0x000fe2000f8e00ff */
[----:B------:R-:W-:Y:S06]  /*1770*/  @!P2 BRA `(.L_x_2660) ;  /* 0x000000000010a947 */ /* 0x000fec0003800000 */
[----:B------:R-:W-:-:S04]  /*1780*/  IADD3 R6, P0, R29, UR8, RZ ;  /* 0x000000081d067c10 */ /* 0x000fc8000ff1e0ff */
[----:B------:R-:W-:-:S05]  /*1790*/  IADD3.X R7, R28, UR9, RZ, P0, !PT ;  /* 0x000000091c077c10 */ /* 0x000fca00087fe4ff */
[----:B------:R0:W5:Y:S01]  /*17a0*/  LDG.E R27, desc[UR60][R6.64] ;  /* 0x0000003c061b7981 */ /* 0x000162000c1e1900 */
[----:B------:R-:W-:Y:S05]  /*17b0*/  BRA `(.L_x_2661) ;  /* 0x0000000000107947 */ /* 0x000fea0003800000 */
.L_x_2660:
[----:B------:R-:W-:Y:S05]  /*17c0*/  @!P0 BRA `(.L_x_2661) ;  /* 0x00000000000c8947 */ /* 0x000fea0003800000 */
[----:B------:R-:W2:Y:S04]  /*17d0*/  LDG.E R0, desc[UR60][R8.64] ;  /* 0x0000003c08007981 */ /* 0x000ea8000c1e1900 */
[----:B------:R-:W2:Y:S02]  /*17e0*/  LDG.E R27, desc[UR60][R8.64+0x4] ;  /* 0x0000043c081b7981 */ /* 0x000ea4000c1e1900 */
[----:B--2---:R-:W-:-:S07]  /*17f0*/  IADD3 R27, -R0, R27, RZ ;  /* 0x0000001b001b7210 */ /* 0x004fce0007ffe1ff */
.L_x_2661:
[----:B------:R-:W-:Y:S01]  /*1800*/  ULDC.64 UR4, c[0x0][0xa10] ;  /* 0x0002840000047ab9 */ /* 0x000fe20000000a00 */
[----:B------:R-:W1:Y:S01]  /*1810*/  LDC R10, c[0x0][0x448] ;  /* 0x00011200ff0a7b82 */ /* 0x000e620000000800 */
[----:B------:R-:W-:-:S04]  /*1820*/  ISETP.NE.U32.AND P0, PT, RZ, UR4, PT ;  /* 0x00000004ff007c0c */ /* 0x000fc8000bf05070 */
[----:B------:R-:W-:Y:S01]  /*1830*/  ISETP.NE.AND.EX P0, PT, RZ, UR5, PT, P0 ;  /* 0x00000005ff007c0c */ /* 0x000fe2000bf05300 */
[----:B------:R-:W-:-:S12]  /*1840*/  ULDC.64 UR4, c[0x0][0xa30] ;  /* 0x00028c0000047ab9 */ /* 0x000fd80000000a00 */
[----:B0-----:R-:W0:Y:S02]  /*1850*/  @P0 LDC.64 R6, c[0x0][0xa10] ;  /* 0x00028400ff060b82 */ /* 0x001e240000000a00 */
[----:B0-----:R-:W-:-:S05]  /*1860*/  @P0 IMAD.WIDE R6, R26, 0x4, R6 ;  /* 0x000000041a060825 */ /* 0x001fca00078e0206 */
[----:B------:R-:W2:Y:S04]  /*1870*/  @P0 LDG.E R0, desc[UR60][R6.64] ;  /* 0x0000003c06000981 */ /* 0x000ea8000c1e1900 */
[----:B------:R0:W2:Y:S01]  /*1880*/  @P0 LDG.E R3, desc[UR60][R6.64+0x4] ;  /* 0x0000043c06030981 */ /* 0x0000a2000c1e1900 */
[----:B------:R-:W-:Y:S01]  /*1890*/  ISETP.NE.U32.AND P1, PT, RZ, UR4, PT ;  /* 0x00000004ff007c0c */ /* 0x000fe2000bf25070 */
[----:B-----5:R-:W-:-:S03]  /*18a0*/  IMAD.MOV.U32 R134, RZ, RZ, R27 ;  /* 0x000000ffff867224 */ /* 0x020fc600078e001b */
[----:B------:R-:W-:-:S13]  /*18b0*/  ISETP.NE.AND.EX P1, PT, RZ, UR5, PT, P1 ;  /* 0x00000005ff007c0c */ /* 0x000fda000bf25310 */
[----:B------:R-:W-:-:S04]  /*18c0*/  @P1 IADD3 R8, P2, R29, UR4, RZ ;  /* 0x000000041d081c10 */ /* 0x000fc8000ff5e0ff */
[----:B------:R-:W-:-:S05]  /*18d0*/  @P1 IADD3.X R9, R28, UR5, RZ, P2, !PT ;  /* 0x000000051c091c10 */ /* 0x000fca00097fe4ff */
[----:B------:R3:W5:Y:S01]  /*18e0*/  @P1 LDG.E R134, desc[UR60][R8.64] ;  /* 0x0000003c08861981 */ /* 0x000762000c1e1900 */
[----:B-1----:R-:W-:Y:S01]  /*18f0*/  ISETP.NE.AND P1, PT, R10, 0x1, PT ;  /* 0x000000010a00780c */ /* 0x002fe20003f25270 */
[----:B------:R-:W-:Y:S01]  /*1900*/  IMAD.SHL.U32 R226, R5, 0x80, RZ ;  /* 0x0000008005e27824 */ /* 0x000fe200078e00ff */
[----:B------:R-:W-:Y:S01]  /*1910*/  LOP3.LUT R13, R11, 0xff, RZ, 0xc0, !PT ;  /* 0x000000ff0b0d7812 */ /* 0x000fe200078ec0ff */
[----:B------:R-:W-:Y:S01]  /*1920*/  IMAD.IADD R12, R27, 0x1, -R4 ;  /* 0x000000011b0c7824 */ /* 0x000fe200078e0a04 */
[----:B------:R-:W-:Y:S01]  /*1930*/  SHF.R.U32.HI R14, RZ, 0x10, R11 ;  /* 0x00000010ff0e7819 */ /* 0x000fe2000001160b */
[----:B------:R-:W-:Y:S01]  /*1940*/  VIADD R5, R226, 0x7f ;  /* 0x0000007fe2057836 */ /* 0x000fe20000000000 */
[----:B------:R-:W-:Y:S01]  /*1950*/  BSSY B0, `(.L_x_2662) ;  /* 0x0000033000007945 */ /* 0x000fe20003800000 */
[----:B------:R1:W-:Y:S04]  /*1960*/  STL [R1+0x54], R13 ;  /* 0x0000540d01007387 */ /* 0x0003e80000100800 */
[----:B------:R1:W-:Y:S02]  /*1970*/  STL [R1+0x40], R14 ;  /* 0x0000400e01007387 */ /* 0x0003e40000100800 */
[----:B------:R-:W4:Y:S08]  /*1980*/  @P1 LDC R10, c[0x0][0x44c] ;  /* 0x00011300ff0a1b82 */ /* 0x000f300000000800 */
[----:B0-----:R-:W0:Y:S01]  /*1990*/  @P1 LDC R7, c[0x0][0x450] ;  /* 0x00011400ff071b82 */ /* 0x001e220000000800 */
[----:B--2---:R-:W-:Y:S01]  /*19a0*/  @P0 IADD3 R25, -R0, R3, RZ ;  /* 0x0000000300190210 */ /* 0x004fe20007ffe1ff */
[----:B----4-:R-:W-:-:S04]  /*19b0*/  @P1 IMAD.HI.U32 R0, R5, R10, RZ ;  /* 0x0000000a05001227 */ /* 0x010fc800078e00ff */
[----:B------:R-:W-:Y:S01]  /*19c0*/  IMAD.IADD R228, R12, 0x1, R25 ;  /* 0x000000010ce47824 */ /* 0x000fe200078e0219 */
[----:B0-----:R-:W-:-:S03]  /*19d0*/  @P1 SHF.R.U32.HI R5, RZ, R7, R0 ;  /* 0x00000007ff051219 */ /* 0x001fc60000011600 */
[C---:B------:R-:W-:Y:S01]  /*19e0*/  VIADD R0, R228.reuse, 0x5f ;  /* 0x0000005fe4007836 */ /* 0x040fe20000000000 */
[----:B------:R-:W-:-:S03]  /*19f0*/  IADD3 R135, R228, 0x60, -R227 ;  /* 0x00000060e4877810 */ /* 0x000fc60007ffe8e3 */
[----:B------:R-:W-:Y:S01]  /*1a00*/  IMAD.HI R0, R0, 0x2aaaaaab, RZ ;  /* 0x2aaaaaab00007827 */ /* 0x000fe200078e02ff */
[----:B------:R-:W-:-:S04]  /*1a10*/  IADD3 R5, R135, R5, RZ ;  /* 0x0000000587057210 */ /* 0x000fc80007ffe0ff */
[----:B------:R-:W-:Y:S01]  /*1a20*/  SHF.R.U32.HI R3, RZ, 0x1f, R0 ;  /* 0x0000001fff037819 */ /* 0x000fe20000011600 */
[----:B------:R-:W-:-:S03]  /*1a30*/  IMAD.HI R5, R5, 0x2aaaaaab, RZ ;  /* 0x2aaaaaab05057827 */ /* 0x000fc600078e02ff */
[----:B------:R-:W-:Y:S01]  /*1a40*/  LEA.HI.SX32 R136, R0, R3, 0x1c ;  /* 0x0000000300887211 */ /* 0x000fe200078fe2ff */
[----:B------:R-:W-:Y:S01]  /*1a50*/  IMAD.MOV.U32 R0, RZ, RZ, RZ ;  /* 0x000000ffff007224 */ /* 0x000fe200078e00ff */
[----:B------:R-:W-:-:S04]  /*1a60*/  SHF.R.U32.HI R4, RZ, 0x1f, R5 ;  /* 0x0000001fff047819 */ /* 0x000fc80000011605 */
[----:B------:R-:W-:-:S04]  /*1a70*/  LEA.HI.SX32 R5, R5, R4, 0x1c ;  /* 0x0000000405057211 */ /* 0x000fc800078fe2ff */
[----:B---3--:R-:W-:-:S04]  /*1a80*/  VIMNMX R9, R136, R5, PT ;  /* 0x0000000588097248 */ /* 0x008fc80003fe0100 */
[----:B------:R-:W-:-:S13]  /*1a90*/  ISETP.GE.AND P0, PT, R9, 0x1, PT ;  /* 0x000000010900780c */ /* 0x000fda0003f06270 */
[----:B-1----:R-:W-:Y:S05]  /*1aa0*/  @!P0 BRA `(.L_x_2663) ;  /* 0x0000000000748947 */ /* 0x002fea0003800000 */
[----:B------:R-:W-:Y:S01]  /*1ab0*/  ISETP.NE.AND P0, PT, R14, RZ, PT ;  /* 0x000000ff0e00720c */ /* 0x000fe20003f05270 */
[----:B------:R-:W-:-:S03]  /*1ac0*/  ULDC UR4, c[0x0][0x9f0] ;  /* 0x00027c0000047ab9 */ /* 0x000fc60000000800 */
[----:B------:R-:W-:-:S04]  /*1ad0*/  SEL R10, R14, UR4, P0 ;  /* 0x000000040e0a7c07 */ /* 0x000fc80008000000 */
[-C--:B------:R-:W-:Y:S02]  /*1ae0*/  IABS R6, R10.reuse ;  /* 0x0000000a00067213 */ /* 0x080fe40000000000 */
[----:B------:R-:W-:Y:S02]  /*1af0*/  IADD3 R0, R10, -0x1, R9 ;  /* 0xffffffff0a007810 */ /* 0x000fe40007ffe009 */
[----:B------:R-:W0:Y:S01]  /*1b00*/  I2F.RP R3, R6 ;  /* 0x0000000600037306 */ /* 0x000e220000209400 */
[----:B------:R-:W-:Y:S02]  /*1b10*/  IABS R11, R10 ;  /* 0x0000000a000b7213 */ /* 0x000fe40000000000 */
[----:B------:R-:W-:Y:S02]  /*1b20*/  IABS R8, R0 ;  /* 0x0000000000087213 */ /* 0x000fe40000000000 */
[----:B------:R-:W-:-:S04]  /*1b30*/  LOP3.LUT R0, R0, R10, RZ, 0x3c, !PT ;  /* 0x0000000a00007212 */ /* 0x000fc800078e3cff */
[----:B------:R-:W-:Y:S01]  /*1b40*/  ISETP.GE.AND P2, PT, R0, RZ, PT ;  /* 0x000000ff0000720c */ /* 0x000fe20003f46270 */
[----:B0-----:R-:W0:Y:S02]  /*1b50*/  MUFU.RCP R3, R3 ;  /* 0x0000000300037308 */ /* 0x001e240000001000 */
[----:B0-----:R-:W-:Y:S01]  /*1b60*/  VIADD R4, R3, 0xffffffe ;  /* 0x0ffffffe03047836 */ /* 0x001fe20000000000 */
[----:B------:R-:W-:-:S05]  /*1b70*/  IADD3 R3, RZ, -R11, RZ ;  /* 0x8000000bff037210 */ /* 0x000fca0007ffe0ff */
[----:B------:R0:W1:Y:S02]  /*1b80*/  F2I.FTZ.U32.TRUNC.NTZ R5, R4 ;  /* 0x0000000400057305 */ /* 0x000064000021f000 */
[----:B0-----:R-:W-:Y:S02]  /*1b90*/  IMAD.MOV.U32 R4, RZ, RZ, RZ ;  /* 0x000000ffff047224 */ /* 0x001fe400078e00ff */
[----:B-1----:R-:W-:-:S04]  /*1ba0*/  IMAD.MOV R7, RZ, RZ, -R5 ;  /* 0x000000ffff077224 */ /* 0x002fc800078e0a05 */
[----:B------:R-:W-:-:S04]  /*1bb0*/  IMAD R7, R7, R6, RZ ;  /* 0x0000000607077224 */ /* 0x000fc800078e02ff */
[----:B------:R-:W-:-:S06]  /*1bc0*/  IMAD.HI.U32 R5, R5, R7, R4 ;  /* 0x0000000705057227 */ /* 0x000fcc00078e0004 */
[----:B------:R-:W-:-:S04]  /*1bd0*/  IMAD.HI.U32 R5, R5, R8, RZ ;  /* 0x0000000805057227 */ /* 0x000fc800078e00ff */
        /* <DEDUP_REMOVED lines=10> */
.L_x_2663:
[----:B------:R-:W-:Y:S05]  /*1c80*/  BSYNC B0 ;  /* 0x0000000000007941 */ /* 0x000fea0003800000 */
.L_x_2662:
        /* <DEDUP_REMOVED lines=25> */
[----:B------:R-:W-:Y:S01]  /*1e20*/  MOV R8, 0x70 ;  /* 0x0000007000087802 */ /* 0x000fe20000000f00 */
[----:B------:R-:W-:Y:S01]  /*1e30*/  IMAD.U32 R5, RZ, RZ, UR5 ;  /* 0x00000005ff057e24 */ /* 0x000fe2000f8e00ff */
[----:B------:R-:W0:Y:S01]  /*1e40*/  LDC.64 R14, c[0x4][R14] ;  /* 0x010000000e0e7b82 */ /* 0x000e220000000a00 */
[----:B------:R-:W-:Y:S01]  /*1e50*/  ULDC.64 UR4, c[0x4][0x90] ;  /* 0x0100240000047ab9 */ /* 0x000fe20000000a00 */
[----:B------:R-:W-:Y:S01]  /*1e60*/  IMAD.U32 R10, RZ, RZ, UR6 ;  /* 0x00000006ff0a7e24 */ /* 0x000fe2000f8e00ff */
[----:B------:R-:W-:Y:S01]  /*1e70*/  MOV R6, UR4 ;  /* 0x0000000400067c02 */ /* 0x000fe20008000f00 */
[----:B------:R-:W-:-:S02]  /*1e80*/  IMAD.U32 R7, RZ, RZ, UR5 ;  /* 0x00000005ff077e24 */ /* 0x000fc4000f8e00ff */
[----:B------:R-:W-:Y:S02]  /*1e90*/  IMAD.U32 R11, RZ, RZ, UR7 ;  /* 0x00000007ff0b7e24 */ /* 0x000fe4000f8e00ff */
[----:B------:R-:W-:Y:S02]  /*1ea0*/  IMAD.MOV.U32 R12, RZ, RZ, 0x1 ;  /* 0x00000001ff0c7424 */ /* 0x000fe400078e00ff */
[----:B------:R-:W-:-:S07]  /*1eb0*/  IMAD.MOV.U32 R13, RZ, RZ, RZ ;  /* 0x000000ffff0d7224 */ /* 0x000fce00078e00ff */
[----:B------:R-:W-:-:S07]  /*1ec0*/  LEPC R20, `(.L_x_2666) ;  /* 0x000000001014794e */ /* 0x000fce0000000000 */
[----:B0----5:R-:W-:Y:S05]  /*1ed0*/  CALL.ABS.NOINC R14 ;  /* 0x000000000e007343 */ /* 0x021fea0003c00000 */
.L_x_2666:
[----:B------:R-:W-:Y:S05]  /*1ee0*/  BSYNC B6 ;  /* 0x0000000000067941 */ /* 0x000fea0003800000 */
.L_x_2665:
        /* <DEDUP_REMOVED lines=19> */
[----:B0----5:R-:W-:Y:S05]  /*2020*/  CALL.ABS.NOINC R14 ;  /* 0x000000000e007343 */ /* 0x021fea0003c00000 */
.L_x_2668:
[----:B------:R-:W-:Y:S05]  /*2030*/  BSYNC B6 ;  /* 0x0000000000067941 */ /* 0x000fea0003800000 */
.L_x_2667:
[----:B------:R-:W-:Y:S01]  /*2040*/  ULDC.64 UR4, c[0x0][0x9f8] ;  /* 0x00027e0000047ab9 */ /* 0x000fe20000000a00 */
[----:B------:R-:W2:Y:S01]  /*2050*/  LDL R21, [R1+0x38] ;  /* 0x0000380001157983 */ /* 0x000ea20000100800 */
[----:B------:R-:W-:Y:S01]  /*2060*/  ISETP.NE.U32.AND P0, PT, RZ, UR4, PT ;  /* 0x00000004ff007c0c */ /* 0x000fe2000bf05070 */
[----:B------:R-:W-:Y:S01]  /*2070*/  IMAD.MOV.U32 R0, RZ, RZ, R26 ;  /* 0x000000ffff007224 */ /* 0x000fe200078e001a */
[----:B------:R-:W0:Y:S01]  /*2080*/  LDC R119, c[0x0][0x3f4] ;  /* 0x0000fd00ff777b82 */ /* 0x000e220000000800 */
[----:B------:R-:W3:Y:S01]  /*2090*/  LDL.LU R20, [R1] ;  /* 0x0000000001147983 */ /* 0x000ee20000300800 */
[----:B------:R-:W-:Y:S01]  /*20a0*/  ISETP.NE.AND.EX P0, PT, RZ, UR5, PT, P0 ;  /* 0x00000005ff007c0c */ /* 0x000fe2000bf05300 */
[----:B------:R-:W1:Y:S05]  /*20b0*/  S2R R8, SR_TID.X ;  /* 0x0000000000087919 */ /* 0x000e6a0000002100 */
[----:B------:R-:W4:Y:S07]  /*20c0*/  LDC.64 R94, c[0x0][0x3f8] ;  /* 0x0000fe00ff5e7b82 */ /* 0x000f2e0000000a00 */
[----:B------:R-:W-:Y:S01]  /*20d0*/  @P0 IADD3 R4, P1, R29, UR4, RZ ;  /* 0x000000041d040c10 */ /* 0x000fe2000ff3e0ff */
[----:B------:R-:W-:Y:S01]  /*20e0*/  ULDC UR4, c[0x0][0x2f4] ;  /* 0x0000bd0000047ab9 */ /* 0x000fe20000000800 */
[----:B------:R-:W0:Y:S02]  /*20f0*/  LDC.64 R88, c[0x0][0x408] ;  /* 0x00010200ff587b82 */ /* 0x000e240000000a00 */
[----:B------:R-:W-:-:S05]  /*2100*/  @P0 IADD3.X R5, R28, UR5, RZ, P1, !PT ;  /* 0x000000051c050c10 */ /* 0x000fca0008ffe4ff */
[----:B------:R1:W3:Y:S01]  /*2110*/  @P0 LDG.E R0, desc[UR60][R4.64] ;  /* 0x0000003c04000981 */ /* 0x0002e2000c1e1900 */
[----:B------:R-:W-:Y:S02]  /*2120*/  ISETP.GE.AND P1, PT, R193, UR4, PT ;  /* 0x00000004c1007c0c */ /* 0x000fe4000bf26270 */
[----:B------:R-:W-:Y:S02]  /*2130*/  ISETP.GE.AND P0, PT, R16, UR4, PT ;  /* 0x0000000410007c0c */ /* 0x000fe4000bf06270 */
[----:B------:R-:W-:Y:S02]  /*2140*/  SEL R6, RZ, 0xffffffff, P1 ;  /* 0xffffffffff067807 */ /* 0x000fe40000800000 */
[----:B------:R-:W-:-:S03]  /*2150*/  SEL R3, RZ, 0x1, P0 ;  /* 0x00000001ff037807 */ /* 0x000fc60000000000 */
[----:B------:R-:W-:Y:S01]  /*2160*/  IMAD.SHL.U32 R6, R6, 0x2, RZ ;  /* 0x0000000206067824 */ /* 0x000fe200078e00ff */
[----:B------:R-:W-:Y:S02]  /*2170*/  ISETP.GE.AND P0, PT, R192, UR4, PT ;  /* 0x00000004c0007c0c */ /* 0x000fe4000bf06270 */
[----:B------:R-:W-:Y:S02]  /*2180*/  ISETP.GE.AND P1, PT, R22, UR4, PT ;  /* 0x0000000416007c0c */ /* 0x000fe4000bf26270 */
[----:B------:R-:W-:Y:S01]  /*2190*/  LOP3.LUT R3, R6, 0x2, R3, 0xe2, !PT ;  /* 0x0000000206037812 */ /* 0x000fe200078ee203 */
[----:B-1----:R-:W-:Y:S01]  /*21a0*/  VIADD R6, R8, 0xffffff80 ;  /* 0xffffff8008067836 */ /* 0x002fe20000000000 */
[----:B------:R-:W-:Y:S02]  /*21b0*/  SEL R4, RZ, 0x4, P0 ;  /* 0x00000004ff047807 */ /* 0x000fe40000000000 */
[----:B------:R-:W-:Y:S02]  /*21c0*/  SEL R5, RZ, 0x8, P1 ;  /* 0x00000008ff057807 */ /* 0x000fe40000800000 */
[----:B------:R-:W-:-:S02]  /*21d0*/  ISETP.GE.AND P0, PT, R19, UR4, PT ;  /* 0x0000000413007c0c */ /* 0x000fc4000bf06270 */
[----:B------:R-:W-:Y:S02]  /*21e0*/  SHF.R.S32.HI R7, RZ, 0x1f, R204 ;  /* 0x0000001fff077819 */ /* 0x000fe400000114cc */
[----:B------:R-:W-:Y:S02]  /*21f0*/  SHF.R.S32.HI R9, RZ, 0x1f, R6 ;  /* 0x0000001fff097819 */ /* 0x000fe40000011406 */
[----:B------:R-:W-:Y:S02]  /*2200*/  LOP3.LUT R3, R5, R3, R4, 0xfe, !PT ;  /* 0x0000000305037212 */ /* 0x000fe400078efe04 */
[----:B------:R-:W-:Y:S01]  /*2210*/  SEL R8, RZ, 0x10, P0 ;  /* 0x00000010ff087807 */ /* 0x000fe20000000000 */
[----:B----4-:R-:W-:Y:S01]  /*2220*/  IMAD R4, R7, R94, RZ ;  /* 0x0000005e07047224 */ /* 0x010fe200078e02ff */
[----:B0-----:R-:W-:Y:S02]  /*2230*/  ISETP.GE.AND P0, PT, R16, R119, PT ;  /* 0x000000771000720c */ /* 0x001fe40003f06270 */
[----:B------:R-:W-:-:S02]  /*2240*/  LEA.HI R9, R9, R6, RZ, 0x2 ;  /* 0x0000000609097211 */ /* 0x000fc400078f10ff */
[----:B------:R-:W-:Y:S02]  /*2250*/  SHF.R.S32.HI R195, RZ, 0x1f, R194 ;  /* 0x0000001fffc37819 */ /* 0x000fe400000114c2 */
[----:B------:R-:W-:Y:S02]  /*2260*/  ISETP.GE.AND P1, PT, R193, R119, PT ;  /* 0x00000077c100720c */ /* 0x000fe40003f26270 */
[----:B------:R-:W-:Y:S01]  /*2270*/  LOP3.LUT R8, R3, R8, RZ, 0xfc, !PT ;  /* 0x0000000803087212 */ /* 0x000fe200078efcff */
[C---:B------:R-:W-:Y:S01]  /*2280*/  IMAD R5, R204.reuse, R95, R4 ;  /* 0x0000005fcc057224 */ /* 0x040fe200078e0204 */
[----:B------:R-:W-:Y:S01]  /*2290*/  SEL R3, R119, RZ, P0 ;  /* 0x000000ff77037207 */ /* 0x000fe20000000000 */
[----:B------:R-:W-:Y:S01]  /*22a0*/  IMAD R7, R7, R88, RZ ;  /* 0x0000005807077224 */ /* 0x000fe200078e02ff */
[----:B------:R-:W-:Y:S01]  /*22b0*/  LOP3.LUT R9, R9, 0xfffffffc, RZ, 0xc0, !PT ;  /* 0xfffffffc09097812 */ /* 0x000fe200078ec0ff */
[----:B------:R-:W-:Y:S01]  /*22c0*/  IMAD.WIDE.U32 R98, R204, R94, R194 ;  /* 0x0000005ecc627225 */ /* 0x000fe200078e00c2 */
[----:B------:R-:W-:-:S02]  /*22d0*/  SEL R4, R119, RZ, P1 ;  /* 0x000000ff77047207 */ /* 0x000fc40000800000 */
[----:B------:R-:W-:Y:S01]  /*22e0*/  ISETP.GE.AND P2, PT, R192, R119, PT ;  /* 0x00000077c000720c */ /* 0x000fe20003f46270 */
[----:B------:R-:W-:Y:S01]  /*22f0*/  IMAD.WIDE.U32 R96, R204, R94, R16 ;  /* 0x0000005ecc607225 */ /* 0x000fe200078e0010 */
[----:B------:R-:W-:-:S03]  /*2300*/  IADD3 R99, R99, R5, RZ ;  /* 0x0000000563637210 */ /* 0x000fc60007ffe0ff */
[----:B------:R-:W-:Y:S02]  /*2310*/  IMAD.IADD R3, R16, 0x1, R3 ;  /* 0x0000000110037824 */ /* 0x000fe400078e0203 */
[----:B------:R-:W-:Y:S02]  /*2320*/  IMAD.IADD R109, R6, 0x1, -R9 ;  /* 0x00000001066d7824 */ /* 0x000fe400078e0a09 */
[----:B------:R-:W-:-:S04]  /*2330*/  IMAD.WIDE.U32 R92, R204, R88, R194 ;  /* 0x00000058cc5c7225 */ /* 0x000fc800078e00c2 */
[C---:B------:R-:W-:Y:S02]  /*2340*/  IMAD R7, R204.reuse, R89, R7 ;  /* 0x00000059cc077224 */ /* 0x040fe400078e0207 */
[----:B------:R-:W-:-:S04]  /*2350*/  IMAD.WIDE.U32 R90, R204, R88, R16 ;  /* 0x00000058cc5a7225 */ /* 0x000fc800078e0010 */
[----:B------:R-:W-:Y:S02]  /*2360*/  IMAD.IADD R6, R193, 0x1, R4 ;  /* 0x00000001c1067824 */ /* 0x000fe400078e0204 */
[----:B------:R-:W-:Y:S01]  /*2370*/  IMAD.IADD R97, R5, 0x1, R97 ;  /* 0x0000000105617824 */ /* 0x000fe200078e0261 */
[----:B------:R-:W-:Y:S01]  /*2380*/  SEL R5, R119, RZ, P2 ;  /* 0x000000ff77057207 */ /* 0x000fe20001000000 */
[----:B------:R-:W-:Y:S01]  /*2390*/  IMAD.IADD R91, R7, 0x1, R91 ;  /* 0x00000001075b7824 */ /* 0x000fe200078e025b */
[----:B------:R-:W-:Y:S02]  /*23a0*/  SHF.R.S32.HI R4, RZ, 0x1f, R3 ;  /* 0x0000001fff047819 */ /* 0x000fe40000011403 */
[----:B------:R-:W-:Y:S02]  /*23b0*/  IADD3 R93, R93, R7, RZ ;  /* 0x000000075d5d7210 */ /* 0x000fe40007ffe0ff */
[----:B------:R-:W-:Y:S02]  /*23c0*/  SHF.R.S32.HI R7, RZ, 0x1f, R6 ;  /* 0x0000001fff077819 */ /* 0x000fe40000011406 */
[----:B------:R-:W-:-:S02]  /*23d0*/  IADD3 R11, R192, R5, RZ ;  /* 0x00000005c00b7210 */ /* 0x000fc40007ffe0ff */
[CC--:B------:R-:W-:Y:S02]  /*23e0*/  LEA.HI R5, R4.reuse, R3.reuse, RZ, 0x3 ;  /* 0x0000000304057211 */ /* 0x0c0fe400078f18ff */
[----:B------:R-:W-:Y:S02]  /*23f0*/  LEA.HI R3, R4, R3, RZ, 0x6 ;  /* 0x0000000304037211 */ /* 0x000fe400078f30ff */
[CC--:B------:R-:W-:Y:S02]  /*2400*/  LEA.HI R4, R7.reuse, R6.reuse, RZ, 0x6 ;  /* 0x0000000607047211 */ /* 0x0c0fe400078f30ff */
[----:B------:R-:W-:Y:S02]  /*2410*/  LEA.HI R6, R7, R6, RZ, 0x3 ;  /* 0x0000000607067211 */ /* 0x000fe400078f18ff */
[----:B------:R-:W-:Y:S01]  /*2420*/  SHF.R.S32.HI R3, RZ, 0x6, R3 ;  /* 0x00000006ff037819 */ /* 0x000fe20000011403 */
[----:B------:R-:W0:Y:S01]  /*2430*/  S2R R159, SR_TID.X ;  /* 0x00000000009f7919 */ /* 0x000e220000002100 */
[----:B------:R-:W-:-:S02]  /*2440*/  SHF.R.S32.HI R7, RZ, 0x6, R4 ;  /* 0x00000006ff077819 */ /* 0x000fc40000011404 */
[C---:B------:R-:W-:Y:S02]  /*2450*/  LOP3.LUT R10, R220.reuse, 0x38, R6, 0xf8, !PT ;  /* 0x00000038dc0a7812 */ /* 0x040fe400078ef806 */
[----:B------:R-:W-:Y:S01]  /*2460*/  LOP3.LUT R4, R220, 0x38, R5, 0xf8, !PT ;  /* 0x00000038dc047812 */ /* 0x000fe200078ef805 */
[C---:B------:R-:W-:Y:S01]  /*2470*/  IMAD R131, R3.reuse, 0x1800, R222 ;  /* 0x0000180003837824 */ /* 0x040fe200078e02de */
[----:B------:R-:W-:Y:S01]  /*2480*/  SHF.R.S32.HI R14, RZ, 0x1f, R11 ;  /* 0x0000001fff0e7819 */ /* 0x000fe2000001140b */
[----:B------:R-:W-:Y:S01]  /*2490*/  IMAD R129, R3, 0x1800, R224 ;  /* 0x0000180003817824 */ /* 0x000fe200078e02e0 */
[-C--:B------:R-:W-:Y:S01]  /*24a0*/  LOP3.LUT R3, R10, R221.reuse, RZ, 0x3c, !PT ;  /* 0x000000dd0a037212 */ /* 0x080fe200078e3cff */
[----:B------:R-:W-:Y:S01]  /*24b0*/  IMAD R130, R7, 0x1800, R222 ;  /* 0x0000180007827824 */ /* 0x000fe200078e02de */
[----:B------:R-:W-:Y:S02]  /*24c0*/  LOP3.LUT R4, R4, R221, RZ, 0x3c, !PT ;  /* 0x000000dd04047212 */ /* 0x000fe400078e3cff */
[----:B------:R-:W-:-:S02]  /*24d0*/  LEA.HI R13, R14, R11, RZ, 0x3 ;  /* 0x0000000b0e0d7211 */ /* 0x000fc400078f18ff */
[----:B------:R-:W-:Y:S01]  /*24e0*/  LEA.HI R11, R14, R11, RZ, 0x6 ;  /* 0x0000000b0e0b7211 */ /* 0x000fe200078f30ff */
[----:B------:R-:W-:Y:S01]  /*24f0*/  IMAD.IADD R130, R130, 0x1, R3 ;  /* 0x0000000182827824 */ /* 0x000fe200078e0203 */
[----:B------:R-:W-:Y:S01]  /*2500*/  LOP3.LUT R9, R217, 0x38, R5, 0xf8, !PT ;  /* 0x00000038d9097812 */ /* 0x000fe200078ef805 */
[----:B------:R-:W-:Y:S01]  /*2510*/  IMAD.IADD R131, R131, 0x1, R4 ;  /* 0x0000000183837824 */ /* 0x000fe200078e0204 */
[----:B------:R-:W-:Y:S02]  /*2520*/  SHF.R.U32.HI R26, RZ, 0x3, R217 ;  /* 0x00000003ff1a7819 */ /* 0x000fe400000116d9 */
[----:B------:R-:W-:Y:S02]  /*2530*/  LOP3.LUT R3, R217, 0x38, R6, 0xf8, !PT ;  /* 0x00000038d9037812 */ /* 0x000fe400078ef806 */
[----:B-----5:R-:W-:Y:S02]  /*2540*/  SHF.R.S32.HI R15, RZ, 0x1f, R134 ;  /* 0x0000001fff0f7819 */ /* 0x020fe40000011486 */
[----:B------:R-:W-:-:S02]  /*2550*/  SHF.R.S32.HI R11, RZ, 0x6, R11 ;  /* 0x00000006ff0b7819 */ /* 0x000fc4000001140b */
[--C-:B------:R-:W-:Y:S02]  /*2560*/  LOP3.LUT R4, R220, 0x38, R13.reuse, 0xf8, !PT ;  /* 0x00000038dc047812 */ /* 0x100fe400078ef80d */
[-C--:B------:R-:W-:Y:S02]  /*2570*/  LOP3.LUT R12, R9, R26.reuse, RZ, 0x3c, !PT ;  /* 0x0000001a090c7212 */ /* 0x080fe400078e3cff */
[----:B------:R-:W-:Y:S02]  /*2580*/  LOP3.LUT R9, R217, 0x38, R13, 0xf8, !PT ;  /* 0x00000038d9097812 */ /* 0x000fe400078ef80d */
[----:B------:R-:W-:Y:S01]  /*2590*/  LOP3.LUT R10, R3, R26, RZ, 0x3c, !PT ;  /* 0x0000001a030a7212 */ /* 0x000fe200078e3cff */
[----:B------:R-:W-:Y:S01]  /*25a0*/  IMAD R128, R11, 0x1800, R222 ;  /* 0x000018000b807824 */ /* 0x000fe200078e02de */
[----:B------:R-:W-:Y:S01]  /*25b0*/  LOP3.LUT R3, R4, R221, RZ, 0x3c, !PT ;  /* 0x000000dd04037212 */ /* 0x000fe200078e3cff */
[----:B------:R-:W-:Y:S01]  /*25c0*/  IMAD R4, R15, R94, RZ ;  /* 0x0000005e0f047224 */ /* 0x000fe200078e02ff */
[----:B------:R-:W-:Y:S01]  /*25d0*/  LOP3.LUT R9, R9, R26, RZ, 0x3c, !PT ;  /* 0x0000001a09097212 */ /* 0x000fe200078e3cff */
[----:B------:R-:W-:-:S02]  /*25e0*/  IMAD R15, R15, R88, RZ ;  /* 0x000000580f0f7224 */ /* 0x000fc400078e02ff */
[----:B------:R-:W-:Y:S01]  /*25f0*/  IMAD R126, R11, 0x1800, R224 ;  /* 0x000018000b7e7824 */ /* 0x000fe200078e02e0 */
[----:B------:R-:W-:Y:S01]  /*2600*/  SHF.L.U64.HI R104, R88, 0x6, R89 ;  /* 0x0000000658687819 */ /* 0x000fe20000010259 */
[----:B------:R-:W-:Y:S01]  /*2610*/  IMAD.IADD R128, R128, 0x1, R3 ;  /* 0x0000000180807824 */ /* 0x000fe200078e0203 */
[----:B------:R-:W-:Y:S01]  /*2620*/  SHF.L.U32 R105, R88, 0x6, RZ ;  /* 0x0000000658697819 */ /* 0x000fe200000006ff */
[----:B------:R-:W-:Y:S02]  /*2630*/  IMAD R3, R89, 0x60, RZ ;  /* 0x0000006059037824 */ /* 0x000fe400078e02ff */
[C---:B------:R-:W-:Y:S02]  /*2640*/  IMAD R15, R134.reuse, R89, R15 ;  /* 0x00000059860f7224 */ /* 0x040fe400078e020f */
[----:B------:R-:W-:-:S04]  /*2650*/  IMAD.WIDE.U32 R92, R134, R88, R92 ;  /* 0x00000058865c7225 */ /* 0x000fc800078e005c */
[----:B------:R-:W-:-:S04]  /*2660*/  IMAD.WIDE.U32 R90, R134, R88, R90 ;  /* 0x00000058865a7225 */ /* 0x000fc800078e005a */
[----:B------:R-:W-:Y:S02]  /*2670*/  IMAD R127, R7, 0x1800, R224 ;  /* 0x00001800077f7824 */ /* 0x000fe400078e02e0 */
[----:B------:R-:W-:-:S04]  /*2680*/  IMAD.WIDE.U32 R88, R88, 0x60, RZ ;  /* 0x0000006058587825 */ /* 0x000fc800078e00ff */
[----:B------:R-:W-:Y:S02]  /*2690*/  IMAD.IADD R126, R126, 0x1, R9 ;  /* 0x000000017e7e7824 */ /* 0x000fe400078e0209 */
[----:B------:R-:W-:Y:S01]  /*26a0*/  IMAD R7, R134, R95, R4 ;  /* 0x0000005f86077224 */ /* 0x000fe200078e0204 */
[----:B------:R-:W-:Y:S01]  /*26b0*/  LOP3.LUT R4, R220, 0x18, R16, 0xf8, !PT ;  /* 0x00000018dc047812 */ /* 0x000fe200078ef810 */
[----:B------:R-:W-:Y:S01]  /*26c0*/  IMAD.WIDE.U32 R98, R134, R94, R98 ;  /* 0x0000005e86627225 */ /* 0x000fe200078e0062 */
[----:B------:R-:W-:-:S03]  /*26d0*/  IADD3 R124, R89, R3, RZ ;  /* 0x00000003597c7210 */ /* 0x000fc60007ffe0ff */
[----:B------:R-:W-:Y:S01]  /*26e0*/  IMAD.WIDE.U32 R96, R134, R94, R96 ;  /* 0x0000005e86607225 */ /* 0x000fe200078e0060 */
[----:B------:R-:W-:Y:S02]  /*26f0*/  SHF.L.U64.HI R102, R94, 0x6, R95 ;  /* 0x000000065e667819 */ /* 0x000fe4000001025f */
[----:B------:R-:W-:Y:S01]  /*2700*/  LOP3.LUT R125, R4, R221, RZ, 0x3c, !PT ;  /* 0x000000dd047d7212 */ /* 0x000fe200078e3cff */
[----:B------:R-:W-:Y:S01]  /*2710*/  IMAD R123, R95, 0x60, RZ ;  /* 0x000000605f7b7824 */ /* 0x000fe200078e02ff */
[----:B------:R-:W-:Y:S01]  /*2720*/  SHF.R.S32.HI R112, RZ, 0x3, R5 ;  /* 0x00000003ff707819 */ /* 0x000fe20000011405 */
[----:B------:R-:W-:Y:S01]  /*2730*/  IMAD.SHL.U32 R103, R94, 0x40, RZ ;  /* 0x000000405e677824 */ /* 0x000fe200078e00ff */
[----:B------:R-:W-:Y:S01]  /*2740*/  SHF.R.S32.HI R111, RZ, 0x3, R6 ;  /* 0x00000003ff6f7819 */ /* 0x000fe20000011406 */
[----:B------:R-:W-:Y:S01]  /*2750*/  IMAD.IADD R101, R99, 0x1, R7 ;  /* 0x0000000163657824 */ /* 0x000fe200078e0207 */
[----:B------:R-:W-:Y:S01]  /*2760*/  LOP3.LUT R5, R5, 0xfffffff8, RZ, 0xc0, !PT ;  /* 0xfffffff805057812 */ /* 0x000fe200078ec0ff */
[----:B------:R-:W-:Y:S01]  /*2770*/  IMAD.IADD R3, R7, 0x1, R97 ;  /* 0x0000000107037824 */ /* 0x000fe200078e0261 */
[----:B------:R-:W-:Y:S01]  /*2780*/  LOP3.LUT R6, R6, 0xfffffff8, RZ, 0xc0, !PT ;  /* 0xfffffff806067812 */ /* 0x000fe200078ec0ff */
[----:B------:R-:W-:Y:S01]  /*2790*/  IMAD.WIDE.U32 R94, R94, 0x60, RZ ;  /* 0x000000605e5e7825 */ /* 0x000fe200078e00ff */
[----:B------:R-:W-:-:S02]  /*27a0*/  LOP3.LUT R7, R13, 0xfffffff8, RZ, 0xc0, !PT ;  /* 0xfffffff80d077812 */ /* 0x000fc400078ec0ff */
[----:B------:R-:W-:Y:S01]  /*27b0*/  IADD3 R127, R127, R10, RZ ;  /* 0x0000000a7f7f7210 */ /* 0x000fe20007ffe0ff */
[----:B------:R-:W-:Y:S01]  /*27c0*/  IMAD.IADD R122, R122, 0x1, R27 ;  /* 0x000000017a7a7824 */ /* 0x000fe200078e021b */
[----:B0-----:R-:W-:Y:S01]  /*27d0*/  LEA.HI R159, R159, 0x8, RZ, 0x19 ;  /* 0x000000089f9f7811 */ /* 0x001fe200078fc8ff */
[----:B------:R-:W-:Y:S01]  /*27e0*/  IMAD.IADD R129, R129, 0x1, R12 ;  /* 0x0000000181817824 */ /* 0x000fe200078e020c */
[----:B------:R-:W-:Y:S01]  /*27f0*/  IADD3 R100, R93, R15, RZ ;  /* 0x0000000f5d647210 */ /* 0x000fe20007ffe0ff */
[----:B------:R-:W-:Y:S01]  /*2800*/  IMAD.SHL.U32 R119, R119, 0x2, RZ ;  /* 0x0000000277777824 */ /* 0x000fe200078e00ff */
[----:B------:R-:W-:Y:S01]  /*2810*/  SHF.R.S32.HI R110, RZ, 0x3, R13 ;  /* 0x00000003ff6e7819 */ /* 0x000fe2000001140d */
[----:B------:R-:W-:Y:S01]  /*2820*/  IMAD.IADD R125, R222, 0x1, R125 ;  /* 0x00000001de7d7824 */ /* 0x000fe200078e027d */
[----:B------:R-:W-:Y:S01]  /*2830*/  SHF.R.S32.HI R108, RZ, 0x1f, R5 ;  /* 0x0000001fff6c7819 */ /* 0x000fe20000011405 */
[----:B------:R-:W-:Y:S01]  /*2840*/  IMAD.IADD R123, R95, 0x1, R123 ;  /* 0x000000015f7b7824 */ /* 0x000fe200078e027b */
[----:B------:R-:W-:Y:S01]  /*2850*/  SHF.R.S32.HI R107, RZ, 0x1f, R6 ;  /* 0x0000001fff6b7819 */ /* 0x000fe20000011406 */
[----:B------:R-:W-:Y:S01]  /*2860*/  IMAD R109, R109, 0x40, R204 ;  /* 0x000000406d6d7824 */ /* 0x000fe200078e02cc */
[----:B------:R-:W-:Y:S01]  /*2870*/  SHF.R.S32.HI R106, RZ, 0x1f, R7 ;  /* 0x0000001fff6a7819 */ /* 0x000fe20000011407 */
[----:B------:R-:W-:Y:S01]  /*2880*/  IMAD.IADD R4, R15, 0x1, R91 ;  /* 0x000000010f047824 */ /* 0x000fe200078e025b */
[----:B--2---:R-:W-:-:S02]  /*2890*/  LOP3.LUT P3, RZ, R21, 0x4, RZ, 0xc0, !PT ;  /* 0x0000000415ff7812 */ /* 0x004fc4000786c0ff */
[----:B---3--:R-:W-:-:S04]  /*28a0*/  LOP3.LUT R20, R20, 0xfffffffe, RZ, 0xc0, !PT ;  /* 0xfffffffe14147812 */ /* 0x008fc800078ec0ff */
[----:B------:R-:W-:Y:S02]  /*28b0*/  @P2 LOP3.LUT R20, R20, 0x1, RZ, 0xfc, !PT ;  /* 0x0000000114142812 */ /* 0x000fe400078efcff */
[----:B------:R-:W-:Y:S02]  /*28c0*/  ISETP.GE.AND P2, PT, R23, UR4, PT ;  /* 0x0000000417007c0c */ /* 0x000fe4000bf46270 */
[----:B------:R-:W-:Y:S02]  /*28d0*/  LOP3.LUT R20, R20, 0xfffffffb, RZ, 0xc0, !PT ;  /* 0xfffffffb14147812 */ /* 0x000fe400078ec0ff */
[----:B------:R-:W-:Y:S02]  /*28e0*/  SEL R9, RZ, 0x20, P2 ;  /* 0x00000020ff097807 */ /* 0x000fe40001000000 */
[----:B------:R-:W-:Y:S02]  /*28f0*/  @P3 LOP3.LUT R20, R20, 0x4, RZ, 0xfc, !PT ;  /* 0x0000000414143812 */ /* 0x000fe400078efcff */
[----:B------:R-:W-:-:S03]  /*2900*/  LOP3.LUT R26, R8, R9, RZ, 0xfc, !PT ;  /* 0x00000009081a7212 */ /* 0x000fc600078efcff */
[----:B------:R0:W-:Y:S01]  /*2910*/  STL [R1], R20 ;  /* 0x0000001401007387 */ /* 0x0001e20000100800 */
[C---:B------:R-:W-:Y:S02]  /*2920*/  LOP3.LUT R9, R26.reuse, 0x2, RZ, 0xc0, !PT ;  /* 0x000000021a097812 */ /* 0x040fe400078ec0ff */
[C---:B------:R-:W-:Y:S02]  /*2930*/  LOP3.LUT R10, R26.reuse, 0x4, RZ, 0xc0, !PT ;  /* 0x000000041a0a7812 */ /* 0x040fe400078ec0ff */
[----:B------:R-:W-:Y:S02]  /*2940*/  LOP3.LUT R21, R26, 0x10, RZ, 0xc0, !PT ;  /* 0x000000101a157812 */ /* 0x000fe400078ec0ff */
[----:B------:R-:W-:Y:S02]  /*2950*/  LOP3.LUT R8, R8, 0x1, RZ, 0xc0, !PT ;  /* 0x0000000108087812 */ /* 0x000fe400078ec0ff */
[----:B------:R-:W-:Y:S02]  /*2960*/  SHF.R.S32.HI R121, RZ, 0x1f, R0 ;  /* 0x0000001fff797819 */ /* 0x000fe40000011400 */
[----:B0-----:R-:W-:-:S02]  /*2970*/  LOP3.LUT R20, R26, 0x8, RZ, 0xc0, !PT ;  /* 0x000000081a147812 */ /* 0x001fc400078ec0ff */
[----:B------:R-:W-:-:S07]  /*2980*/  LOP3.LUT R26, R26, 0x20, RZ, 0xc0, !PT ;  /* 0x000000201a1a7812 */ /* 0x000fce00078ec0ff */
.L_x_2774:
[----:B0-2-4-:R-:W2:Y:S01]  /*2990*/  LDL R33, [R1+0x38] ;  /* 0x0000380001217983 */ /* 0x015ea20000100800 */
[----:B------:R-:W0:Y:S03]  /*29a0*/  LDC R76, c[0x0][0x430] ;  /* 0x00010c00ff4c7b82 */ /* 0x000e260000000800 */
[----:B------:R-:W3:Y:S01]  /*29b0*/  LDL.LU R31, [R1] ;  /* 0x00000000011f7983 */ /* 0x000ee20000300800 */
[----:B------:R-:W-:Y:S02]  /*29c0*/  VIADD R24, R24, 0xffffffff ;  /* 0xffffffff18187836 */ /* 0x000fe40000000000 */
[----:B------:R-:W-:Y:S02]  /*29d0*/  IMAD.MOV.U32 R27, RZ, RZ, RZ ;  /* 0x000000ffff1b7224 */ /* 0x000fe400078e00ff */
[----:B------:R-:W-:Y:S01]  /*29e0*/  IMAD R12, R24, 0x60, R109 ;  /* 0x00000060180c7824 */ /* 0x000fe200078e026d */
[----:B-1----:R-:W1:Y:S03]  /*29f0*/  LDC R118, c[0x0][0x3f4] ;  /* 0x0000fd00ff767b82 */ /* 0x002e660000000800 */
[----:B------:R-:W-:Y:S01]  /*2a00*/  IMAD.IADD R32, R122, 0x1, R12 ;  /* 0x000000017a207824 */ /* 0x000fe200078e020c */
[----:B------:R-:W-:-:S04]  /*2a10*/  ISETP.GE.AND P2, PT, R12, R25, PT ;  /* 0x000000190c00720c */ /* 0x000fc80003f46270 */
[----:B------:R-:W-:Y:S02]  /*2a20*/  ISETP.GT.OR P2, PT, R109, 0x5f, P2 ;  /* 0x0000005f6d00780c */ /* 0x000fe40001744670 */
[----:B------:R-:W-:Y:S02]  /*2a30*/  MOV R28, R32 ;  /* 0x00000020001c7202 */ /* 0x000fe40000000f00 */
[----:B0-----:R-:W-:-:S09]  /*2a40*/  ISETP.NE.AND P3, PT, R76, 0x1, PT ;  /* 0x000000014c00780c */ /* 0x001fd20003f65270 */
[----:B------:R-:W0:Y:S08]  /*2a50*/  @!P2 LDC.64 R14, c[0x0][0x428] ;  /* 0x00010a00ff0eab82 */ /* 0x000e300000000a00 */
[----:B------:R-:W4:Y:S08]  /*2a60*/  @P3 LDC R11, c[0x0][0x434] ;  /* 0x00010d00ff0b3b82 */ /* 0x000f300000000800 */
[----:B------:R-:W1:Y:S08]  /*2a70*/  @P3 LDC R30, c[0x0][0x438] ;  /* 0x00010e00ff1e3b82 */ /* 0x000e700000000800 */
[----:B------:R-:W0:Y:S01]  /*2a80*/  @!P2 LDC.64 R12, c[0x0][0x418] ;  /* 0x00010600ff0cab82 */ /* 0x000e220000000a00 */
[----:B----4-:R-:W-:-:S05]  /*2a90*/  @P3 IMAD.HI.U32 R11, R32, R11, RZ ;  /* 0x0000000b200b3227 */ /* 0x010fca00078e00ff */
[----:B-1----:R-:W-:Y:S01]  /*2aa0*/  @P3 SHF.R.U32.HI R28, RZ, R30, R11 ;  /* 0x0000001eff1c3219 */ /* 0x002fe2000001160b */
[----:B0-----:R-:W-:-:S03]  /*2ab0*/  @!P2 IMAD R11, R121, R14, RZ ;  /* 0x0000000e790ba224 */ /* 0x001fc600078e02ff */
[--C-:B------:R-:W-:Y:S01]  /*2ac0*/  @!P2 SHF.R.S32.HI R29, RZ, 0x1f, R28.reuse ;  /* 0x0000001fff1da819 */ /* 0x100fe2000001141c */
[C---:B------:R-:W-:Y:S02]  /*2ad0*/  @!P2 IMAD R11, R0.reuse, R15, R11 ;  /* 0x0000000f000ba224 */ /* 0x040fe400078e020b */
[----:B------:R-:W-:-:S04]  /*2ae0*/  @!P2 IMAD.WIDE.U32 R14, R0, R14, R28 ;  /* 0x0000000e000ea225 */ /* 0x000fc800078e001c */
[----:B------:R-:W-:Y:S01]  /*2af0*/  @!P2 IMAD.IADD R11, R15, 0x1, R11 ;  /* 0x000000010f0ba824 */ /* 0x000fe200078e020b */
[----:B------:R-:W-:-:S04]  /*2b00*/  @!P2 LEA R12, P3, R14, R12, 0x2 ;  /* 0x0000000c0e0ca211 */ /* 0x000fc800078610ff */
[----:B------:R-:W-:-:S05]  /*2b10*/  @!P2 LEA.HI.X R13, R14, R13, R11, 0x2, P3 ;  /* 0x0000000d0e0da211 */ /* 0x000fca00018f140b */
[----:B------:R0:W5:Y:S01]  /*2b20*/  @!P2 LDG.E R27, desc[UR60][R12.64] ;  /* 0x0000003c0c1ba981 */ /* 0x000162000c1e1900 */
[----:B------:R-:W-:Y:S01]  /*2b30*/  ISETP.GT.AND P2, PT, R24, R120, PT ;  /* 0x000000781800720c */ /* 0x000fe20003f44270 */
[----:B------:R-:W-:Y:S01]  /*2b40*/  IMAD R14, R18, 0x4800, R125 ;  /* 0x00004800120e7824 */ /* 0x000fe200078e027d */
[----:B------:R-:W-:Y:S05]  /*2b50*/  YIELD ;  /* 0x0000000000007946 */ /* 0x000fea0003800000 */
[C---:B------:R-:W-:Y:S01]  /*2b60*/  IADD3 R78, R14.reuse, 0x20, RZ ;  /* 0x000000200e4e7810 */ /* 0x040fe20007ffe0ff */
[----:B------:R-:W-:Y:S01]  /*2b70*/  IMAD.MOV R11, RZ, RZ, -R28 ;  /* 0x000000ffff0b7224 */ /* 0x000fe200078e0a1c */
[----:B------:R-:W-:Y:S01]  /*2b80*/  BSSY B0, `(.L_x_2669) ;  /* 0x00007a6000007945 */ /* 0x000fe20003800000 */
[----:B------:R-:W-:-:S02]  /*2b90*/  IMAD R77, R14, 0x2, R113 ;  /* 0x000000020e4d7824 */ /* 0x000fc400078e0271 */
[----:B------:R-:W-:Y:S01]  /*2ba0*/  IMAD R76, R76, R11, R32 ;  /* 0x0000000b4c4c7224 */ /* 0x000fe200078e0220 */
[----:B--2---:R-:W-:Y:S02]  /*2bb0*/  LOP3.LUT P4, RZ, R33, 0x4, RZ, 0xc0, !PT ;  /* 0x0000000421ff7812 */ /* 0x004fe4000788c0ff */
[----:B---3--:R-:W-:-:S04]  /*2bc0*/  LOP3.LUT R31, R31, 0xfffffffd, RZ, 0xc0, !PT ;  /* 0xfffffffd1f1f7812 */ /* 0x008fc800078ec0ff */
[----:B------:R-:W-:Y:S02]  /*2bd0*/  @P2 LOP3.LUT R31, R31, 0x2, RZ, 0xfc, !PT ;  /* 0x000000021f1f2812 */ /* 0x000fe400078efcff */
[----:B------:R-:W-:-:S03]  /*2be0*/  ISETP.GE.AND P2, PT, R118, 0x1, PT ;  /* 0x000000017600780c */ /* 0x000fc60003f46270 */
[----:B------:R0:W-:Y:S02]  /*2bf0*/  STL [R1], R31 ;  /* 0x0000001f01007387 */ /* 0x0001e40000100800 */
[----:B------:R-:W-:-:S04]  /*2c00*/  @P4 VIADD R78, R14, 0xffffffe0 ;  /* 0xffffffe00e4e4836 */ /* 0x000fc80000000000 */
[----:B------:R-:W-:-:S04]  /*2c10*/  IMAD R78, R78, 0x2, R113 ;  /* 0x000000024e4e7824 */ /* 0x000fc800078e0271 */
[----:B0-----:R-:W-:Y:S05]  /*2c20*/  @!P2 BRA `(.L_x_2670) ;  /* 0x000000700098a947 */ /* 0x001fea0003800000 */
[----:B------:R-:W-:Y:S01]  /*2c30*/  SHF.R.S32.HI R79, RZ, 0x1f, R76 ;  /* 0x0000001fff4f7819 */ /* 0x000fe2000001144c */
[----:B------:R-:W-:Y:S01]  /*2c40*/  ULDC.64 UR4, c[0x0][0x300] ;  /* 0x0000c00000047ab9 */ /* 0x000fe20000000a00 */
[----:B-----5:R-:W-:Y:S01]  /*2c50*/  SHF.R.S32.HI R84, RZ, 0x1f, R27 ;  /* 0x0000001fff547819 */ /* 0x020fe2000001141b */
[----:B------:R-:W-:Y:S01]  /*2c60*/  IMAD.WIDE.U32 R12, R76, UR4, RZ ;  /* 0x000000044c0c7c25 */ /* 0x000fe2000f8e00ff */
[----:B------:R-:W-:Y:S02]  /*2c70*/  ULDC.U8 UR6, c[0x0][0x410] ;  /* 0x0001040000067ab9 */ /* 0x000fe40000000000 */
[----:B------:R-:W-:Y:S01]  /*2c80*/  ISETP.NE.AND P2, PT, RZ, UR6, PT ;  /* 0x00000006ff007c0c */ /* 0x000fe2000bf45270 */
[----:B------:R-:W-:Y:S02]  /*2c90*/  IMAD R11, R79, UR4, RZ ;  /* 0x000000044f0b7c24 */ /* 0x000fe4000f8e02ff */
[----:B------:R-:W-:Y:S02]  /*2ca0*/  IMAD R15, R124, R24, RZ ;  /* 0x000000187c0f7224 */ /* 0x000fe400078e02ff */
[----:B------:R-:W-:Y:S01]  /*2cb0*/  IMAD R11, R76, UR5, R11 ;  /* 0x000000054c0b7c24 */ /* 0x000fe2000f8e020b */
[----:B------:R-:W-:Y:S01]  /*2cc0*/  ULDC.64 UR4, c[0x0][0x310] ;  /* 0x0000c40000047ab9 */ /* 0x000fe20000000a00 */
[----:B------:R-:W-:-:S02]  /*2cd0*/  IMAD R85, R24, -0x60, R25 ;  /* 0xffffffa018557824 */ /* 0x000fc400078e0219 */
[----:B------:R-:W-:Y:S01]  /*2ce0*/  IMAD R14, R84, UR4, RZ ;  /* 0x00000004540e7c24 */ /* 0x000fe2000f8e02ff */
[----:B------:R-:W-:Y:S02]  /*2cf0*/  IADD3 R13, R13, R11, RZ ;  /* 0x0000000b0d0d7210 */ /* 0x000fe40007ffe0ff */
[----:B------:R-:W-:Y:S01]  /*2d00*/  VIMNMX R85, R85, 0x60, PT ;  /* 0x0000006055557848 */ /* 0x000fe20003fe0100 */
[C---:B------:R-:W-:Y:S02]  /*2d10*/  IMAD R11, R27.reuse, UR5, R14 ;  /* 0x000000051b0b7c24 */ /* 0x040fe4000f8e020e */
[----:B------:R-:W-:Y:S01]  /*2d20*/  IMAD.WIDE.U32 R12, R27, UR4, R12 ;  /* 0x000000041b0c7c25 */ /* 0x000fe2000f8e000c */
[----:B------:R-:W-:-:S03]  /*2d30*/  ULDC.64 UR4, c[0x0][0x308] ;  /* 0x0000c20000047ab9 */ /* 0x000fc60000000a00 */
[----:B------:R-:W-:Y:S01]  /*2d40*/  IMAD.IADD R13, R13, 0x1, R11 ;  /* 0x000000010d0d7824 */ /* 0x000fe200078e020b */
[----:B------:R-:W-:Y:S01]  /*2d50*/  SHF.R.S32.HI R11, RZ, 0x1f, R24 ;  /* 0x0000001fff0b7819 */ /* 0x000fe20000011418 */
        /* <DEDUP_REMOVED lines=9> */
[----:B------:R-:W-:-:S03]  /*2df0*/  LEA.HI.X R116, R116, UR5, R11, 0x1, P3 ;  /* 0x0000000574747c11 */ /* 0x000fc600098f0c0b */
[----:B------:R-:W-:Y:S02]  /*2e00*/  IMAD.IADD R11, R15, 0x1, R29 ;  /* 0x000000010f0b7824 */ /* 0x000fe400078e021d */
        /* <DEDUP_REMOVED lines=22> */
[----:B------:R-:W-:Y:S02]  /*2f70*/  IADD3.X R32, R11, R101, RZ, P2, !PT ;  /* 0x000000650b207210 */ /* 0x000fe400017fe4ff */
        /* <DEDUP_REMOVED lines=35> */
.L_x_2673:
[----:B------:R-:W-:Y:S05]  /*31b0*/  BSYNC B1 ;  /* 0x0000000000017941 */ /* 0x000fea0003800000 */
.L_x_2672:
        /* <DEDUP_REMOVED lines=56> */
.L_x_2675:
[----:B------:R-:W-:Y:S05]  /*3540*/  BSYNC B1 ;  /* 0x0000000000017941 */ /* 0x000fea0003800000 */
.L_x_2674:
[----:B------:R-:W2:Y:S01]  /*3550*/  LDL R11, [R1+0x4] ;  /* 0x00000400010b7983 */ /* 0x000ea20000100800 */
[----:B0-----:R-:W-:Y:S01]  /*3560*/  IMAD.MOV.U32 R12, RZ, RZ, R56 ;  /* 0x000000ffff0c7224 */ /* 0x001fe200078e0038 */
[----:B------:R-:W-:Y:S01]  /*3570*/  MOV R13, R53 ;  /* 0x00000035000d7202 */ /* 0x000fe20000000f00 */
[----:B------:R-:W-:-:S03]  /*3580*/  IMAD.MOV.U32 R14, RZ, RZ, R60 ;  /* 0x000000ffff0e7224 */ /* 0x000fc600078e003c */
[----:B------:R-:W-:Y:S02]  /*3590*/  PRMT R145, R81, 0x5410, R13 ;  /* 0x0000541051917816 */ /* 0x000fe4000000000d */
[----:B------:R-:W-:Y:S02]  /*35a0*/  MOV R13, R61 ;  /* 0x0000003d000d7202 */ /* 0x000fe40000000f00 */
[----:B------:R-:W-:Y:S01]  /*35b0*/  PRMT R150, R14, 0x7610, R150 ;  /* 0x000076100e967816 */ /* 0x000fe20000000096 */
[----:B------:R-:W-:Y:S01]  /*35c0*/  IMAD.MOV.U32 R14, RZ, RZ, R73 ;  /* 0x000000ffff0e7224 */ /* 0x000fe200078e0049 */
[----:B------:R-:W-:Y:S01]  /*35d0*/  PRMT R149, R13, 0x7610, R149 ;  /* 0x000076100d957816 */ /* 0x000fe20000000095 */
[----:B------:R-:W-:-:S05]  /*35e0*/  IMAD.MOV.U32 R13, RZ, RZ, R72 ;  /* 0x000000ffff0d7224 */ /* 0x000fca00078e0048 */
[----:B------:R-:W-:Y:S02]  /*35f0*/  PRMT R142, R13, 0x5410, R14 ;  /* 0x000054100d8e7816 */ /* 0x000fe4000000000e */
[----:B--2---:R-:W-:Y:S01]  /*3600*/  R2UR UR4, R11 ;  /* 0x000000000b0472ca */ /* 0x004fe200000e0000 */
[----:B------:R-:W-:-:S05]  /*3610*/  IMAD.MOV.U32 R11, RZ, RZ, R57 ;  /* 0x000000ffff0b7224 */ /* 0x000fca00078e0039 */
[----:B------:R-:W-:Y:S01]  /*3620*/  PRMT R147, R12, 0x5410, R11 ;  /* 0x000054100c937816 */ /* 0x000fe2000000000b */
[----:B------:R-:W-:Y:S02]  /*3630*/  IMAD.MOV.U32 R11, RZ, RZ, R64 ;  /* 0x000000ffff0b7224 */ /* 0x000fe400078e0040 */
[----:B------:R-:W-:-:S04]  /*3640*/  IMAD.MOV.U32 R12, RZ, RZ, R65 ;  /* 0x000000ffff0c7224 */ /* 0x000fc800078e0041 */
[----:B------:R-:W-:Y:S01]  /*3650*/  UISETP.NE.AND UP0, UPT, UR4, 0x3, UPT ;  /* 0x000000030400788c */ /* 0x000fe2000bf05270 */
[----:B------:R-:W-:Y:S01]  /*3660*/  PRMT R151, R12, 0x5410, R11 ;  /* 0x000054100c977816 */ /* 0x000fe2000000000b */
[----:B------:R-:W-:Y:S01]  /*3670*/  IMAD.MOV.U32 R11, RZ, RZ, R68 ;  /* 0x000000ffff0b7224 */ /* 0x000fe200078e0044 */
[----:B------:R-:W-:-:S03]  /*3680*/  MOV R12, R69 ;  /* 0x00000045000c7202 */ /* 0x000fc60000000f00 */
[----:B------:R-:W-:Y:S02]  /*3690*/  PLOP3.LUT P2, PT, PT, PT, UP0, 0x80, 0x0 ;  /* 0x000000000000781c */ /* 0x000fe40003f4f008 */
        /* <DEDUP_REMOVED lines=61> */
.L_x_2676:
[----:B------:R-:W-:Y:S01]  /*3a70*/  IMAD R86, R18, 0x8, R2 ;  /* 0x0000000812567824 */ /* 0x000fe200078e0202 */
[----:B------:R-:W-:Y:S01]  /*3a80*/  SHF.L.U32 R87, R205, 0x1f, RZ ;  /* 0x0000001fcd577819 */ /* 0x000fe200000006ff */
[----:B------:R-:W-:Y:S03]  /*3a90*/  BSSY B1, `(.L_x_2677) ;  /* 0x0000003000017945 */ /* 0x000fe60003800000 */
[----:B------:R-:W0:Y:S02]  /*3aa0*/  SYNCS.PHASECHK.TRANS64.TRYWAIT P5, [R86+URZ+0x30890], R87 ;  /* 0x03089057560075a7 */ /* 0x000e2400080a017f */
[----:B0-----:R-:W-:Y:S05]  /*3ab0*/  @!P5 BRA `(.L_x_2678) ;  /* 0x0000023c00fcd947 */ /* 0x001fea0003800000 */
.L_x_3030:
[----:B------:R-:W-:Y:S05]  /*3ac0*/  BSYNC B1 ;  /* 0x0000000000017941 */ /* 0x000fea0003800000 */
.L_x_2677:
[----:B------:R-:W-:-:S03]  /*3ad0*/  UMOV UR4, 0xffffffff ;  /* 0xffffffff00047882 */ /* 0x000fc60000000000 */
[----:B------:R-:W-:Y:S05]  /*3ae0*/  BRA.DIV UR4, `(.L_x_2679) ;  /* 0x0000024204047947 */ /* 0x000fea000b800000 */
[----:B------:R1:W2:Y:S04]  /*3af0*/  SHFL.IDX PT, R80, R116, RZ, 0x1c1f ;  /* 0x001c1fff74507589 */ /* 0x0002a800000e0000 */
[----:B------:R1:W3:Y:S02]  /*3b00*/  SHFL.IDX PT, R11, R117, RZ, 0x1c1f ;  /* 0x001c1fff750b7589 */ /* 0x0002e400000e0000 */
.L_x_3034:
        /* <DEDUP_REMOVED lines=10> */
[----:B0-----:R-:W-:Y:S01]  /*3bb0*/  HADD2.F32 R141, -RZ, R13.H0_H0 ;  /* 0x2000000dff8d7230 */ /* 0x001fe20000004100 */
[----:B------:R-:W-:Y:S02]  /*3bc0*/  SHF.R.U32.HI R72, RZ, 0x10, R73 ;  /* 0x00000010ff487819 */ /* 0x000fe40000011649 */
        /* <DEDUP_REMOVED lines=10> */
[----:B------:R-:W-:Y:S01]  /*3c70*/  MOV R75, R15 ;  /* 0x0000000f004b7202 */ /* 0x000fe20000000f00 */
[----:B------:R-:W-:Y:S02]  /*3c80*/  HADD2.F32 R133, -RZ, R72.H0_H0 ;  /* 0x20000048ff857230 */ /* 0x000fe40000004100 */
[----:B------:R-:W-:Y:S01]  /*3c90*/  IMAD.MOV.U32 R141, RZ, RZ, R12 ;  /* 0x000000ffff8d7224 */ /* 0x000fe200078e000c */
[----:B------:R-:W-:Y:S01]  /*3ca0*/  F2FP.F16.F32.PACK_AB R13, R73, R13 ;  /* 0x0000000d490d723e */ /* 0x000fe200000000ff */
[--C-:B------:R-:W-:Y:S02]  /*3cb0*/  HADD2.F32 R15, -RZ, R75.reuse.H1_H1 ;  /* 0x3000004bff0f7230 */ /* 0x100fe40000004100 */
[----:B------:R-:W-:Y:S02]  /*3cc0*/  HADD2.F32 R75, -RZ, R75.H0_H0 ;  /* 0x2000004bff4b7230 */ /* 0x000fe40000004100 */
[----:B------:R-:W-:-:S02]  /*3cd0*/  HADD2.F32 R12, -RZ, R141.H1_H1 ;  /* 0x3000008dff0c7230 */ /* 0x000fc40000004100 */
[-C--:B------:R-:W-:Y:S01]  /*3ce0*/  FMUL.FTZ R72, R15, R74.reuse ;  /* 0x0000004a0f487220 */ /* 0x080fe20000410000 */
[----:B------:R-:W-:Y:S02]  /*3cf0*/  HADD2.F32 R141, -RZ, R141.H0_H0 ;  /* 0x2000008dff8d7230 */ /* 0x000fe40000004100 */
[C---:B------:R-:W-:Y:S01]  /*3d00*/  FMUL.FTZ R74, R75.reuse, R74 ;  /* 0x0000004a4b4a7220 */ /* 0x040fe20000410000 */
[----:B------:R-:W-:-:S03]  /*3d10*/  FFMA.FTZ R72, R75, R133, -R72 ;  /* 0x000000854b487223 */ /* 0x000fc60000010848 */
        /* <DEDUP_REMOVED lines=18> */
.L_x_2685:
[----:B------:R-:W-:Y:S05]  /*3e40*/  BSYNC B3 ;  /* 0x0000000000037941 */ /* 0x000fea0003800000 */
.L_x_2684:
[----:B---3--:R-:W-:-:S04]  /*3e50*/  LEA R72, P3, R16, R11, 0x1 ;  /* 0x0000000b10487211 */ /* 0x008fc800078608ff */
[----:B--2---:R-:W-:-:S05]  /*3e60*/  LEA.HI.X R73, R16, R80, R17, 0x1, P3 ;  /* 0x0000005010497211 */ /* 0x004fca00018f0c11 */
[----:B0-----:R4:W-:Y:S04]  /*3e70*/  ST.E.128 desc[UR60][R72.64], R12 ;  /* 0x0000000c48007985 */ /* 0x0019e8000c101d3c */
.L_x_2683:
[----:B------:R-:W-:Y:S05]  /*3e80*/  BSYNC B2 ;  /* 0x0000000000027941 */ /* 0x000fea0003800000 */
.L_x_2682:
        /* <DEDUP_REMOVED lines=50> */
.L_x_2689:
[----:B------:R-:W-:Y:S05]  /*41b0*/  BSYNC B3 ;  /* 0x0000000000037941 */ /* 0x000fea0003800000 */
.L_x_2688:
[----:B------:R-:W-:Y:S02]  /*41c0*/  IMAD.SHL.U32 R70, R198, 0x8, RZ ;  /* 0x00000008c6467824 */ /* 0x000fe400078e00ff */
[----:B---3--:R-:W-:Y:S02]  /*41d0*/  IMAD.MOV.U32 R68, RZ, RZ, R11 ;  /* 0x000000ffff447224 */ /* 0x008fe400078e000b */
[----:B--2---:R-:W-:Y:S02]  /*41e0*/  IMAD.MOV.U32 R69, RZ, RZ, R80 ;  /* 0x000000ffff457224 */ /* 0x004fe400078e0050 */
[----:B------:R-:W-:-:S05]  /*41f0*/  IMAD.WIDE R68, R70, 0x2, R68 ;  /* 0x0000000246447825 */ /* 0x000fca00078e0244 */
[----:B0-----:R0:W-:Y:S02]  /*4200*/  ST.E.128 desc[UR60][R68.64], R12 ;  /* 0x0000000c44007985 */ /* 0x0011e4000c101d3c */
.L_x_2687:
[----:B------:R-:W-:Y:S05]  /*4210*/  BSYNC B2 ;  /* 0x0000000000027941 */ /* 0x000fea0003800000 */
.L_x_2686:
        /* <DEDUP_REMOVED lines=8> */
[----:B------:R-:W-:Y:S02]  /*42a0*/  SHF.R.U32.HI R64, RZ, 0x10, R65 ;  /* 0x00000010ff407819 */ /* 0x000fe40000011641 */
[--C-:B------:R-:W-:Y:S01]  /*42b0*/  SHF.R.U64 R69, R66, 0x10, R67.reuse ;  /* 0x0000001042457819 */ /* 0x100fe20000001243 */
[----:B------:R-:W-:Y:S01]  /*42c0*/  HADD2.F32 R68, -RZ, R68.H0_H0 ;  /* 0x20000044ff447230 */ /* 0x000fe20000004100 */
[----:B----4-:R-:W-:Y:S02]  /*42d0*/  MOV R65, R13 ;  /* 0x0000000d00417202 */ /* 0x010fe40000000f00 */
[----:B------:R-:W-:Y:S01]  /*42e0*/  SHF.R.U32.HI R66, RZ, 0x10, R67 ;  /* 0x00000010ff427819 */ /* 0x000fe20000011643 */
[----:B------:R-:W-:Y:S02]  /*42f0*/  HADD2.F32 R13, -RZ, R69.H0_H0 ;  /* 0x20000045ff0d7230 */ /* 0x000fe40000004100 */
[----:B------:R-:W-:-:S02]  /*4300*/  HADD2.F32 R67, -RZ, R65.H1_H1 ;  /* 0x30000041ff437230 */ /* 0x000fc40000004100 */
[----:B------:R-:W-:Y:S02]  /*4310*/  HADD2.F32 R69, -RZ, R65.H0_H0 ;  /* 0x20000041ff457230 */ /* 0x000fe40000004100 */
[----:B------:R-:W-:Y:S02]  /*4320*/  HADD2.F32 R66, -RZ, R66.H0_H0 ;  /* 0x20000042ff427230 */ /* 0x000fe40000004100 */
[-C--:B------:R-:W-:Y:S01]  /*4330*/  FMUL.FTZ R65, R67, R13.reuse ;  /* 0x0000000d43417220 */ /* 0x080fe20000410000 */
[----:B------:R-:W-:-:S03]  /*4340*/  FMUL.FTZ R13, R69, R13 ;  /* 0x0000000d450d7220 */ /* 0x000fc60000410000 */
[-C--:B------:R-:W-:Y:S01]  /*4350*/  FFMA.FTZ R65, R69, R68.reuse, -R65 ;  /* 0x0000004445417223 */ /* 0x080fe20000010841 */
[----:B------:R-:W-:Y:S02]  /*4360*/  IMAD.MOV.U32 R69, RZ, RZ, R12 ;  /* 0x000000ffff457224 */ /* 0x000fe400078e000c */
[----:B------:R-:W-:Y:S01]  /*4370*/  FFMA.FTZ R13, R67, R68, R13 ;  /* 0x00000044430d7223 */ /* 0x000fe2000001000d */
[----:B------:R-:W-:Y:S02]  /*4380*/  IMAD.MOV.U32 R67, RZ, RZ, R15 ;  /* 0x000000ffff437224 */ /* 0x000fe400078e000f */
[----:B------:R-:W-:Y:S02]  /*4390*/  HADD2.F32 R68, -RZ, R64.H0_H0 ;  /* 0x20000040ff447230 */ /* 0x000fe40000004100 */
[----:B------:R-:W-:Y:S01]  /*43a0*/  HADD2.F32 R12, -RZ, R69.H1_H1 ;  /* 0x30000045ff0c7230 */ /* 0x000fe20000004100 */
[----:B------:R-:W-:Y:S01]  /*43b0*/  F2FP.F16.F32.PACK_AB R13, R13, R65 ;  /* 0x000000410d0d723e */ /* 0x000fe200000000ff */
[----:B------:R-:W-:-:S02]  /*43c0*/  HADD2.F32 R15, -RZ, R67.H1_H1 ;  /* 0x30000043ff0f7230 */ /* 0x000fc40000004100 */
[----:B------:R-:W-:Y:S02]  /*43d0*/  HADD2.F32 R67, -RZ, R67.H0_H0 ;  /* 0x20000043ff437230 */ /* 0x000fe40000004100 */
        /* <DEDUP_REMOVED lines=22> */
.L_x_2693:
[----:B------:R-:W-:Y:S05]  /*4540*/  BSYNC B3 ;  /* 0x0000000000037941 */ /* 0x000fea0003800000 */
.L_x_2692:
[----:B---3--:R-:W-:Y:S01]  /*4550*/  MOV R64, R11 ;  /* 0x0000000b00407202 */ /* 0x008fe20000000f00 */
[----:B------:R-:W-:Y:S02]  /*4560*/  IMAD.SHL.U32 R66, R199, 0x8, RZ ;  /* 0x00000008c7427824 */ /* 0x000fe400078e00ff */
[----:B--2---:R-:W-:Y:S02]  /*4570*/  IMAD.MOV.U32 R65, RZ, RZ, R80 ;  /* 0x000000ffff417224 */ /* 0x004fe400078e0050 */
[----:B------:R-:W-:-:S05]  /*4580*/  IMAD.WIDE R64, R66, 0x2, R64 ;  /* 0x0000000242407825 */ /* 0x000fca00078e0240 */
[----:B----4-:R0:W-:Y:S02]  /*4590*/  ST.E.128 desc[UR60][R64.64], R12 ;  /* 0x0000000c40007985 */ /* 0x0101e4000c101d3c */
.L_x_2691:
[----:B------:R-:W-:Y:S05]  /*45a0*/  BSYNC B2 ;  /* 0x0000000000027941 */ /* 0x000fea0003800000 */
.L_x_2690:
[----:B------:R-:W-:Y:S01]  /*45b0*/  ISETP.NE.AND P3, PT, R20, RZ, PT ;  /* 0x000000ff1400720c */ /* 0x000fe20003f65270 */
[----:B------:R-:W-:-:S12]  /*45c0*/  BSSY B2, `(.L_x_2694) ;  /* 0x000003a000027945 */ /* 0x000fd80003800000 */
[----:B------:R-:W-:Y:S05]  /*45d0*/  @!P3 BRA `(.L_x_2695) ;  /* 0x0000000000e0b947 */ /* 0x000fea0003800000 */
[----:B0---4-:R0:W4:Y:S01]  /*45e0*/  LDS.128 R12, [R78+0x21000] ;  /* 0x021000004e0c7984 */ /* 0x0111220000000c00 */
[----:B------:R-:W-:Y:S01]  /*45f0*/  ISETP.GE.AND P3, PT, R208, R118, PT ;  /* 0x00000076d000720c */ /* 0x000fe20003f66270 */
[----:B------:R-:W-:-:S12]  /*4600*/  BSSY B3, `(.L_x_2696) ;  /* 0x0000032000037945 */ /* 0x000fd80003800000 */
[----:B0-----:R-:W-:Y:S05]  /*4610*/  @P3 BRA `(.L_x_2697) ;  /* 0x0000000000c03947 */ /* 0x001fea0003800000 */
[----:B------:R-:W-:Y:S01]  /*4620*/  SHF.R.U64 R64, R62, 0x10, R63 ;  /* 0x000000103e407819 */ /* 0x000fe2000000123f */
[----:B----4-:R-:W-:Y:S01]  /*4630*/  IMAD.MOV.U32 R62, RZ, RZ, R13 ;  /* 0x000000ffff3e7224 */ /* 0x010fe200078e000d */
[--C-:B------:R-:W-:Y:S01]  /*4640*/  SHF.R.U64 R60, R60, 0x10, R61.reuse ;  /* 0x000000103c3c7819 */ /* 0x100fe2000000123d */
[----:B------:R-:W-:Y:S01]  /*4650*/  HADD2.F32 R66, -RZ, R149.H1_H1 ;  /* 0x30000095ff427230 */ /* 0x000fe20000004100 */
[----:B------:R-:W-:Y:S01]  /*4660*/  SHF.R.U32.HI R61, RZ, 0x10, R61 ;  /* 0x00000010ff3d7819 */ /* 0x000fe2000001163d */
[----:B------:R-:W-:Y:S02]  /*4670*/  HADD2.F32 R64, -RZ, R64.H0_H0 ;  /* 0x20000040ff407230 */ /* 0x000fe40000004100 */
[--C-:B------:R-:W-:Y:S02]  /*4680*/  HADD2.F32 R13, -RZ, R62.reuse.H1_H1 ;  /* 0x3000003eff0d7230 */ /* 0x100fe40000004100 */
[----:B------:R-:W-:Y:S02]  /*4690*/  HADD2.F32 R62, -RZ, R62.H0_H0 ;  /* 0x2000003eff3e7230 */ /* 0x000fe40000004100 */
[----:B------:R-:W-:-:S02]  /*46a0*/  HADD2.F32 R60, -RZ, R60.H0_H0 ;  /* 0x2000003cff3c7230 */ /* 0x000fc40000004100 */
[CC--:B------:R-:W-:Y:S01]  /*46b0*/  FMUL.FTZ R65, R13.reuse, R64.reuse ;  /* 0x000000400d417220 */ /* 0x0c0fe20000410000 */
[----:B------:R-:W-:Y:S02]  /*46c0*/  HADD2.F32 R61, -RZ, R61.H0_H0 ;  /* 0x2000003dff3d7230 */ /* 0x000fe40000004100 */
[C---:B------:R-:W-:Y:S01]  /*46d0*/  FMUL.FTZ R64, R62.reuse, R64 ;  /* 0x000000403e407220 */ /* 0x040fe20000410000 */
[-C--:B------:R-:W-:Y:S01]  /*46e0*/  FFMA.FTZ R65, R62, R60.reuse, -R65 ;  /* 0x0000003c3e417223 */ /* 0x080fe20000010841 */
[----:B------:R-:W-:Y:S02]  /*46f0*/  SHF.R.U32.HI R62, RZ, 0x10, R63 ;  /* 0x00000010ff3e7819 */ /* 0x000fe4000001163f */
[----:B------:R-:W-:Y:S01]  /*4700*/  FFMA.FTZ R64, R13, R60, R64 ;  /* 0x0000003c0d407223 */ /* 0x000fe20000010040 */
[----:B------:R-:W-:Y:S01]  /*4710*/  IMAD.MOV.U32 R60, RZ, RZ, R12 ;  /* 0x000000ffff3c7224 */ /* 0x000fe200078e000c */
[----:B------:R-:W-:Y:S01]  /*4720*/  MOV R12, R15 ;  /* 0x0000000f000c7202 */ /* 0x000fe20000000f00 */
[----:B------:R-:W-:-:S02]  /*4730*/  HADD2.F32 R15, -RZ, R62.H0_H0 ;  /* 0x2000003eff0f7230 */ /* 0x000fc40000004100 */
[----:B------:R-:W-:Y:S02]  /*4740*/  F2FP.F16.F32.PACK_AB R64, R64, R65 ;  /* 0x000000414040723e */ /* 0x000fe400000000ff */
[--C-:B------:R-:W-:Y:S02]  /*4750*/  HADD2.F32 R13, -RZ, R12.reuse.H1_H1 ;  /* 0x3000000cff0d7230 */ /* 0x100fe40000004100 */
        /* <DEDUP_REMOVED lines=14> */
[--C-:B------:R-:W-:Y:S02]  /*4840*/  HADD2.F32 R60, -RZ, R61.reuse.H1_H1 ;  /* 0x3000003dff3c7230 */ /* 0x100fe40000004100 */
[----:B------:R-:W-:Y:S02]  /*4850*/  HADD2.F32 R62, -RZ, R61.H0_H0 ;  /* 0x2000003dff3e7230 */ /* 0x000fe40000004100 */
[----:B------:R-:W-:Y:S02]  /*4860*/  HADD2.F32 R61, -RZ, R149.H0_H0 ;  /* 0x20000095ff3d7230 */ /* 0x000fe40000004100 */
[-C--:B------:R-:W-:Y:S01]  /*4870*/  FMUL.FTZ R63, R60, R66.reuse ;  /* 0x000000423c3f7220 */ /* 0x080fe20000410000 */
[----:B------:R-:W-:Y:S01]  /*4880*/  F2FP.F16.F32.PACK_AB R14, R14, R15 ;  /* 0x0000000f0e0e723e */ /* 0x000fe200000000ff */
[----:B------:R-:W-:-:S02]  /*4890*/  FMUL.FTZ R66, R62, R66 ;  /* 0x000000423e427220 */ /* 0x000fc40000410000 */
[-C--:B------:R-:W-:Y:S02]  /*48a0*/  FFMA.FTZ R63, R62, R61.reuse, -R63 ;  /* 0x0000003d3e3f7223 */ /* 0x080fe4000001083f */
[----:B------:R-:W-:Y:S01]  /*48b0*/  FFMA.FTZ R66, R60, R61, R66 ;  /* 0x0000003d3c427223 */ /* 0x000fe20000010042 */
[----:B------:R-:W-:Y:S01]  /*48c0*/  F2FP.F16.F32.PACK_AB R60, R13, R12 ;  /* 0x0000000c0d3c723e */ /* 0x000fe200000000ff */
[----:B------:R-:W-:Y:S02]  /*48d0*/  IMAD.MOV.U32 R12, RZ, RZ, R14 ;  /* 0x000000ffff0c7224 */ /* 0x000fe400078e000e */
[----:B------:R-:W-:Y:S01]  /*48e0*/  IMAD.MOV.U32 R13, RZ, RZ, R64 ;  /* 0x000000ffff0d7224 */ /* 0x000fe200078e0040 */
[----:B------:R-:W-:Y:S01]  /*48f0*/  F2FP.F16.F32.PACK_AB R63, R66, R63 ;  /* 0x0000003f423f723e */ /* 0x000fe200000000ff */
[----:B------:R-:W-:-:S03]  /*4900*/  IMAD.MOV.U32 R15, RZ, RZ, R60 ;  /* 0x000000ffff0f7224 */ /* 0x000fc600078e003c */
[----:B------:R-:W-:-:S07]  /*4910*/  MOV R14, R63 ;  /* 0x0000003f000e7202 */ /* 0x000fce0000000f00 */
.L_x_2697:
[----:B------:R-:W-:Y:S05]  /*4920*/  BSYNC B3 ;  /* 0x0000000000037941 */ /* 0x000fea0003800000 */
.L_x_2696:
[----:B---3--:R-:W-:-:S04]  /*4930*/  LEA R60, P3, R22, R11, 0x1 ;  /* 0x0000000b163c7211 */ /* 0x008fc800078608ff */
[----:B--2---:R-:W-:-:S05]  /*4940*/  LEA.HI.X R61, R22, R80, R203, 0x1, P3 ;  /* 0x00000050163d7211 */ /* 0x004fca00018f0ccb */
[----:B----4-:R0:W-:Y:S04]  /*4950*/  ST.E.128 desc[UR60][R60.64], R12 ;  /* 0x0000000c3c007985 */ /* 0x0101e8000c101d3c */
.L_x_2695:
[----:B------:R-:W-:Y:S05]  /*4960*/  BSYNC B2 ;  /* 0x0000000000027941 */ /* 0x000fea0003800000 */
.L_x_2694:
        /* <DEDUP_REMOVED lines=11> */
[----:B------:R-:W-:-:S03]  /*4a20*/  SHF.R.U64 R56, R56, 0x10, R57 ;  /* 0x0000001038387819 */ /* 0x000fc60000001239 */
[----:B------:R-:W-:Y:S02]  /*4a30*/  HADD2.F32 R63, -RZ, R63.H0_H0 ;  /* 0x2000003fff3f7230 */ /* 0x000fe40000004100 */
[--C-:B------:R-:W-:Y:S02]  /*4a40*/  HADD2.F32 R13, -RZ, R58.reuse.H1_H1 ;  /* 0x3000003aff0d7230 */ /* 0x100fe40000004100 */
[----:B------:R-:W-:Y:S02]  /*4a50*/  HADD2.F32 R58, -RZ, R58.H0_H0 ;  /* 0x2000003aff3a7230 */ /* 0x000fe40000004100 */
[----:B------:R-:W-:Y:S02]  /*4a60*/  HADD2.F32 R56, -RZ, R56.H0_H0 ;  /* 0x20000038ff387230 */ /* 0x000fe40000004100 */
        /* <DEDUP_REMOVED lines=38> */
.L_x_2701:
[----:B------:R-:W-:Y:S05]  /*4cd0*/  BSYNC B3 ;  /* 0x0000000000037941 */ /* 0x000fea0003800000 */
.L_x_2700:
[----:B----4-:R0:W-:Y:S02]  /*4ce0*/  ST.E.128 desc[UR60][R60.64], R12 ;  /* 0x0000000c3c007985 */ /* 0x0101e4000c101d3c */
.L_x_2699:
[----:B------:R-:W-:Y:S05]  /*4cf0*/  BSYNC B2 ;  /* 0x0000000000027941 */ /* 0x000fea0003800000 */
.L_x_2698:
        /* <DEDUP_REMOVED lines=10> */
[----:B------:R-:W-:Y:S02]  /*4da0*/  SHF.R.U64 R13, R52, 0x10, R53 ;  /* 0x00000010340d7819 */ /* 0x000fe40000001235 */
        /* <DEDUP_REMOVED lines=11> */
[----:B------:R-:W-:Y:S02]  /*4e60*/  MOV R11, R15 ;  /* 0x0000000f000b7202 */ /* 0x000fe40000000f00 */
[----:B------:R-:W-:-:S02]  /*4e70*/  HADD2.F32 R52, -RZ, R52.H0_H0 ;  /* 0x20000034ff347230 */ /* 0x000fc40000004100 */
        /* <DEDUP_REMOVED lines=8> */
[--C-:B------:R-:W-:Y:S02]  /*4f00*/  HADD2.F32 R13, -RZ, R12.reuse.H1_H1 ;  /* 0x3000000cff0d7230 */ /* 0x100fe40000004100 */
[----:B------:R-:W-:-:S02]  /*4f10*/  HADD2.F32 R12, -RZ, R12.H0_H0 ;  /* 0x2000000cff0c7230 */ /* 0x000fc40000004100 */
[--C-:B------:R-:W-:Y:S02]  /*4f20*/  HADD2.F32 R52, -RZ, R145.reuse.H0_H0 ;  /* 0x20000091ff347230 */ /* 0x100fe40000004100 */
[CC--:B------:R-:W-:Y:S01]  /*4f30*/  FMUL.FTZ R53, R13.reuse, R11.reuse ;  /* 0x0000000b0d357220 */ /* 0x0c0fe20000410000 */
[----:B------:R-:W-:Y:S02]  /*4f40*/  HADD2.F32 R146, -RZ, R146.H1_H1 ;  /* 0x30000092ff927230 */ /* 0x000fe40000004100 */
[C---:B------:R-:W-:Y:S01]  /*4f50*/  FMUL.FTZ R11, R12.reuse, R11 ;  /* 0x0000000b0c0b7220 */ /* 0x040fe20000410000 */
[----:B------:R-:W-:Y:S02]  /*4f60*/  HADD2.F32 R145, -RZ, R145.H1_H1 ;  /* 0x30000091ff917230 */ /* 0x000fe40000004100 */
[-C--:B------:R-:W-:Y:S01]  /*4f70*/  FFMA.FTZ R53, R12, R52.reuse, -R53 ;  /* 0x000000340c357223 */ /* 0x080fe20000010835 */
[--C-:B------:R-:W-:Y:S02]  /*4f80*/  HADD2.F32 R12, -RZ, R14.reuse.H1_H1 ;  /* 0x3000000eff0c7230 */ /* 0x100fe40000004100 */
[----:B------:R-:W-:Y:S01]  /*4f90*/  FFMA.FTZ R11, R13, R52, R11 ;  /* 0x000000340d0b7223 */ /* 0x000fe2000001000b */
[----:B------:R-:W-:Y:S01]  /*4fa0*/  HADD2.F32 R14, -RZ, R14.H0_H0 ;  /* 0x2000000eff0e7230 */ /* 0x000fe20000004100 */
[----:B------:R-:W-:Y:S01]  /*4fb0*/  F2FP.F16.F32.PACK_AB R15, R55, R15 ;  /* 0x0000000f370f723e */ /* 0x000fe200000000ff */
[----:B------:R-:W-:-:S02]  /*4fc0*/  FMUL.FTZ R13, R12, R146 ;  /* 0x000000920c0d7220 */ /* 0x000fc40000410000 */
[----:B------:R-:W-:Y:S01]  /*4fd0*/  F2FP.F16.F32.PACK_AB R11, R11, R53 ;  /* 0x000000350b0b723e */ /* 0x000fe200000000ff */
[C---:B------:R-:W-:Y:S01]  /*4fe0*/  FMUL.FTZ R146, R14.reuse, R146 ;  /* 0x000000920e927220 */ /* 0x040fe20000410000 */
[----:B------:R-:W-:-:S03]  /*4ff0*/  FFMA.FTZ R13, R14, R145, -R13 ;  /* 0x000000910e0d7223 */ /* 0x000fc6000001080d */
[----:B------:R-:W-:Y:S01]  /*5000*/  FFMA.FTZ R146, R12, R145, R146 ;  /* 0x000000910c927223 */ /* 0x000fe20000010092 */
[----:B------:R-:W-:-:S04]  /*5010*/  IMAD.MOV.U32 R12, RZ, RZ, R11 ;  /* 0x000000ffff0c7224 */ /* 0x000fc800078e000b */
[----:B------:R-:W-:Y:S01]  /*5020*/  F2FP.F16.F32.PACK_AB R146, R146, R13 ;  /* 0x0000000d9292723e */ /* 0x000fe200000000ff */
[----:B------:R-:W-:-:S04]  /*5030*/  IMAD.MOV.U32 R13, RZ, RZ, R54 ;  /* 0x000000ffff0d7224 */ /* 0x000fc800078e0036 */
[----:B------:R-:W-:-:S07]  /*5040*/  IMAD.MOV.U32 R14, RZ, RZ, R146 ;  /* 0x000000ffff0e7224 */ /* 0x000fce00078e0092 */
.L_x_2703:
[----:B------:R-:W-:Y:S05]  /*5050*/  BSYNC B2 ;  /* 0x0000000000027941 */ /* 0x000fea0003800000 */
.L_x_2702:
[----:B----4-:R0:W-:Y:S02]  /*5060*/  ST.E.128 desc[UR60][R56.64], R12 ;  /* 0x0000000c38007985 */ /* 0x0101e4000c101d3c */
.L_x_2681:
[----:B------:R-:W-:Y:S05]  /*5070*/  BSYNC B1 ;  /* 0x0000000000017941 */ /* 0x000fea0003800000 */
.L_x_2680:
[----:B------:R-:W-:-:S03]  /*5080*/  UMOV UR4, 0xffffffff ;  /* 0xffffffff00047882 */ /* 0x000fc60000000000 */
[----:B------:R-:W-:Y:S05]  /*5090*/  BRA.DIV UR4, `(.L_x_2704) ;  /* 0x0000022a04e47947 */ /* 0x000fea000b800000 */
[----:B-1----:R-:W1:Y:S04]  /*50a0*/  SHFL.IDX PT, R116, R116, 0x1, 0x1c1f ;  /* 0x003c1f0074747f89 */ /* 0x002e6800000e0000 */
[----:B------:R-:W0:Y:S02]  /*50b0*/  SHFL.IDX PT, R117, R117, 0x1, 0x1c1f ;  /* 0x003c1f0075757f89 */ /* 0x000e2400000e0000 */
.L_x_3038:
        /* <DEDUP_REMOVED lines=51> */
.L_x_2709:
[----:B------:R-:W-:Y:S05]  /*53f0*/  BSYNC B2 ;  /* 0x0000000000027941 */ /* 0x000fea0003800000 */
.L_x_2708:
[----:B----4-:R0:W-:Y:S02]  /*5400*/  ST.E.128 desc[UR60][R52.64], R12 ;  /* 0x0000000c34007985 */ /* 0x0101e4000c101d3c */
.L_x_2707:
[----:B------:R-:W-:Y:S05]  /*5410*/  BSYNC B1 ;  /* 0x0000000000017941 */ /* 0x000fea0003800000 */
.L_x_2706:
[----:B------:R-:W-:Y:S01]  /*5420*/  ISETP.NE.AND P3, PT, R9, RZ, PT ;  /* 0x000000ff0900720c */ /* 0x000fe20003f65270 */
[----:B------:R-:W-:-:S12]  /*5430*/  BSSY B1, `(.L_x_2710) ;  /* 0x0000036000017945 */ /* 0x000fd80003800000 */
[----:B------:R-:W-:Y:S05]  /*5440*/  @!P3 BRA `(.L_x_2711) ;  /* 0x0000000000d0b947 */ /* 0x000fea0003800000 */
[----:B0---4-:R0:W4:Y:S01]  /*5450*/  LDS.128 R12, [R78+0x20000] ;  /* 0x020000004e0c7984 */ /* 0x0111220000000c00 */
[----:B------:R-:W-:Y:S01]  /*5460*/  ISETP.GE.AND P3, PT, R215, R118, PT ;  /* 0x00000076d700720c */ /* 0x000fe20003f66270 */
[----:B---3--:R-:W-:Y:S01]  /*5470*/  IMAD.SHL.U32 R11, R198, 0x8, RZ ;  /* 0x00000008c60b7824 */ /* 0x008fe200078e00ff */
[----:B------:R-:W-:Y:S01]  /*5480*/  BSSY B2, `(.L_x_2712) ;  /* 0x000002f000027945 */ /* 0x000fe20003800000 */
[----:B------:R-:W-:Y:S02]  /*5490*/  IMAD.MOV.U32 R48, RZ, RZ, R117 ;  /* 0x000000ffff307224 */ /* 0x000fe400078e0075 */
[----:B-1----:R-:W-:Y:S02]  /*54a0*/  IMAD.MOV.U32 R49, RZ, RZ, R116 ;  /* 0x000000ffff317224 */ /* 0x002fe400078e0074 */
[----:B------:R-:W-:-:S06]  /*54b0*/  IMAD.WIDE R48, R11, 0x2, R48 ;  /* 0x000000020b307825 */ /* 0x000fcc00078e0230 */
[----:B0-----:R-:W-:Y:S05]  /*54c0*/  @P3 BRA `(.L_x_2713) ;  /* 0x0000000000a83947 */ /* 0x001fea0003800000 */
[--C-:B------:R-:W-:Y:S01]  /*54d0*/  SHF.R.U64 R11, R44, 0x10, R45.reuse ;  /* 0x000000102c0b7819 */ /* 0x100fe2000000122d */
[--C-:B----4-:R-:W-:Y:S01]  /*54e0*/  HADD2.F32 R50, -RZ, R13.reuse.H1_H1 ;  /* 0x3000000dff327230 */ /* 0x110fe20000004100 */
[----:B------:R-:W-:Y:S01]  /*54f0*/  SHF.R.U32.HI R44, RZ, 0x10, R45 ;  /* 0x00000010ff2c7819 */ /* 0x000fe2000001162d */
[----:B------:R-:W-:Y:S01]  /*5500*/  HADD2.F32 R52, -RZ, R13.H0_H0 ;  /* 0x2000000dff347230 */ /* 0x000fe20000004100 */
[--C-:B------:R-:W-:Y:S01]  /*5510*/  SHF.R.U64 R45, R46, 0x10, R47.reuse ;  /* 0x000000102e2d7819 */ /* 0x100fe2000000122f */
[--C-:B------:R-:W-:Y:S01]  /*5520*/  HADD2.F32 R13, -RZ, R15.reuse.H1_H1 ;  /* 0x3000000fff0d7230 */ /* 0x100fe20000004100 */
[----:B------:R-:W-:Y:S01]  /*5530*/  SHF.R.U32.HI R46, RZ, 0x10, R47 ;  /* 0x00000010ff2e7819 */ /* 0x000fe2000001162f */
[----:B------:R-:W-:Y:S02]  /*5540*/  HADD2.F32 R15, -RZ, R15.H0_H0 ;  /* 0x2000000fff0f7230 */ /* 0x000fe40000004100 */
[----:B------:R-:W-:Y:S02]  /*5550*/  HADD2.F32 R45, -RZ, R45.H0_H0 ;  /* 0x2000002dff2d7230 */ /* 0x000fe40000004100 */
[----:B------:R-:W-:-:S02]  /*5560*/  HADD2.F32 R46, -RZ, R46.H0_H0 ;  /* 0x2000002eff2e7230 */ /* 0x000fc40000004100 */
[----:B------:R-:W-:Y:S02]  /*5570*/  HADD2.F32 R11, -RZ, R11.H0_H0 ;  /* 0x2000000bff0b7230 */ /* 0x000fe40000004100 */
[-C--:B------:R-:W-:Y:S01]  /*5580*/  FMUL.FTZ R47, R50, R45.reuse ;  /* 0x0000002d322f7220 */ /* 0x080fe20000410000 */
[----:B------:R-:W-:Y:S02]  /*5590*/  HADD2.F32 R44, -RZ, R44.H0_H0 ;  /* 0x2000002cff2c7230 */ /* 0x000fe40000004100 */
[-C--:B------:R-:W-:Y:S01]  /*55a0*/  FMUL.FTZ R54, R13, R46.reuse ;  /* 0x0000002e0d367220 */ /* 0x080fe20000410000 */
[C---:B------:R-:W-:Y:S01]  /*55b0*/  FMUL.FTZ R45, R52.reuse, R45 ;  /* 0x0000002d342d7220 */ /* 0x040fe20000410000 */
[C---:B------:R-:W-:Y:S01]  /*55c0*/  FMUL.FTZ R46, R15.reuse, R46 ;  /* 0x0000002e0f2e7220 */ /* 0x040fe20000410000 */
[-C--:B------:R-:W-:Y:S01]  /*55d0*/  FFMA.FTZ R47, R52, R11.reuse, -R47 ;  /* 0x0000000b342f7223 */ /* 0x080fe2000001082f */
[-C--:B------:R-:W-:Y:S01]  /*55e0*/  FFMA.FTZ R54, R15, R44.reuse, -R54 ;  /* 0x0000002c0f367223 */ /* 0x080fe20000010836 */
[----:B------:R-:W-:Y:S01]  /*55f0*/  FFMA.FTZ R50, R50, R11, R45 ;  /* 0x0000000b32327223 */ /* 0x000fe2000001002d */
[----:B------:R-:W-:Y:S01]  /*5600*/  FFMA.FTZ R13, R13, R44, R46 ;  /* 0x0000002c0d0d7223 */ /* 0x000fe2000001002e */
[----:B------:R-:W-:-:S02]  /*5610*/  HADD2.F32 R45, -RZ, R140.H0_H0 ;  /* 0x2000008cff2d7230 */ /* 0x000fc40000004100 */
[--C-:B------:R-:W-:Y:S01]  /*5620*/  HADD2.F32 R44, -RZ, R12.reuse.H1_H1 ;  /* 0x3000000cff2c7230 */ /* 0x100fe20000004100 */
        /* <DEDUP_REMOVED lines=18> */
[----:B------:R-:W-:Y:S02]  /*5750*/  F2FP.F16.F32.PACK_AB R14, R12, R45 ;  /* 0x0000002d0c0e723e */ /* 0x000fe400000000ff */
[----:B------:R-:W-:-:S07]  /*5760*/  MOV R12, R46 ;  /* 0x0000002e000c7202 */ /* 0x000fce0000000f00 */
.L_x_2713:
[----:B------:R-:W-:Y:S05]  /*5770*/  BSYNC B2 ;  /* 0x0000000000027941 */ /* 0x000fea0003800000 */
.L_x_2712:
[----:B----4-:R0:W-:Y:S02]  /*5780*/  ST.E.128 desc[UR60][R48.64], R12 ;  /* 0x0000000c30007985 */ /* 0x0101e4000c101d3c */
.L_x_2711:
[----:B------:R-:W-:Y:S05]  /*5790*/  BSYNC B1 ;  /* 0x0000000000017941 */ /* 0x000fea0003800000 */
.L_x_2710:
        /* <DEDUP_REMOVED lines=20> */
[----:B------:R-:W-:-:S02]  /*58e0*/  HADD2.F32 R43, -RZ, R43.H0_H0 ;  /* 0x2000002bff2b7230 */ /* 0x000fc40000004100 */
[--C-:B------:R-:W-:Y:S02]  /*58f0*/  HADD2.F32 R42, -RZ, R41.reuse.H1_H1 ;  /* 0x30000029ff2a7230 */ /* 0x100fe40000004100 */
[----:B------:R-:W-:Y:S02]  /*5900*/  HADD2.F32 R13, -RZ, R41.H0_H0 ;  /* 0x20000029ff0d7230 */ /* 0x000fe40000004100 */
[----:B------:R-:W-:Y:S02]  /*5910*/  HADD2.F32 R41, -RZ, R40.H0_H0 ;  /* 0x20000028ff297230 */ /* 0x000fe40000004100 */
[-C--:B------:R-:W-:Y:S01]  /*5920*/  FMUL.FTZ R40, R15, R48.reuse ;  /* 0x000000300f287220 */ /* 0x080fe20000410000 */
[CC--:B------:R-:W-:Y:S01]  /*5930*/  FMUL.FTZ R50, R42.reuse, R43.reuse ;  /* 0x0000002b2a327220 */ /* 0x0c0fe20000410000 */
[----:B------:R-:W-:Y:S01]  /*5940*/  FMUL.FTZ R48, R11, R48 ;  /* 0x000000300b307220 */ /* 0x000fe20000410000 */
[----:B------:R-:W-:Y:S01]  /*5950*/  FMUL.FTZ R43, R13, R43 ;  /* 0x0000002b0d2b7220 */ /* 0x000fe20000410000 */
[-C--:B------:R-:W-:Y:S01]  /*5960*/  FFMA.FTZ R11, R11, R46.reuse, -R40 ;  /* 0x0000002e0b0b7223 */ /* 0x080fe20000010828 */
[-C--:B------:R-:W-:Y:S01]  /*5970*/  FFMA.FTZ R13, R13, R41.reuse, -R50 ;  /* 0x000000290d0d7223 */ /* 0x080fe20000010832 */
[----:B------:R-:W-:Y:S01]  /*5980*/  FFMA.FTZ R40, R15, R46, R48 ;  /* 0x0000002e0f287223 */ /* 0x000fe20000010030 */
[----:B------:R-:W-:Y:S01]  /*5990*/  FFMA.FTZ R42, R42, R41, R43 ;  /* 0x000000292a2a7223 */ /* 0x000fe2000001002b */
[----:B------:R-:W-:-:S02]  /*59a0*/  HADD2.F32 R46, -RZ, R137.H1_H1 ;  /* 0x30000089ff2e7230 */ /* 0x000fc40000004100 */
[----:B------:R-:W-:Y:S01]  /*59b0*/  HADD2.F32 R15, -RZ, R12.H1_H1 ;  /* 0x3000000cff0f7230 */ /* 0x000fe20000004100 */
[----:B------:R-:W-:Y:S01]  /*59c0*/  F2FP.F16.F32.PACK_AB R11, R40, R11 ;  /* 0x0000000b280b723e */ /* 0x000fe200000000ff */
[----:B------:R-:W-:Y:S02]  /*59d0*/  HADD2.F32 R41, -RZ, R14.H1_H1 ;  /* 0x3000000eff297230 */ /* 0x000fe40000004100 */
[----:B------:R-:W-:Y:S02]  /*59e0*/  HADD2.F32 R137, -RZ, R137.H0_H0 ;  /* 0x20000089ff897230 */ /* 0x000fe40000004100 */
[----:B------:R-:W-:Y:S01]  /*59f0*/  FMUL.FTZ R47, R15, R46 ;  /* 0x0000002e0f2f7220 */ /* 0x000fe20000410000 */
[----:B------:R-:W-:Y:S02]  /*5a00*/  HADD2.F32 R12, -RZ, R12.H0_H0 ;  /* 0x2000000cff0c7230 */ /* 0x000fe40000004100 */
[----:B------:R-:W-:Y:S02]  /*5a10*/  HADD2.F32 R14, -RZ, R14.H0_H0 ;  /* 0x2000000eff0e7230 */ /* 0x000fe40000004100 */
[----:B------:R-:W-:Y:S01]  /*5a20*/  FMUL.FTZ R49, R41, R137 ;  /* 0x0000008929317220 */ /* 0x000fe20000410000 */
[----:B------:R-:W-:-:S02]  /*5a30*/  HADD2.F32 R43, -RZ, R138.H1_H1 ;  /* 0x3000008aff2b7230 */ /* 0x000fc40000004100 */
[----:B------:R-:W-:Y:S01]  /*5a40*/  FMUL.FTZ R46, R12, R46 ;  /* 0x0000002e0c2e7220 */ /* 0x000fe20000410000 */
        /* <DEDUP_REMOVED lines=10> */
.L_x_2717:
[----:B------:R-:W-:Y:S05]  /*5af0*/  BSYNC B2 ;  /* 0x0000000000027941 */ /* 0x000fea0003800000 */
.L_x_2716:
[----:B----4-:R0:W-:Y:S02]  /*5b00*/  ST.E.128 desc[UR60][R44.64], R12 ;  /* 0x0000000c2c007985 */ /* 0x0101e4000c101d3c */
.L_x_2715:
[----:B------:R-:W-:Y:S05]  /*5b10*/  BSYNC B1 ;  /* 0x0000000000017941 */ /* 0x000fea0003800000 */
.L_x_2714:
        /* <DEDUP_REMOVED lines=10> */
[----:B----4-:R-:W-:Y:S01]  /*5bc0*/  IMAD.MOV.U32 R36, RZ, RZ, R15 ;  /* 0x000000ffff247224 */ /* 0x010fe200078e000f */
[--C-:B------:R-:W-:Y:S01]  /*5bd0*/  SHF.R.U64 R42, R38, 0x10, R39.reuse ;  /* 0x00000010262a7819 */ /* 0x100fe20000001227 */
[----:B------:R-:W-:Y:S01]  /*5be0*/  HADD2.F32 R15, -RZ, R13.H1_H1 ;  /* 0x3000000dff0f7230 */ /* 0x000fe20000004100 */
[----:B------:R-:W-:Y:S01]  /*5bf0*/  SHF.R.U32.HI R39, RZ, 0x10, R39 ;  /* 0x00000010ff277819 */ /* 0x000fe20000011627 */
[----:B------:R-:W-:Y:S01]  /*5c00*/  HADD2.F32 R38, -RZ, R11.H0_H0 ;  /* 0x2000000bff267230 */ /* 0x000fe20000004100 */
[----:B------:R-:W-:Y:S01]  /*5c10*/  SHF.R.U32.HI R37, RZ, 0x10, R37 ;  /* 0x00000010ff257819 */ /* 0x000fe20000011625 */
[----:B------:R-:W-:Y:S02]  /*5c20*/  HADD2.F32 R11, -RZ, R13.H0_H0 ;  /* 0x2000000dff0b7230 */ /* 0x000fe40000004100 */
[----:B------:R-:W-:Y:S02]  /*5c30*/  HADD2.F32 R13, -RZ, R36.H1_H1 ;  /* 0x30000024ff0d7230 */ /* 0x000fe40000004100 */
[----:B------:R-:W-:-:S02]  /*5c40*/  HADD2.F32 R39, -RZ, R39.H0_H0 ;  /* 0x20000027ff277230 */ /* 0x000fc40000004100 */
[----:B------:R-:W-:Y:S02]  /*5c50*/  HADD2.F32 R36, -RZ, R36.H0_H0 ;  /* 0x20000024ff247230 */ /* 0x000fe40000004100 */
[----:B------:R-:W-:Y:S02]  /*5c60*/  HADD2.F32 R42, -RZ, R42.H0_H0 ;  /* 0x2000002aff2a7230 */ /* 0x000fe40000004100 */
[-C--:B------:R-:W-:Y:S01]  /*5c70*/  FMUL.FTZ R43, R13, R39.reuse ;  /* 0x000000270d2b7220 */ /* 0x080fe20000410000 */
[----:B------:R-:W-:Y:S02]  /*5c80*/  HADD2.F32 R37, -RZ, R37.H0_H0 ;  /* 0x20000025ff257230 */ /* 0x000fe40000004100 */
[C---:B------:R-:W-:Y:S01]  /*5c90*/  FMUL.FTZ R46, R36.reuse, R39 ;  /* 0x00000027242e7220 */ /* 0x040fe20000410000 */
[-C--:B------:R-:W-:Y:S01]  /*5ca0*/  FMUL.FTZ R44, R15, R42.reuse ;  /* 0x0000002a0f2c7220 */ /* 0x080fe20000410000 */
[----:B------:R-:W-:Y:S02]  /*5cb0*/  FMUL.FTZ R42, R11, R42 ;  /* 0x0000002a0b2a7220 */ /* 0x000fe40000410000 */
[-C--:B------:R-:W-:Y:S01]  /*5cc0*/  FFMA.FTZ R46, R13, R37.reuse, R46 ;  /* 0x000000250d2e7223 */ /* 0x080fe2000001002e */
[----:B------:R-:W-:Y:S01]  /*5cd0*/  FFMA.FTZ R43, R36, R37, -R43 ;  /* 0x00000025242b7223 */ /* 0x000fe2000001082b */
[----:B------:R-:W-:-:S02]  /*5ce0*/  HADD2.F32 R13, -RZ, R12.H1_H1 ;  /* 0x3000000cff0d7230 */ /* 0x000fc40000004100 */
[-C--:B------:R-:W-:Y:S01]  /*5cf0*/  FFMA.FTZ R42, R15, R38.reuse, R42 ;  /* 0x000000260f2a7223 */ /* 0x080fe2000001002a */
[----:B------:R-:W-:Y:S02]  /*5d00*/  HADD2.F32 R37, -RZ, R132.H0_H0 ;  /* 0x20000084ff257230 */ /* 0x000fe40000004100 */
[----:B------:R-:W-:Y:S01]  /*5d10*/  FFMA.FTZ R11, R11, R38, -R44 ;  /* 0x000000260b0b7223 */ /* 0x000fe2000001082c */
        /* <DEDUP_REMOVED lines=18> */
.L_x_2721:
[----:B------:R-:W-:Y:S05]  /*5e40*/  BSYNC B2 ;  /* 0x0000000000027941 */ /* 0x000fea0003800000 */
.L_x_2720:
[----:B----4-:R0:W-:Y:S02]  /*5e50*/  ST.E.128 desc[UR60][R40.64], R12 ;  /* 0x0000000c28007985 */ /* 0x0101e4000c101d3c */
.L_x_2719:
[----:B------:R-:W-:Y:S05]  /*5e60*/  BSYNC B1 ;  /* 0x0000000000017941 */ /* 0x000fea0003800000 */
.L_x_2718:
        /* <DEDUP_REMOVED lines=49> */
.L_x_2725:
[----:B------:R-:W-:Y:S05]  /*6180*/  BSYNC B2 ;  /* 0x0000000000027941 */ /* 0x000fea0003800000 */
.L_x_2724:
[----:B----4-:R0:W-:Y:S02]  /*6190*/  ST.E.128 desc[UR60][R36.64], R12 ;  /* 0x0000000c24007985 */ /* 0x0101e4000c101d3c */
.L_x_2723:
[----:B------:R-:W-:Y:S05]  /*61a0*/  BSYNC B1 ;  /* 0x0000000000017941 */ /* 0x000fea0003800000 */
.L_x_2722:
        /* <DEDUP_REMOVED lines=48> */
.L_x_2727:
[----:B------:R-:W-:Y:S05]  /*64b0*/  BSYNC B1 ;  /* 0x0000000000017941 */ /* 0x000fea0003800000 */
.L_x_2726:
[----:B----4-:R0:W-:Y:S01]  /*64c0*/  ST.E.128 desc[UR60][R32.64], R12 ;  /* 0x0000000c20007985 */ /* 0x0101e2000c101d3c */
[----:B------:R-:W-:Y:S05]  /*64d0*/  BRA `(.L_x_2705) ;  /* 0x0000004000407947 */ /* 0x000fea0003800000 */
.L_x_2671:
        /* <DEDUP_REMOVED lines=21> */
[----:B------:R-:W-:Y:S02]  /*6630*/  CS2R R50, SRZ ;  /* 0x0000000000327805 */ /* 0x000fe4000001ff00 */
[----:B------:R-:W-:-:S02]  /*6640*/  LEA R52, P2, R28, UR4, 0x1 ;  /* 0x000000041c347c11 */ /* 0x000fc4000f8408ff */
[----:B------:R-:W-:Y:S02]  /*6650*/  CS2R R48, SRZ ;  /* 0x0000000000307805 */ /* 0x000fe4000001ff00 */
        /* <DEDUP_REMOVED lines=23> */
.L_x_2729:
[----:B------:R-:W-:Y:S05]  /*67d0*/  BSYNC B1 ;  /* 0x0000000000017941 */ /* 0x000fea0003800000 */
.L_x_2728:
        /* <DEDUP_REMOVED lines=47> */
.L_x_2731:
[----:B------:R-:W-:Y:S05]  /*6ad0*/  BSYNC B1 ;  /* 0x0000000000017941 */ /* 0x000fea0003800000 */
.L_x_2730:
        /* <DEDUP_REMOVED lines=9> */
[----:B------:R-:W-:-:S03]  /*6b70*/  IMAD.MOV.U32 R13, RZ, RZ, R36 ;  /* 0x000000ffff0d7224 */ /* 0x000fc600078e0024 */
[----:B------:R-:W-:Y:S02]  /*6b80*/  PRMT R145, R14, 0x7610, R145 ;  /* 0x000076100e917816 */ /* 0x000fe40000000091 */
[----:B--2---:R-:W-:Y:S01]  /*6b90*/  R2UR UR4, R11 ;  /* 0x000000000b0472ca */ /* 0x004fe200000e0000 */
[----:B------:R-:W-:-:S05]  /*6ba0*/  IMAD.MOV.U32 R11, RZ, RZ, R29 ;  /* 0x000000ffff0b7224 */ /* 0x000fca00078e001d */
[----:B------:R-:W-:Y:S01]  /*6bb0*/  PRMT R156, R12, 0x5410, R11 ;  /* 0x000054100c9c7816 */ /* 0x000fe2000000000b */
[----:B------:R-:W-:Y:S02]  /*6bc0*/  IMAD.MOV.U32 R12, RZ, RZ, R32 ;  /* 0x000000ffff0c7224 */ /* 0x000fe400078e0020 */
[----:B------:R-:W-:-:S03]  /*6bd0*/  IMAD.MOV.U32 R11, RZ, RZ, R33 ;  /* 0x000000ffff0b7224 */ /* 0x000fc600078e0021 */
[----:B------:R-:W-:Y:S01]  /*6be0*/  PRMT R161, R12, 0x7610, R161 ;  /* 0x000076100ca17816 */ /* 0x000fe200000000a1 */
[----:B------:R-:W-:Y:S01]  /*6bf0*/  UISETP.NE.AND UP0, UPT, UR4, 0x3, UPT ;  /* 0x000000030400788c */ /* 0x000fe2000bf05270 */
[----:B------:R-:W-:Y:S01]  /*6c00*/  PRMT R163, R11, 0x7610, R163 ;  /* 0x000076100ba37816 */ /* 0x000fe200000000a3 */
[----:B------:R-:W-:Y:S01]  /*6c10*/  IMAD.MOV.U32 R11, RZ, RZ, R38 ;  /* 0x000000ffff0b7224 */ /* 0x000fe200078e0026 */
[----:B------:R-:W-:-:S03]  /*6c20*/  MOV R12, R39 ;  /* 0x00000027000c7202 */ /* 0x000fc60000000f00 */
[----:B------:R-:W-:Y:S02]  /*6c30*/  PLOP3.LUT P2, PT, PT, PT, UP0, 0x80, 0x0 ;  /* 0x000000000000781c */ /* 0x000fe40003f4f008 */
[----:B------:R-:W-:Y:S01]  /*6c40*/  PRMT R164, R12, 0x5410, R13 ;  /* 0x000054100ca47816 */ /* 0x000fe2000000000d */
[----:B------:R-:W-:Y:S01]  /*6c50*/  IMAD.MOV.U32 R12, RZ, RZ, R42 ;  /* 0x000000ffff0c7224 */ /* 0x000fe200078e002a */
[----:B------:R-:W-:Y:S02]  /*6c60*/  PRMT R163, R163, 0x5410, R11 ;  /* 0x00005410a3a37816 */ /* 0x000fe4000000000b */
        /* <DEDUP_REMOVED lines=10> */
[----:B------:R-:W-:-:S03]  /*6d10*/  IMAD.MOV.U32 R11, RZ, RZ, R45 ;  /* 0x000000ffff0b7224 */ /* 0x000fc600078e002d */
[----:B------:R-:W-:Y:S02]  /*6d20*/  PRMT R161, R161, 0x5410, R12 ;  /* 0x00005410a1a17816 */ /* 0x000fe4000000000c */
        /* <DEDUP_REMOVED lines=50> */
.L_x_2732:
[----:B------:R-:W-:Y:S01]  /*7050*/  IMAD R86, R18, 0x8, R2 ;  /* 0x0000000812567824 */ /* 0x000fe200078e0202 */
[----:B------:R-:W-:Y:S01]  /*7060*/  SHF.L.U32 R87, R205, 0x1f, RZ ;  /* 0x0000001fcd577819 */ /* 0x000fe200000006ff */
[----:B------:R-:W-:Y:S03]  /*7070*/  BSSY B1, `(.L_x_2733) ;  /* 0x0000003000017945 */ /* 0x000fe60003800000 */
[----:B------:R-:W0:Y:S02]  /*7080*/  SYNCS.PHASECHK.TRANS64.TRYWAIT P5, [R86+URZ+0x30890], R87 ;  /* 0x03089057560075a7 */ /* 0x000e2400080a017f */
[----:B0-----:R-:W-:Y:S05]  /*7090*/  @!P5 BRA `(.L_x_2734) ;  /* 0x0000020c0030d947 */ /* 0x001fea0003800000 */
.L_x_3039:
[----:B------:R-:W-:Y:S05]  /*70a0*/  BSYNC B1 ;  /* 0x0000000000017941 */ /* 0x000fea0003800000 */
.L_x_2733:
[----:B------:R-:W1:Y:S01]  /*70b0*/  LDC R132, c[0x0][0x2f4] ;  /* 0x0000bd00ff847b82 */ /* 0x000e620000000800 */
[----:B------:R-:W-:Y:S01]  /*70c0*/  UMOV UR4, 0xffffffff ;  /* 0xffffffff00047882 */ /* 0x000fe20000000000 */
[----:B-1----:R-:W-:Y:S02]  /*70d0*/  IADD3 R133, -R119, R132, RZ ;  /* 0x0000008477857210 */ /* 0x002fe40007ffe1ff */
[----:B------:R-:W-:Y:S05]  /*70e0*/  BRA.DIV UR4, `(.L_x_2735) ;  /* 0x0000020e04307947 */ /* 0x000fea000b800000 */
[----:B------:R1:W2:Y:S04]  /*70f0*/  SHFL.IDX PT, R115, R116, RZ, 0x1c1f ;  /* 0x001c1fff74737589 */ /* 0x0002a800000e0000 */
[----:B------:R1:W3:Y:S02]  /*7100*/  SHFL.IDX PT, R11, R117, RZ, 0x1c1f ;  /* 0x001c1fff750b7589 */ /* 0x0002e400000e0000 */
.L_x_3043:
[----:B------:R-:W-:Y:S04]  /*7110*/  BSSY B1, `(.L_x_2736) ;  /* 0x000016c000017945 */ /* 0x000fe80003800000 */
[----:B------:R-:W-:Y:S05]  /*7120*/  @P3 BRA `(.L_x_2737) ;  /* 0x0000001400a83947 */ /* 0x000fea0003800000 */
[----:B------:R-:W-:Y:S01]  /*7130*/  ISETP.NE.AND P3, PT, R8, RZ, PT ;  /* 0x000000ff0800720c */ /* 0x000fe20003f65270 */
[----:B------:R-:W-:Y:S01]  /*7140*/  BSSY B2, `(.L_x_2738) ;  /* 0x0000078000027945 */ /* 0x000fe20003800000 */
[----:B---3--:R-:W-:-:S11]  /*7150*/  IMAD.MOV.U32 R114, RZ, RZ, R11 ;  /* 0x000000ffff727224 */ /* 0x008fd600078e000b */
        /* <DEDUP_REMOVED lines=56> */
[----:B------:R-:W-:Y:S02]  /*74e0*/  F2FP.F16.F32.PACK_AB R37, R37, R13 ;  /* 0x0000000d2525723e */ /* 0x000fe400000000ff */
[-C--:B------:R-:W-:Y:S01]  /*74f0*/  FFMA.FTZ R142, R146, R144.reuse, -R142 ;  /* 0x00000090928e7223 */ /* 0x080fe2000001088e */
[----:B------:R-:W-:Y:S01]  /*7500*/  FFMA.FTZ R143, R143, R144, R145 ;  /* 0x000000908f8f7223 */ /* 0x000fe20000010091 */
[----:B------:R-:W-:Y:S01]  /*7510*/  SHF.R.U32.HI R144, RZ, 0x10, R39 ;  /* 0x00000010ff907819 */ /* 0x000fe20000011627 */
[----:B------:R-:W-:Y:S01]  /*7520*/  HADD2.F32 R146, -RZ, R166.H1_H1 ;  /* 0x300000a6ff927230 */ /* 0x000fe20000004100 */
[--C-:B------:R-:W-:Y:S01]  /*7530*/  SHF.R.U64 R39, R50, 0x10, R51.reuse ;  /* 0x0000001032277819 */ /* 0x100fe20000001233 */
[----:B------:R-:W-:Y:S01]  /*7540*/  HADD2.F32 R50, -RZ, R83.H1_H1 ;  /* 0x30000053ff327230 */ /* 0x000fe20000004100 */
        /* <DEDUP_REMOVED lines=28> */
[--C-:B------:R-:W-:Y:S02]  /*7710*/  HADD2.F32 R49, -RZ, R82.reuse.H0_H0 ;  /* 0x20000052ff317230 */ /* 0x100fe40000004100 */
[----:B------:R-:W-:Y:S01]  /*7720*/  HADD2.F32 R50, -RZ, R163.H1_H1 ;  /* 0x300000a3ff327230 */ /* 0x000fe20000004100 */
        /* <DEDUP_REMOVED lines=13> */
[----:B------:R-:W-:Y:S01]  /*7800*/  F2FP.F16.F32.PACK_AB R49, R49, R80 ;  /* 0x000000503131723e */ /* 0x000fe200000000ff */
[----:B------:R-:W-:Y:S01]  /*7810*/  IMAD.MOV.U32 R80, RZ, RZ, R36 ;  /* 0x000000ffff507224 */ /* 0x000fe200078e0024 */
[----:B------:R-:W-:-:S03]  /*7820*/  F2FP.F16.F32.PACK_AB R39, R39, R144 ;  /* 0x000000902727723e */ /* 0x000fc600000000ff */
[----:B------:R-:W-:Y:S02]  /*7830*/  IMAD.MOV.U32 R14, RZ, RZ, R49 ;  /* 0x000000ffff0e7224 */ /* 0x000fe400078e0031 */
[----:B------:R-:W-:-:S07]  /*7840*/  IMAD.MOV.U32 R82, RZ, RZ, R39 ;  /* 0x000000ffff527224 */ /* 0x000fce00078e0027 */
.L_x_2741:
[----:B------:R-:W-:Y:S05]  /*7850*/  BSYNC B3 ;  /* 0x0000000000037941 */ /* 0x000fea0003800000 */
.L_x_2740:
[----:B------:R-:W-:-:S04]  /*7860*/  LEA R36, P3, R5, R11, 0x1 ;  /* 0x0000000b05247211 */ /* 0x000fc800078608ff */
[----:B--2---:R-:W-:Y:S02]  /*7870*/  LEA.HI.X R37, R5, R115, R108, 0x1, P3 ;  /* 0x0000007305257211 */ /* 0x004fe400018f0c6c */
[----:B------:R-:W-:-:S03]  /*7880*/  ISETP.GE.AND P3, PT, R137, R132, PT ;  /* 0x000000848900720c */ /* 0x000fc60003f66270 */
[----:B----4-:R2:W-:Y:S10]  /*7890*/  ST.E.128 desc[UR60][R36.64], R12 ;  /* 0x0000000c24007985 */ /* 0x0105f4000c101d3c */
[----:B--2---:R-:W-:-:S05]  /*78a0*/  @!P3 IMAD.WIDE R12, R137, 0x2, R114 ;  /* 0x00000002890cb825 */ /* 0x004fca00078e0272 */
[----:B---3--:R3:W-:Y:S02]  /*78b0*/  @!P3 ST.E.128 desc[UR60][R12.64], R80 ;  /* 0x000000500c00b985 */ /* 0x0087e4000c101d3c */
.L_x_2739:
[----:B------:R-:W-:Y:S05]  /*78c0*/  BSYNC B2 ;  /* 0x0000000000027941 */ /* 0x000fea0003800000 */
.L_x_2738:
        /* <DEDUP_REMOVED lines=16> */
[----:B------:R-:W-:-:S05]  /*79d0*/  IADD3 R12, R13, R12, RZ ;  /* 0x0000000c0d0c7210 */ /* 0x000fca0007ffe0ff */
[C---:B------:R-:W-:Y:S02]  /*79e0*/  IMAD R36, R18.reuse, 0x4800, R12 ;  /* 0x0000480012247824 */ /* 0x040fe400078e020c */
[----:B------:R-:W-:Y:S02]  /*79f0*/  IMAD R12, R18, 0x4800, R130 ;  /* 0x00004800120c7824 */ /* 0x000fe400078e0282 */
[--C-:B------:R-:W-:Y:S02]  /*7a00*/  IMAD R36, R36, 0x2, R2.reuse ;  /* 0x0000000224247824 */ /* 0x100fe400078e0202 */
[----:B------:R-:W-:-:S04]  /*7a10*/  IMAD R12, R12, 0x2, R2 ;  /* 0x000000020c0c7824 */ /* 0x000fc800078e0202 */
        /* <DEDUP_REMOVED lines=13> */
[-C--:B------:R-:W-:Y:S01]  /*7af0*/  FMUL.FTZ R37, R13, R51.reuse ;  /* 0x000000330d257220 */ /* 0x080fe20000410000 */
[----:B------:R-:W-:Y:S02]  /*7b00*/  HADD2.F32 R33, -RZ, R33.H0_H0 ;  /* 0x20000021ff217230 */ /* 0x000fe40000004100 */
        /* <DEDUP_REMOVED lines=10> */
[----:B------:R-:W-:-:S03]  /*7bb0*/  HADD2.F32 R45, -RZ, R45.H0_H0 ;  /* 0x2000002dff2d7230 */ /* 0x000fc60000004100 */
        /* <DEDUP_REMOVED lines=18> */
[----:B------:R-:W-:Y:S01]  /*7ce0*/  SHF.R.U64 R35, R46, 0x10, R47 ;  /* 0x000000102e237819 */ /* 0x000fe2000000122f */
[----:B------:R-:W-:Y:S01]  /*7cf0*/  IMAD.MOV.U32 R37, RZ, RZ, R33 ;  /* 0x000000ffff257224 */ /* 0x000fe200078e0021 */
[----:B------:R-:W-:Y:S01]  /*7d00*/  SHF.R.U32.HI R46, RZ, 0x10, R47 ;  /* 0x00000010ff2e7819 */ /* 0x000fe2000001162f */
[----:B------:R-:W-:-:S02]  /*7d10*/  HADD2.F32 R49, -RZ, R49.H0_H0 ;  /* 0x20000031ff317230 */ /* 0x000fc40000004100 */
        /* <DEDUP_REMOVED lines=41> */
[----:B------:R-:W-:Y:S02]  /*7fb0*/  F2FP.F16.F32.PACK_AB R35, R35, R49 ;  /* 0x000000312323723e */ /* 0x000fe400000000ff */
[----:B------:R-:W-:-:S03]  /*7fc0*/  MOV R14, R46 ;  /* 0x0000002e000e7202 */ /* 0x000fc60000000f00 */
[----:B------:R-:W-:-:S07]  /*7fd0*/  IMAD.MOV.U32 R38, RZ, RZ, R35 ;  /* 0x000000ffff267224 */ /* 0x000fce00078e0023 */
.L_x_2745:
[----:B------:R-:W-:Y:S05]  /*7fe0*/  BSYNC B3 ;  /* 0x0000000000037941 */ /* 0x000fea0003800000 */
.L_x_2744:
[----:B------:R-:W-:-:S04]  /*7ff0*/  LEA R32, P3, R6, R11, 0x1 ;  /* 0x0000000b06207211 */ /* 0x000fc800078608ff */
[----:B--2---:R-:W-:Y:S02]  /*8000*/  LEA.HI.X R33, R6, R115, R107, 0x1, P3 ;  /* 0x0000007306217211 */ /* 0x004fe400018f0c6b */
[----:B------:R-:W-:-:S03]  /*8010*/  ISETP.GE.AND P3, PT, R48, R132, PT ;  /* 0x000000843000720c */ /* 0x000fc60003f66270 */
[----:B----4-:R2:W-:Y:S10]  /*8020*/  ST.E.128 desc[UR60][R32.64], R12 ;  /* 0x0000000c20007985 */ /* 0x0105f4000c101d3c */
[----:B--2---:R-:W-:-:S05]  /*8030*/  @!P3 IMAD.WIDE R12, R48, 0x2, R114 ;  /* 0x00000002300cb825 */ /* 0x004fca00078e0272 */
[----:B---3--:R4:W-:Y:S02]  /*8040*/  @!P3 ST.E.128 desc[UR60][R12.64], R36 ;  /* 0x000000240c00b985 */ /* 0x0089e4000c101d3c */
.L_x_2743:
[----:B------:R-:W-:Y:S05]  /*8050*/  BSYNC B2 ;  /* 0x0000000000027941 */ /* 0x000fea0003800000 */
.L_x_2742:
[----:B------:R-:W-:-:S13]  /*8060*/  ISETP.NE.AND P3, PT, R10, RZ, PT ;  /* 0x000000ff0a00720c */ /* 0x000fda0003f65270 */
[----:B------:R-:W-:Y:S05]  /*8070*/  @!P3 BRA `(.L_x_2737) ;  /* 0x0000000400d4b947 */ /* 0x000fea0003800000 */
[----:B---34-:R-:W3:Y:S01]  /*8080*/  LDL R12, [R1] ;  /* 0x00000000010c7983 */ /* 0x018ee20000100800 */
[C---:B------:R-:W-:Y:S01]  /*8090*/  LEA R36, P3, R7.reuse, R11, 0x1 ;  /* 0x0000000b07247211 */ /* 0x040fe200078608ff */
[----:B------:R-:W-:Y:S03]  /*80a0*/  BSSY B2, `(.L_x_2746) ;  /* 0x000006e000027945 */ /* 0x000fe60003800000 */
[----:B--2---:R-:W-:Y:S02]  /*80b0*/  LEA.HI.X R37, R7, R115, R106, 0x1, P3 ;  /* 0x0000007307257211 */ /* 0x004fe400018f0c6a */
[----:B------:R-:W-:Y:S02]  /*80c0*/  ISETP.GE.AND P3, PT, R192, R118, PT ;  /* 0x00000076c000720c */ /* 0x000fe40003f66270 */
[----:B---3--:R-:W-:-:S04]  /*80d0*/  LOP3.LUT P5, RZ, R12, 0x1, RZ, 0xc0, !PT ;  /* 0x000000010cff7812 */ /* 0x008fc800078ac0ff */
[----:B------:R-:W-:-:S04]  /*80e0*/  SEL R11, R119, R133, !P5 ;  /* 0x00000085770b7207 */ /* 0x000fc80006800000 */
        /* <DEDUP_REMOVED lines=27> */
[C---:B------:R-:W-:Y:S01]  /*82a0*/  FMUL.FTZ R39, R45.reuse, R39 ;  /* 0x000000272d277220 */ /* 0x040fe20000410000 */
        /* <DEDUP_REMOVED lines=15> */
[----:B------:R-:W-:Y:S01]  /*83a0*/  MOV R33, R35 ;  /* 0x0000002300217202 */ /* 0x000fe20000000f00 */
[----:B------:R-:W-:Y:S02]  /*83b0*/  HADD2.F32 R35, -RZ, R157.H1_H1 ;  /* 0x3000009dff237230 */ /* 0x000fe40000004100 */
[----:B------:R-:W-:Y:S01]  /*83c0*/  HADD2.F32 R41, -RZ, R155.H1_H1 ;  /* 0x3000009bff297230 */ /* 0x000fe20000004100 */
[----:B------:R-:W-:Y:S01]  /*83d0*/  F2FP.F16.F32.PACK_AB R29, R29, R46 ;  /* 0x0000002e1d1d723e */ /* 0x000fe200000000ff */
[--C-:B------:R-:W-:Y:S01]  /*83e0*/  HADD2.F32 R39, -RZ, R33.reuse.H0_H0 ;  /* 0x20000021ff277230 */ /* 0x100fe20000004100 */
[----:B------:R-:W-:Y:S01]  /*83f0*/  F2FP.F16.F32.PACK_AB R38, R13, R38 ;  /* 0x000000260d26723e */ /* 0x000fe200000000ff */
[----:B------:R-:W-:-:S02]  /*8400*/  HADD2.F32 R33, -RZ, R33.H1_H1 ;  /* 0x30000021ff217230 */ /* 0x000fc40000004100 */
        /* <DEDUP_REMOVED lines=51> */
[----:B------:R-:W-:Y:S01]  /*8740*/  F2FP.F16.F32.PACK_AB R31, R31, R157 ;  /* 0x0000009d1f1f723e */ /* 0x000fe200000000ff */
[----:B------:R-:W-:Y:S01]  /*8750*/  IMAD.MOV.U32 R32, RZ, RZ, R40 ;  /* 0x000000ffff207224 */ /* 0x000fe200078e0028 */
[----:B------:R-:W-:-:S03]  /*8760*/  MOV R33, R38 ;  /* 0x0000002600217202 */ /* 0x000fc60000000f00 */
[----:B------:R-:W-:-:S07]  /*8770*/  IMAD.MOV.U32 R34, RZ, RZ, R31 ;  /* 0x000000ffff227224 */ /* 0x000fce00078e001f */
.L_x_2747:
[----:B------:R-:W-:Y:S05]  /*8780*/  BSYNC B2 ;  /* 0x0000000000027941 */ /* 0x000fea0003800000 */
.L_x_2746:
[----:B------:R-:W-:Y:S01]  /*8790*/  ISETP.GE.AND P3, PT, R11, R132, PT ;  /* 0x000000840b00720c */ /* 0x000fe20003f66270 */
[----:B---3--:R3:W-:-:S12]  /*87a0*/  ST.E.128 desc[UR60][R36.64], R12 ;  /* 0x0000000c24007985 */ /* 0x0087d8000c101d3c */
[----:B------:R-:W-:-:S05]  /*87b0*/  @!P3 IMAD.WIDE R114, R11, 0x2, R114 ;  /* 0x000000020b72b825 */ /* 0x000fca00078e0272 */
[----:B--2---:R3:W-:Y:S02]  /*87c0*/  @!P3 ST.E.128 desc[UR60][R114.64], R32 ;  /* 0x000000207200b985 */ /* 0x0047e4000c101d3c */
.L_x_2737:
[----:B------:R-:W-:Y:S05]  /*87d0*/  BSYNC B1 ;  /* 0x0000000000017941 */ /* 0x000fea0003800000 */
.L_x_2736:
[----:B------:R-:W-:-:S03]  /*87e0*/  UMOV UR4, 0xffffffff ;  /* 0xffffffff00047882 */ /* 0x000fc60000000000 */
[----:B------:R-:W-:Y:S05]  /*87f0*/  BRA.DIV UR4, `(.L_x_2748) ;  /* 0x000001f604b87947 */ /* 0x000fea000b800000 */
[----:B-1----:R-:W1:Y:S04]  /*8800*/  SHFL.IDX PT, R116, R116, 0x1, 0x1c1f ;  /* 0x003c1f0074747f89 */ /* 0x002e6800000e0000 */
[----:B------:R-:W0:Y:S02]  /*8810*/  SHFL.IDX PT, R117, R117, 0x1, 0x1c1f ;  /* 0x003c1f0075757f89 */ /* 0x000e2400000e0000 */
.L_x_3047:
[----:B------:R-:W-:Y:S05]  /*8820*/  @P4 BRA `(.L_x_2705) ;  /* 0x0000001c006c4947 */ /* 0x000fea0003800000 */
[----:B------:R-:W-:Y:S01]  /*8830*/  ISETP.NE.AND P3, PT, R8, RZ, PT ;  /* 0x000000ff0800720c */ /* 0x000fe20003f65270 */
[----:B------:R-:W-:Y:S01]  /*8840*/  BSSY B1, `(.L_x_2749) ;  /* 0x0000079000017945 */ /* 0x000fe20003800000 */
[----:B0--3--:R-:W-:Y:S01]  /*8850*/  IMAD.MOV.U32 R32, RZ, RZ, R117 ;  /* 0x000000ffff207224 */ /* 0x009fe200078e0075 */
[----:B-1----:R-:W-:-:S10]  /*8860*/  MOV R33, R116 ;  /* 0x0000007400217202 */ /* 0x002fd40000000f00 */
[----:B------:R-:W-:Y:S05]  /*8870*/  @!P3 BRA `(.L_x_2750) ;  /* 0x0000000400d4b947 */ /* 0x000fea0003800000 */
[----:B------:R-:W-:Y:S01]  /*8880*/  SEL R11, R119, R133, !P0 ;  /* 0x00000085770b7207 */ /* 0x000fe20004000000 */
[----:B------:R-:W-:Y:S01]  /*8890*/  BSSY B2, `(.L_x_2751) ;  /* 0x0000070000027945 */ /* 0x000fe20003800000 */
[----:B----4-:R-:W-:Y:S02]  /*88a0*/  SHF.R.U32.HI R13, RZ, 0x3, R217 ;  /* 0x00000003ff0d7819 */ /* 0x010fe400000116d9 */
[----:B------:R-:W-:Y:S02]  /*88b0*/  SHF.R.S32.HI R12, RZ, 0x1f, R11 ;  /* 0x0000001fff0c7819 */ /* 0x000fe4000001140b */
[----:B------:R-:W-:Y:S02]  /*88c0*/  ISETP.GE.AND P4, PT, R16, R118, PT ;  /* 0x000000761000720c */ /* 0x000fe40003f86270 */
[----:B------:R-:W-:Y:S02]  /*88d0*/  LEA.HI R12, R12, R11, RZ, 0x4 ;  /* 0x0000000b0c0c7211 */ /* 0x000fe400078f20ff */
[----:B------:R-:W-:-:S02]  /*88e0*/  LEA R34, P3, R5, R117, 0x1 ;  /* 0x0000007505227211 */ /* 0x000fc400078608ff */
[----:B------:R-:W-:Y:S02]  /*88f0*/  LEA.HI.SX32 R36, R12, R112, 0x1c ;  /* 0x000000700c247211 */ /* 0x000fe400078fe2ff */
[----:B------:R-:W-:Y:S02]  /*8900*/  LEA.HI.X R35, R5, R116, R108, 0x1, P3 ;  /* 0x0000007405237211 */ /* 0x000fe400018f0c6c */
[----:B------:R-:W-:-:S04]  /*8910*/  SHF.R.S32.HI R12, RZ, 0x1f, R36 ;  /* 0x0000001fff0c7819 */ /* 0x000fc80000011424 */
[----:B------:R-:W-:Y:S01]  /*8920*/  LEA.HI R12, R12, R36, RZ, 0x3 ;  /* 0x000000240c0c7211 */ /* 0x000fe200078f18ff */
[----:B------:R-:W-:-:S03]  /*8930*/  IMAD.SHL.U32 R36, R36, 0x8, RZ ;  /* 0x0000000824247824 */ /* 0x000fc600078e00ff */
[----:B------:R-:W-:Y:S02]  /*8940*/  SHF.R.S32.HI R12, RZ, 0x3, R12 ;  /* 0x00000003ff0c7819 */ /* 0x000fe4000001140c */
[----:B------:R-:W-:Y:S02]  /*8950*/  LOP3.LUT R11, R217, 0x38, R36, 0xf8, !PT ;  /* 0x00000038d90b7812 */ /* 0x000fe400078ef824 */
[----:B------:R-:W-:Y:S01]  /*8960*/  ISETP.GE.AND P3, PT, R36, R132, PT ;  /* 0x000000842400720c */ /* 0x000fe20003f66270 */
        /* <DEDUP_REMOVED lines=10> */
[----:B0-----:R-:W-:Y:S01]  /*8a10*/  IMAD.MOV.U32 R11, RZ, RZ, R13 ;  /* 0x000000ffff0b7224 */ /* 0x001fe200078e000d */
[----:B------:R-:W-:Y:S01]  /*8a20*/  SHF.R.U64 R72, R72, 0x10, R73 ;  /* 0x0000001048487819 */ /* 0x000fe20000001249 */
        /* <DEDUP_REMOVED lines=32> */
[--C-:B------:R-:W-:Y:S02]  /*8c30*/  HADD2.F32 R39, -RZ, R13.reuse.H0_H0 ;  /* 0x2000000dff277230 */ /* 0x100fe40000004100 */
[----:B------:R-:W-:Y:S01]  /*8c40*/  FMUL.FTZ R42, R15, R40 ;  /* 0x000000280f2a7220 */ /* 0x000fe20000410000 */
[----:B------:R-:W-:-:S02]  /*8c50*/  HADD2.F32 R13, -RZ, R13.H1_H1 ;  /* 0x3000000dff0d7230 */ /* 0x000fc40000004100 */
[----:B------:R-:W-:Y:S02]  /*8c60*/  HADD2.F32 R153, -RZ, R153.H0_H0 ;  /* 0x20000099ff997230 */ /* 0x000fe40000004100 */
[C---:B------:R-:W-:Y:S01]  /*8c70*/  FMUL.FTZ R40, R39.reuse, R40 ;  /* 0x0000002827287220 */ /* 0x040fe20000410000 */
[-C--:B------:R-:W-:Y:S01]  /*8c80*/  FFMA.FTZ R42, R39, R41.reuse, -R42 ;  /* 0x00000029272a7223 */ /* 0x080fe2000001082a */
[----:B------:R-:W-:Y:S01]  /*8c90*/  SHF.R.U32.HI R39, RZ, 0x10, R75 ;  /* 0x00000010ff277819 */ /* 0x000fe2000001164b */
[----:B------:R-:W-:Y:S02]  /*8ca0*/  HADD2.F32 R151, -RZ, R151.H0_H0 ;  /* 0x20000097ff977230 */ /* 0x000fe40000004100 */
[----:B------:R-:W-:Y:S01]  /*8cb0*/  FFMA.FTZ R40, R15, R41, R40 ;  /* 0x000000290f287223 */ /* 0x000fe20000010028 */
[----:B------:R-:W-:Y:S02]  /*8cc0*/  HADD2.F32 R15, -RZ, R31.H1_H1 ;  /* 0x3000001fff0f7230 */ /* 0x000fe40000004100 */
[----:B------:R-:W-:Y:S01]  /*8cd0*/  HADD2.F32 R31, -RZ, R39.H0_H0 ;  /* 0x20000027ff1f7230 */ /* 0x000fe20000004100 */
[----:B------:R-:W-:Y:S01]  /*8ce0*/  SHF.R.U32.HI R39, RZ, 0x10, R63 ;  /* 0x00000010ff277819 */ /* 0x000fe2000001163f */
[----:B------:R-:W-:-:S03]  /*8cf0*/  HADD2.F32 R62, -RZ, R62.H0_H0 ;  /* 0x2000003eff3e7230 */ /* 0x000fc60000004100 */
[-C--:B------:R-:W-:Y:S01]  /*8d00*/  FMUL.FTZ R41, R15, R31.reuse ;  /* 0x0000001f0f297220 */ /* 0x080fe20000410000 */
[----:B------:R-:W-:Y:S02]  /*8d10*/  HADD2.F32 R39, -RZ, R39.H0_H0 ;  /* 0x20000027ff277230 */ /* 0x000fe40000004100 */
        /* <DEDUP_REMOVED lines=34> */
[----:B------:R-:W-:Y:S01]  /*8f40*/  F2FP.F16.F32.PACK_AB R74, R74, R153 ;  /* 0x000000994a4a723e */ /* 0x000fe200000000ff */
[----:B------:R-:W-:Y:S01]  /*8f50*/  IMAD.MOV.U32 R28, RZ, RZ, R72 ;  /* 0x000000ffff1c7224 */ /* 0x000fe200078e0048 */
[----:B------:R-:W-:Y:S01]  /*8f60*/  MOV R13, R29 ;  /* 0x0000001d000d7202 */ /* 0x000fe20000000f00 */
[----:B------:R-:W-:Y:S01]  /*8f70*/  IMAD.MOV.U32 R29, RZ, RZ, R11 ;  /* 0x000000ffff1d7224 */ /* 0x000fe200078e000b */
[----:B------:R-:W-:-:S07]  /*8f80*/  MOV R30, R74 ;  /* 0x0000004a001e7202 */ /* 0x000fce0000000f00 */
.L_x_2752:
[----:B------:R-:W-:Y:S05]  /*8f90*/  BSYNC B2 ;  /* 0x0000000000027941 */ /* 0x000fea0003800000 */
.L_x_2751:
[----:B------:R-:W-:Y:S01]  /*8fa0*/  @!P3 IMAD.WIDE R36, R36, 0x2, R32 ;  /* 0x000000022424b825 */ /* 0x000fe200078e0220 */
[----:B0-----:R0:W-:Y:S04]  /*8fb0*/  ST.E.128 desc[UR60][R34.64], R12 ;  /* 0x0000000c22007985 */ /* 0x0011e8000c101d3c */
[----:B-1----:R0:W-:Y:S02]  /*8fc0*/  @!P3 ST.E.128 desc[UR60][R36.64], R28 ;  /* 0x0000001c2400b985 */ /* 0x0021e4000c101d3c */
.L_x_2750:
[----:B------:R-:W-:Y:S05]  /*8fd0*/  BSYNC B1 ;  /* 0x0000000000017941 */ /* 0x000fea0003800000 */
.L_x_2749:
[----:B------:R-:W-:Y:S01]  /*8fe0*/  ISETP.NE.AND P3, PT, R9, RZ, PT ;  /* 0x000000ff0900720c */ /* 0x000fe20003f65270 */
[----:B------:R-:W-:-:S12]  /*8ff0*/  BSSY B1, `(.L_x_2753) ;  /* 0x0000072000017945 */ /* 0x000fd80003800000 */
[----:B------:R-:W-:Y:S05]  /*9000*/  @!P3 BRA `(.L_x_2754) ;  /* 0x0000000400c0b947 */ /* 0x000fea0003800000 */
[----:B------:R-:W-:Y:S01]  /*9010*/  SEL R11, R119, R133, !P1 ;  /* 0x00000085770b7207 */ /* 0x000fe20004800000 */
[----:B------:R-:W-:Y:S01]  /*9020*/  BSSY B2, `(.L_x_2755) ;  /* 0x000006c000027945 */ /* 0x000fe20003800000 */
[----:B0-----:R-:W-:Y:S02]  /*9030*/  SHF.R.U32.HI R14, RZ, 0x3, R217 ;  /* 0x00000003ff0e7819 */ /* 0x001fe400000116d9 */
[----:B----4-:R-:W-:Y:S02]  /*9040*/  SHF.R.S32.HI R12, RZ, 0x1f, R11 ;  /* 0x0000001fff0c7819 */ /* 0x010fe4000001140b */
        /* <DEDUP_REMOVED lines=10> */
[----:B------:R-:W-:-:S03]  /*90f0*/  LOP3.LUT R11, R217, 0x38, R37, 0xf8, !PT ;  /* 0x00000038d90b7812 */ /* 0x000fc600078ef825 */
[----:B------:R-:W-:Y:S01]  /*9100*/  IMAD R12, R13, 0x1800, R224 ;  /* 0x000018000d0c7824 */ /* 0x000fe200078e02e0 */
[----:B------:R-:W-:-:S05]  /*9110*/  LOP3.LUT R11, R11, R14, RZ, 0x3c, !PT ;  /* 0x0000000e0b0b7212 */ /* 0x000fca00078e3cff */
[----:B------:R-:W-:Y:S02]  /*9120*/  IMAD.IADD R13, R12, 0x1, R11 ;  /* 0x000000010c0d7824 */ /* 0x000fe400078e020b */
[C---:B------:R-:W-:Y:S02]  /*9130*/  IMAD R11, R18.reuse, 0x4800, R127 ;  /* 0x00004800120b7824 */ /* 0x040fe400078e027f */
[----:B------:R-:W-:Y:S02]  /*9140*/  IMAD R13, R18, 0x4800, R13 ;  /* 0x00004800120d7824 */ /* 0x000fe400078e020d */
[----:B------:R-:W-:Y:S02]  /*9150*/  IMAD R11, R11, 0x2, R2 ;  /* 0x000000020b0b7824 */ /* 0x000fe400078e0202 */
[----:B------:R-:W-:Y:S01]  /*9160*/  @!P3 IMAD.WIDE R36, R37, 0x2, R32 ;  /* 0x000000022524b825 */ /* 0x000fe200078e0220 */
[----:B------:R-:W-:Y:S02]  /*9170*/  LEA R28, R13, R2, 0x1 ;  /* 0x000000020d1c7211 */ /* 0x000fe400078e08ff */
[----:B------:R0:W1:Y:S04]  /*9180*/  LDS.128 R12, [R11+0x1e400] ;  /* 0x01e400000b0c7984 */ /* 0x0000680000000c00 */
[----:B------:R-:W3:Y:S01]  /*9190*/  LDS.128 R28, [R28+0x1e400] ;  /* 0x01e400001c1c7984 */ /* 0x000ee20000000c00 */
[----:B------:R-:W-:Y:S05]  /*91a0*/  @P4 BRA `(.L_x_2756) ;  /* 0x00000004004c4947 */ /* 0x000fea0003800000 */
[--C-:B------:R-:W-:Y:S01]  /*91b0*/  SHF.R.U64 R38, R68, 0x10, R69.reuse ;  /* 0x0000001044267819 */ /* 0x100fe20000001245 */
[--C-:B---3--:R-:W-:Y:S01]  /*91c0*/  HADD2.F32 R43, -RZ, R29.reuse.H0_H0 ;  /* 0x2000001dff2b7230 */ /* 0x108fe20000004100 */
[----:B------:R-:W-:Y:S01]  /*91d0*/  SHF.R.U32.HI R68, RZ, 0x10, R69 ;  /* 0x00000010ff447819 */ /* 0x000fe20000011645 */
[----:B------:R-:W-:Y:S01]  /*91e0*/  HADD2.F32 R44, -RZ, R29.H1_H1 ;  /* 0x3000001dff2c7230 */ /* 0x000fe20000004100 */
[--C-:B0-----:R-:W-:Y:S01]  /*91f0*/  SHF.R.U64 R11, R56, 0x10, R57.reuse ;  /* 0x00000010380b7819 */ /* 0x101fe20000001239 */
[----:B------:R-:W-:Y:S01]  /*9200*/  HADD2.F32 R42, -RZ, R150.H1_H1 ;  /* 0x30000096ff2a7230 */ /* 0x000fe20000004100 */
[----:B------:R-:W-:Y:S01]  /*9210*/  SHF.R.U32.HI R56, RZ, 0x10, R57 ;  /* 0x00000010ff387819 */ /* 0x000fe20000011639 */
[--C-:B-1----:R-:W-:Y:S01]  /*9220*/  HADD2.F32 R29, -RZ, R13.reuse.H0_H0 ;  /* 0x2000000dff1d7230 */ /* 0x102fe20000004100 */
[----:B------:R-:W-:Y:S01]  /*9230*/  SHF.R.U64 R40, R70, 0x10, R71 ;  /* 0x0000001046287819 */ /* 0x000fe20000001247 */
[----:B------:R-:W-:Y:S02]  /*9240*/  HADD2.F32 R68, -RZ, R68.H0_H0 ;  /* 0x20000044ff447230 */ /* 0x000fe40000004100 */
[----:B------:R-:W-:Y:S01]  /*9250*/  FMUL.FTZ R45, R43, R42 ;  /* 0x0000002a2b2d7220 */ /* 0x000fe20000410000 */
[----:B------:R-:W-:-:S02]  /*9260*/  HADD2.F32 R13, -RZ, R13.H1_H1 ;  /* 0x3000000dff0d7230 */ /* 0x000fc40000004100 */
[----:B------:R-:W-:Y:S01]  /*9270*/  FMUL.FTZ R46, R29, R42 ;  /* 0x0000002a1d2e7220 */ /* 0x000fe20000410000 */
[----:B------:R-:W-:Y:S02]  /*9280*/  HADD2.F32 R56, -RZ, R56.H0_H0 ;  /* 0x20000038ff387230 */ /* 0x000fe40000004100 */
[-C--:B------:R-:W-:Y:S01]  /*9290*/  FMUL.FTZ R42, R44, R68.reuse ;  /* 0x000000442c2a7220 */ /* 0x080fe20000410000 */
[----:B------:R-:W-:Y:S02]  /*92a0*/  HADD2.F32 R41, -RZ, R148.H1_H1 ;  /* 0x30000094ff297230 */ /* 0x000fe40000004100 */
[C---:B------:R-:W-:Y:S01]  /*92b0*/  FMUL.FTZ R68, R13.reuse, R68 ;  /* 0x000000440d447220 */ /* 0x040fe20000410000 */
[----:B------:R-:W-:Y:S01]  /*92c0*/  SHF.R.U32.HI R70, RZ, 0x10, R71 ;  /* 0x00000010ff467819 */ /* 0x000fe20000011647 */
[-C--:B------:R-:W-:Y:S01]  /*92d0*/  FFMA.FTZ R42, R13, R56.reuse, -R42 ;  /* 0x000000380d2a7223 */ /* 0x080fe2000001082a */
[--C-:B------:R-:W-:Y:S01]  /*92e0*/  SHF.R.U64 R39, R58, 0x10, R59.reuse ;  /* 0x000000103a277819 */ /* 0x100fe2000000123b */
[----:B------:R-:W-:Y:S01]  /*92f0*/  FFMA.FTZ R13, R44, R56, R68 ;  /* 0x000000382c0d7223 */ /* 0x000fe20000010044 */
[----:B------:R-:W-:Y:S01]  /*9300*/  SHF.R.U32.HI R58, RZ, 0x10, R59 ;  /* 0x00000010ff3a7819 */ /* 0x000fe2000001163b */
[-C--:B------:R-:W-:Y:S01]  /*9310*/  FFMA.FTZ R45, R29, R41.reuse, -R45 ;  /* 0x000000291d2d7223 */ /* 0x080fe2000001082d */
[----:B------:R-:W-:Y:S01]  /*9320*/  FFMA.FTZ R46, R43, R41, R46 ;  /* 0x000000292b2e7223 */ /* 0x000fe2000001002e */
[----:B------:R-:W-:-:S02]  /*9330*/  HADD2.F32 R44, -RZ, R31.H0_H0 ;  /* 0x2000001fff2c7230 */ /* 0x000fc40000004100 */
[----:B------:R-:W-:Y:S01]  /*9340*/  HADD2.F32 R41, -RZ, R149.H1_H1 ;  /* 0x30000095ff297230 */ /* 0x000fe20000004100 */
[----:B------:R-:W-:Y:S01]  /*9350*/  F2FP.F16.F32.PACK_AB R42, R42, R45 ;  /* 0x0000002d2a2a723e */ /* 0x000fe200000000ff */
[----:B------:R-:W-:Y:S01]  /*9360*/  HADD2.F32 R31, -RZ, R31.H1_H1 ;  /* 0x3000001fff1f7230 */ /* 0x000fe20000004100 */
[----:B------:R-:W-:Y:S01]  /*9370*/  F2FP.F16.F32.PACK_AB R46, R13, R46 ;  /* 0x0000002e0d2e723e */ /* 0x000fe200000000ff */
[--C-:B------:R-:W-:Y:S02]  /*9380*/  HADD2.F32 R48, -RZ, R15.reuse.H0_H0 ;  /* 0x2000000fff307230 */ /* 0x100fe40000004100 */
[-C--:B------:R-:W-:Y:S01]  /*9390*/  FMUL.FTZ R43, R44, R41.reuse ;  /* 0x000000292c2b7220 */ /* 0x080fe20000410000 */
[----:B------:R-:W-:Y:S02]  /*93a0*/  HADD2.F32 R70, -RZ, R70.H0_H0 ;  /* 0x20000046ff467230 */ /* 0x000fe40000004100 */
[----:B------:R-:W-:Y:S02]  /*93b0*/  HADD2.F32 R15, -RZ, R15.H1_H1 ;  /* 0x3000000fff0f7230 */ /* 0x000fe40000004100 */
[----:B------:R-:W-:Y:S01]  /*93c0*/  FMUL.FTZ R41, R48, R41 ;  /* 0x0000002930297220 */ /* 0x000fe20000410000 */
[----:B------:R-:W-:-:S02]  /*93d0*/  HADD2.F32 R58, -RZ, R58.H0_H0 ;  /* 0x2000003aff3a7230 */ /* 0x000fc40000004100 */
[-C--:B------:R-:W-:Y:S01]  /*93e0*/  FMUL.FTZ R50, R31, R70.reuse ;  /* 0x000000461f327220 */ /* 0x080fe20000410000 */
[----:B------:R-:W-:Y:S02]  /*93f0*/  HADD2.F32 R29, -RZ, R147.H1_H1 ;  /* 0x30000093ff1d7230 */ /* 0x000fe40000004100 */
[C---:B------:R-:W-:Y:S01]  /*9400*/  FMUL.FTZ R70, R15.reuse, R70 ;  /* 0x000000460f467220 */ /* 0x040fe20000410000 */
[----:B------:R-:W-:Y:S02]  /*9410*/  HADD2.F32 R150, -RZ, R150.H0_H0 ;  /* 0x20000096ff967230 */ /* 0x000fe40000004100 */
[-C--:B------:R-:W-:Y:S01]  /*9420*/  FFMA.FTZ R50, R15, R58.reuse, -R50 ;  /* 0x0000003a0f327223 */ /* 0x080fe20000010832 */
[----:B------:R-:W-:Y:S02]  /*9430*/  HADD2.F32 R15, -RZ, R28.H0_H0 ;  /* 0x2000001cff0f7230 */ /* 0x000fe40000004100 */
[-C--:B------:R-:W-:Y:S01]  /*9440*/  FFMA.FTZ R43, R48, R29.reuse, -R43 ;  /* 0x0000001d302b7223 */ /* 0x080fe2000001082b */
[----:B------:R-:W-:Y:S01]  /*9450*/  FFMA.FTZ R41, R44, R29, R41 ;  /* 0x0000001d2c297223 */ /* 0x000fe20000010029 */
[----:B------:R-:W-:Y:S01]  /*9460*/  FFMA.FTZ R70, R31, R58, R70 ;  /* 0x0000003a1f467223 */ /* 0x000fe20000010046 */
[----:B------:R-:W-:-:S02]  /*9470*/  HADD2.F32 R31, -RZ, R38.H0_H0 ;  /* 0x20000026ff1f7230 */ /* 0x000fc40000004100 */
[-C--:B------:R-:W-:Y:S01]  /*9480*/  FMUL.FTZ R38, R15, R150.reuse ;  /* 0x000000960f267220 */ /* 0x080fe20000410000 */
[----:B------:R-:W-:Y:S01]  /*9490*/  HADD2.F32 R29, -RZ, R12.H0_H0 ;  /* 0x2000000cff1d7230 */ /* 0x000fe20000004100 */
[----:B------:R-:W-:Y:S01]  /*94a0*/  F2FP.F16.F32.PACK_AB R43, R50, R43 ;  /* 0x0000002b322b723e */ /* 0x000fe200000000ff */
[----:B------:R-:W-:Y:S02]  /*94b0*/  HADD2.F32 R28, -RZ, R28.H1_H1 ;  /* 0x3000001cff1c7230 */ /* 0x000fe40000004100 */
[----:B------:R-:W-:Y:S02]  /*94c0*/  HADD2.F32 R12, -RZ, R12.H1_H1 ;  /* 0x3000000cff0c7230 */ /* 0x000fe40000004100 */
[----:B------:R-:W-:Y:S01]  /*94d0*/  FMUL.FTZ R150, R29, R150 ;  /* 0x000000961d967220 */ /* 0x000fe20000410000 */
[----:B------:R-:W-:Y:S02]  /*94e0*/  HADD2.F32 R148, -RZ, R148.H0_H0 ;  /* 0x20000094ff947230 */ /* 0x000fe40000004100 */
[----:B------:R-:W-:Y:S01]  /*94f0*/  FMUL.FTZ R47, R28, R31 ;  /* 0x0000001f1c2f7220 */ /* 0x000fe20000410000 */
[----:B------:R-:W-:-:S02]  /*9500*/  HADD2.F32 R11, -RZ, R11.H0_H0 ;  /* 0x2000000bff0b7230 */ /* 0x000fc40000004100 */
[C---:B------:R-:W-:Y:S01]  /*9510*/  FMUL.FTZ R31, R12.reuse, R31 ;  /* 0x0000001f0c1f7220 */ /* 0x040fe20000410000 */
[----:B------:R-:W-:Y:S02]  /*9520*/  HADD2.F32 R149, -RZ, R149.H0_H0 ;  /* 0x20000095ff957230 */ /* 0x000fe40000004100 */
[-C--:B------:R-:W-:Y:S01]  /*9530*/  FFMA.FTZ R29, R29, R148.reuse, -R38 ;  /* 0x000000941d1d7223 */ /* 0x080fe20000010826 */
[----:B------:R-:W-:Y:S02]  /*9540*/  HADD2.F32 R38, -RZ, R30.H0_H0 ;  /* 0x2000001eff267230 */ /* 0x000fe40000004100 */
[-C--:B------:R-:W-:Y:S01]  /*9550*/  FFMA.FTZ R12, R12, R11.reuse, -R47 ;  /* 0x0000000b0c0c7223 */ /* 0x080fe2000001082f */
[----:B------:R-:W-:Y:S01]  /*9560*/  FFMA.FTZ R28, R28, R11, R31 ;  /* 0x0000000b1c1c7223 */ /* 0x000fe2000001001f */
[----:B------:R-:W-:Y:S02]  /*9570*/  HADD2.F32 R11, -RZ, R40.H0_H0 ;  /* 0x20000028ff0b7230 */ /* 0x000fe40000004100 */
[----:B------:R-:W-:Y:S01]  /*9580*/  FFMA.FTZ R15, R15, R148, R150 ;  /* 0x000000940f0f7223 */ /* 0x000fe20000010096 */
[----:B------:R-:W-:-:S02]  /*9590*/  HADD2.F32 R40, -RZ, R14.H0_H0 ;  /* 0x2000000eff287230 */ /* 0x000fc40000004100 */
[----:B------:R-:W-:Y:S01]  /*95a0*/  FMUL.FTZ R31, R38, R149 ;  /* 0x00000095261f7220 */ /* 0x000fe20000410000 */
[----:B------:R-:W-:Y:S01]  /*95b0*/  HADD2.F32 R30, -RZ, R30.H1_H1 ;  /* 0x3000001eff1e7230 */ /* 0x000fe20000004100 */
[----:B------:R-:W-:Y:S01]  /*95c0*/  F2FP.F16.F32.PACK_AB R12, R12, R29 ;  /* 0x0000001d0c0c723e */ /* 0x000fe200000000ff */
        /* <DEDUP_REMOVED lines=11> */
[----:B------:R-:W-:Y:S01]  /*9680*/  F2FP.F16.F32.PACK_AB R31, R70, R41 ;  /* 0x00000029461f723e */ /* 0x000fe200000000ff */
[----:B------:R-:W-:-:S02]  /*9690*/  IMAD.MOV.U32 R13, RZ, RZ, R42 ;  /* 0x000000ffff0d7224 */ /* 0x000fc400078e002a */
[----:B------:R-:W-:Y:S01]  /*96a0*/  F2FP.F16.F32.PACK_AB R14, R47, R40 ;  /* 0x000000282f0e723e */ /* 0x000fe200000000ff */
[----:B------:R-:W-:Y:S01]  /*96b0*/  IMAD.MOV.U32 R29, RZ, RZ, R46 ;  /* 0x000000ffff1d7224 */ /* 0x000fe200078e002e */
[----:B------:R-:W-:Y:S01]  /*96c0*/  F2FP.F16.F32.PACK_AB R30, R11, R38 ;  /* 0x000000260b1e723e */ /* 0x000fe200000000ff */
[----:B------:R-:W-:-:S07]  /*96d0*/  IMAD.MOV.U32 R15, RZ, RZ, R43 ;  /* 0x000000ffff0f7224 */ /* 0x000fce00078e002b */
.L_x_2756:
[----:B------:R-:W-:Y:S05]  /*96e0*/  BSYNC B2 ;  /* 0x0000000000027941 */ /* 0x000fea0003800000 */
.L_x_2755:
[----:B-1----:R1:W-:Y:S04]  /*96f0*/  ST.E.128 desc[UR60][R34.64], R12 ;  /* 0x0000000c22007985 */ /* 0x0023e8000c101d3c */
[----:B---3--:R1:W-:Y:S02]  /*9700*/  @!P3 ST.E.128 desc[UR60][R36.64], R28 ;  /* 0x0000001c2400b985 */ /* 0x0083e4000c101d3c */
.L_x_2754:
[----:B------:R-:W-:Y:S05]  /*9710*/  BSYNC B1 ;  /* 0x0000000000017941 */ /* 0x000fea0003800000 */
.L_x_2753:
[----:B------:R-:W-:-:S13]  /*9720*/  ISETP.NE.AND P3, PT, R10, RZ, PT ;  /* 0x000000ff0a00720c */ /* 0x000fda0003f65270 */
[----:B------:R-:W-:Y:S05]  /*9730*/  @!P3 BRA `(.L_x_2705) ;  /* 0x0000000c00a8b947 */ /* 0x000fea0003800000 */
[----:B0-----:R-:W3:Y:S01]  /*9740*/  LDL R11, [R1] ;  /* 0x00000000010b7983 */ /* 0x001ee20000100800 */
[----:B-1----:R-:W-:Y:S01]  /*9750*/  SHF.R.U32.HI R14, RZ, 0x3, R217 ;  /* 0x00000003ff0e7819 */ /* 0x002fe200000116d9 */
[----:B------:R-:W-:Y:S01]  /*9760*/  BSSY B1, `(.L_x_2757) ;  /* 0x000006c000017945 */ /* 0x000fe20003800000 */
[----:B------:R-:W-:-:S04]  /*9770*/  LEA R34, P3, R7, R117, 0x1 ;  /* 0x0000007507227211 */ /* 0x000fc800078608ff */
[----:B------:R-:W-:Y:S02]  /*9780*/  LEA.HI.X R35, R7, R116, R106, 0x1, P3 ;  /* 0x0000007407237211 */ /* 0x000fe400018f0c6a */
[----:B------:R-:W-:Y:S02]  /*9790*/  ISETP.GE.AND P3, PT, R192, R118, PT ;  /* 0x00000076c000720c */ /* 0x000fe40003f66270 */
[----:B---3--:R-:W-:-:S04]  /*97a0*/  LOP3.LUT P4, RZ, R11, 0x1, RZ, 0xc0, !PT ;  /* 0x000000010bff7812 */ /* 0x008fc8000788c0ff */
[----:B------:R-:W-:-:S04]  /*97b0*/  SEL R133, R119, R133, !P4 ;  /* 0x0000008577857207 */ /* 0x000fc80006000000 */
[----:B----4-:R-:W-:-:S04]  /*97c0*/  SHF.R.S32.HI R12, RZ, 0x1f, R133 ;  /* 0x0000001fff0c7819 */ /* 0x010fc80000011485 */
[----:B------:R-:W-:-:S04]  /*97d0*/  LEA.HI R133, R12, R133, RZ, 0x4 ;  /* 0x000000850c857211 */ /* 0x000fc800078f20ff */
[----:B------:R-:W-:-:S04]  /*97e0*/  LEA.HI.SX32 R133, R133, R110, 0x1c ;  /* 0x0000006e85857211 */ /* 0x000fc800078fe2ff */
[----:B------:R-:W-:Y:S02]  /*97f0*/  SHF.R.S32.HI R12, RZ, 0x1f, R133 ;  /* 0x0000001fff0c7819 */ /* 0x000fe40000011485 */
[----:B------:R-:W-:Y:S02]  /*9800*/  SHF.L.U32 R11, R133, 0x3, RZ ;  /* 0x00000003850b7819 */ /* 0x000fe400000006ff */
[----:B------:R-:W-:-:S04]  /*9810*/  LEA.HI R12, R12, R133, RZ, 0x3 ;  /* 0x000000850c0c7211 */ /* 0x000fc800078f18ff */
[----:B------:R-:W-:Y:S02]  /*9820*/  SHF.R.S32.HI R13, RZ, 0x3, R12 ;  /* 0x00000003ff0d7819 */ /* 0x000fe4000001140c */
[----:B------:R-:W-:-:S03]  /*9830*/  LOP3.LUT R12, R217, 0x38, R11, 0xf8, !PT ;  /* 0x00000038d90c7812 */ /* 0x000fc600078ef80b */
[----:B------:R-:W-:Y:S01]  /*9840*/  IMAD R13, R13, 0x1800, R224 ;  /* 0x000018000d0d7824 */ /* 0x000fe200078e02e0 */
[----:B------:R-:W-:-:S05]  /*9850*/  LOP3.LUT R12, R12, R14, RZ, 0x3c, !PT ;  /* 0x0000000e0c0c7212 */ /* 0x000fca00078e3cff */
        /* <DEDUP_REMOVED lines=10> */
[----:B------:R-:W-:Y:S01]  /*9900*/  MOV R40, R29 ;  /* 0x0000001d00287202 */ /* 0x000fe20000000f00 */
[----:B0-----:R-:W-:Y:S01]  /*9910*/  IMAD.MOV.U32 R29, RZ, RZ, R15 ;  /* 0x000000ffff1d7224 */ /* 0x001fe200078e000f */
[----:B------:R-:W-:Y:S01]  /*9920*/  SHF.R.U32.HI R43, RZ, 0x10, R53 ;  /* 0x00000010ff2b7819 */ /* 0x000fe20000011635 */
[----:B------:R-:W-:Y:S01]  /*9930*/  HADD2.F32 R45, -RZ, R45.H0_H0 ;  /* 0x2000002dff2d7230 */ /* 0x000fe20000004100 */
[--C-:B------:R-:W-:Y:S01]  /*9940*/  SHF.R.U64 R39, R66, 0x10, R67.reuse ;  /* 0x0000001042277819 */ /* 0x100fe20000001243 */
[--C-:B------:R-:W-:Y:S01]  /*9950*/  HADD2.F32 R31, -RZ, R40.reuse.H0_H0 ;  /* 0x20000028ff1f7230 */ /* 0x100fe20000004100 */
[----:B------:R-:W-:Y:S01]  /*9960*/  SHF.R.U32.HI R66, RZ, 0x10, R67 ;  /* 0x00000010ff427819 */ /* 0x000fe20000011643 */
[----:B------:R-:W-:Y:S01]  /*9970*/  HADD2.F32 R42, -RZ, R40.H1_H1 ;  /* 0x30000028ff2a7230 */ /* 0x000fe20000004100 */
[--C-:B------:R-:W-:Y:S01]  /*9980*/  SHF.R.U64 R37, R54, 0x10, R55.reuse ;  /* 0x0000001036257819 */ /* 0x100fe20000001237 */
[----:B------:R-:W-:Y:S01]  /*9990*/  HADD2.F32 R46, -RZ, R141.H1_H1 ;  /* 0x3000008dff2e7230 */ /* 0x000fe20000004100 */
[----:B------:R-:W-:Y:S01]  /*99a0*/  SHF.R.U32.HI R54, RZ, 0x10, R55 ;  /* 0x00000010ff367819 */ /* 0x000fe20000011637 */
[----:B------:R-:W-:-:S02]  /*99b0*/  HADD2.F32 R40, -RZ, R13.H1_H1 ;  /* 0x3000000dff287230 */ /* 0x000fc40000004100 */
[-C--:B------:R-:W-:Y:S01]  /*99c0*/  FMUL.FTZ R47, R42, R45.reuse ;  /* 0x0000002d2a2f7220 */ /* 0x080fe20000410000 */
[----:B------:R-:W-:Y:S02]  /*99d0*/  HADD2.F32 R15, -RZ, R13.H0_H0 ;  /* 0x2000000dff0f7230 */ /* 0x000fe40000004100 */
[-C--:B------:R-:W-:Y:S01]  /*99e0*/  FMUL.FTZ R48, R31, R46.reuse ;  /* 0x0000002e1f307220 */ /* 0x080fe20000410000 */
[----:B------:R-:W-:Y:S02]  /*99f0*/  HADD2.F32 R44, -RZ, R138.H0_H0 ;  /* 0x2000008aff2c7230 */ /* 0x000fe40000004100 */
        /* <DEDUP_REMOVED lines=9> */
[--C-:B------:R-:W-:Y:S01]  /*9a90*/  HADD2.F32 R43, -RZ, R41.reuse.H0_H0 ;  /* 0x20000029ff2b7230 */ /* 0x100fe20000004100 */
[----:B------:R-:W-:Y:S01]  /*9aa0*/  SHF.R.U64 R38, R64, 0x10, R65 ;  /* 0x0000001040267819 */ /* 0x000fe20000001241 */
[----:B------:R-:W-:Y:S01]  /*9ab0*/  HADD2.F32 R41, -RZ, R41.H1_H1 ;  /* 0x30000029ff297230 */ /* 0x000fe20000004100 */
[----:B------:R-:W-:Y:S01]  /*9ac0*/  SHF.R.U64 R36, R52, 0x10, R53 ;  /* 0x0000001034247819 */ /* 0x000fe20000001235 */
[----:B------:R-:W-:-:S02]  /*9ad0*/  HADD2.F32 R31, -RZ, R29.H0_H0 ;  /* 0x2000001dff1f7230 */ /* 0x000fc40000004100 */
[----:B------:R-:W-:Y:S01]  /*9ae0*/  FMUL.FTZ R50, R43, R48 ;  /* 0x000000302b327220 */ /* 0x000fe20000410000 */
[----:B------:R-:W-:Y:S02]  /*9af0*/  HADD2.F32 R44, -RZ, R29.H1_H1 ;  /* 0x3000001dff2c7230 */ /* 0x000fe40000004100 */
[----:B------:R-:W-:Y:S01]  /*9b00*/  FMUL.FTZ R45, R41, R66 ;  /* 0x00000042292d7220 */ /* 0x000fe20000410000 */
[----:B------:R-:W-:Y:S02]  /*9b10*/  HADD2.F32 R46, -RZ, R139.H0_H0 ;  /* 0x2000008bff2e7230 */ /* 0x000fe40000004100 */
        /* <DEDUP_REMOVED lines=8> */
[----:B------:R-:W-:Y:S01]  /*9ba0*/  HADD2.F32 R45, -RZ, R38.H0_H0 ;  /* 0x20000026ff2d7230 */ /* 0x000fe20000004100 */
[----:B------:R-:W-:Y:S01]  /*9bb0*/  F2FP.F16.F32.PACK_AB R13, R40, R13 ;  /* 0x0000000d280d723e */ /* 0x000fe200000000ff */
[----:B------:R-:W-:Y:S01]  /*9bc0*/  HADD2.F32 R41, -RZ, R28.H0_H0 ;  /* 0x2000001cff297230 */ /* 0x000fe20000004100 */
[----:B------:R-:W-:Y:S01]  /*9bd0*/  F2FP.F16.F32.PACK_AB R44, R44, R29 ;  /* 0x0000001d2c2c723e */ /* 0x000fe200000000ff */
[----:B------:R-:W-:Y:S01]  /*9be0*/  HADD2.F32 R38, -RZ, R12.H0_H0 ;  /* 0x2000000cff267230 */ /* 0x000fe20000004100 */
[----:B------:R-:W-:Y:S01]  /*9bf0*/  F2FP.F16.F32.PACK_AB R29, R42, R15 ;  /* 0x0000000f2a1d723e */ /* 0x000fe200000000ff */
[----:B------:R-:W-:-:S02]  /*9c00*/  HADD2.F32 R28, -RZ, R28.H1_H1 ;  /* 0x3000001cff1c7230 */ /* 0x000fc40000004100 */
[----:B------:R-:W-:Y:S01]  /*9c10*/  FMUL.FTZ R47, R41, R141 ;  /* 0x0000008d292f7220 */ /* 0x000fe20000410000 */
[----:B------:R-:W-:Y:S01]  /*9c20*/  HADD2.F32 R12, -RZ, R12.H1_H1 ;  /* 0x3000000cff0c7230 */ /* 0x000fe20000004100 */
[----:B------:R-:W-:Y:S01]  /*9c30*/  F2FP.F16.F32.PACK_AB R31, R46, R31 ;  /* 0x0000001f2e1f723e */ /* 0x000fe200000000ff */
[----:B------:R-:W-:Y:S02]  /*9c40*/  HADD2.F32 R138, -RZ, R138.H1_H1 ;  /* 0x3000008aff8a7230 */ /* 0x000fe40000004100 */
[-C--:B------:R-:W-:Y:S01]  /*9c50*/  FMUL.FTZ R49, R28, R45.reuse ;  /* 0x0000002d1c317220 */ /* 0x080fe20000410000 */
[----:B------:R-:W-:Y:S02]  /*9c60*/  HADD2.F32 R43, -RZ, R36.H0_H0 ;  /* 0x20000024ff2b7230 */ /* 0x000fe40000004100 */
[----:B------:R-:W-:Y:S01]  /*9c70*/  FMUL.FTZ R45, R12, R45 ;  /* 0x0000002d0c2d7220 */ /* 0x000fe20000410000 */
[C---:B------:R-:W-:Y:S01]  /*9c80*/  FMUL.FTZ R36, R38.reuse, R141 ;  /* 0x0000008d26247220 */ /* 0x040fe20000410000 */
[----:B------:R-:W-:Y:S01]  /*9c90*/  FFMA.FTZ R47, R38, R138, -R47 ;  /* 0x0000008a262f7223 */ /* 0x000fe2000001082f */
[----:B------:R-:W-:-:S02]  /*9ca0*/  HADD2.F32 R39, -RZ, R39.H0_H0 ;  /* 0x20000027ff277230 */ /* 0x000fc40000004100 */
[-C--:B------:R-:W-:Y:S01]  /*9cb0*/  FFMA.FTZ R45, R28, R43.reuse, R45 ;  /* 0x0000002b1c2d7223 */ /* 0x080fe2000001002d */
[----:B------:R-:W-:Y:S01]  /*9cc0*/  FFMA.FTZ R36, R41, R138, R36 ;  /* 0x0000008a29247223 */ /* 0x000fe20000010024 */
[----:B------:R-:W-:Y:S01]  /*9cd0*/  FFMA.FTZ R38, R12, R43, -R49 ;  /* 0x0000002b0c267223 */ /* 0x000fe20000010831 */
[----:B------:R-:W-:Y:S02]  /*9ce0*/  HADD2.F32 R28, -RZ, R30.H0_H0 ;  /* 0x2000001eff1c7230 */ /* 0x000fe40000004100 */
[----:B------:R-:W-:Y:S02]  /*9cf0*/  HADD2.F32 R41, -RZ, R140.H0_H0 ;  /* 0x2000008cff297230 */ /* 0x000fe40000004100 */
[----:B------:R-:W-:Y:S02]  /*9d00*/  HADD2.F32 R12, -RZ, R14.H0_H0 ;  /* 0x2000000eff0c7230 */ /* 0x000fe40000004100 */
[----:B------:R-:W-:Y:S02]  /*9d10*/  HADD2.F32 R30, -RZ, R30.H1_H1 ;  /* 0x3000001eff1e7230 */ /* 0x000fe40000004100 */
[----:B------:R-:W-:Y:S01]  /*9d20*/  FMUL.FTZ R43, R28, R41 ;  /* 0x000000291c2b7220 */ /* 0x000fe20000410000 */
[----:B------:R-:W-:-:S02]  /*9d30*/  HADD2.F32 R14, -RZ, R14.H1_H1 ;  /* 0x3000000eff0e7230 */ /* 0x000fc40000004100 */
[----:B------:R-:W-:Y:S01]  /*9d40*/  FMUL.FTZ R41, R12, R41 ;  /* 0x000000290c297220 */ /* 0x000fe20000410000 */
[----:B------:R-:W-:Y:S02]  /*9d50*/  HADD2.F32 R139, -RZ, R139.H1_H1 ;  /* 0x3000008bff8b7230 */ /* 0x000fe40000004100 */
[-C--:B------:R-:W-:Y:S01]  /*9d60*/  FMUL.FTZ R49, R30, R39.reuse ;  /* 0x000000271e317220 */ /* 0x080fe20000410000 */
[----:B------:R-:W-:Y:S02]  /*9d70*/  HADD2.F32 R37, -RZ, R37.H0_H0 ;  /* 0x20000025ff257230 */ /* 0x000fe40000004100 */
[----:B------:R-:W-:Y:S01]  /*9d80*/  FMUL.FTZ R39, R14, R39 ;  /* 0x000000270e277220 */ /* 0x000fe20000410000 */
[----:B------:R-:W-:Y:S02]  /*9d90*/  IMAD.MOV.U32 R15, RZ, RZ, R44 ;  /* 0x000000ffff0f7224 */ /* 0x000fe400078e002c */
        /* <DEDUP_REMOVED lines=8> */
.L_x_2758:
[----:B------:R-:W-:Y:S05]  /*9e20*/  BSYNC B1 ;  /* 0x0000000000017941 */ /* 0x000fea0003800000 */
.L_x_2757:
[----:B0-----:R0:W-:Y:S01]  /*9e30*/  ST.E.128 desc[UR60][R34.64], R12 ;  /* 0x0000000c22007985 */ /* 0x0011e2000c101d3c */
[----:B------:R-:W-:-:S13]  /*9e40*/  ISETP.GE.AND P3, PT, R11, R132, PT ;  /* 0x000000840b00720c */ /* 0x000fda0003f66270 */
[----:B------:R-:W-:Y:S05]  /*9e50*/  @P3 BRA `(.L_x_2705) ;  /* 0x0000000400e03947 */ /* 0x000fea0003800000 */
[----:B------:R-:W-:-:S05]  /*9e60*/  IMAD.WIDE R32, R11, 0x2, R32 ;  /* 0x000000020b207825 */ /* 0x000fca00078e0220 */
[----:B-1----:R1:W-:Y:S01]  /*9e70*/  ST.E.128 desc[UR60][R32.64], R28 ;  /* 0x0000001c20007985 */ /* 0x0023e2000c101d3c */
[----:B------:R-:W-:Y:S05]  /*9e80*/  BRA `(.L_x_2705) ;  /* 0x0000000400d47947 */ /* 0x000fea0003800000 */
.L_x_2670:
[----:B------:R-:W2:Y:S02]  /*9e90*/  LDL R11, [R1+0x4] ;  /* 0x00000400010b7983 */ /* 0x000ea40000100800 */
[----:B--2---:R-:W-:-:S13]  /*9ea0*/  R2UR UR4, R11 ;  /* 0x000000000b0472ca */ /* 0x004fda00000e0000 */
[----:B------:R-:W-:-:S06]  /*9eb0*/  UISETP.NE.AND UP0, UPT, UR4, 0x3, UPT ;  /* 0x000000030400788c */ /* 0x000fcc000bf05270 */
[----:B------:R-:W-:-:S13]  /*9ec0*/  PLOP3.LUT P2, PT, PT, PT, UP0, 0x80, 0x0 ;  /* 0x000000000000781c */ /* 0x000fda0003f4f008 */
[----:B------:R-:W-:Y:S05]  /*9ed0*/  @!P2 BRA `(.L_x_2759) ;  /* 0x000000000004a947 */ /* 0x000fea0003800000 */
[----:B------:R-:W-:Y:S01]  /*9ee0*/  BPT.TRAP 0x1 ;  /* 0x000000040000795c */ /* 0x000fe20000300000 */
.L_x_2759:
[----:B------:R-:W-:Y:S01]  /*9ef0*/  LEA R86, R18, R2, 0x3 ;  /* 0x0000000212567211 */ /* 0x000fe200078e18ff */
[----:B------:R-:W-:Y:S01]  /*9f00*/  BSSY B1, `(.L_x_2760) ;  /* 0x0000005000017945 */ /* 0x000fe20003800000 */
[----:B------:R-:W-:Y:S02]  /*9f10*/  SHF.L.U32 R87, R205, 0x1f, RZ ;  /* 0x0000001fcd577819 */ /* 0x000fe400000006ff */
[----:B------:R-:W-:Y:S02]  /*9f20*/  SHF.R.S32.HI R79, RZ, 0x1f, R76 ;  /* 0x0000001fff4f7819 */ /* 0x000fe4000001144c */
[----:B------:R-:W0:Y:S02]  /*9f30*/  SYNCS.PHASECHK.TRANS64.TRYWAIT P3, [R86+URZ+0x30890], R87 ;  /* 0x03089057560075a7 */ /* 0x000e24000806017f */
[----:B0-----:R-:W-:Y:S05]  /*9f40*/  @!P3 BRA `(.L_x_2761) ;  /* 0x000001e00030b947 */ /* 0x001fea0003800000 */
.L_x_3048:
[----:B------:R-:W-:Y:S05]  /*9f50*/  BSYNC B1 ;  /* 0x0000000000017941 */ /* 0x000fea0003800000 */
.L_x_2760:
        /* <DEDUP_REMOVED lines=25> */
.L_x_3052:
        /* <DEDUP_REMOVED lines=16> */
[----:B------:R-:W-:Y:S01]  /*a1f0*/  @!P5 SHF.L.U32 R11, R198, 0x3, RZ ;  /* 0x00000003c60bd819 */ /* 0x000fe200000006ff */
[----:B--2---:R-:W-:Y:S02]  /*a200*/  @!P5 IMAD.MOV.U32 R32, RZ, RZ, R37 ;  /* 0x000000ffff20d224 */ /* 0x004fe400078e0025 */
[----:B------:R-:W-:Y:S02]  /*a210*/  @!P5 IMAD.MOV.U32 R33, RZ, RZ, R36 ;  /* 0x000000ffff21d224 */ /* 0x000fe400078e0024 */
        /* <DEDUP_REMOVED lines=18> */
.L_x_2764:
[----:B------:R-:W-:Y:S05]  /*a340*/  BSYNC B1 ;  /* 0x0000000000017941 */ /* 0x000fea0003800000 */
.L_x_2763:
[----:B------:R-:W-:-:S03]  /*a350*/  UMOV UR4, 0xffffffff ;  /* 0xffffffff00047882 */ /* 0x000fc60000000000 */
[----:B------:R-:W-:Y:S05]  /*a360*/  BRA.DIV UR4, `(.L_x_2765) ;  /* 0x000001de04887947 */ /* 0x000fea000b800000 */
[----:B--2---:R2:W0:Y:S04]  /*a370*/  SHFL.IDX PT, R36, R35, 0x1, 0x1c1f ;  /* 0x003c1f0023247f89 */ /* 0x00442800000e0000 */
[----:B---3--:R2:W3:Y:S02]  /*a380*/  SHFL.IDX PT, R37, R34, 0x1, 0x1c1f ;  /* 0x003c1f0022257f89 */ /* 0x0084e400000e0000 */
.L_x_3056:
        /* <DEDUP_REMOVED lines=23> */
[----:B------:R-:W-:Y:S02]  /*a500*/  @!P5 IMAD.SHL.U32 R11, R199, 0x8, RZ ;  /* 0x00000008c70bd824 */ /* 0x000fe400078e00ff */
[----:B0-----:R-:W-:Y:S02]  /*a510*/  @!P5 IMAD.MOV.U32 R32, RZ, RZ, R37 ;  /* 0x000000ffff20d224 */ /* 0x001fe400078e0025 */
[----:B------:R-:W-:Y:S02]  /*a520*/  @!P5 IMAD.MOV.U32 R33, RZ, RZ, R36 ;  /* 0x000000ffff21d224 */ /* 0x000fe400078e0024 */
        /* <DEDUP_REMOVED lines=11> */
.L_x_2705:
[----:B------:R-:W-:Y:S05]  /*a5e0*/  BSYNC B0 ;  /* 0x0000000000007941 */ /* 0x000fea0003800000 */
.L_x_2669:
        /* <DEDUP_REMOVED lines=12> */
[----:B------:R-:W-:-:S04]  /*a6b0*/  @!P3 IADD3 R11, R86, 0x308a0, RZ ;  /* 0x000308a0560bb810 */ /* 0x000fc80007ffe0ff */
[----:B------:R-:W-:-:S04]  /*a6c0*/  @!P3 PRMT R11, RZ, 0x654, R11 ;  /* 0x00000654ff0bb816 */ /* 0x000fc8000000000b */
[----:B------:R0:W-:Y:S01]  /*a6d0*/  @!P3 SYNCS.ARRIVE.TRANS64.RED.A1T0 RZ, [R11+URZ], RZ ;  /* 0x000000ff0bffb9a7 */ /* 0x0001e2000810043f */
[----:B------:R-:W-:Y:S05]  /*a6e0*/  @!P2 BRA `(.L_x_2767) ;  /* 0x000000000004a947 */ /* 0x000fea0003800000 */
[----:B------:R-:W-:Y:S01]  /*a6f0*/  BPT.TRAP 0x1 ;  /* 0x000000040000795c */ /* 0x000fe20000300000 */
.L_x_2767:
[----:B------:R-:W-:Y:S05]  /*a700*/  BSYNC B0 ;  /* 0x0000000000007941 */ /* 0x000fea0003800000 */
.L_x_2766:
[----:B------:R-:W3:Y:S01]  /*a710*/  SYNCS.PHASECHK.TRANS64.TRYWAIT P2, [R86+URZ+0x308b0], R87 ;  /* 0x0308b057560075a7 */ /* 0x000ee2000804017f */
[----:B------:R-:W-:Y:S04]  /*a720*/  BSSY B0, `(.L_x_2768) ;  /* 0x0000002000007945 */ /* 0x000fe80003800000 */
[----:B---3--:R-:W-:Y:S05]  /*a730*/  @!P2 BRA `(.L_x_2769) ;  /* 0x000001d800e0a947 */ /* 0x008fea0003800000 */
.L_x_3057:
[----:B------:R-:W-:Y:S05]  /*a740*/  BSYNC B0 ;  /* 0x0000000000007941 */ /* 0x000fea0003800000 */
.L_x_2768:
        /* <DEDUP_REMOVED lines=8> */
[----:B------:R-:W-:Y:S02]  /*a7d0*/  IMAD R84, R84, UR4, RZ ;  /* 0x0000000454547c24 */ /* 0x000fe4000f8e02ff */
[----:B------:R-:W-:Y:S02]  /*a7e0*/  IMAD.IADD R13, R13, 0x1, R79 ;  /* 0x000000010d0d7824 */ /* 0x000fe400078e024f */
        /* <DEDUP_REMOVED lines=16> */
[----:B-12---:R-:W-:-:S04]  /*a8f0*/  @!P5 LEA R34, P2, R16, R32, 0x1 ;  /* 0x000000201022d211 */ /* 0x006fc800078408ff */
        /* <DEDUP_REMOVED lines=28> */
.L_x_2771:
[----:B------:R-:W-:Y:S05]  /*aac0*/  BSYNC B0 ;  /* 0x0000000000007941 */ /* 0x000fea0003800000 */
.L_x_2770:
        /* <DEDUP_REMOVED lines=38> */
.L_x_2773:
[----:B------:R-:W-:Y:S05]  /*ad30*/  BSYNC B0 ;  /* 0x0000000000007941 */ /* 0x000fea0003800000 */
.L_x_2772:
[----:B------:R-:W5:Y:S01]  /*ad40*/  LDL R11, [R1] ;  /* 0x00000000010b7983 */ /* 0x000f620000100800 */
[----:B---3--:R-:W-:Y:S01]  /*ad50*/  @!P3 IADD3 R86, R86, 0x308c0, RZ ;  /* 0x000308c05656b810 */ /* 0x008fe20007ffe0ff */
[----:B------:R-:W-:Y:S01]  /*ad60*/  VIADD R18, R18, 0x1 ;  /* 0x0000000112127836 */ /* 0x000fe20000000000 */
[----:B------:R-:W-:Y:S01]  /*ad70*/  PLOP3.LUT P2, PT, PT, PT, PT, 0x8, 0x0 ;  /* 0x000000000000781c */ /* 0x000fe20003f4e170 */
[----:B------:R-:W-:Y:S01]  /*ad80*/  @!PT LDS RZ, [RZ] ;  /* 0x00000000fffff984 */ /* 0x000fe20000000800 */
[----:B------:R-:W-:Y:S01]  /*ad90*/  @!PT LDS RZ, [RZ] ;  /* 0x00000000fffff984 */ /* 0x000fe20000000800 */
[----:B------:R-:W-:Y:S01]  /*ada0*/  @!PT LDS RZ, [RZ] ;  /* 0x00000000fffff984 */ /* 0x000fe20000000800 */
[----:B------:R-:W-:Y:S01]  /*adb0*/  @!PT LDS RZ, [RZ] ;  /* 0x00000000fffff984 */ /* 0x000fe20000000800 */
[----:B------:R3:W-:Y:S06]  /*adc0*/  MEMBAR.ALL.CTA ;  /* 0x0000000000007992 */ /* 0x0007ec0000008000 */
[----:B---3--:R-:W3:Y:S01]  /*add0*/  FENCE.VIEW.ASYNC.S ;  /* 0x00000000000073c6 */ /* 0x008ee20000000000 */
[----:B------:R-:W-:Y:S01]  /*ade0*/  @!P3 PRMT R86, RZ, 0x654, R86 ;  /* 0x00000654ff56b816 */ /* 0x000fe20000000056 */
[----:B---3--:R3:W-:Y:S06]  /*adf0*/  BAR.SYNC.DEFER_BLOCKING R159, 0x80 ;  /* 0x0002009f0000751d */ /* 0x0087ec0000010000 */
[----:B------:R3:W-:Y:S01]  /*ae00*/  @!P3 SYNCS.ARRIVE.TRANS64.RED.A1T0 RZ, [R86+URZ], RZ ;  /* 0x000000ff56ffb9a7 */ /* 0x0007e2000810043f */
[----:B------:R-:W-:-:S04]  /*ae10*/  ISETP.NE.AND P3, PT, R18, 0x2, PT ;  /* 0x000000021200780c */ /* 0x000fc80003f65270 */
[----:B------:R-:W-:Y:S02]  /*ae20*/  SEL R12, RZ, 0x1, P3 ;  /* 0x00000001ff0c7807 */ /* 0x000fe40001800000 */
[----:B------:R-:W-:Y:S02]  /*ae30*/  SEL R18, R18, RZ, P3 ;  /* 0x000000ff12127207 */ /* 0x000fe40001800000 */
[----:B------:R-:W-:Y:S02]  /*ae40*/  LOP3.LUT R205, R205, R12, RZ, 0x3c, !PT ;  /* 0x0000000ccdcd7212 */ /* 0x000fe400078e3cff */
[----:B-----5:R-:W-:-:S13]  /*ae50*/  LOP3.LUT P4, RZ, R11, 0x2, RZ, 0xc0, !PT ;  /* 0x000000020bff7812 */ /* 0x020fda000788c0ff */
[----:B---3--:R-:W-:Y:S05]  /*ae60*/  @P4 BRA `(.L_x_2774) ;  /* 0xffffff7800c84947 */ /* 0x008fea000383ffff */
.L_x_2664:
[----:B------:R-:W3:Y:S01]  /*ae70*/  LDC R0, c[0x0][0x448] ;  /* 0x00011200ff007b82 */ /* 0x000ee20000000800 */
[----:B------:R-:W-:Y:S01]  /*ae80*/  BSSY B0, `(.L_x_2775) ;  /* 0x0000011000007945 */ /* 0x000fe20003800000 */
[----:B--2---:R-:W-:Y:S02]  /*ae90*/  MOV R80, RZ ;  /* 0x000000ff00507202 */ /* 0x004fe40000000f00 */
[----:B---3--:R-:W-:Y:S01]  /*aea0*/  ISETP.NE.AND P0, PT, R0, 0x1, PT ;  /* 0x000000010000780c */ /* 0x008fe20003f05270 */
[----:B------:R-:W-:-:S12]  /*aeb0*/  VIADD R0, R226, 0x7f ;  /* 0x0000007fe2007836 */ /* 0x000fd80000000000 */
[----:B------:R-:W2:Y:S08]  /*aec0*/  @P0 LDC R3, c[0x0][0x44c] ;  /* 0x00011300ff030b82 */ /* 0x000eb00000000800 */
[----:B------:R-:W3:Y:S01]  /*aed0*/  @P0 LDC R4, c[0x0][0x450] ;  /* 0x00011400ff040b82 */ /* 0x000ee20000000800 */
[----:B--2---:R-:W-:-:S05]  /*aee0*/  @P0 IMAD.HI.U32 R3, R0, R3, RZ ;  /* 0x0000000300030227 */ /* 0x004fca00078e00ff */
[----:B---3--:R-:W-:-:S05]  /*aef0*/  @P0 SHF.R.U32.HI R0, RZ, R4, R3 ;  /* 0x00000004ff000219 */ /* 0x008fca0000011603 */
[----:B------:R-:W-:-:S04]  /*af00*/  IMAD.IADD R0, R135, 0x1, R0 ;  /* 0x0000000187007824 */ /* 0x000fc800078e0200 */
[----:B------:R-:W-:-:S05]  /*af10*/  IMAD.HI R0, R0, 0x2aaaaaab, RZ ;  /* 0x2aaaaaab00007827 */ /* 0x000fca00078e02ff */
[----:B------:R-:W-:-:S04]  /*af20*/  SHF.R.U32.HI R3, RZ, 0x1f, R0 ;  /* 0x0000001fff037819 */ /* 0x000fc80000011600 */
[----:B------:R-:W-:-:S04]  /*af30*/  LEA.HI.SX32 R3, R0, R3, 0x1c ;  /* 0x0000000300037211 */ /* 0x000fc800078fe2ff */
[----:B------:R-:W-:-:S04]  /*af40*/  VIMNMX R136, R136, R3, PT ;  /* 0x0000000388887248 */ /* 0x000fc80003fe0100 */
[----:B------:R-:W-:Y:S01]  /*af50*/  ISETP.GE.AND P0, PT, R136, 0x1, PT ;  /* 0x000000018800780c */ /* 0x000fe20003f06270 */
[----:B------:R-:W-:-:S12]  /*af60*/  @P2 BRA `(.L_x_2776) ;  /* 0x0000000000082947 */ /* 0x000fd80003800000 */
[----:B------:R-:W2:Y:S02]  /*af70*/  FENCE.VIEW.ASYNC.G ;  /* 0x00000000000073c6 */ /* 0x000ea40000000100 */
[----:B--2---:R-:W-:Y:S06]  /*af80*/  BAR.ARV 0xc, 0x180 ;  /* 0x0306000000007b1d */ /* 0x004fec0000002000 */
.L_x_2776:
[----:B------:R-:W-:Y:S05]  /*af90*/  BSYNC B0 ;  /* 0x0000000000007941 */ /* 0x000fea0003800000 */
.L_x_2775:
[----:B------:R-:W-:Y:S04]  /*afa0*/  BSSY B0, `(.L_x_2777) ;  /* 0x0000020000007945 */ /* 0x000fe80003800000 */
[----:B------:R-:W-:Y:S05]  /*afb0*/  @!P0 BRA `(.L_x_2778) ;  /* 0x0000000000788947 */ /* 0x000fea0003800000 */
[----:B------:R-:W2:Y:S01]  /*afc0*/  LDL R0, [R1+0x40] ;  /* 0x0000400001007983 */ /* 0x000ea20000100800 */
[----:B------:R-:W-:Y:S01]  /*afd0*/  ULDC UR4, c[0x0][0x9f0] ;  /* 0x00027c0000047ab9 */ /* 0x000fe20000000800 */
[----:B--2---:R-:W-:-:S04]  /*afe0*/  ISETP.NE.AND P0, PT, R0, RZ, PT ;  /* 0x000000ff0000720c */ /* 0x004fc80003f05270 */
[----:B------:R-:W-:-:S04]  /*aff0*/  SEL R9, R0, UR4, P0 ;  /* 0x0000000400097c07 */ /* 0x000fc80008000000 */
[-C--:B------:R-:W-:Y:S02]  /*b000*/  IABS R6, R9.reuse ;  /* 0x0000000900067213 */ /* 0x080fe40000000000 */
[----:B------:R-:W-:Y:S02]  /*b010*/  IADD3 R0, R9, -0x1, R136 ;  /* 0xffffffff09007810 */ /* 0x000fe40007ffe088 */
[----:B------:R-:W2:Y:S01]  /*b020*/  I2F.RP R3, R6 ;  /* 0x0000000600037306 */ /* 0x000ea20000209400 */
[-C--:B------:R-:W-:Y:S02]  /*b030*/  IABS R10, R9.reuse ;  /* 0x00000009000a7213 */ /* 0x080fe40000000000 */
[----:B------:R-:W-:Y:S02]  /*b040*/  IABS R8, R0 ;  /* 0x0000000000087213 */ /* 0x000fe40000000000 */
[----:B------:R-:W-:-:S04]  /*b050*/  LOP3.LUT R0, R0, R9, RZ, 0x3c, !PT ;  /* 0x0000000900007212 */ /* 0x000fc800078e3cff */
[----:B------:R-:W-:Y:S01]  /*b060*/  ISETP.GE.AND P2, PT, R0, RZ, PT ;  /* 0x000000ff0000720c */ /* 0x000fe20003f46270 */
[----:B--2---:R-:W2:Y:S02]  /*b070*/  MUFU.RCP R3, R3 ;  /* 0x0000000300037308 */ /* 0x004ea40000001000 */
[----:B--2---:R-:W-:Y:S02]  /*b080*/  VIADD R4, R3, 0xffffffe ;  /* 0x0ffffffe03047836 */ /* 0x004fe40000000000 */
[----:B------:R-:W-:-:S04]  /*b090*/  IMAD.MOV R3, RZ, RZ, -R10 ;  /* 0x000000ffff037224 */ /* 0x000fc800078e0a0a */
[----:B------:R2:W3:Y:S02]  /*b0a0*/  F2I.FTZ.U32.TRUNC.NTZ R5, R4 ;  /* 0x0000000400057305 */ /* 0x0004e4000021f000 */
[----:B--2---:R-:W-:Y:S01]  /*b0b0*/  MOV R4, RZ ;  /* 0x000000ff00047202 */ /* 0x004fe20000000f00 */
[----:B---3--:R-:W-:-:S04]  /*b0c0*/  IMAD.MOV R7, RZ, RZ, -R5 ;  /* 0x000000ffff077224 */ /* 0x008fc800078e0a05 */
        /* <DEDUP_REMOVED lines=13> */
.L_x_2778:
[----:B------:R-:W-:Y:S05]  /*b1a0*/  BSYNC B0 ;  /* 0x0000000000007941 */ /* 0x000fea0003800000 */
.L_x_2777:
[----:B------:R-:W2:Y:S01]  /*b1b0*/  LDL R0, [R1+0x54] ;  /* 0x0000540001007983 */ /* 0x000ea20000100800 */
[----:B------:R-:W-:Y:S02]  /*b1c0*/  PLOP3.LUT P0, PT, PT, PT, PT, 0x80, 0x0 ;  /* 0x000000000000781c */ /* 0x000fe40003f0f070 */
        /* <DEDUP_REMOVED lines=21> */
[----:B0-----:R-:W-:Y:S02]  /*b320*/  CS2R R78, SRZ ;  /* 0x00000000004e7805 */ /* 0x001fe4000001ff00 */
        /* <DEDUP_REMOVED lines=22> */
[----:B-1--4-:R-:W-:Y:S02]  /*b490*/  CS2R R32, SRZ ;  /* 0x0000000000207805 */ /* 0x012fe4000001ff00 */
[----:B------:R-:W-:Y:S02]  /*b4a0*/  CS2R R30, SRZ ;  /* 0x00000000001e7805 */ /* 0x000fe4000001ff00 */
[----:B------:R-:W-:-:S02]  /*b4b0*/  CS2R R28, SRZ ;  /* 0x00000000001c7805 */ /* 0x000fc4000001ff00 */
[----:B------:R-:W-:Y:S02]  /*b4c0*/  CS2R R26, SRZ ;  /* 0x00000000001a7805 */ /* 0x000fe4000001ff00 */
[----:B------:R-:W-:Y:S01]  /*b4d0*/  CS2R R24, SRZ ;  /* 0x0000000000187805 */ /* 0x000fe2000001ff00 */
[----:B--2---:R-:W-:-:S05]  /*b4e0*/  IMAD R225, R0, R80, RZ ;  /* 0x0000005000e17224 */ /* 0x004fca00078e02ff */
[----:B------:R-:W-:-:S04]  /*b4f0*/  VIADDMNMX R80, R225, R80, R136, PT ;  /* 0x00000050e1507246 */ /* 0x000fc80003800188 */
[----:B------:R-:W-:-:S13]  /*b500*/  ISETP.GT.AND P1, PT, R80, R225, PT ;  /* 0x000000e15000720c */ /* 0x000fda0003f24270 */
[----:B------:R-:W-:Y:S05]  /*b510*/  @!P1 BRA `(.L_x_2779) ;  /* 0x00000108007c9947 */ /* 0x000fea0003800000 */
        /* <DEDUP_REMOVED lines=33> */
.L_x_2780:
        /* <DEDUP_REMOVED lines=13> */
.L_x_2784:
[----:B-1----:R1:W2:Y:S02]  /*b800*/  SYNCS.PHASECHK.TRANS64.TRYWAIT P0, [R2+URZ+0x30800], R3 ;  /* 0x03080003020075a7 */ /* 0x0022a4000800017f */
[----:B--2---:R-:W-:Y:S05]  /*b810*/  @!P0 NANOSLEEP.SYNCS 0x989680 ;  /* 0x009896800000895d */ /* 0x004fea0003900000 */
[----:B------:R-:W2:Y:S02]  /*b820*/  @!P0 SYNCS.PHASECHK.TRANS64 P0, [R2+URZ+0x30800], R3 ;  /* 0x03080003020085a7 */ /* 0x000ea4000800007f */
[----:B--2---:R-:W-:Y:S05]  /*b830*/  @!P0 BRA `(.L_x_2784) ;  /* 0xfffffffc00f08947 */ /* 0x004fea000383ffff */
.L_x_2783:
[----:B------:R-:W-:Y:S05]  /*b840*/  BSYNC B0 ;  /* 0x0000000000007941 */ /* 0x000fea0003800000 */
.L_x_2782:
[----:B------:R-:W-:Y:S05]  /*b850*/  BRA `(.L_x_2785) ;  /* 0x0000007000447947 */ /* 0x000fea0003800000 */
.L_x_2781:
[----:B------:R-:W2:Y:S01]  /*b860*/  LDL R0, [R1+0x58] ;  /* 0x0000580001007983 */ /* 0x000ea20000100800 */
[----:B------:R-:W-:Y:S01]  /*b870*/  ULDC.64 UR6, c[0x0][0x408] ;  /* 0x0001020000067ab9 */ /* 0x000fe20000000a00 */
[----:B--2---:R-:W-:Y:S02]  /*b880*/  R2UR UR4, R0 ;  /* 0x00000000000472ca */ /* 0x004fe400000e0000 */
[----:B-----5:R-:W-:-:S05]  /*b890*/  SHF.R.S32.HI R0, RZ, 0x1f, R134 ;  /* 0x0000001fff007819 */ /* 0x020fca0000011486 */
[----:B------:R-:W-:-:S04]  /*b8a0*/  IMAD R5, R0, UR6, RZ ;  /* 0x0000000600057c24 */ /* 0x000fc8000f8e02ff */
[----:B------:R-:W-:Y:S02]  /*b8b0*/  IMAD R5, R134, UR7, R5 ;  /* 0x0000000786057c24 */ /* 0x000fe4000f8e0205 */
[----:B------:R-:W-:-:S03]  /*b8c0*/  ULOP3.LUT UP0, URZ, UR4, 0x3ff, URZ, 0xc0, !UPT ;  /* 0x000003ff043f7892 */ /* 0x000fc6000f80c03f */
[----:B------:R-:W-:Y:S02]  /*b8d0*/  ULDC.64 UR4, c[0x0][0x3f8] ;  /* 0x0000fe0000047ab9 */ /* 0x000fe40000000a00 */
[----:B------:R-:W-:Y:S01]  /*b8e0*/  IMAD R3, R0, UR4, RZ ;  /* 0x0000000400037c24 */ /* 0x000fe2000f8e02ff */
[----:B------:R-:W-:Y:S01]  /*b8f0*/  PLOP3.LUT P0, PT, PT, PT, UP0, 0x80, 0x0 ;  /* 0x000000000000781c */ /* 0x000fe20003f0f008 */
[----:B------:R-:W-:-:S04]  /*b900*/  IMAD.WIDE.U32 R24, R134, UR4, RZ ;  /* 0x0000000486187c25 */ /* 0x000fc8000f8e00ff */
[C---:B------:R-:W-:Y:S02]  /*b910*/  IMAD R3, R134.reuse, UR5, R3 ;  /* 0x0000000586037c24 */ /* 0x040fe4000f8e0203 */
[----:B------:R-:W-:-:S04]  /*b920*/  IMAD.WIDE.U32 R134, R134, UR6, RZ ;  /* 0x0000000686867c25 */ /* 0x000fc8000f8e00ff */
        /* <DEDUP_REMOVED lines=19> */
.L_x_2786:
[----:B------:R-:W-:Y:S01]  /*ba60*/  ULDC.U8 UR4, c[0x0][0x410] ;  /* 0x0001040000047ab9 */ /* 0x000fe20000000000 */
[----:B------:R-:W-:Y:S01]  /*ba70*/  BSSY B0, `(.L_x_2787) ;  /* 0x00006e7000007945 */ /* 0x000fe20003800000 */
[----:B------:R-:W-:Y:S01]  /*ba80*/  ISETP.NE.AND P0, PT, RZ, UR4, PT ;  /* 0x00000004ff007c0c */ /* 0x000fe2000bf05270 */
[----:B------:R-:W-:-:S12]  /*ba90*/  IMAD.IADD R64, R204, 0x1, R226 ;  /* 0x00000001cc407824 */ /* 0x000fd800078e02e2 */
[----:B------:R-:W-:Y:S05]  /*baa0*/  @!P0 BRA `(.L_x_2788) ;  /* 0x0000003400b48947 */ /* 0x000fea0003800000 */
[----:B------:R-:W0:Y:S01]  /*bab0*/  LDC R10, c[0x0][0x448] ;  /* 0x00011200ff0a7b82 */ /* 0x000e220000000800 */
[----:B------:R-:W-:Y:S01]  /*bac0*/  LEA.HI R31, R31, R28, RZ, 0x2 ;  /* 0x0000001c1f1f7211 */ /* 0x000fe200078f10ff */
[----:B------:R-:W-:Y:S01]  /*bad0*/  ULDC.64 UR4, c[0x0][0x3f8] ;  /* 0x0000fe0000047ab9 */ /* 0x000fe20000000a00 */
[----:B------:R-:W-:Y:S01]  /*bae0*/  ULDC.64 UR6, c[0x0][0x408] ;  /* 0x0001020000067ab9 */ /* 0x000fe20000000a00 */
[----:B------:R-:W-:Y:S01]  /*baf0*/  MOV R4, R24 ;  /* 0x0000001800047202 */ /* 0x000fe20000000f00 */
        /* <DEDUP_REMOVED lines=22> */
[----:B------:R-:W-:-:S02]  /*bc60*/  IADD3 R3, R5, R9, RZ ;  /* 0x0000000905037210 */ /* 0x000fc40007ffe0ff */
[----:B------:R-:W-:Y:S01]  /*bc70*/  IMAD.IADD R63, R7, 0x1, R63 ;  /* 0x00000001073f7824 */ /* 0x000fe200078e023f */
[----:B------:R-:W-:Y:S02]  /*bc80*/  LEA R62, P1, R6, UR6, 0x1 ;  /* 0x00000006063e7c11 */ /* 0x000fe4000f8208ff */
[----:B------:R-:W-:Y:S02]  /*bc90*/  LEA.HI.X R0, R4, UR5, R3, 0x1, P0 ;  /* 0x0000000504007c11 */ /* 0x000fe400080f0c03 */
[----:B------:R-:W-:Y:S01]  /*bca0*/  LEA.HI.X R63, R6, UR7, R63, 0x1, P1 ;  /* 0x00000007063f7c11 */ /* 0x000fe200088f0c3f */
[----:B------:R-:W-:Y:S08]  /*bcb0*/  BRA.DIV UR4, `(.L_x_2789) ;  /* 0x000001c604947947 */ /* 0x000ff0000b800000 */
[----:B------:R0:W1:Y:S04]  /*bcc0*/  SHFL.IDX PT, R3, R0, RZ, 0x1c1f ;  /* 0x001c1fff00037589 */ /* 0x00006800000e0000 */
[----:B------:R0:W2:Y:S04]  /*bcd0*/  SHFL.IDX PT, R8, R65, RZ, 0x1c1f ;  /* 0x001c1fff41087589 */ /* 0x0000a800000e0000 */
[----:B------:R0:W3:Y:S04]  /*bce0*/  SHFL.IDX PT, R9, R63, RZ, 0x1c1f ;  /* 0x001c1fff3f097589 */ /* 0x0000e800000e0000 */
[----:B------:R0:W4:Y:S02]  /*bcf0*/  SHFL.IDX PT, R30, R62, RZ, 0x1c1f ;  /* 0x001c1fff3e1e7589 */ /* 0x00012400000e0000 */
.L_x_3063:
        /* <DEDUP_REMOVED lines=23> */
[C---:B------:R-:W-:Y:S02]  /*be70*/  @!P3 SHF.L.U32 R27, R215.reuse, 0x1, RZ ;  /* 0x00000001d71bb819 */ /* 0x040fe400000006ff */
[----:B------:R-:W-:Y:S01]  /*be80*/  @!P3 SHF.L.U64.HI R12, R215, 0x1, R12 ;  /* 0x00000001d70cb819 */ /* 0x000fe2000001020c */
[----:B------:R-:W-:Y:S01]  /*be90*/  @!P2 IMAD.SHL.U32 R21, R207, 0x2, RZ ;  /* 0x00000002cf15a824 */ /* 0x000fe200078e00ff */
[-C--:B--2---:R-:W-:Y:S02]  /*bea0*/  @!P3 IADD3 R28, P6, R8, R27.reuse, RZ ;  /* 0x0000001b081cb210 */ /* 0x084fe40007fde0ff */
[----:B------:R-:W-:Y:S01]  /*beb0*/  SHF.R.S32.HI R10, RZ, 0x1f, R207 ;  /* 0x0000001fff0a7819 */ /* 0x000fe200000114cf */
[----:B------:R-:W-:Y:S01]  /*bec0*/  @!P1 IMAD.SHL.U32 R13, R208, 0x2, RZ ;  /* 0x00000002d00d9824 */ /* 0x000fe200078e00ff */
[----:B----4-:R-:W-:Y:S01]  /*bed0*/  @!P3 IADD3 R26, P5, R30, R27, RZ ;  /* 0x0000001b1e1ab210 */ /* 0x010fe20007fbe0ff */
[----:B-1----:R-:W-:Y:S01]  /*bee0*/  @!P3 IMAD.X R29, R3, 0x1, R12, P6 ;  /* 0x00000001031db824 */ /* 0x002fe200030e060c */
[----:B------:R-:W-:Y:S01]  /*bef0*/  @!P2 SHF.L.U64.HI R10, R207, 0x1, R10 ;  /* 0x00000001cf0aa819 */ /* 0x000fe2000001020a */
[----:B------:R-:W-:Y:S01]  /*bf00*/  @!P4 IMAD.MOV.U32 R4, RZ, RZ, R8 ;  /* 0x000000ffff04c224 */ /* 0x000fe200078e0008 */
[----:B------:R-:W-:Y:S01]  /*bf10*/  @!P2 IADD3 R24, P6, R8, R21, RZ ;  /* 0x000000150818a210 */ /* 0x000fe20007fde0ff */
[----:B------:R-:W-:Y:S01]  /*bf20*/  @!P4 IMAD.MOV.U32 R5, RZ, RZ, R3 ;  /* 0x000000ffff05c224 */ /* 0x000fe200078e0003 */
[----:B------:R-:W-:-:S02]  /*bf30*/  ISETP.GE.AND P0, PT, R206, UR4, PT ;  /* 0x00000004ce007c0c */ /* 0x000fc4000bf06270 */
[----:B------:R-:W-:Y:S01]  /*bf40*/  SHF.R.S32.HI R7, RZ, 0x1f, R208 ;  /* 0x0000001fff077819 */ /* 0x000fe200000114d0 */
[----:B------:R-:W-:Y:S01]  /*bf50*/  @!P2 IMAD.X R25, R3, 0x1, R10, P6 ;  /* 0x000000010319a824 */ /* 0x000fe200030e060a */
[C---:B---3--:R-:W-:Y:S01]  /*bf60*/  @!P3 IADD3.X R27, R9.reuse, R12, RZ, P5, !PT ;  /* 0x0000000c091bb210 */ /* 0x048fe20002ffe4ff */
[----:B------:R-:W-:Y:S01]  /*bf70*/  @!P4 IMAD.WIDE R4, R194, 0x2, R4 ;  /* 0x00000002c204c825 */ /* 0x000fe200078e0204 */
[----:B------:R-:W-:Y:S02]  /*bf80*/  @!P2 IADD3 R20, P5, R30, R21, RZ ;  /* 0x000000151e14a210 */ /* 0x000fe40007fbe0ff */
[----:B------:R-:W-:Y:S02]  /*bf90*/  @!P1 SHF.L.U64.HI R6, R208, 0x1, R7 ;  /* 0x00000001d0069819 */ /* 0x000fe40000010207 */
[-C--:B------:R-:W-:Y:S01]  /*bfa0*/  @!P1 IADD3 R14, P6, R8, R13.reuse, RZ ;  /* 0x0000000d080e9210 */ /* 0x080fe20007fde0ff */
[----:B------:R-:W-:Y:S01]  /*bfb0*/  @!P2 IMAD.X R21, R9, 0x1, R10, P5 ;  /* 0x000000010915a824 */ /* 0x000fe200028e060a */
[----:B------:R-:W-:Y:S01]  /*bfc0*/  ISETP.GE.AND P5, PT, R216, UR4, PT ;  /* 0x00000004d8007c0c */ /* 0x000fe2000bfa6270 */
[----:B------:R1:W5:Y:S01]  /*bfd0*/  @!P4 LD.E.64 R60, desc[UR60][R4.64] ;  /* 0x0000003c043cc980 */ /* 0x000362000c101b00 */
[----:B------:R-:W-:Y:S01]  /*bfe0*/  @!P0 SHF.L.U32 R31, R206, 0x1, RZ ;  /* 0x00000001ce1f8819 */ /* 0x000fe200000006ff */
[----:B------:R-:W-:Y:S01]  /*bff0*/  @!P1 IMAD.X R15, R3, 0x1, R6, P6 ;  /* 0x00000001030f9824 */ /* 0x000fe200030e0606 */
[----:B------:R-:W-:-:S02]  /*c000*/  @!P1 IADD3 R12, P6, R30, R13, RZ ;  /* 0x0000000d1e0c9210 */ /* 0x000fc40007fde0ff */
[----:B------:R-:W-:-:S03]  /*c010*/  CS2R R58, SRZ ;  /* 0x00000000003a7805 */ /* 0x000fc6000001ff00 */
[----:B------:R-:W-:Y:S01]  /*c020*/  @!P1 IMAD.X R13, R9, 0x1, R6, P6 ;  /* 0x00000001090d9824 */ /* 0x000fe200030e0606 */
[----:B------:R-:W-:Y:S01]  /*c030*/  @!P0 IADD3 R10, P6, R8, R31, RZ ;  /* 0x0000001f080a8210 */ /* 0x000fe20007fde0ff */
[----:B-1----:R-:W-:Y:S01]  /*c040*/  @!P4 IMAD.MOV.U32 R4, RZ, RZ, R30 ;  /* 0x000000ffff04c224 */ /* 0x002fe200078e001e */
[----:B------:R-:W-:-:S04]  /*c050*/  SHF.R.S32.HI R5, RZ, 0x1f, R206 ;  /* 0x0000001fff057819 */ /* 0x000fc800000114ce */
[----:B------:R-:W-:Y:S01]  /*c060*/  @!P0 SHF.L.U64.HI R34, R206, 0x1, R5 ;  /* 0x00000001ce228819 */ /* 0x000fe20000010205 */
[----:B------:R-:W-:-:S03]  /*c070*/  @!P4 IMAD.MOV.U32 R5, RZ, RZ, R9 ;  /* 0x000000ffff05c224 */ /* 0x000fc600078e0009 */
[----:B------:R-:W-:Y:S01]  /*c080*/  @!P0 IADD3.X R11, R3, R34, RZ, P6, !PT ;  /* 0x00000022030b8210 */ /* 0x000fe200037fe4ff */
[----:B------:R-:W-:Y:S01]  /*c090*/  @!P4 IMAD.WIDE R6, R194, 0x2, R4 ;  /* 0x00000002c206c825 */ /* 0x000fe200078e0204 */
[----:B------:R-:W-:Y:S02]  /*c0a0*/  @!P0 IADD3 R4, P6, R30, R31, RZ ;  /* 0x0000001f1e048210 */ /* 0x000fe40007fde0ff */
[----:B------:R-:W-:Y:S01]  /*c0b0*/  SHF.R.S32.HI R5, RZ, 0x1f, R216 ;  /* 0x0000001fff057819 */ /* 0x000fe200000114d8 */
[C---:B------:R-:W-:Y:S01]  /*c0c0*/  @!P5 IMAD.SHL.U32 R31, R216.reuse, 0x2, RZ ;  /* 0x00000002d81fd824 */ /* 0x040fe200078e00ff */
[----:B------:R1:W5:Y:S01]  /*c0d0*/  @!P4 LD.E.64 R58, desc[UR60][R6.64] ;  /* 0x0000003c063ac980 */ /* 0x000362000c101b00 */
[----:B------:R-:W-:Y:S02]  /*c0e0*/  CS2R R56, SRZ ;  /* 0x0000000000387805 */ /* 0x000fe4000001ff00 */
[----:B------:R-:W-:Y:S01]  /*c0f0*/  @!P5 SHF.L.U64.HI R32, R216, 0x1, R5 ;  /* 0x00000001d820d819 */ /* 0x000fe20000010205 */
[----:B------:R-:W-:Y:S01]  /*c100*/  @!P0 IMAD.X R5, R9, 0x1, R34, P6 ;  /* 0x0000000109058824 */ /* 0x000fe200030e0622 */
[----:B------:R-:W-:-:S02]  /*c110*/  CS2R R54, SRZ ;  /* 0x0000000000367805 */ /* 0x000fc4000001ff00 */
[----:B------:R-:W-:Y:S02]  /*c120*/  CS2R R52, SRZ ;  /* 0x0000000000347805 */ /* 0x000fe4000001ff00 */
[----:B------:R-:W-:Y:S02]  /*c130*/  CS2R R50, SRZ ;  /* 0x0000000000327805 */ /* 0x000fe4000001ff00 */
[----:B------:R-:W-:Y:S02]  /*c140*/  CS2R R48, SRZ ;  /* 0x0000000000307805 */ /* 0x000fe4000001ff00 */
[----:B------:R-:W-:Y:S02]  /*c150*/  CS2R R46, SRZ ;  /* 0x00000000002e7805 */ /* 0x000fe4000001ff00 */
[----:B------:R-:W-:Y:S02]  /*c160*/  CS2R R44, SRZ ;  /* 0x00000000002c7805 */ /* 0x000fe4000001ff00 */
[----:B-1----:R-:W-:-:S02]  /*c170*/  @!P5 IADD3 R6, P4, R8, R31, RZ ;  /* 0x0000001f0806d210 */ /* 0x002fc40007f9e0ff */
[----:B------:R-:W-:Y:S02]  /*c180*/  CS2R R42, SRZ ;  /* 0x00000000002a7805 */ /* 0x000fe4000001ff00 */
[----:B------:R-:W-:Y:S02]  /*c190*/  @!P5 IADD3 R8, P6, R30, R31, RZ ;  /* 0x0000001f1e08d210 */ /* 0x000fe40007fde0ff */
[----:B------:R-:W-:Y:S02]  /*c1a0*/  CS2R R36, SRZ ;  /* 0x0000000000247805 */ /* 0x000fe4000001ff00 */
[----:B------:R-:W-:Y:S01]  /*c1b0*/  CS2R R38, SRZ ;  /* 0x0000000000267805 */ /* 0x000fe2000001ff00 */
[----:B------:R-:W-:Y:S01]  /*c1c0*/  @!P5 IMAD.X R7, R3, 0x1, R32, P4 ;  /* 0x000000010307d824 */ /* 0x000fe200020e0620 */
[----:B------:R-:W-:Y:S01]  /*c1d0*/  @!P5 IADD3.X R9, R9, R32, RZ, P6, !PT ;  /* 0x000000200909d210 */ /* 0x000fe200037fe4ff */
        /* <DEDUP_REMOVED lines=10> */
.L_x_2791:
[----:B------:R-:W-:Y:S05]  /*c280*/  BSYNC B1 ;  /* 0x0000000000017941 */ /* 0x000fea0003800000 */
.L_x_2790:
[----:B-1---5:R-:W-:Y:S01]  /*c290*/  IMAD.MOV.U32 R3, RZ, RZ, R54 ;  /* 0x000000ffff037224 */ /* 0x022fe200078e0036 */
[----:B------:R-:W-:Y:S01]  /*c2a0*/  MOV R6, R59 ;  /* 0x0000003b00067202 */ /* 0x000fe20000000f00 */
[----:B------:R-:W-:Y:S01]  /*c2b0*/  IMAD.MOV.U32 R4, RZ, RZ, R55 ;  /* 0x000000ffff047224 */ /* 0x000fe200078e0037 */
        /* <DEDUP_REMOVED lines=9> */
[----:B----4-:R-:W-:Y:S02]  /*c350*/  CS2R R30, SRZ ;  /* 0x00000000001e7805 */ /* 0x010fe4000001ff00 */
[----:B------:R-:W-:Y:S02]  /*c360*/  MOV R6, R47 ;  /* 0x0000002f00067202 */ /* 0x000fe40000000f00 */
        /* <DEDUP_REMOVED lines=9> */
[----:B------:R-:W-:Y:S01]  /*c400*/  IMAD.MOV.U32 R4, RZ, RZ, R61 ;  /* 0x000000ffff047224 */ /* 0x000fe200078e003d */
[----:B------:R-:W-:Y:S01]  /*c410*/  MOV R6, R57 ;  /* 0x0000003900067202 */ /* 0x000fe20000000f00 */
        /* <DEDUP_REMOVED lines=8> */
[----:B------:R-:W-:Y:S02]  /*c4a0*/  MOV R6, R49 ;  /* 0x0000003100067202 */ /* 0x000fe40000000f00 */
[----:B------:R-:W-:Y:S01]  /*c4b0*/  PRMT R81, R3, 0x5410, R4 ;  /* 0x0000541003517816 */ /* 0x000fe20000000004 */
[----:B------:R-:W-:Y:S01]  /*c4c0*/  IMAD.MOV.U32 R3, RZ, RZ, R44 ;  /* 0x000000ffff037224 */ /* 0x000fe200078e002c */
[----:B------:R-:W-:Y:S01]  /*c4d0*/  PRMT R75, R5, 0x5410, R6 ;  /* 0x00005410054b7816 */ /* 0x000fe20000000006 */
[----:B------:R-:W-:Y:S01]  /*c4e0*/  IMAD.MOV.U32 R4, RZ, RZ, R45 ;  /* 0x000000ffff047224 */ /* 0x000fe200078e002d */
[----:B------:R-:W-:Y:S01]  /*c4f0*/  MOV R6, R37 ;  /* 0x0000002500067202 */ /* 0x000fe20000000f00 */
[----:B------:R-:W-:-:S03]  /*c500*/  IMAD.MOV.U32 R5, RZ, RZ, R36 ;  /* 0x000000ffff057224 */ /* 0x000fc600078e0024 */
[----:B------:R-:W-:Y:S02]  /*c510*/  PRMT R71, R3, 0x5410, R4 ;  /* 0x0000541003477816 */ /* 0x000fe40000000004 */
[----:B------:R-:W-:Y:S01]  /*c520*/  PRMT R66, R6, 0x5410, R5 ;  /* 0x0000541006427816 */ /* 0x000fe20000000005 */
[----:B------:R-:W-:Y:S06]  /*c530*/  BRA.DIV UR4, `(.L_x_2792) ;  /* 0x000001be04e87947 */ /* 0x000fec000b800000 */
[----:B0-----:R-:W0:Y:S04]  /*c540*/  SHFL.IDX PT, R0, R0, 0x1, 0x1c1f ;  /* 0x003c1f0000007f89 */ /* 0x001e2800000e0000 */
[----:B------:R-:W1:Y:S04]  /*c550*/  SHFL.IDX PT, R65, R65, 0x1, 0x1c1f ;  /* 0x003c1f0041417f89 */ /* 0x000e6800000e0000 */
[----:B------:R-:W4:Y:S04]  /*c560*/  SHFL.IDX PT, R63, R63, 0x1, 0x1c1f ;  /* 0x003c1f003f3f7f89 */ /* 0x000f2800000e0000 */
[----:B------:R-:W0:Y:S02]  /*c570*/  SHFL.IDX PT, R62, R62, 0x1, 0x1c1f ;  /* 0x003c1f003e3e7f89 */ /* 0x000e2400000e0000 */
.L_x_3069:
[----:B------:R-:W5:Y:S01]  /*c580*/  LDL R3, [R1+0x38] ;  /* 0x0000380001037983 */ /* 0x000f620000100800 */
[----:B------:R-:W-:Y:S01]  /*c590*/  VIADD R64, R64, 0x40 ;  /* 0x0000004040407836 */ /* 0x000fe20000000000 */
[----:B------:R-:W-:Y:S01]  /*c5a0*/  LOP3.LUT R4, R220, 0x18, R16, 0xf8, !PT ;  /* 0x00000018dc047812 */ /* 0x000fe200078ef810 */
[----:B------:R-:W-:Y:S01]  /*c5b0*/  BSSY B1, `(.L_x_2793) ;  /* 0x000005a000017945 */ /* 0x000fe20003800000 */
[----:B------:R-:W-:Y:S02]  /*c5c0*/  CS2R R32, SRZ ;  /* 0x0000000000207805 */ /* 0x000fe4000001ff00 */
[----:B------:R-:W-:Y:S02]  /*c5d0*/  CS2R R26, SRZ ;  /* 0x00000000001a7805 */ /* 0x000fe4000001ff00 */
[----:B------:R-:W-:Y:S02]  /*c5e0*/  ISETP.GE.AND P1, PT, R64, R67, PT ;  /* 0x000000434000720c */ /* 0x000fe40003f26270 */
[----:B------:R-:W-:-:S02]  /*c5f0*/  CS2R R20, SRZ ;  /* 0x0000000000147805 */ /* 0x000fc4000001ff00 */
[----:B------:R-:W-:Y:S02]  /*c600*/  CS2R R12, SRZ ;  /* 0x00000000000c7805 */ /* 0x000fe4000001ff00 */
[----:B--23--:R-:W-:Y:S02]  /*c610*/  CS2R R8, SRZ ;  /* 0x0000000000087805 */ /* 0x00cfe4000001ff00 */
[----:B------:R-:W-:Y:S02]  /*c620*/  CS2R R40, SRZ ;  /* 0x0000000000287805 */ /* 0x000fe4000001ff00 */
[----:B------:R-:W-:Y:S02]  /*c630*/  CS2R R34, SRZ ;  /* 0x0000000000227805 */ /* 0x000fe4000001ff00 */
[----:B------:R-:W-:Y:S02]  /*c640*/  CS2R R28, SRZ ;  /* 0x00000000001c7805 */ /* 0x000fe4000001ff00 */
[----:B------:R-:W-:-:S02]  /*c650*/  CS2R R24, SRZ ;  /* 0x0000000000187805 */ /* 0x000fc4000001ff00 */
[----:B------:R-:W-:Y:S02]  /*c660*/  CS2R R14, SRZ ;  /* 0x00000000000e7805 */ /* 0x000fe4000001ff00 */
[----:B------:R-:W-:Y:S02]  /*c670*/  CS2R R10, SRZ ;  /* 0x00000000000a7805 */ /* 0x000fe4000001ff00 */
[----:B-----5:R-:W-:Y:S02]  /*c680*/  LOP3.LUT P0, RZ, R3, 0x4, RZ, 0xc0, !PT ;  /* 0x0000000403ff7812 */ /* 0x020fe4000780c0ff */
[----:B------:R-:W-:-:S05]  /*c690*/  LOP3.LUT R3, R4, R221, RZ, 0x3c, !PT ;  /* 0x000000dd04037212 */ /* 0x000fca00078e3cff */
[----:B------:R-:W-:-:S04]  /*c6a0*/  IMAD.IADD R3, R222, 0x1, R3 ;  /* 0x00000001de037824 */ /* 0x000fc800078e0203 */
        /* <DEDUP_REMOVED lines=12> */
[----:B------:R-:W-:Y:S02]  /*c770*/  SHF.R.S32.HI R9, RZ, 0x1f, R206 ;  /* 0x0000001fff097819 */ /* 0x000fe400000114ce */
[----:B------:R-:W-:Y:S01]  /*c780*/  @!P4 SHF.L.U32 R24, R215, 0x1, RZ ;  /* 0x00000001d718c819 */ /* 0x000fe200000006ff */
[----:B------:R-:W-:Y:S01]  /*c790*/  @!P3 IMAD.SHL.U32 R14, R207, 0x2, RZ ;  /* 0x00000002cf0eb824 */ /* 0x000fe200078e00ff */
[----:B------:R-:W-:Y:S01]  /*c7a0*/  @!P4 SHF.L.U64.HI R4, R215, 0x1, R4 ;  /* 0x00000001d704c819 */ /* 0x000fe20000010204 */
[----:B------:R-:W-:Y:S01]  /*c7b0*/  @!P2 IMAD.SHL.U32 R10, R208, 0x2, RZ ;  /* 0x00000002d00aa824 */ /* 0x000fe200078e00ff */
[----:B-1----:R-:W-:-:S02]  /*c7c0*/  @!P4 IADD3 R26, P5, R65, R24, RZ ;  /* 0x00000018411ac210 */ /* 0x002fc40007fbe0ff */
[----:B0-----:R-:W-:Y:S02]  /*c7d0*/  @!P4 IADD3 R24, P6, R62, R24, RZ ;  /* 0x000000183e18c210 */ /* 0x001fe40007fde0ff */
[----:B------:R-:W-:Y:S01]  /*c7e0*/  @!P3 SHF.L.U64.HI R5, R207, 0x1, R6 ;  /* 0x00000001cf05b819 */ /* 0x000fe20000010206 */
[----:B------:R-:W-:Y:S01]  /*c7f0*/  @!P4 IMAD.X R27, R0, 0x1, R4, P5 ;  /* 0x00000001001bc824 */ /* 0x000fe200028e0604 */
[----:B------:R-:W-:Y:S02]  /*c800*/  @!P3 IADD3 R20, P5, R65, R14, RZ ;  /* 0x0000000e4114b210 */ /* 0x000fe40007fbe0ff */
[----:B----4-:R-:W-:Y:S01]  /*c810*/  @!P4 IADD3.X R25, R63, R4, RZ, P6, !PT ;  /* 0x000000043f19c210 */ /* 0x010fe200037fe4ff */
[----:B------:R-:W-:Y:S01]  /*c820*/  @!P1 IMAD.SHL.U32 R4, R206, 0x2, RZ ;  /* 0x00000002ce049824 */ /* 0x000fe200078e00ff */
[----:B------:R-:W-:Y:S01]  /*c830*/  @!P3 IADD3 R14, P6, R62, R14, RZ ;  /* 0x0000000e3e0eb210 */ /* 0x000fe20007fde0ff */
[----:B------:R-:W-:Y:S01]  /*c840*/  @!P3 IMAD.X R21, R0, 0x1, R5, P5 ;  /* 0x000000010015b824 */ /* 0x000fe200028e0605 */
[----:B------:R-:W-:-:S02]  /*c850*/  @!P2 SHF.L.U64.HI R6, R208, 0x1, R7 ;  /* 0x00000001d006a819 */ /* 0x000fc40000010207 */
[-C--:B------:R-:W-:Y:S01]  /*c860*/  @!P2 IADD3 R12, P5, R65, R10.reuse, RZ ;  /* 0x0000000a410ca210 */ /* 0x080fe20007fbe0ff */
[C---:B------:R-:W-:Y:S01]  /*c870*/  @!P3 IMAD.X R15, R63.reuse, 0x1, R5, P6 ;  /* 0x000000013f0fb824 */ /* 0x040fe200030e0605 */
[----:B------:R-:W-:Y:S02]  /*c880*/  @!P2 IADD3 R10, P6, R62, R10, RZ ;  /* 0x0000000a3e0aa210 */ /* 0x000fe40007fde0ff */
[----:B------:R-:W-:Y:S02]  /*c890*/  @!P2 IADD3.X R13, R0, R6, RZ, P5, !PT ;  /* 0x00000006000da210 */ /* 0x000fe40002ffe4ff */
[----:B------:R-:W-:Y:S01]  /*c8a0*/  @!P1 SHF.L.U64.HI R7, R206, 0x1, R9 ;  /* 0x00000001ce079819 */ /* 0x000fe20000010209 */
[----:B------:R-:W-:Y:S01]  /*c8b0*/  @!P2 IMAD.X R11, R63, 0x1, R6, P6 ;  /* 0x000000013f0ba824 */ /* 0x000fe200030e0606 */
[----:B------:R-:W-:Y:S02]  /*c8c0*/  @!P1 IADD3 R8, P5, R65, R4, RZ ;  /* 0x0000000441089210 */ /* 0x000fe40007fbe0ff */
[----:B------:R-:W-:-:S02]  /*c8d0*/  ISETP.GE.AND P6, PT, R194, UR4, PT ;  /* 0x00000004c2007c0c */ /* 0x000fc4000bfc6270 */
        /* <DEDUP_REMOVED lines=9> */
[----:B------:R-:W-:-:S03]  /*c970*/  @!P6 IMAD.WIDE R28, R194, 0x2, R28 ;  /* 0x00000002c21ce825 */ /* 0x000fc600078e021c */
[----:B------:R-:W-:Y:S01]  /*c980*/  @!P5 SHF.L.U32 R33, R216, 0x1, RZ ;  /* 0x00000001d821d819 */ /* 0x000fe200000006ff */
[----:B------:R-:W-:Y:S01]  /*c990*/  @!P6 IMAD.WIDE R6, R194, 0x2, R6 ;  /* 0x00000002c206e825 */ /* 0x000fe200078e0206 */
[----:B------:R0:W5:Y:S01]  /*c9a0*/  @!P6 LD.E.64 R40, desc[UR60][R28.64] ;  /* 0x0000003c1c28e980 */ /* 0x000162000c101b00 */
[----:B------:R-:W-:-:S03]  /*c9b0*/  @!P5 SHF.L.U64.HI R32, R216, 0x1, R35 ;  /* 0x00000001d820d819 */ /* 0x000fc60000010223 */
[----:B------:R1:W5:Y:S01]  /*c9c0*/  @!P6 LD.E.64 R30, desc[UR60][R6.64] ;  /* 0x0000003c061ee980 */ /* 0x000362000c101b00 */
        /* <DEDUP_REMOVED lines=10> */
[----:B------:R0:W5:Y:S01]  /*ca70*/  @!P3 LD.E.64 R26, desc[UR60][R14.64] ;  /* 0x0000003c0e1ab980 */ /* 0x000162000c101b00 */
[----:B-1----:R-:W-:-:S03]  /*ca80*/  CS2R R20, SRZ ;  /* 0x0000000000147805 */ /* 0x002fc6000001ff00 */
[----:B------:R1:W5:Y:S04]  /*ca90*/  @!P4 LD.E.64 R32, desc[UR60][R24.64] ;  /* 0x0000003c1820c980 */ /* 0x000368000c101b00 */
[----:B------:R2:W5:Y:S01]  /*caa0*/  @!P2 LD.E.64 R20, desc[UR60][R10.64] ;  /* 0x0000003c0a14a980 */ /* 0x000562000c101b00 */
[----:B0-----:R-:W-:Y:S02]  /*cab0*/  CS2R R14, SRZ ;  /* 0x00000000000e7805 */ /* 0x001fe4000001ff00 */
        /* <DEDUP_REMOVED lines=9> */
.L_x_2794:
[----:B------:R-:W-:Y:S05]  /*cb50*/  BSYNC B1 ;  /* 0x0000000000017941 */ /* 0x000fea0003800000 */
.L_x_2793:
[----:B0-2---:R-:W2:Y:S01]  /*cb60*/  LDL R62, [R1+0x50] ;  /* 0x00005000013e7983 */ /* 0x005ea20000100800 */
[----:B-----5:R-:W-:Y:S01]  /*cb70*/  IMAD.MOV.U32 R5, RZ, RZ, R30 ;  /* 0x000000ffff057224 */ /* 0x020fe200078e001e */
[C---:B------:R-:W-:Y:S01]  /*cb80*/  IADD3 R0, R3.reuse, 0x12440, RZ ;  /* 0x0001244003007810 */ /* 0x040fe20007ffe0ff */
[----:B------:R-:W-:Y:S01]  /*cb90*/  VIADD R6, R3, 0x12400 ;  /* 0x0001240003067836 */ /* 0x000fe20000000000 */
[----:B------:R-:W-:Y:S01]  /*cba0*/  VIADDMNMX R67, R67, -R226, 0x80, PT ;  /* 0x0000008043437446 */ /* 0x000fe200038009e2 */
[----:B------:R-:W-:Y:S01]  /*cbb0*/  IMAD.MOV.U32 R7, RZ, RZ, R33 ;  /* 0x000000ffff077224 */ /* 0x000fe200078e0021 */
[----:B------:R-:W-:Y:S01]  /*cbc0*/  PRMT R88, R5, 0x7610, R88 ;  /* 0x0000761005587816 */ /* 0x000fe20000000058 */
[----:B------:R-:W-:Y:S01]  /*cbd0*/  IMAD.MOV.U32 R5, RZ, RZ, R31 ;  /* 0x000000ffff057224 */ /* 0x000fe200078e001f */
[----:B------:R-:W-:Y:S01]  /*cbe0*/  BSSY B1, `(.L_x_2795) ;  /* 0x000002b000017945 */ /* 0x000fe20003800000 */
[----:B------:R-:W-:Y:S01]  /*cbf0*/  @P0 VIADD R0, R6, 0xffffffc0 ;  /* 0xffffffc006000836 */ /* 0x000fe20000000000 */
[----:B------:R-:W-:Y:S01]  /*cc00*/  MOV R6, R32 ;  /* 0x0000002000067202 */ /* 0x000fe20000000f00 */
[----:B----4-:R-:W-:Y:S01]  /*cc10*/  IMAD.MOV.U32 R63, RZ, RZ, R34 ;  /* 0x000000ffff3f7224 */ /* 0x010fe200078e0022 */
[----:B------:R-:W-:-:S02]  /*cc20*/  PRMT R88, R88, 0x5410, R5 ;  /* 0x0000541058587816 */ /* 0x000fc40000000005 */
[----:B------:R-:W-:Y:S01]  /*cc30*/  PRMT R82, R6, 0x5410, R7 ;  /* 0x0000541006527816 */ /* 0x000fe20000000007 */
[----:B------:R-:W-:Y:S01]  /*cc40*/  IMAD.MOV.U32 R6, RZ, RZ, R26 ;  /* 0x000000ffff067224 */ /* 0x000fe200078e001a */
[----:B------:R-:W-:Y:S02]  /*cc50*/  MOV R7, R27 ;  /* 0x0000001b00077202 */ /* 0x000fe40000000f00 */
[----:B------:R-:W-:Y:S02]  /*cc60*/  PRMT R83, R63, 0x7610, R83 ;  /* 0x000076103f537816 */ /* 0x000fe40000000053 */
[----:B------:R-:W-:Y:S01]  /*cc70*/  PRMT R76, R6, 0x5410, R7 ;  /* 0x00005410064c7816 */ /* 0x000fe20000000007 */
[----:B------:R-:W-:Y:S01]  /*cc80*/  IMAD.MOV.U32 R6, RZ, RZ, R12 ;  /* 0x000000ffff067224 */ /* 0x000fe200078e000c */
[----:B------:R-:W-:Y:S02]  /*cc90*/  MOV R7, R13 ;  /* 0x0000000d00077202 */ /* 0x000fe40000000f00 */
[----:B------:R-:W-:-:S02]  /*cca0*/  MOV R63, R15 ;  /* 0x0000000f003f7202 */ /* 0x000fc40000000f00 */
[----:B------:R-:W-:Y:S01]  /*ccb0*/  PRMT R64, R7, 0x5410, R6 ;  /* 0x0000541007407816 */ /* 0x000fe20000000006 */
[----:B------:R-:W-:Y:S01]  /*ccc0*/  IMAD.MOV.U32 R6, RZ, RZ, R40 ;  /* 0x000000ffff067224 */ /* 0x000fe200078e0028 */
[----:B------:R-:W-:Y:S02]  /*ccd0*/  MOV R7, R41 ;  /* 0x0000002900077202 */ /* 0x000fe40000000f00 */
[----:B------:R-:W-:Y:S02]  /*cce0*/  ISETP.GE.AND P1, PT, R204, R67, PT ;  /* 0x00000043cc00720c */ /* 0x000fe40003f26270 */
[----:B------:R-:W-:Y:S01]  /*ccf0*/  PRMT R89, R6, 0x5410, R7 ;  /* 0x0000541006597816 */ /* 0x000fe20000000007 */
[----:B------:R-:W-:Y:S01]  /*cd00*/  IMAD.MOV.U32 R6, RZ, RZ, R28 ;  /* 0x000000ffff067224 */ /* 0x000fe200078e001c */
[----:B------:R-:W-:-:S04]  /*cd10*/  MOV R7, R29 ;  /* 0x0000001d00077202 */ /* 0x000fc80000000f00 */
[----:B------:R-:W-:Y:S01]  /*cd20*/  PRMT R77, R6, 0x5410, R7 ;  /* 0x00005410064d7816 */ /* 0x000fe20000000007 */
[----:B------:R-:W-:Y:S02]  /*cd30*/  IMAD.MOV.U32 R6, RZ, RZ, R25 ;  /* 0x000000ffff067224 */ /* 0x000fe400078e0019 */
[----:B------:R-:W-:-:S05]  /*cd40*/  IMAD.MOV.U32 R7, RZ, RZ, R14 ;  /* 0x000000ffff077224 */ /* 0x000fca00078e000e */
[----:B-1----:R-:W-:Y:S02]  /*cd50*/  PRMT R65, R7, 0x5410, R63 ;  /* 0x0000541007417816 */ /* 0x002fe4000000003f */
[----:B--2---:R-:W-:-:S04]  /*cd60*/  LEA.HI R4, R62, R62, RZ, 0x1 ;  /* 0x0000003e3e047211 */ /* 0x004fc800078f08ff */
[----:B------:R-:W-:-:S05]  /*cd70*/  LOP3.LUT R4, R4, 0xfffffffe, RZ, 0xc0, !PT ;  /* 0xfffffffe04047812 */ /* 0x000fca00078ec0ff */
[----:B------:R-:W-:Y:S02]  /*cd80*/  IMAD.IADD R4, R62, 0x1, -R4 ;  /* 0x000000013e047824 */ /* 0x000fe400078e0a04 */
        /* <DEDUP_REMOVED lines=8> */
[----:B------:R-:W-:Y:S01]  /*ce10*/  PRMT R62, R62, 0x5410, R4 ;  /* 0x000054103e3e7816 */ /* 0x000fe20000000004 */
[----:B------:R-:W-:-:S05]  /*ce20*/  IMAD.MOV.U32 R4, RZ, RZ, R35 ;  /* 0x000000ffff047224 */ /* 0x000fca00078e0023 */
[----:B------:R-:W-:Y:S01]  /*ce30*/  PRMT R83, R83, 0x5410, R4 ;  /* 0x0000541053537816 */ /* 0x000fe20000000004 */
[----:B------:R-:W-:-:S05]  /*ce40*/  IMAD.MOV.U32 R4, RZ, RZ, R24 ;  /* 0x000000ffff047224 */ /* 0x000fca00078e0018 */
[----:B------:R-:W-:Y:S01]  /*ce50*/  PRMT R73, R4, 0x5410, R6 ;  /* 0x0000541004497816 */ /* 0x000fe20000000006 */
[----:B------:R-:W-:Y:S02]  /*ce60*/  IMAD.MOV.U32 R4, RZ, RZ, R10 ;  /* 0x000000ffff047224 */ /* 0x000fe400078e000a */
[----:B------:R-:W-:Y:S01]  /*ce70*/  IMAD.MOV.U32 R6, RZ, RZ, R11 ;  /* 0x000000ffff067224 */ /* 0x000fe200078e000b */
[----:B0-----:R-:W-:Y:S06]  /*ce80*/  @!P0 BRA `(.L_x_2796) ;  /* 0x000001b800088947 */ /* 0x001fec0003800000 */
.L_x_3070:
[----:B------:R-:W-:Y:S05]  /*ce90*/  BSYNC B1 ;  /* 0x0000000000017941 */ /* 0x000fea0003800000 */
.L_x_2795:
[----:B------:R-:W-:Y:S01]  /*cea0*/  BSSY B1, `(.L_x_2797) ;  /* 0x0000116000017945 */ /* 0x000fe20003800000 */
[----:B------:R-:W-:-:S03]  /*ceb0*/  PRMT R63, R4, 0x5410, R6 ;  /* 0x00005410043f7816 */ /* 0x000fc60000000006 */
[----:B------:R-:W-:Y:S05]  /*cec0*/  @P1 BRA `(.L_x_2798) ;  /* 0x00000010004c1947 */ /* 0x000fea0003800000 */
[----:B0-----:R-:W0:Y:S01]  /*ced0*/  LDC R5, c[0x0][0x3f4] ;  /* 0x0000fd00ff057b82 */ /* 0x001e220000000800 */
        /* <DEDUP_REMOVED lines=9> */
[----:B------:R-:W-:Y:S01]  /*cf70*/  SHF.R.U32.HI R93, RZ, 0x10, R59 ;  /* 0x00000010ff5d7819 */ /* 0x000fe2000001163b */
[----:B------:R-:W-:Y:S01]  /*cf80*/  HADD2.F32 R85, -RZ, R85.H0_H0 ;  /* 0x20000055ff557230 */ /* 0x000fe20000004100 */
[--C-:B------:R-:W-:Y:S02]  /*cf90*/  SHF.R.U32.HI R91, RZ, 0x10, R61.reuse ;  /* 0x00000010ff5b7819 */ /* 0x100fe4000001163d */
[----:B------:R-:W-:Y:S01]  /*cfa0*/  SHF.R.U64 R60, R60, 0x10, R61 ;  /* 0x000000103c3c7819 */ /* 0x000fe2000000123d */
[----:B------:R-:W-:Y:S01]  /*cfb0*/  HADD2.F32 R93, -RZ, R93.H0_H0 ;  /* 0x2000005dff5d7230 */ /* 0x000fe20000004100 */
[----:B------:R-:W-:Y:S01]  /*cfc0*/  SHF.R.U64 R58, R58, 0x10, R59 ;  /* 0x000000103a3a7819 */ /* 0x000fe2000000123b */
[----:B------:R-:W-:Y:S02]  /*cfd0*/  HADD2.F32 R91, -RZ, R91.H0_H0 ;  /* 0x2000005bff5b7230 */ /* 0x000fe40000004100 */
[----:B------:R-:W-:-:S02]  /*cfe0*/  HADD2.F32 R59, -RZ, R78.H0_H0 ;  /* 0x2000004eff3b7230 */ /* 0x000fc40000004100 */
[----:B------:R-:W-:Y:S02]  /*cff0*/  HADD2.F32 R58, -RZ, R58.H0_H0 ;  /* 0x2000003aff3a7230 */ /* 0x000fe40000004100 */
[----:B------:R-:W-:Y:S02]  /*d000*/  HADD2.F32 R60, -RZ, R60.H0_H0 ;  /* 0x2000003cff3c7230 */ /* 0x000fe40000004100 */
[--C-:B0-----:R-:W-:Y:S02]  /*d010*/  HADD2.F32 R61, -RZ, R7.reuse.H1_H1 ;  /* 0x30000007ff3d7230 */ /* 0x101fe40000004100 */
[----:B------:R-:W-:Y:S02]  /*d020*/  HADD2.F32 R84, -RZ, R7.H0_H0 ;  /* 0x20000007ff547230 */ /* 0x000fe40000004100 */
[--C-:B------:R-:W-:Y:S02]  /*d030*/  HADD2.F32 R92, -RZ, R4.reuse.H1_H1 ;  /* 0x30000004ff5c7230 */ /* 0x100fe40000004100 */
[C---:B------:R-:W-:Y:S01]  /*d040*/  FMUL.FTZ R97, R61.reuse, R93 ;  /* 0x0000005d3d617220 */ /* 0x040fe20000410000 */
[----:B------:R-:W-:Y:S01]  /*d050*/  FMUL.FTZ R94, R61, R91 ;  /* 0x0000005b3d5e7220 */ /* 0x000fe20000410000 */
[----:B------:R-:W-:-:S02]  /*d060*/  HADD2.F32 R78, -RZ, R4.H0_H0 ;  /* 0x20000004ff4e7230 */ /* 0x000fc40000004100 */
[C---:B------:R-:W-:Y:S01]  /*d070*/  FFMA.FTZ R61, R84.reuse, R91, -R97 ;  /* 0x0000005b543d7223 */ /* 0x040fe20000010861 */
[--C-:B------:R-:W-:Y:S02]  /*d080*/  HADD2.F32 R4, -RZ, R6.reuse.H0_H0 ;  /* 0x20000006ff047230 */ /* 0x100fe40000004100 */
[----:B------:R-:W-:Y:S01]  /*d090*/  FFMA.FTZ R84, R84, R93, R94 ;  /* 0x0000005d54547223 */ /* 0x000fe2000001005e */
[----:B------:R-:W-:Y:S02]  /*d0a0*/  HADD2.F32 R6, -RZ, R6.H1_H1 ;  /* 0x30000006ff067230 */ /* 0x000fe40000004100 */
[C---:B------:R-:W-:Y:S01]  /*d0b0*/  FMUL.FTZ R95, R92.reuse, R59 ;  /* 0x0000003b5c5f7220 */ /* 0x040fe20000410000 */
[----:B------:R-:W-:Y:S02]  /*d0c0*/  HADD2.F32 R7, -RZ, R5.H0_H0 ;  /* 0x20000005ff077230 */ /* 0x000fe40000004100 */
[----:B------:R-:W-:Y:S01]  /*d0d0*/  FMUL.FTZ R97, R92, R85 ;  /* 0x000000555c617220 */ /* 0x000fe20000410000 */
[----:B------:R-:W-:-:S02]  /*d0e0*/  HADD2.F32 R93, -RZ, R90.H1_H1 ;  /* 0x3000005aff5d7230 */ /* 0x000fc40000004100 */
[C---:B------:R-:W-:Y:S01]  /*d0f0*/  FFMA.FTZ R85, R78.reuse, R85, -R95 ;  /* 0x000000554e557223 */ /* 0x040fe2000001085f */
[----:B------:R-:W-:Y:S02]  /*d100*/  HADD2.F32 R91, -RZ, R90.H0_H0 ;  /* 0x2000005aff5b7230 */ /* 0x000fe40000004100 */
[----:B------:R-:W-:Y:S01]  /*d110*/  FFMA.FTZ R78, R78, R59, R97 ;  /* 0x0000003b4e4e7223 */ /* 0x000fe20000010061 */
[----:B------:R-:W-:Y:S02]  /*d120*/  HADD2.F32 R5, -RZ, R5.H1_H1 ;  /* 0x30000005ff057230 */ /* 0x000fe40000004100 */
[C---:B------:R-:W-:Y:S01]  /*d130*/  FMUL.FTZ R95, R6.reuse, R93 ;  /* 0x0000005d065f7220 */ /* 0x040fe20000410000 */
[-C--:B------:R-:W-:Y:S02]  /*d140*/  FMUL.FTZ R90, R6, R91.reuse ;  /* 0x0000005b065a7220 */ /* 0x080fe40000410000 */
        /* <DEDUP_REMOVED lines=11> */
.L_x_2800:
[----:B------:R-:W-:Y:S05]  /*d200*/  BSYNC B2 ;  /* 0x0000000000027941 */ /* 0x000fea0003800000 */
.L_x_2799:
[----:B------:R-:W-:Y:S04]  /*d210*/  BSSY B2, `(.L_x_2801) ;  /* 0x000002c000027945 */ /* 0x000fe80003800000 */
[----:B------:R-:W-:Y:S05]  /*d220*/  @P1 BRA `(.L_x_2802) ;  /* 0x0000000000a81947 */ /* 0x000fea0003800000 */
[----:B0-----:R-:W0:Y:S01]  /*d230*/  LDS.128 R4, [R0] ;  /* 0x0000000000047984 */ /* 0x001e220000000c00 */
[----:B------:R-:W-:Y:S01]  /*d240*/  SHF.R.U32.HI R84, RZ, 0x10, R55 ;  /* 0x00000010ff547819 */ /* 0x000fe20000011637 */
[--C-:B------:R-:W-:Y:S01]  /*d250*/  HADD2.F32 R60, -RZ, R87.reuse.H1_H1 ;  /* 0x30000057ff3c7230 */ /* 0x100fe20000004100 */
[--C-:B------:R-:W-:Y:S01]  /*d260*/  SHF.R.U32.HI R61, RZ, 0x10, R57.reuse ;  /* 0x00000010ff3d7819 */ /* 0x100fe20000011639 */
[----:B------:R-:W-:Y:S01]  /*d270*/  HADD2.F32 R78, -RZ, R87.H0_H0 ;  /* 0x20000057ff4e7230 */ /* 0x000fe20000004100 */
[----:B------:R-:W-:Y:S01]  /*d280*/  SHF.R.U64 R56, R56, 0x10, R57 ;  /* 0x0000001038387819 */ /* 0x000fe20000001239 */
[----:B------:R-:W-:Y:S01]  /*d290*/  HADD2.F32 R84, -RZ, R84.H0_H0 ;  /* 0x20000054ff547230 */ /* 0x000fe20000004100 */
[----:B------:R-:W-:Y:S01]  /*d2a0*/  SHF.R.U64 R54, R54, 0x10, R55 ;  /* 0x0000001036367819 */ /* 0x000fe20000001237 */
[----:B------:R-:W-:Y:S02]  /*d2b0*/  HADD2.F32 R61, -RZ, R61.H0_H0 ;  /* 0x2000003dff3d7230 */ /* 0x000fe40000004100 */
[----:B------:R-:W-:-:S02]  /*d2c0*/  HADD2.F32 R56, -RZ, R56.H0_H0 ;  /* 0x20000038ff387230 */ /* 0x000fc40000004100 */
        /* <DEDUP_REMOVED lines=8> */
[----:B------:R-:W-:Y:S01]  /*d350*/  FFMA.FTZ R84, R58, R84, R59 ;  /* 0x000000543a547223 */ /* 0x000fe2000001003b */
[C---:B------:R-:W-:Y:S01]  /*d360*/  FMUL.FTZ R90, R57.reuse, R78 ;  /* 0x0000004e395a7220 */ /* 0x040fe20000410000 */
[-C--:B------:R-:W-:Y:S01]  /*d370*/  FMUL.FTZ R58, R57, R60.reuse ;  /* 0x0000003c393a7220 */ /* 0x080fe20000410000 */
[----:B------:R-:W-:Y:S02]  /*d380*/  HADD2.F32 R7, -RZ, R6.H0_H0 ;  /* 0x20000006ff077230 */ /* 0x000fe40000004100 */
[----:B------:R-:W-:Y:S02]  /*d390*/  HADD2.F32 R4, -RZ, R5.H0_H0 ;  /* 0x20000005ff047230 */ /* 0x000fe40000004100 */
[C---:B------:R-:W-:Y:S01]  /*d3a0*/  FFMA.FTZ R90, R55.reuse, R60, -R90 ;  /* 0x0000003c375a7223 */ /* 0x040fe2000001085a */
[----:B------:R-:W-:Y:S02]  /*d3b0*/  HADD2.F32 R57, -RZ, R86.H0_H0 ;  /* 0x20000056ff397230 */ /* 0x000fe40000004100 */
[----:B------:R-:W-:Y:S01]  /*d3c0*/  FFMA.FTZ R55, R55, R78, R58 ;  /* 0x0000004e37377223 */ /* 0x000fe2000001003a */
[----:B------:R-:W-:-:S02]  /*d3d0*/  HADD2.F32 R6, -RZ, R6.H1_H1 ;  /* 0x30000006ff067230 */ /* 0x000fc40000004100 */
[----:B------:R-:W-:Y:S02]  /*d3e0*/  HADD2.F32 R5, -RZ, R5.H1_H1 ;  /* 0x30000005ff057230 */ /* 0x000fe40000004100 */
[----:B------:R-:W-:Y:S02]  /*d3f0*/  HADD2.F32 R86, -RZ, R86.H1_H1 ;  /* 0x30000056ff567230 */ /* 0x000fe40000004100 */
[CC--:B------:R-:W-:Y:S01]  /*d400*/  FMUL.FTZ R58, R6.reuse, R57.reuse ;  /* 0x00000039063a7220 */ /* 0x0c0fe20000410000 */
[C---:B------:R-:W-:Y:S01]  /*d410*/  FMUL.FTZ R59, R5.reuse, R54 ;  /* 0x00000036053b7220 */ /* 0x040fe20000410000 */
[----:B------:R-:W-:Y:S01]  /*d420*/  FMUL.FTZ R61, R5, R56 ;  /* 0x00000038053d7220 */ /* 0x000fe20000410000 */
[-C--:B------:R-:W-:Y:S01]  /*d430*/  FMUL.FTZ R60, R6, R86.reuse ;  /* 0x00000056063c7220 */ /* 0x080fe20000410000 */
[C---:B------:R-:W-:Y:S01]  /*d440*/  FFMA.FTZ R6, R7.reuse, R86, -R58 ;  /* 0x0000005607067223 */ /* 0x040fe2000001083a */
[C---:B------:R-:W-:Y:S01]  /*d450*/  FFMA.FTZ R5, R4.reuse, R56, -R59 ;  /* 0x0000003804057223 */ /* 0x040fe2000001083b */
[----:B------:R-:W-:Y:S01]  /*d460*/  FFMA.FTZ R54, R4, R54, R61 ;  /* 0x0000003604367223 */ /* 0x000fe2000001003d */
[----:B------:R-:W-:Y:S01]  /*d470*/  FFMA.FTZ R57, R7, R57, R60 ;  /* 0x0000003907397223 */ /* 0x000fe2000001003c */
[----:B------:R-:W-:-:S02]  /*d480*/  F2FP.F16.F32.PACK_AB R7, R84, R85 ;  /* 0x000000555407723e */ /* 0x000fc400000000ff */
[----:B------:R-:W-:Y:S02]  /*d490*/  F2FP.F16.F32.PACK_AB R4, R55, R90 ;  /* 0x0000005a3704723e */ /* 0x000fe400000000ff */
[----:B------:R-:W-:Y:S02]  /*d4a0*/  F2FP.F16.F32.PACK_AB R6, R57, R6 ;  /* 0x000000063906723e */ /* 0x000fe400000000ff */
[----:B------:R-:W-:-:S05]  /*d4b0*/  F2FP.F16.F32.PACK_AB R5, R54, R5 ;  /* 0x000000053605723e */ /* 0x000fca00000000ff */
[----:B------:R1:W-:Y:S02]  /*d4c0*/  STS.128 [R0], R4 ;  /* 0x0000000400007388 */ /* 0x0003e40000000c00 */
.L_x_2802:
[----:B------:R-:W-:Y:S05]  /*d4d0*/  BSYNC B2 ;  /* 0x0000000000027941 */ /* 0x000fea0003800000 */
.L_x_2801:
[----:B------:R-:W-:Y:S04]  /*d4e0*/  BSSY B2, `(.L_x_2803) ;  /* 0x000002c000027945 */ /* 0x000fe80003800000 */
[----:B------:R-:W-:Y:S05]  /*d4f0*/  @P2 BRA `(.L_x_2804) ;  /* 0x0000000000a82947 */ /* 0x000fea0003800000 */
[----:B01----:R-:W0:Y:S01]  /*d500*/  LDS.128 R4, [R3+0x16400] ;  /* 0x0164000003047984 */ /* 0x003e220000000c00 */
        /* <DEDUP_REMOVED lines=41> */
.L_x_2804:
[----:B------:R-:W-:Y:S05]  /*d7a0*/  BSYNC B2 ;  /* 0x0000000000027941 */ /* 0x000fea0003800000 */
.L_x_2803:
        /* <DEDUP_REMOVED lines=44> */
.L_x_2806:
[----:B------:R-:W-:Y:S05]  /*da70*/  BSYNC B2 ;  /* 0x0000000000027941 */ /* 0x000fea0003800000 */
.L_x_2805:
        /* <DEDUP_REMOVED lines=44> */
.L_x_2808:
[----:B------:R-:W-:Y:S05]  /*dd40*/  BSYNC B2 ;  /* 0x0000000000027941 */ /* 0x000fea0003800000 */
.L_x_2807:
[----:B------:R-:W-:Y:S05]  /*dd50*/  @P5 BRA `(.L_x_2798) ;  /* 0x0000000000a85947 */ /* 0x000fea0003800000 */
[----:B01234-:R-:W0:Y:S01]  /*dd60*/  LDS.128 R4, [R0+0x8000] ;  /* 0x0080000000047984 */ /* 0x01fe220000000c00 */
[----:B------:R-:W-:Y:S01]  /*dd70*/  SHF.R.U32.HI R43, RZ, 0x10, R37 ;  /* 0x00000010ff2b7819 */ /* 0x000fe20000011625 */
[----:B------:R-:W-:Y:S01]  /*dd80*/  HADD2.F32 R42, -RZ, R66.H1_H1 ;  /* 0x30000042ff2a7230 */ /* 0x000fe20000004100 */
[--C-:B------:R-:W-:Y:S01]  /*dd90*/  SHF.R.U32.HI R45, RZ, 0x10, R39.reuse ;  /* 0x00000010ff2d7819 */ /* 0x100fe20000011627 */
[----:B------:R-:W-:Y:S01]  /*dda0*/  HADD2.F32 R44, -RZ, R69.H1_H1 ;  /* 0x30000045ff2c7230 */ /* 0x000fe20000004100 */
        /* <DEDUP_REMOVED lines=37> */
.L_x_2798:
[----:B------:R-:W-:Y:S05]  /*e000*/  BSYNC B1 ;  /* 0x0000000000017941 */ /* 0x000fea0003800000 */
.L_x_2797:
        /* <DEDUP_REMOVED lines=54> */
.L_x_2811:
[----:B------:R-:W-:Y:S05]  /*e370*/  BSYNC B1 ;  /* 0x0000000000017941 */ /* 0x000fea0003800000 */
.L_x_2810:
        /* <DEDUP_REMOVED lines=44> */
.L_x_2813:
[----:B------:R-:W-:Y:S05]  /*e640*/  BSYNC B1 ;  /* 0x0000000000017941 */ /* 0x000fea0003800000 */
.L_x_2812:
        /* <DEDUP_REMOVED lines=44> */
.L_x_2815:
[----:B------:R-:W-:Y:S05]  /*e910*/  BSYNC B1 ;  /* 0x0000000000017941 */ /* 0x000fea0003800000 */
.L_x_2814:
        /* <DEDUP_REMOVED lines=44> */
.L_x_2817:
[----:B------:R-:W-:Y:S05]  /*ebe0*/  BSYNC B1 ;  /* 0x0000000000017941 */ /* 0x000fea0003800000 */
.L_x_2816:
[----:B------:R-:W-:Y:S04]  /*ebf0*/  BSSY B1, `(.L_x_2818) ;  /* 0x000002c000017945 */ /* 0x000fe80003800000 */
[----:B------:R-:W-:Y:S05]  /*ec00*/  @P4 BRA `(.L_x_2819) ;  /* 0x0000000000a84947 */ /* 0x000fea0003800000 */
[----:B0123--:R-:W0:Y:S01]  /*ec10*/  LDS.128 R4, [R3+0x1c400] ;  /* 0x01c4000003047984 */ /* 0x00fe220000000c00 */
[----:B------:R-:W-:Y:S01]  /*ec20*/  SHF.R.U32.HI R21, RZ, 0x10, R15 ;  /* 0x00000010ff157819 */ /* 0x000fe2000001160f */
[----:B------:R-:W-:Y:S01]  /*ec30*/  HADD2.F32 R20, -RZ, R65.H0_H0 ;  /* 0x20000041ff147230 */ /* 0x000fe20000004100 */
[----:B------:R-:W-:Y:S01]  /*ec40*/  SHF.R.U32.HI R25, RZ, 0x10, R13 ;  /* 0x00000010ff197819 */ /* 0x000fe2000001160d */
[--C-:B------:R-:W-:Y:S01]  /*ec50*/  HADD2.F32 R24, -RZ, R64.reuse.H1_H1 ;  /* 0x30000040ff187230 */ /* 0x100fe20000004100 */
[----:B------:R-:W-:Y:S01]  /*ec60*/  SHF.R.U64 R31, R14, 0x10, R15 ;  /* 0x000000100e1f7819 */ /* 0x000fe2000000120f */
[----:B------:R-:W-:Y:S01]  /*ec70*/  HADD2.F32 R21, -RZ, R21.H0_H0 ;  /* 0x20000015ff157230 */ /* 0x000fe20000004100 */
        /* <DEDUP_REMOVED lines=35> */
.L_x_2819:
[----:B------:R-:W-:Y:S05]  /*eeb0*/  BSYNC B1 ;  /* 0x0000000000017941 */ /* 0x000fea0003800000 */
.L_x_2818:
        /* <DEDUP_REMOVED lines=44> */
.L_x_2788:
[----:B------:R-:W0:Y:S01]  /*f180*/  LDC R26, c[0x0][0x448] ;  /* 0x00011200ff1a7b82 */ /* 0x000e220000000800 */
[----:B------:R-:W-:Y:S01]  /*f190*/  LEA.HI R31, R31, R28, RZ, 0x2 ;  /* 0x0000001c1f1f7211 */ /* 0x000fe200078f10ff */
[----:B------:R-:W-:Y:S01]  /*f1a0*/  ULDC.64 UR4, c[0x0][0x3f8] ;  /* 0x0000fe0000047ab9 */ /* 0x000fe20000000a00 */
[----:B------:R-:W-:Y:S01]  /*f1b0*/  ULDC.64 UR6, c[0x0][0x408] ;  /* 0x0001020000067ab9 */ /* 0x000fe20000000a00 */
[----:B------:R-:W-:Y:S01]  /*f1c0*/  IMAD.MOV.U32 R6, RZ, RZ, R24 ;  /* 0x000000ffff067224 */ /* 0x000fe200078e0018 */
[----:B------:R-:W-:Y:S01]  /*f1d0*/  LOP3.LUT R31, R31, 0xfffffffc, RZ, 0xc0, !PT ;  /* 0xfffffffc1f1f7812 */ /* 0x000fe200078ec0ff */
[----:B------:R-:W-:-:S03]  /*f1e0*/  IMAD.MOV.U32 R7, RZ, RZ, R27 ;  /* 0x000000ffff077224 */ /* 0x000fc600078e001b */
[----:B------:R-:W-:-:S05]  /*f1f0*/  IADD3 R0, R28, -R31, RZ ;  /* 0x8000001f1c007210 */ /* 0x000fca0007ffe0ff */
        /* <DEDUP_REMOVED lines=29> */
.L_x_3076:
        /* <DEDUP_REMOVED lines=29> */
[----:B------:R-:W-:Y:S02]  /*f5a0*/  @!P2 SHF.L.U64.HI R32, R16, 0x1, R17 ;  /* 0x000000011020a819 */ /* 0x000fe40000010211 */
[-C--:B------:R-:W-:Y:S01]  /*f5b0*/  @!P2 IADD3 R4, P0, R4, R9.reuse, RZ ;  /* 0x000000090404a210 */ /* 0x080fe20007f1e0ff */
[----:B------:R-:W-:Y:S01]  /*f5c0*/  @!P3 IMAD.WIDE R10, R15, 0x2, R12 ;  /* 0x000000020f0ab825 */ /* 0x000fe200078e020c */
[----:B----4-:R-:W-:-:S02]  /*f5d0*/  @!P2 IADD3 R6, P1, R8, R9, RZ ;  /* 0x000000090806a210 */ /* 0x010fc40007f3e0ff */
[----:B------:R-:W-:Y:S01]  /*f5e0*/  @!P4 SHF.L.U32 R25, R199, 0x3, RZ ;  /* 0x00000003c719c819 */ /* 0x000fe200000006ff */
[----:B---3--:R-:W-:Y:S01]  /*f5f0*/  IMAD.MOV.U32 R9, RZ, RZ, R7 ;  /* 0x000000ffff097224 */ /* 0x008fe200078e0007 */
[----:B------:R-:W-:Y:S01]  /*f600*/  CS2R R36, SRZ ;  /* 0x0000000000247805 */ /* 0x000fe2000001ff00 */
[----:B------:R-:W-:Y:S01]  /*f610*/  @!P2 IMAD.X R5, R5, 0x1, R32, P0 ;  /* 0x000000010505a824 */ /* 0x000fe200000e0620 */
[----:B------:R-:W-:Y:S01]  /*f620*/  CS2R R38, SRZ ;  /* 0x0000000000267805 */ /* 0x000fe2000001ff00 */
[----:B------:R-:W-:Y:S01]  /*f630*/  @!P3 IMAD.WIDE R14, R15, 0x2, R8 ;  /* 0x000000020f0eb825 */ /* 0x000fe200078e0208 */
[----:B------:R-:W-:Y:S02]  /*f640*/  CS2R R34, SRZ ;  /* 0x0000000000227805 */ /* 0x000fe4000001ff00 */
[----:B------:R-:W-:Y:S02]  /*f650*/  CS2R R44, SRZ ;  /* 0x00000000002c7805 */ /* 0x000fe4000001ff00 */
[----:B------:R-:W-:Y:S01]  /*f660*/  CS2R R46, SRZ ;  /* 0x00000000002e7805 */ /* 0x000fe2000001ff00 */
[C---:B------:R-:W-:Y:S01]  /*f670*/  @!P4 IMAD.WIDE R12, R25.reuse, 0x2, R12 ;  /* 0x00000002190cc825 */ /* 0x040fe200078e020c */
        /* <DEDUP_REMOVED lines=10> */
.L_x_2822:
[----:B------:R-:W-:Y:S05]  /*f720*/  BSYNC B1 ;  /* 0x0000000000017941 */ /* 0x000fea0003800000 */
.L_x_2821:
[----:B-1---5:R-:W-:Y:S01]  /*f730*/  IMAD.MOV.U32 R5, RZ, RZ, R45 ;  /* 0x000000ffff057224 */ /* 0x022fe200078e002d */
[----:B--2---:R-:W-:Y:S01]  /*f740*/  MOV R4, R44 ;  /* 0x0000002c00047202 */ /* 0x004fe20000000f00 */
[----:B------:R-:W-:Y:S01]  /*f750*/  IMAD.MOV.U32 R6, RZ, RZ, R46 ;  /* 0x000000ffff067224 */ /* 0x000fe200078e002e */
[----:B------:R-:W-:Y:S01]  /*f760*/  UMOV UR4, 0xffffffff ;  /* 0xffffffff00047882 */ /* 0x000fe20000000000 */
[----:B---3--:R-:W-:Y:S01]  /*f770*/  IMAD.MOV.U32 R7, RZ, RZ, R47 ;  /* 0x000000ffff077224 */ /* 0x008fe200078e002f */
[----:B------:R-:W-:Y:S01]  /*f780*/  PRMT R91, R5, 0x7610, R91 ;  /* 0x00007610055b7816 */ /* 0x000fe2000000005b */
[----:B------:R-:W-:Y:S01]  /*f790*/  IMAD.MOV.U32 R5, RZ, RZ, R41 ;  /* 0x000000ffff057224 */ /* 0x000fe200078e0029 */
[----:B------:R-:W-:Y:S02]  /*f7a0*/  PRMT R98, R98, 0x5410, R4 ;  /* 0x0000541062627816 */ /* 0x000fe40000000004 */
        /* <DEDUP_REMOVED lines=39> */
.L_x_3082:
[----:B------:R-:W-:Y:S01]  /*fa20*/  IADD3 R64, R64, 0x40, RZ ;  /* 0x0000004040407810 */ /* 0x000fe20007ffe0ff */
[----:B------:R-:W-:Y:S01]  /*fa30*/  BSSY B1, `(.L_x_2824) ;  /* 0x0000034000017945 */ /* 0x000fe20003800000 */
[----:B------:R-:W-:Y:S02]  /*fa40*/  CS2R R6, SRZ ;  /* 0x0000000000067805 */ /* 0x000fe4000001ff00 */
[----:B----4-:R-:W-:Y:S02]  /*fa50*/  CS2R R8, SRZ ;  /* 0x0000000000087805 */ /* 0x010fe4000001ff00 */
[----:B------:R-:W-:Y:S02]  /*fa60*/  ISETP.GE.AND P0, PT, R64, R65, PT ;  /* 0x000000414000720c */ /* 0x000fe40003f06270 */
        /* <DEDUP_REMOVED lines=31> */
[----:B------:R0:W5:Y:S01]  /*fc60*/  @!P3 LD.E.128 R52, desc[UR60][R4.64] ;  /* 0x0000003c0434b980 */ /* 0x000162000c101d00 */
[----:B------:R-:W-:Y:S02]  /*fc70*/  CS2R R48, SRZ ;  /* 0x0000000000307805 */ /* 0x000fe4000001ff00 */
[----:B------:R-:W-:Y:S01]  /*fc80*/  @!P2 IADD3.X R21, R21, R14, RZ, P0, !PT ;  /* 0x0000000e1515a210 */ /* 0x000fe200007fe4ff */
[--C-:B------:R-:W-:Y:S01]  /*fc90*/  @!P3 IMAD.WIDE R12, R13, 0x2, R8.reuse ;  /* 0x000000020d0cb825 */ /* 0x100fe200078e0208 */
[----:B------:R1:W5:Y:S03]  /*fca0*/  @!P4 LD.E.128 R56, desc[UR60][R6.64] ;  /* 0x0000003c0638c980 */ /* 0x000366000c101d00 */
[----:B------:R-:W-:Y:S01]  /*fcb0*/  @!P4 IMAD.WIDE R62, R63, 0x2, R8 ;  /* 0x000000023f3ec825 */ /* 0x000fe200078e0208 */
[----:B------:R-:W-:-:S02]  /*fcc0*/  CS2R R8, SRZ ;  /* 0x0000000000087805 */ /* 0x000fc4000001ff00 */
[----:B------:R-:W-:Y:S02]  /*fcd0*/  CS2R R50, SRZ ;  /* 0x0000000000327805 */ /* 0x000fe4000001ff00 */
[----:B0-----:R-:W-:Y:S01]  /*fce0*/  CS2R R4, SRZ ;  /* 0x0000000000047805 */ /* 0x001fe2000001ff00 */
[----:B------:R-:W-:Y:S01]  /*fcf0*/  @!P2 IMAD.X R61, R61, 0x1, R14, P1 ;  /* 0x000000013d3da824 */ /* 0x000fe200008e060e */
[----:B------:R-:W-:Y:S01]  /*fd00*/  CS2R R14, SRZ ;  /* 0x00000000000e7805 */ /* 0x000fe2000001ff00 */
[----:B------:R0:W5:Y:S01]  /*fd10*/  @!P3 LD.E.128 R8, desc[UR60][R12.64] ;  /* 0x0000003c0c08b980 */ /* 0x000162000c101d00 */
[----:B-1----:R-:W-:-:S03]  /*fd20*/  CS2R R6, SRZ ;  /* 0x0000000000067805 */ /* 0x002fc6000001ff00 */
[----:B------:R4:W5:Y:S04]  /*fd30*/  @!P2 LD.E.128 R48, desc[UR60][R20.64] ;  /* 0x0000003c1430a980 */ /* 0x000968000c101d00 */
[----:B------:R4:W5:Y:S01]  /*fd40*/  @!P2 LD.E.128 R4, desc[UR60][R60.64] ;  /* 0x0000003c3c04a980 */ /* 0x000962000c101d00 */
[----:B0-----:R-:W-:-:S06]  /*fd50*/  CS2R R12, SRZ ;  /* 0x00000000000c7805 */ /* 0x001fcc000001ff00 */
[----:B------:R4:W5:Y:S02]  /*fd60*/  @!P4 LD.E.128 R12, desc[UR60][R62.64] ;  /* 0x0000003c3e0cc980 */ /* 0x000964000c101d00 */
.L_x_2825:
[----:B------:R-:W-:Y:S05]  /*fd70*/  BSYNC B1 ;  /* 0x0000000000017941 */ /* 0x000fea0003800000 */
.L_x_2824:
[----:B--2-4-:R-:W3:Y:S01]  /*fd80*/  LDL R61, [R1+0x50] ;  /* 0x00005000013d7983 */ /* 0x014ee20000100800 */
[----:B-1---5:R-:W-:Y:S01]  /*fd90*/  IMAD.MOV.U32 R20, RZ, RZ, R4 ;  /* 0x000000ffff147224 */ /* 0x022fe200078e0004 */
[----:B0-----:R-:W-:Y:S01]  /*fda0*/  MOV R62, R57 ;  /* 0x00000039003e7202 */ /* 0x001fe20000000f00 */
[----:B------:R-:W-:Y:S01]  /*fdb0*/  IMAD.MOV.U32 R21, RZ, RZ, R5 ;  /* 0x000000ffff157224 */ /* 0x000fe200078e0005 */
[----:B------:R-:W-:Y:S01]  /*fdc0*/  BSSY B1, `(.L_x_2826) ;  /* 0x000002c000017945 */ /* 0x000fe20003800000 */
[----:B------:R-:W-:-:S03]  /*fdd0*/  IMAD.MOV.U32 R60, RZ, RZ, R7 ;  /* 0x000000ffff3c7224 */ /* 0x000fc600078e0007 */
[----:B------:R-:W-:Y:S02]  /*fde0*/  PRMT R92, R20, 0x5410, R21 ;  /* 0x00005410145c7816 */ /* 0x000fe40000000015 */
[----:B------:R-:W-:-:S04]  /*fdf0*/  MOV R20, R6 ;  /* 0x0000000600147202 */ /* 0x000fc80000000f00 */
        /* <DEDUP_REMOVED lines=22> */
[----:B------:R-:W-:Y:S01]  /*ff60*/  IMAD.MOV.U32 R3, RZ, RZ, R15 ;  /* 0x000000ffff037224 */ /* 0x000fe200078e000f */
[----:B------:R-:W-:Y:S01]  /*ff70*/  PRMT R71, R61, 0x7610, R71 ;  /* 0x000076103d477816 */ /* 0x000fe20000000047 */
[----:B------:R-:W-:-:S03]  /*ff80*/  IMAD.MOV.U32 R61, RZ, RZ, R50 ;  /* 0x000000ffff3d7224 */ /* 0x000fc600078e0032 */
[----:B------:R-:W-:Y:S02]  /*ff90*/  PRMT R71, R71, 0x5410, R3 ;  /* 0x0000541047477816 */ /* 0x000fe40000000003 */
[----:B------:R-:W-:Y:S02]  /*ffa0*/  PRMT R96, R61, 0x7610, R96 ;  /* 0x000076103d607816 */ /* 0x000fe40000000060 */
[----:B------:R-:W-:Y:S02]  /*ffb0*/  MOV R61, R53 ;  /* 0x00000035003d7202 */ /* 0x000fe40000000f00 */
[----:B------:R-:W-:Y:S01]  /*ffc0*/  PRMT R96, R96, 0x5410, R20 ;  /* 0x0000541060607816 */ /* 0x000fe20000000014 */
[----:B------:R-:W-:Y:S01]  /*ffd0*/  IMAD.MOV.U32 R20, RZ, RZ, R54 ;  /* 0x000000ffff147224 */ /* 0x000fe200078e0036 */
[----:B------:R-:W-:Y:S01]  /*ffe0*/  PRMT R77, R60, 0x5410, R61 ;  /* 0x000054103c4d7816 */ /* 0x000fe2000000003d */
[----:B------:R-:W-:Y:S01]  /*fff0*/  IMAD.MOV.U32 R60, RZ, RZ, R55 ;  /* 0x000000ffff3c7224 */ /* 0x000fe200078e0037 */
[----:B------:R-:W-:Y:S01]  /*10000*/  VIADDMNMX R3, R65, -R226, 0x80, PT ;  /* 0x0000008041037446 */ /* 0x000fe200038009e2 */
[----:B------:R-:W-:-:S03]  /*10010*/  IMAD.MOV.U32 R61, RZ, RZ, R56 ;  /* 0x000000ffff3d7224 */ /* 0x000fc600078e0038 */
[----:B------:R-:W-:Y:S01]  /*10020*/  PRMT R78, R20, 0x5410, R60 ;  /* 0x00005410144e7816 */ /* 0x000fe2000000003c */
[----:B------:R-:W-:Y:S01]  /*10030*/  IMAD.MOV.U32 R20, RZ, RZ, R58 ;  /* 0x000000ffff147224 */ /* 0x000fe200078e003a */
[----:B------:R-:W-:Y:S01]  /*10040*/  ISETP.GE.AND P1, PT, R204, R3, PT ;  /* 0x00000003cc00720c */ /* 0x000fe20003f26270 */
[----:B------:R-:W-:Y:S01]  /*10050*/  IMAD.MOV.U32 R60, RZ, RZ, R59 ;  /* 0x000000ffff3c7224 */ /* 0x000fe200078e003b */
[----:B------:R-:W-:Y:S01]  /*10060*/  PRMT R72, R61, 0x5410, R62 ;  /* 0x000054103d487816 */ /* 0x000fe2000000003e */
[----:B0-----:R-:W-:Y:S10]  /*10070*/  @!P0 BRA `(.L_x_2827) ;  /* 0x0000018800888947 */ /* 0x001ff40003800000 */
.L_x_3083:
[----:B------:R-:W-:Y:S05]  /*10080*/  BSYNC B1 ;  /* 0x0000000000017941 */ /* 0x000fea0003800000 */
.L_x_2826:
[----:B------:R-:W-:Y:S01]  /*10090*/  BSSY B1, `(.L_x_2828) ;  /* 0x0000142000017945 */ /* 0x000fe20003800000 */
[----:B------:R-:W-:-:S03]  /*100a0*/  PRMT R73, R20, 0x5410, R60 ;  /* 0x0000541014497816 */ /* 0x000fc6000000003c */
[----:B------:R-:W-:Y:S05]  /*100b0*/  @P1 BRA `(.L_x_2829) ;  /* 0x0000001000fc1947 */ /* 0x000fea0003800000 */
[----:B0-----:R-:W0:Y:S01]  /*100c0*/  LDC R21, c[0x0][0x3f4] ;  /* 0x0000fd00ff157b82 */ /* 0x001e220000000800 */
[----:B------:R-:W-:Y:S01]  /*100d0*/  BSSY B2, `(.L_x_2830) ;  /* 0x0000067000027945 */ /* 0x000fe20003800000 */
[-C--:B0-----:R-:W-:Y:S02]  /*100e0*/  ISETP.GE.AND P0, PT, R16, R21.reuse, PT ;  /* 0x000000151000720c */ /* 0x081fe40003f06270 */
[-C--:B------:R-:W-:Y:S02]  /*100f0*/  ISETP.GE.AND P1, PT, R193, R21.reuse, PT ;  /* 0x00000015c100720c */ /* 0x080fe40003f26270 */
[----:B------:R-:W-:-:S09]  /*10100*/  ISETP.GE.AND P2, PT, R192, R21, PT ;  /* 0x00000015c000720c */ /* 0x000fd20003f46270 */
[----:B------:R-:W-:Y:S05]  /*10110*/  @P0 BRA `(.L_x_2831) ;  /* 0x0000000400880947 */ /* 0x000fea0003800000 */
[----:B------:R-:W-:Y:S01]  /*10120*/  LEA.HI R60, R21, R0, RZ, 0x1d ;  /* 0x00000000153c7211 */ /* 0x000fe200078fe8ff */
[----:B------:R-:W-:Y:S01]  /*10130*/  HADD2.F32 R91, -RZ, R91.H0_H0 ;  /* 0x2000005bff5b7230 */ /* 0x000fe20000004100 */
[----:B------:R-:W-:Y:S01]  /*10140*/  LOP3.LUT R20, R220, 0x38, R16, 0xf8, !PT ;  /* 0x00000038dc147812 */ /* 0x000fe200078ef810 */
[----:B------:R-:W-:Y:S01]  /*10150*/  HADD2.F32 R93, -RZ, R93.H0_H0 ;  /* 0x2000005dff5d7230 */ /* 0x000fe20000004100 */
[----:B------:R-:W-:Y:S01]  /*10160*/  SHF.R.S32.HI R65, RZ, 0x1f, R60 ;  /* 0x0000001fff417819 */ /* 0x000fe2000001143c */
[----:B------:R-:W-:Y:S01]  /*10170*/  IMAD.SHL.U32 R63, R60, 0x8, RZ ;  /* 0x000000083c3f7824 */ /* 0x000fe200078e00ff */
[----:B------:R-:W-:Y:S02]  /*10180*/  LOP3.LUT R61, R20, R221, RZ, 0x3c, !PT ;  /* 0x000000dd143d7212 */ /* 0x000fe400078e3cff */
[----:B------:R-:W-:Y:S02]  /*10190*/  LEA.HI R65, R65, R60, RZ, 0x3 ;  /* 0x0000003c41417211 */ /* 0x000fe400078f18ff */
[----:B------:R-:W-:-:S02]  /*101a0*/  LOP3.LUT R60, R220, 0x38, R63, 0xf8, !PT ;  /* 0x00000038dc3c7812 */ /* 0x000fc400078ef83f */
[----:B------:R-:W-:Y:S01]  /*101b0*/  IADD3 R61, R222, R61, RZ ;  /* 0x0000003dde3d7210 */ /* 0x000fe20007ffe0ff */
[----:B------:R-:W-:Y:S01]  /*101c0*/  IMAD.SHL.U32 R65, R65, 0x400, RZ ;  /* 0x0000040041417824 */ /* 0x000fe200078e00ff */
[----:B------:R-:W-:Y:S02]  /*101d0*/  LOP3.LUT R64, R60, R221, RZ, 0x3c, !PT ;  /* 0x000000dd3c407212 */ /* 0x000fe400078e3cff */
[----:B------:R-:W-:Y:S01]  /*101e0*/  SHF.R.U32.HI R84, RZ, 0x10, R45 ;  /* 0x00000010ff547819 */ /* 0x000fe2000001162d */
[----:B------:R-:W-:Y:S01]  /*101f0*/  IMAD R20, R61, 0x2, R2 ;  /* 0x000000023d147824 */ /* 0x000fe200078e0202 */
[----:B------:R-:W-:Y:S02]  /*10200*/  LOP3.LUT R65, R65, 0x7fffe000, RZ, 0xc0, !PT ;  /* 0x7fffe00041417812 */ /* 0x000fe400078ec0ff */
[--C-:B------:R-:W-:Y:S01]  /*10210*/  SHF.R.U32.HI R74, RZ, 0x10, R33.reuse ;  /* 0x00000010ff4a7819 */ /* 0x100fe20000011621 */
[----:B------:R-:W-:Y:S01]  /*10220*/  HADD2.F32 R84, -RZ, R84.H0_H0 ;  /* 0x20000054ff547230 */ /* 0x000fe20000004100 */
[----:B------:R-:W-:Y:S01]  /*10230*/  IADD3 R65, R64, R65, R222 ;  /* 0x0000004140417210 */ /* 0x000fe20007ffe0de */
[----:B------:R-:W0:Y:S01]  /*10240*/  LDS.128 R60, [R20+0x12400] ;  /* 0x01240000143c7984 */ /* 0x000e220000000c00 */
[----:B------:R-:W-:-:S02]  /*10250*/  SHF.R.U64 R32, R32, 0x10, R33 ;  /* 0x0000001020207819 */ /* 0x000fc40000001221 */
[----:B------:R-:W-:Y:S01]  /*10260*/  SHF.R.U64 R33, R44, 0x10, R45 ;  /* 0x000000102c217819 */ /* 0x000fe2000000122d */
[----:B------:R-:W-:Y:S01]  /*10270*/  IMAD R69, R65, 0x2, R2 ;  /* 0x0000000241457824 */ /* 0x000fe200078e0202 */
[--C-:B------:R-:W-:Y:S02]  /*10280*/  SHF.R.U64 R44, R46, 0x10, R47.reuse ;  /* 0x000000102e2c7819 */ /* 0x100fe4000000122f */
[----:B------:R-:W-:Y:S02]  /*10290*/  SHF.R.U32.HI R46, RZ, 0x10, R47 ;  /* 0x00000010ff2e7819 */ /* 0x000fe4000001162f */
[----:B------:R-:W1:Y:S01]  /*102a0*/  LDS.128 R64, [R69+0x12400] ;  /* 0x0124000045407984 */ /* 0x000e620000000c00 */
[--C-:B------:R-:W-:Y:S02]  /*102b0*/  SHF.R.U64 R34, R34, 0x10, R35.reuse ;  /* 0x0000001022227819 */ /* 0x100fe40000001223 */
[----:B------:R-:W-:Y:S01]  /*102c0*/  SHF.R.U32.HI R35, RZ, 0x10, R35 ;  /* 0x00000010ff237819 */ /* 0x000fe20000011623 */
[----:B0-----:R-:W-:-:S02]  /*102d0*/  HADD2.F32 R86, -RZ, R61.H0_H0 ;  /* 0x2000003dff567230 */ /* 0x001fc40000004100 */
[----:B------:R-:W-:Y:S02]  /*102e0*/  HADD2.F32 R61, -RZ, R61.H1_H1 ;  /* 0x3000003dff3d7230 */ /* 0x000fe40000004100 */
[----:B------:R-:W-:Y:S02]  /*102f0*/  HADD2.F32 R45, -RZ, R60.H0_H0 ;  /* 0x2000003cff2d7230 */ /* 0x000fe40000004100 */
[----:B------:R-:W-:Y:S02]  /*10300*/  HADD2.F32 R47, -RZ, R62.H0_H0 ;  /* 0x2000003eff2f7230 */ /* 0x000fe40000004100 */
[----:B------:R-:W-:Y:S02]  /*10310*/  HADD2.F32 R85, -RZ, R63.H0_H0 ;  /* 0x2000003fff557230 */ /* 0x000fe40000004100 */
[--C-:B-1----:R-:W-:Y:S02]  /*10320*/  HADD2.F32 R90, -RZ, R65.reuse.H0_H0 ;  /* 0x20000041ff5a7230 */ /* 0x102fe40000004100 */
[----:B------:R-:W-:-:S02]  /*10330*/  HADD2.F32 R88, -RZ, R65.H1_H1 ;  /* 0x30000041ff587230 */ /* 0x000fc40000004100 */
[----:B------:R-:W-:Y:S02]  /*10340*/  HADD2.F32 R65, -RZ, R64.H0_H0 ;  /* 0x20000040ff417230 */ /* 0x000fe40000004100 */
[C---:B------:R-:W-:Y:S01]  /*10350*/  FMUL.FTZ R105, R90.reuse, R91 ;  /* 0x0000005b5a697220 */ /* 0x040fe20000410000 */
[-C--:B------:R-:W-:Y:S01]  /*10360*/  FMUL.FTZ R103, R90, R93.reuse ;  /* 0x0000005d5a677220 */ /* 0x080fe20000410000 */
[----:B------:R-:W-:Y:S01]  /*10370*/  FMUL.FTZ R102, R88, R84 ;  /* 0x0000005458667220 */ /* 0x000fe20000410000 */
[----:B------:R-:W-:Y:S02]  /*10380*/  HADD2.F32 R87, -RZ, R66.H0_H0 ;  /* 0x20000042ff577230 */ /* 0x000fe40000004100 */
[C---:B------:R-:W-:Y:S01]  /*10390*/  FFMA.FTZ R90, R86.reuse, R93, -R105 ;  /* 0x0000005d565a7223 */ /* 0x040fe20000010869 */
[----:B------:R-:W-:Y:S02]  /*103a0*/  HADD2.F32 R93, -RZ, R74.H0_H0 ;  /* 0x2000004aff5d7230 */ /* 0x000fe40000004100 */
[----:B------:R-:W-:Y:S01]  /*103b0*/  FFMA.FTZ R86, R86, R91, R103 ;  /* 0x0000005b56567223 */ /* 0x000fe20000010067 */
[----:B------:R-:W-:-:S02]  /*103c0*/  HADD2.F32 R74, -RZ, R98.H1_H1 ;  /* 0x30000062ff4a7230 */ /* 0x000fc40000004100 */
[----:B------:R-:W-:Y:S02]  /*103d0*/  HADD2.F32 R98, -RZ, R98.H0_H0 ;  /* 0x20000062ff627230 */ /* 0x000fe40000004100 */
[-C--:B------:R-:W-:Y:S01]  /*103e0*/  FMUL.FTZ R104, R88, R93.reuse ;  /* 0x0000005d58687220 */ /* 0x080fe20000410000 */
[----:B------:R-:W-:Y:S01]  /*103f0*/  FFMA.FTZ R91, R61, R93, -R102 ;  /* 0x0000005d3d5b7223 */ /* 0x000fe20000010866 */
[--C-:B------:R-:W-:Y:S02]  /*10400*/  HADD2.F32 R88, -RZ, R107.reuse.H1_H1 ;  /* 0x3000006bff587230 */ /* 0x100fe40000004100 */
[----:B------:R-:W-:Y:S01]  /*10410*/  FMUL.FTZ R102, R65, R74 ;  /* 0x0000004a41667220 */ /* 0x000fe20000410000 */
[----:B------:R-:W-:Y:S01]  /*10420*/  FFMA.FTZ R61, R61, R84, R104 ;  /* 0x000000543d3d7223 */ /* 0x000fe20000010068 */
[-C--:B------:R-:W-:Y:S01]  /*10430*/  FMUL.FTZ R65, R65, R98.reuse ;  /* 0x0000006241417220 */ /* 0x080fe20000410000 */
[----:B------:R-:W-:Y:S02]  /*10440*/  HADD2.F32 R84, -RZ, R107.H0_H0 ;  /* 0x2000006bff547230 */ /* 0x000fe40000004100 */
[----:B------:R-:W-:Y:S01]  /*10450*/  FFMA.FTZ R98, R45, R98, -R102 ;  /* 0x000000622d627223 */ /* 0x000fe20000010866 */
[----:B------:R-:W-:-:S02]  /*10460*/  HADD2.F32 R89, -RZ, R67.H0_H0 ;  /* 0x20000043ff597230 */ /* 0x000fc40000004100 */
[----:B------:R-:W-:Y:S01]  /*10470*/  FMUL.FTZ R108, R87, R88 ;  /* 0x00000058576c7220 */ /* 0x000fe20000410000 */
[--C-:B------:R-:W-:Y:S02]  /*10480*/  HADD2.F32 R104, -RZ, R106.reuse.H0_H0 ;  /* 0x2000006aff687230 */ /* 0x100fe40000004100 */
[----:B------:R-:W-:Y:S01]  /*10490*/  FFMA.FTZ R74, R45, R74, R65 ;  /* 0x0000004a2d4a7223 */ /* 0x000fe20000010041 */
[----:B------:R-:W-:Y:S02]  /*104a0*/  HADD2.F32 R102, -RZ, R106.H1_H1 ;  /* 0x3000006aff667230 */ /* 0x000fe40000004100 */
[-C--:B------:R-:W-:Y:S01]  /*104b0*/  FMUL.FTZ R106, R87, R84.reuse ;  /* 0x00000054576a7220 */ /* 0x080fe20000410000 */
[----:B------:R-:W-:Y:S01]  /*104c0*/  FFMA.FTZ R65, R47, R84, -R108 ;  /* 0x000000542f417223 */ /* 0x000fe2000001086c */
[----:B------:R-:W-:Y:S02]  /*104d0*/  HADD2.F32 R67, -RZ, R67.H1_H1 ;  /* 0x30000043ff437230 */ /* 0x000fe40000004100 */
[----:B------:R-:W-:Y:S01]  /*104e0*/  FMUL.FTZ R110, R89, R104 ;  /* 0x00000068596e7220 */ /* 0x000fe20000410000 */
[----:B------:R-:W-:-:S02]  /*104f0*/  HADD2.F32 R84, -RZ, R46.H0_H0 ;  /* 0x2000002eff547230 */ /* 0x000fc40000004100 */
[----:B------:R-:W-:Y:S01]  /*10500*/  FMUL.FTZ R89, R89, R102 ;  /* 0x0000006659597220 */ /* 0x000fe20000410000 */
[----:B------:R-:W-:Y:S02]  /*10510*/  HADD2.F32 R108, -RZ, R35.H0_H0 ;  /* 0x20000023ff6c7230 */ /* 0x000fe40000004100 */
[----:B------:R-:W-:Y:S01]  /*10520*/  FFMA.FTZ R46, R47, R88, R106 ;  /* 0x000000582f2e7223 */ /* 0x000fe2000001006a */
[----:B------:R-:W-:Y:S01]  /*10530*/  FFMA.FTZ R35, R85, R102, -R110 ;  /* 0x0000006655237223 */ /* 0x000fe2000001086e */
[----:B------:R-:W-:Y:S02]  /*10540*/  HADD2.F32 R63, -RZ, R63.H1_H1 ;  /* 0x3000003fff3f7230 */ /* 0x000fe40000004100 */
[----:B------:R-:W-:Y:S01]  /*10550*/  FMUL.FTZ R88, R67, R84 ;  /* 0x0000005443587220 */ /* 0x000fe20000410000 */
[----:B------:R-:W-:Y:S01]  /*10560*/  FFMA.FTZ R47, R85, R104, R89 ;  /* 0x00000068552f7223 */ /* 0x000fe20000010059 */
[----:B------:R-:W-:Y:S01]  /*10570*/  FMUL.FTZ R102, R67, R108 ;  /* 0x0000006c43667220 */ /* 0x000fe20000410000 */
[----:B------:R-:W-:-:S02]  /*10580*/  HADD2.F32 R64, -RZ, R64.H1_H1 ;  /* 0x30000040ff407230 */ /* 0x000fc40000004100 */
[C---:B------:R-:W-:Y:S01]  /*10590*/  FFMA.FTZ R88, R63.reuse, R108, -R88 ;  /* 0x0000006c3f587223 */ /* 0x040fe20000010858 */
[----:B------:R-:W-:Y:S02]  /*105a0*/  HADD2.F32 R66, -RZ, R66.H1_H1 ;  /* 0x30000042ff427230 */ /* 0x000fe40000004100 */
[----:B------:R-:W-:Y:S01]  /*105b0*/  FFMA.FTZ R102, R63, R84, R102 ;  /* 0x000000543f667223 */ /* 0x000fe20000010066 */
[----:B------:R-:W-:Y:S02]  /*105c0*/  HADD2.F32 R67, -RZ, R33.H0_H0 ;  /* 0x20000021ff437230 */ /* 0x000fe40000004100 */
[----:B------:R-:W-:Y:S01]  /*105d0*/  HADD2.F32 R85, -RZ, R44.H0_H0 ;  /* 0x2000002cff557230 */ /* 0x000fe20000004100 */
[----:B------:R-:W-:Y:S01]  /*105e0*/  F2FP.F16.F32.PACK_AB R35, R88, R35 ;  /* 0x000000235823723e */ /* 0x000fe200000000ff */
        /* <DEDUP_REMOVED lines=8> */
[----:B------:R-:W-:Y:S01]  /*10670*/  F2FP.F16.F32.PACK_AB R47, R102, R47 ;  /* 0x0000002f662f723e */ /* 0x000fe200000000ff */
        /* <DEDUP_REMOVED lines=8> */
[----:B------:R-:W-:Y:S01]  /*10700*/  F2FP.F16.F32.PACK_AB R44, R67, R74 ;  /* 0x0000004a432c723e */ /* 0x000fe200000000ff */
[----:B------:R0:W-:Y:S01]  /*10710*/  STS.128 [R20+0x12400], R32 ;  /* 0x0124002014007388 */ /* 0x0001e20000000c00 */
[----:B------:R-:W-:-:S05]  /*10720*/  F2FP.F16.F32.PACK_AB R46, R85, R46 ;  /* 0x0000002e552e723e */ /* 0x000fca00000000ff */
[----:B------:R0:W-:Y:S02]  /*10730*/  STS.128 [R69+0x12400], R44 ;  /* 0x0124002c45007388 */ /* 0x0001e40000000c00 */
.L_x_2831:
[----:B------:R-:W-:Y:S05]  /*10740*/  BSYNC B2 ;  /* 0x0000000000027941 */ /* 0x000fea0003800000 */
.L_x_2830:
[----:B------:R-:W-:Y:S04]  /*10750*/  BSSY B2, `(.L_x_2832) ;  /* 0x000006b000027945 */ /* 0x000fe80003800000 */
[----:B------:R-:W-:Y:S05]  /*10760*/  @P1 BRA `(.L_x_2833) ;  /* 0x0000000400a41947 */ /* 0x000fea0003800000 */
[----:B0-----:R-:W2:Y:S01]  /*10770*/  LDL R20, [R1+0x58] ;  /* 0x0000580001147983 */ /* 0x001ea20000100800 */
[----:B------:R-:W-:Y:S01]  /*10780*/  HADD2.F32 R85, -RZ, R97.H1_H1 ;  /* 0x30000061ff557230 */ /* 0x000fe20000004100 */
[----:B------:R-:W-:Y:S01]  /*10790*/  SHF.R.U32.HI R61, RZ, 0x10, R29 ;  /* 0x00000010ff3d7819 */ /* 0x000fe2000001161d */
[--C-:B------:R-:W-:Y:S01]  /*107a0*/  HADD2.F32 R84, -RZ, R100.reuse.H1_H1 ;  /* 0x30000064ff547230 */ /* 0x100fe20000004100 */
[----:B------:R-:W-:Y:S01]  /*107b0*/  SHF.R.U32.HI R87, RZ, 0x10, R41 ;  /* 0x00000010ff577819 */ /* 0x000fe20000011629 */
[----:B------:R-:W-:Y:S01]  /*107c0*/  HADD2.F32 R100, -RZ, R100.H0_H0 ;  /* 0x20000064ff647230 */ /* 0x000fe20000004100 */
[----:B------:R-:W-:Y:S01]  /*107d0*/  SHF.R.U64 R28, R28, 0x10, R29 ;  /* 0x000000101c1c7819 */ /* 0x000fe2000000121d */
[----:B------:R-:W-:Y:S01]  /*107e0*/  HADD2.F32 R61, -RZ, R61.H0_H0 ;  /* 0x2000003dff3d7230 */ /* 0x000fe20000004100 */
[----:B------:R-:W-:Y:S01]  /*107f0*/  SHF.R.U64 R29, R40, 0x10, R41 ;  /* 0x00000010281d7819 */ /* 0x000fe20000001229 */
[----:B------:R-:W-:Y:S01]  /*10800*/  HADD2.F32 R87, -RZ, R87.H0_H0 ;  /* 0x20000057ff577230 */ /* 0x000fe20000004100 */
[--C-:B------:R-:W-:Y:S01]  /*10810*/  SHF.R.U64 R30, R30, 0x10, R31.reuse ;  /* 0x000000101e1e7819 */ /* 0x100fe2000000121f */
[--C-:B------:R-:W-:Y:S01]  /*10820*/  HADD2.F32 R86, -RZ, R99.reuse.H0_H0 ;  /* 0x20000063ff567230 */ /* 0x100fe20000004100 */
[----:B------:R-:W-:Y:S01]  /*10830*/  SHF.R.U32.HI R40, RZ, 0x10, R31 ;  /* 0x00000010ff287819 */ /* 0x000fe2000001161f */
[----:B------:R-:W-:Y:S01]  /*10840*/  HADD2.F32 R99, -RZ, R99.H1_H1 ;  /* 0x30000063ff637230 */ /* 0x000fe20000004100 */
[----:B------:R-:W-:-:S02]  /*10850*/  SHF.R.U64 R31, R42, 0x10, R43 ;  /* 0x000000102a1f7819 */ /* 0x000fc4000000122b */
[----:B------:R-:W-:Y:S01]  /*10860*/  SHF.R.U32.HI R42, RZ, 0x10, R43 ;  /* 0x00000010ff2a7819 */ /* 0x000fe2000001162b */
[----:B------:R-:W-:-:S04]  /*10870*/  HADD2.F32 R40, -RZ, R40.H0_H0 ;  /* 0x20000028ff287230 */ /* 0x000fc80000004100 */
[----:B------:R-:W-:Y:S01]  /*10880*/  HADD2.F32 R42, -RZ, R42.H0_H0 ;  /* 0x2000002aff2a7230 */ /* 0x000fe20000004100 */
[----:B--2---:R-:W-:Y:S02]  /*10890*/  R2UR UR4, R20 ;  /* 0x00000000140472ca */ /* 0x004fe400000e0000 */
[----:B------:R-:W-:-:S04]  /*108a0*/  SHF.R.S32.HI R20, RZ, 0x1f, R193 ;  /* 0x0000001fff147819 */ /* 0x000fc800000114c1 */
[CC--:B------:R-:W-:Y:S02]  /*108b0*/  LEA.HI R32, R20.reuse, R193.reuse, RZ, 0x6 ;  /* 0x000000c114207211 */ /* 0x0c0fe400078f30ff */
[----:B------:R-:W-:Y:S02]  /*108c0*/  LEA.HI R33, R20, R193, RZ, 0x3 ;  /* 0x000000c114217211 */ /* 0x000fe400078f18ff */
[----:B------:R-:W-:Y:S02]  /*108d0*/  LEA.HI R20, R21, R198, RZ, 0x1d ;  /* 0x000000c615147211 */ /* 0x000fe400078fe8ff */
[----:B------:R-:W-:Y:S02]  /*108e0*/  SHF.L.U32 R34, R32, 0x7, RZ ;  /* 0x0000000720227819 */ /* 0x000fe400000006ff */
[----:B------:R-:W-:Y:S02]  /*108f0*/  SHF.R.S32.HI R35, RZ, 0x1f, R20 ;  /* 0x0000001fff237819 */ /* 0x000fe40000011414 */
[----:B------:R-:W-:Y:S01]  /*10900*/  LOP3.LUT R32, R220, 0x38, R33, 0xf8, !PT ;  /* 0x00000038dc207812 */ /* 0x000fe200078ef821 */
[----:B------:R-:W-:Y:S01]  /*10910*/  IMAD.SHL.U32 R33, R20, 0x8, RZ ;  /* 0x0000000814217824 */ /* 0x000fe200078e00ff */
[----:B------:R-:W-:-:S02]  /*10920*/  LEA.HI R35, R35, R20, RZ, 0x3 ;  /* 0x0000001423237211 */ /* 0x000fc400078f18ff */
[----:B------:R-:W-:Y:S02]  /*10930*/  LOP3.LUT R45, R34, 0xffffe000, RZ, 0xc0, !PT ;  /* 0xffffe000222d7812 */ /* 0x000fe400078ec0ff */
[----:B------:R-:W-:Y:S01]  /*10940*/  LOP3.LUT R32, R32, R221, RZ, 0x3c, !PT ;  /* 0x000000dd20207212 */ /* 0x000fe200078e3cff */
[----:B------:R-:W-:-:S03]  /*10950*/  IMAD.SHL.U32 R35, R35, 0x400, RZ ;  /* 0x0000040023237824 */ /* 0x000fc600078e00ff */
[--C-:B------:R-:W-:Y:S02]  /*10960*/  IADD3 R20, R32, R45, R222.reuse ;  /* 0x0000002d20147210 */ /* 0x100fe40007ffe0de */
[----:B------:R-:W-:Y:S02]  /*10970*/  LOP3.LUT R32, R220, 0x38, R33, 0xf8, !PT ;  /* 0x00000038dc207812 */ /* 0x000fe400078ef821 */
[----:B------:R-:W-:Y:S02]  /*10980*/  LOP3.LUT R45, R35, 0x7fffe000, RZ, 0xc0, !PT ;  /* 0x7fffe000232d7812 */ /* 0x000fe400078ec0ff */
        /* <DEDUP_REMOVED lines=13> */
[CC--:B------:R-:W-:Y:S01]  /*10a60*/  FMUL.FTZ R45, R69.reuse, R85.reuse ;  /* 0x00000055452d7220 */ /* 0x0c0fe20000410000 */
[----:B------:R-:W-:Y:S02]  /*10a70*/  HADD2.F32 R63, -RZ, R47.H1_H1 ;  /* 0x3000002fff3f7230 */ /* 0x000fe40000004100 */
[-C--:B------:R-:W-:Y:S01]  /*10a80*/  FMUL.FTZ R47, R69, R84.reuse ;  /* 0x00000054452f7220 */ /* 0x080fe20000410000 */
[----:B------:R-:W-:Y:S02]  /*10a90*/  HADD2.F32 R67, -RZ, R44.H0_H0 ;  /* 0x2000002cff437230 */ /* 0x000fe40000004100 */
[C---:B------:R-:W-:Y:S01]  /*10aa0*/  FFMA.FTZ R45, R66.reuse, R84, -R45 ;  /* 0x00000054422d7223 */ /* 0x040fe2000001082d */
[----:B------:R-:W-:Y:S02]  /*10ab0*/  HADD2.F32 R84, -RZ, R97.H0_H0 ;  /* 0x20000061ff547230 */ /* 0x000fe40000004100 */
[----:B------:R-:W-:Y:S01]  /*10ac0*/  FFMA.FTZ R47, R66, R85, R47 ;  /* 0x00000055422f7223 */ /* 0x000fe2000001002f */
[C---:B------:R-:W-:Y:S01]  /*10ad0*/  FMUL.FTZ R69, R74.reuse, R87 ;  /* 0x000000574a457220 */ /* 0x040fe20000410000 */
[----:B------:R-:W-:Y:S01]  /*10ae0*/  FMUL.FTZ R85, R74, R61 ;  /* 0x0000003d4a557220 */ /* 0x000fe20000410000 */
[----:B------:R-:W-:-:S02]  /*10af0*/  HADD2.F32 R65, -RZ, R46.H0_H0 ;  /* 0x2000002eff417230 */ /* 0x000fc40000004100 */
[C---:B------:R-:W-:Y:S01]  /*10b00*/  FMUL.FTZ R74, R67.reuse, R84 ;  /* 0x00000054434a7220 */ /* 0x040fe20000410000 */
[-C--:B------:R-:W-:Y:S01]  /*10b10*/  FMUL.FTZ R67, R67, R100.reuse ;  /* 0x0000006443437220 */ /* 0x080fe20000410000 */
[----:B------:R-:W-:Y:S01]  /*10b20*/  FFMA.FTZ R66, R62, R61, -R69 ;  /* 0x0000003d3e427223 */ /* 0x000fe20000010845 */
[----:B------:R-:W-:Y:S02]  /*10b30*/  HADD2.F32 R33, -RZ, R35.H0_H0 ;  /* 0x20000023ff217230 */ /* 0x000fe40000004100 */
[C---:B------:R-:W-:Y:S01]  /*10b40*/  FFMA.FTZ R61, R43.reuse, R100, -R74 ;  /* 0x000000642b3d7223 */ /* 0x040fe2000001084a */
[--C-:B------:R-:W-:Y:S02]  /*10b50*/  HADD2.F32 R74, -RZ, R101.reuse.H0_H0 ;  /* 0x20000065ff4a7230 */ /* 0x100fe40000004100 */
[----:B------:R-:W-:Y:S01]  /*10b60*/  FFMA.FTZ R43, R43, R84, R67 ;  /* 0x000000542b2b7223 */ /* 0x000fe20000010043 */
[----:B------:R-:W-:Y:S01]  /*10b70*/  FMUL.FTZ R84, R65, R86 ;  /* 0x0000005641547220 */ /* 0x000fe20000410000 */
[----:B------:R-:W-:-:S02]  /*10b80*/  HADD2.F32 R101, -RZ, R101.H1_H1 ;  /* 0x30000065ff657230 */ /* 0x000fc40000004100 */
[----:B------:R-:W-:Y:S01]  /*10b90*/  FFMA.FTZ R62, R62, R87, R85 ;  /* 0x000000573e3e7223 */ /* 0x000fe20000010055 */
[-C--:B------:R-:W-:Y:S01]  /*10ba0*/  FMUL.FTZ R88, R65, R74.reuse ;  /* 0x0000004a41587220 */ /* 0x080fe20000410000 */
[C---:B------:R-:W-:Y:S01]  /*10bb0*/  FFMA.FTZ R65, R41.reuse, R74, -R84 ;  /* 0x0000004a29417223 */ /* 0x040fe20000010854 */
[C---:B------:R-:W-:Y:S01]  /*10bc0*/  FMUL.FTZ R74, R64.reuse, R99 ;  /* 0x00000063404a7220 */ /* 0x040fe20000410000 */
[-C--:B------:R-:W-:Y:S01]  /*10bd0*/  FMUL.FTZ R64, R64, R101.reuse ;  /* 0x0000006540407220 */ /* 0x080fe20000410000 */
[----:B------:R-:W-:Y:S01]  /*10be0*/  FFMA.FTZ R41, R41, R86, R88 ;  /* 0x0000005629297223 */ /* 0x000fe20000010058 */
[----:B------:R-:W-:Y:S02]  /*10bf0*/  HADD2.F32 R35, -RZ, R35.H1_H1 ;  /* 0x30000023ff237230 */ /* 0x000fe40000004100 */
[----:B------:R-:W-:Y:S01]  /*10c00*/  FMUL.FTZ R84, R63, R42 ;  /* 0x0000002a3f547220 */ /* 0x000fe20000410000 */
[C---:B------:R-:W-:Y:S01]  /*10c10*/  FFMA.FTZ R74, R33.reuse, R101, -R74 ;  /* 0x00000065214a7223 */ /* 0x040fe2000001084a */
[----:B------:R-:W-:Y:S01]  /*10c20*/  FFMA.FTZ R64, R33, R99, R64 ;  /* 0x0000006321407223 */ /* 0x000fe20000010040 */
[----:B------:R-:W-:Y:S01]  /*10c30*/  FMUL.FTZ R86, R63, R40 ;  /* 0x000000283f567220 */ /* 0x000fe20000410000 */
[----:B------:R-:W-:-:S02]  /*10c40*/  HADD2.F32 R44, -RZ, R44.H1_H1 ;  /* 0x3000002cff2c7230 */ /* 0x000fc40000004100 */
[C---:B------:R-:W-:Y:S01]  /*10c50*/  FFMA.FTZ R69, R35.reuse, R40, -R84 ;  /* 0x0000002823457223 */ /* 0x040fe20000010854 */
[----:B------:R-:W-:Y:S02]  /*10c60*/  HADD2.F32 R46, -RZ, R46.H1_H1 ;  /* 0x3000002eff2e7230 */ /* 0x000fe40000004100 */
[----:B------:R-:W-:Y:S01]  /*10c70*/  FFMA.FTZ R85, R35, R42, R86 ;  /* 0x0000002a23557223 */ /* 0x000fe20000010056 */
[----:B------:R-:W-:Y:S02]  /*10c80*/  HADD2.F32 R33, -RZ, R29.H0_H0 ;  /* 0x2000001dff217230 */ /* 0x000fe40000004100 */
[----:B------:R-:W-:Y:S02]  /*10c90*/  HADD2.F32 R63, -RZ, R31.H0_H0 ;  /* 0x2000001fff3f7230 */ /* 0x000fe40000004100 */
        /* <DEDUP_REMOVED lines=22> */
.L_x_2833:
[----:B------:R-:W-:Y:S05]  /*10e00*/  BSYNC B2 ;  /* 0x0000000000027941 */ /* 0x000fea0003800000 */
.L_x_2832:
[----:B------:R-:W-:Y:S05]  /*10e10*/  @P2 BRA `(.L_x_2829) ;  /* 0x0000000400a42947 */ /* 0x000fea0003800000 */
[----:B01----:R-:W2:Y:S01]  /*10e20*/  LDL R20, [R1+0x58] ;  /* 0x0000580001147983 */ /* 0x003ea20000100800 */
[----:B------:R-:W-:Y:S01]  /*10e30*/  SHF.R.S32.HI R29, RZ, 0x1f, R192 ;  /* 0x0000001fff1d7819 */ /* 0x000fe200000114c0 */
[----:B------:R-:W-:Y:S01]  /*10e40*/  HADD2.F32 R61, -RZ, R79.H1_H1 ;  /* 0x3000004fff3d7230 */ /* 0x000fe20000004100 */
[----:B------:R-:W-:Y:S01]  /*10e50*/  LEA.HI R21, R21, R199, RZ, 0x1d ;  /* 0x000000c715157211 */ /* 0x000fe200078fe8ff */
[--C-:B------:R-:W-:Y:S01]  /*10e60*/  HADD2.F32 R47, -RZ, R82.reuse.H1_H1 ;  /* 0x30000052ff2f7230 */ /* 0x100fe20000004100 */
[----:B------:R-:W-:Y:S01]  /*10e70*/  SHF.R.U32.HI R60, RZ, 0x10, R25 ;  /* 0x00000010ff3c7819 */ /* 0x000fe20000011619 */
[----:B------:R-:W-:Y:S01]  /*10e80*/  HADD2.F32 R82, -RZ, R82.H0_H0 ;  /* 0x20000052ff527230 */ /* 0x000fe20000004100 */
[----:B------:R-:W-:Y:S02]  /*10e90*/  SHF.R.U32.HI R63, RZ, 0x10, R37 ;  /* 0x00000010ff3f7819 */ /* 0x000fe40000011625 */
[----:B------:R-:W-:Y:S02]  /*10ea0*/  SHF.R.U64 R24, R24, 0x10, R25 ;  /* 0x0000001018187819 */ /* 0x000fe40000001219 */
[----:B------:R-:W-:Y:S01]  /*10eb0*/  SHF.R.U64 R25, R26, 0x10, R27 ;  /* 0x000000101a197819 */ /* 0x000fe2000000121b */
[----:B------:R-:W-:Y:S01]  /*10ec0*/  HADD2.F32 R63, -RZ, R63.H0_H0 ;  /* 0x2000003fff3f7230 */ /* 0x000fe20000004100 */
[----:B------:R-:W-:Y:S01]  /*10ed0*/  SHF.R.U64 R26, R38, 0x10, R39 ;  /* 0x00000010261a7819 */ /* 0x000fe20000001227 */
[----:B------:R-:W-:Y:S01]  /*10ee0*/  HADD2.F32 R24, -RZ, R24.H0_H0 ;  /* 0x20000018ff187230 */ /* 0x000fe20000004100 */
[----:B------:R-:W-:Y:S01]  /*10ef0*/  SHF.R.U32.HI R27, RZ, 0x10, R27 ;  /* 0x00000010ff1b7819 */ /* 0x000fe2000001161b */
[----:B------:R-:W-:Y:S01]  /*10f00*/  HADD2.F32 R25, -RZ, R25.H0_H0 ;  /* 0x20000019ff197230 */ /* 0x000fe20000004100 */
[----:B------:R-:W-:-:S02]  /*10f10*/  SHF.R.U32.HI R39, RZ, 0x10, R39 ;  /* 0x00000010ff277819 */ /* 0x000fc40000011627 */
[----:B------:R-:W-:-:S05]  /*10f20*/  SHF.R.U64 R36, R36, 0x10, R37 ;  /* 0x0000001024247819 */ /* 0x000fca0000001225 */
[----:B------:R-:W-:Y:S01]  /*10f30*/  HADD2.F32 R36, -RZ, R36.H0_H0 ;  /* 0x20000024ff247230 */ /* 0x000fe20000004100 */
[----:B--2---:R-:W-:Y:S02]  /*10f40*/  R2UR UR4, R20 ;  /* 0x00000000140472ca */ /* 0x004fe400000e0000 */
[CC--:B------:R-:W-:Y:S02]  /*10f50*/  LEA.HI R20, R29.reuse, R192.reuse, RZ, 0x6 ;  /* 0x000000c01d147211 */ /* 0x0c0fe400078f30ff */
        /* <DEDUP_REMOVED lines=26> */
[-C--:B------:R-:W-:Y:S01]  /*11100*/  FMUL.FTZ R67, R29, R47.reuse ;  /* 0x0000002f1d437220 */ /* 0x080fe20000410000 */
[----:B------:R-:W-:Y:S02]  /*11110*/  HADD2.F32 R33, -RZ, R32.H1_H1 ;  /* 0x30000020ff217230 */ /* 0x000fe40000004100 */
[C---:B------:R-:W-:Y:S01]  /*11120*/  FFMA.FTZ R29, R40.reuse, R47, -R65 ;  /* 0x0000002f281d7223 */ /* 0x040fe20000010841 */
[----:B------:R-:W-:Y:S02]  /*11130*/  HADD2.F32 R47, -RZ, R60.H0_H0 ;  /* 0x2000003cff2f7230 */ /* 0x000fe40000004100 */
[----:B------:R-:W-:Y:S01]  /*11140*/  FFMA.FTZ R32, R40, R61, R67 ;  /* 0x0000003d28207223 */ /* 0x000fe20000010043 */
[----:B------:R-:W-:-:S02]  /*11150*/  HADD2.F32 R60, -RZ, R79.H0_H0 ;  /* 0x2000004fff3c7230 */ /* 0x000fc40000004100 */
[C---:B------:R-:W-:Y:S01]  /*11160*/  FMUL.FTZ R65, R44.reuse, R63 ;  /* 0x0000003f2c417220 */ /* 0x040fe20000410000 */
[----:B------:R-:W-:Y:S02]  /*11170*/  HADD2.F32 R45, -RZ, R34.H0_H0 ;  /* 0x20000022ff2d7230 */ /* 0x000fe40000004100 */
[-C--:B------:R-:W-:Y:S01]  /*11180*/  FMUL.FTZ R61, R44, R47.reuse ;  /* 0x0000002f2c3d7220 */ /* 0x080fe20000410000 */
[----:B------:R-:W-:Y:S02]  /*11190*/  HADD2.F32 R44, -RZ, R81.H0_H0 ;  /* 0x20000051ff2c7230 */ /* 0x000fe40000004100 */
[C---:B------:R-:W-:Y:S01]  /*111a0*/  FMUL.FTZ R62, R43.reuse, R60 ;  /* 0x0000003c2b3e7220 */ /* 0x040fe20000410000 */
[-C--:B------:R-:W-:Y:S01]  /*111b0*/  FMUL.FTZ R43, R43, R82.reuse ;  /* 0x000000522b2b7220 */ /* 0x080fe20000410000 */
[C---:B------:R-:W-:Y:S01]  /*111c0*/  FFMA.FTZ R40, R42.reuse, R47, -R65 ;  /* 0x0000002f2a287223 */ /* 0x040fe20000010841 */
[----:B------:R-:W-:Y:S01]  /*111d0*/  FFMA.FTZ R61, R42, R63, R61 ;  /* 0x0000003f2a3d7223 */ /* 0x000fe2000001003d */
[----:B------:R-:W-:Y:S01]  /*111e0*/  FFMA.FTZ R62, R41, R82, -R62 ;  /* 0x00000052293e7223 */ /* 0x000fe2000001083e */
[----:B------:R-:W-:-:S02]  /*111f0*/  HADD2.F32 R42, -RZ, R83.H0_H0 ;  /* 0x20000053ff2a7230 */ /* 0x000fc40000004100 */
[----:B------:R-:W-:Y:S01]  /*11200*/  FFMA.FTZ R43, R41, R60, R43 ;  /* 0x0000003c292b7223 */ /* 0x000fe2000001002b */
[C---:B------:R-:W-:Y:S01]  /*11210*/  FMUL.FTZ R41, R45.reuse, R44 ;  /* 0x0000002c2d297220 */ /* 0x040fe20000410000 */
[----:B------:R-:W-:Y:S02]  /*11220*/  HADD2.F32 R46, -RZ, R35.H0_H0 ;  /* 0x20000023ff2e7230 */ /* 0x000fe40000004100 */
[----:B------:R-:W-:Y:S02]  /*11230*/  HADD2.F32 R81, -RZ, R81.H1_H1 ;  /* 0x30000051ff517230 */ /* 0x000fe40000004100 */
[-C--:B------:R-:W-:Y:S01]  /*11240*/  FMUL.FTZ R45, R45, R42.reuse ;  /* 0x0000002a2d2d7220 */ /* 0x080fe20000410000 */
[----:B------:R-:W-:Y:S01]  /*11250*/  FFMA.FTZ R41, R38, R42, -R41 ;  /* 0x0000002a26297223 */ /* 0x000fe20000010829 */
[----:B------:R-:W-:Y:S02]  /*11260*/  HADD2.F32 R35, -RZ, R35.H1_H1 ;  /* 0x30000023ff237230 */ /* 0x000fe40000004100 */
[----:B------:R-:W-:-:S02]  /*11270*/  HADD2.F32 R83, -RZ, R83.H1_H1 ;  /* 0x30000053ff537230 */ /* 0x000fc40000004100 */
[----:B------:R-:W-:Y:S01]  /*11280*/  FMUL.FTZ R64, R46, R81 ;  /* 0x000000512e407220 */ /* 0x000fe20000410000 */
[----:B------:R-:W-:Y:S02]  /*11290*/  HADD2.F32 R60, -RZ, R39.H0_H0 ;  /* 0x20000027ff3c7230 */ /* 0x000fe40000004100 */
[----:B------:R-:W-:Y:S01]  /*112a0*/  FFMA.FTZ R45, R38, R44, R45 ;  /* 0x0000002c262d7223 */ /* 0x000fe2000001002d */
[----:B------:R-:W-:Y:S02]  /*112b0*/  HADD2.F32 R42, -RZ, R27.H0_H0 ;  /* 0x2000001bff2a7230 */ /* 0x000fe40000004100 */
[----:B------:R-:W-:Y:S01]  /*112c0*/  FMUL.FTZ R46, R46, R83 ;  /* 0x000000532e2e7220 */ /* 0x000fe20000410000 */
[--C-:B------:R-:W-:Y:S02]  /*112d0*/  HADD2.F32 R37, -RZ, R31.reuse.H0_H0 ;  /* 0x2000001fff257230 */ /* 0x100fe40000004100 */
[----:B------:R-:W-:Y:S01]  /*112e0*/  FMUL.FTZ R38, R35, R60 ;  /* 0x0000003c23267220 */ /* 0x000fe20000410000 */
[----:B------:R-:W-:-:S02]  /*112f0*/  HADD2.F32 R31, -RZ, R31.H1_H1 ;  /* 0x3000001fff1f7230 */ /* 0x000fc40000004100 */
[-C--:B------:R-:W-:Y:S01]  /*11300*/  FMUL.FTZ R44, R35, R42.reuse ;  /* 0x0000002a232c7220 */ /* 0x080fe20000410000 */
[----:B------:R-:W-:Y:S02]  /*11310*/  HADD2.F32 R34, -RZ, R34.H1_H1 ;  /* 0x30000022ff227230 */ /* 0x000fe40000004100 */
[C---:B------:R-:W-:Y:S01]  /*11320*/  FFMA.FTZ R64, R37.reuse, R83, -R64 ;  /* 0x0000005325407223 */ /* 0x040fe20000010840 */
[----:B------:R-:W-:Y:S02]  /*11330*/  HADD2.F32 R27, -RZ, R26.H0_H0 ;  /* 0x2000001aff1b7230 */ /* 0x000fe40000004100 */
[----:B------:R-:W-:Y:S01]  /*11340*/  FFMA.FTZ R46, R37, R81, R46 ;  /* 0x00000051252e7223 */ /* 0x000fe2000001002e */
[----:B------:R-:W-:Y:S02]  /*11350*/  HADD2.F32 R28, -RZ, R28.H1_H1 ;  /* 0x3000001cff1c7230 */ /* 0x000fe40000004100 */
[----:B------:R-:W-:Y:S01]  /*11360*/  FFMA.FTZ R39, R31, R42, -R38 ;  /* 0x0000002a1f277223 */ /* 0x000fe20000010826 */
[----:B------:R-:W-:-:S02]  /*11370*/  HADD2.F32 R30, -RZ, R30.H1_H1 ;  /* 0x3000001eff1e7230 */ /* 0x000fc40000004100 */
        /* <DEDUP_REMOVED lines=9> */
[----:B------:R-:W-:Y:S02]  /*11410*/  F2FP.F16.F32.PACK_AB R27, R39, R64 ;  /* 0x00000040271b723e */ /* 0x000fe400000000ff */
[----:B------:R-:W-:-:S02]  /*11420*/  F2FP.F16.F32.PACK_AB R25, R40, R29 ;  /* 0x0000001d2819723e */ /* 0x000fc400000000ff */
[----:B------:R-:W-:Y:S02]  /*11430*/  F2FP.F16.F32.PACK_AB R24, R33, R62 ;  /* 0x0000003e2118723e */ /* 0x000fe400000000ff */
[----:B------:R-:W-:Y:S02]  /*11440*/  F2FP.F16.F32.PACK_AB R26, R26, R41 ;  /* 0x000000291a1a723e */ /* 0x000fe400000000ff */
[----:B------:R-:W-:Y:S02]  /*11450*/  F2FP.F16.F32.PACK_AB R31, R47, R46 ;  /* 0x0000002e2f1f723e */ /* 0x000fe400000000ff */
[----:B------:R-:W-:Y:S01]  /*11460*/  F2FP.F16.F32.PACK_AB R29, R61, R32 ;  /* 0x000000203d1d723e */ /* 0x000fe200000000ff */
[----:B------:R2:W-:Y:S01]  /*11470*/  STS.128 [R20], R24 ;  /* 0x0000001814007388 */ /* 0x0005e20000000c00 */
[----:B------:R-:W-:Y:S02]  /*11480*/  F2FP.F16.F32.PACK_AB R28, R28, R43 ;  /* 0x0000002b1c1c723e */ /* 0x000fe400000000ff */
[----:B------:R-:W-:-:S05]  /*11490*/  F2FP.F16.F32.PACK_AB R30, R30, R45 ;  /* 0x0000002d1e1e723e */ /* 0x000fca00000000ff */
[----:B------:R2:W-:Y:S02]  /*114a0*/  STS.128 [R21+0x12400], R28 ;  /* 0x0124001c15007388 */ /* 0x0005e40000000c00 */
.L_x_2829:
[----:B------:R-:W-:Y:S05]  /*114b0*/  BSYNC B1 ;  /* 0x0000000000017941 */ /* 0x000fea0003800000 */
.L_x_2828:
[----:B012---:R-:W-:-:S04]  /*114c0*/  IADD3 R20, R204, 0x40, RZ ;  /* 0x00000040cc147810 */ /* 0x007fc80007ffe0ff */
[----:B------:R-:W-:-:S13]  /*114d0*/  ISETP.GE.AND P0, PT, R20, R3, PT ;  /* 0x000000031400720c */ /* 0x000fda0003f06270 */
[----:B------:R-:W-:Y:S05]  /*114e0*/  @P0 BRA `(.L_x_2809) ;  /* 0x0000001000fc0947 */ /* 0x000fea0003800000 */
[----:B------:R0:W5:Y:S01]  /*114f0*/  LDL R61, [R1+0x58] ;  /* 0x00005800013d7983 */ /* 0x0001620000100800 */
[----:B------:R-:W1:Y:S01]  /*11500*/  LDC R3, c[0x0][0x3f4] ;  /* 0x0000fd00ff037b82 */ /* 0x000e620000000800 */
[----:B------:R-:W-:Y:S01]  /*11510*/  BSSY B1, `(.L_x_2834) ;  /* 0x0000068000017945 */ /* 0x000fe20003800000 */
[----:B------:R-:W-:Y:S02]  /*11520*/  SHF.R.U32.HI R60, RZ, 0x3, R217 ;  /* 0x00000003ff3c7819 */ /* 0x000fe400000116d9 */
[-C--:B-1----:R-:W-:Y:S02]  /*11530*/  ISETP.GE.AND P0, PT, R16, R3.reuse, PT ;  /* 0x000000031000720c */ /* 0x082fe40003f06270 */
[-C--:B------:R-:W-:Y:S02]  /*11540*/  ISETP.GE.AND P1, PT, R193, R3.reuse, PT ;  /* 0x00000003c100720c */ /* 0x080fe40003f26270 */
[----:B------:R-:W-:-:S09]  /*11550*/  ISETP.GE.AND P2, PT, R192, R3, PT ;  /* 0x00000003c000720c */ /* 0x000fd20003f46270 */
[----:B0-----:R-:W-:Y:S05]  /*11560*/  @P0 BRA `(.L_x_2835) ;  /* 0x0000000400880947 */ /* 0x001fea0003800000 */
[----:B------:R-:W-:Y:S01]  /*11570*/  LEA.HI R0, R3, R0, RZ, 0x1d ;  /* 0x0000000003007211 */ /* 0x000fe200078fe8ff */
[----:B------:R-:W-:Y:S01]  /*11580*/  HADD2.F32 R37, -RZ, R95.H1_H1 ;  /* 0x3000005fff257230 */ /* 0x000fe20000004100 */
[----:B-----5:R-:W-:Y:S01]  /*11590*/  R2UR UR4, R61 ;  /* 0x000000003d0472ca */ /* 0x020fe200000e0000 */
[--C-:B------:R-:W-:Y:S01]  /*115a0*/  HADD2.F32 R38, -RZ, R92.reuse.H1_H1 ;  /* 0x3000005cff267230 */ /* 0x100fe20000004100 */
[----:B------:R-:W-:Y:S01]  /*115b0*/  SHF.R.S32.HI R21, RZ, 0x1f, R0 ;  /* 0x0000001fff157819 */ /* 0x000fe20000011400 */
[----:B------:R-:W-:Y:S01]  /*115c0*/  IMAD.SHL.U32 R20, R0, 0x8, RZ ;  /* 0x0000000800147824 */ /* 0x000fe200078e00ff */
[----:B------:R-:W-:Y:S01]  /*115d0*/  LOP3.LUT R25, R217, 0x38, R16, 0xf8, !PT ;  /* 0x00000038d9197812 */ /* 0x000fe200078ef810 */
[----:B------:R-:W-:Y:S01]  /*115e0*/  HADD2.F32 R92, -RZ, R92.H0_H0 ;  /* 0x2000005cff5c7230 */ /* 0x000fe20000004100 */
[----:B------:R-:W-:Y:S02]  /*115f0*/  LEA.HI R21, R21, R0, RZ, 0x3 ;  /* 0x0000000015157211 */ /* 0x000fe400078f18ff */
[----:B------:R-:W-:-:S02]  /*11600*/  LOP3.LUT R20, R217, 0x38, R20, 0xf8, !PT ;  /* 0x00000038d9147812 */ /* 0x000fc400078ef814 */
[----:B------:R-:W-:Y:S01]  /*11610*/  LOP3.LUT R0, R224, R25, R60, 0xf6, !PT ;  /* 0x00000019e0007212 */ /* 0x000fe200078ef63c */
[----:B------:R-:W-:Y:S01]  /*11620*/  IMAD.SHL.U32 R24, R21, 0x400, RZ ;  /* 0x0000040015187824 */ /* 0x000fe200078e00ff */
[----:B------:R-:W-:Y:S02]  /*11630*/  LOP3.LUT R21, R20, R60, RZ, 0x3c, !PT ;  /* 0x0000003c14157212 */ /* 0x000fe400078e3cff */
[----:B------:R-:W-:Y:S02]  /*11640*/  LEA R0, R0, UR4, 0x1 ;  /* 0x0000000400007c11 */ /* 0x000fe4000f8e08ff */
[----:B------:R-:W-:Y:S02]  /*11650*/  LOP3.LUT R20, R24, 0x7fffe000, RZ, 0xc0, !PT ;  /* 0x7fffe00018147812 */ /* 0x000fe400078ec0ff */
[----:B------:R-:W-:Y:S01]  /*11660*/  SHF.R.U32.HI R39, RZ, 0x10, R5 ;  /* 0x00000010ff277819 */ /* 0x000fe20000011605 */
[----:B------:R-:W0:Y:S01]  /*11670*/  LDS.128 R24, [R0] ;  /* 0x0000000000187984 */ /* 0x000e220000000c00 */
[----:B------:R-:W-:-:S02]  /*11680*/  IADD3 R21, R21, R20, R224 ;  /* 0x0000001415157210 */ /* 0x000fc40007ffe0e0 */
[----:B------:R-:W-:Y:S01]  /*11690*/  SHF.R.U64 R46, R6, 0x10, R7 ;  /* 0x00000010062e7819 */ /* 0x000fe20000001207 */
[----:B------:R-:W-:Y:S01]  /*116a0*/  HADD2.F32 R39, -RZ, R39.H0_H0 ;  /* 0x20000027ff277230 */ /* 0x000fe20000004100 */
[----:B------:R-:W-:Y:S01]  /*116b0*/  SHF.R.U64 R47, R4, 0x10, R5 ;  /* 0x00000010042f7819 */ /* 0x000fe20000001205 */
[----:B------:R-:W-:Y:S01]  /*116c0*/  IMAD R20, R21, 0x2, R2 ;  /* 0x0000000215147824 */ /* 0x000fe200078e0202 */
[--C-:B------:R-:W-:Y:S02]  /*116d0*/  SHF.R.U64 R21, R48, 0x10, R49.reuse ;  /* 0x0000001030157819 */ /* 0x100fe40000001231 */
[----:B------:R-:W-:Y:S02]  /*116e0*/  SHF.R.U32.HI R48, RZ, 0x10, R49 ;  /* 0x00000010ff307819 */ /* 0x000fe40000011631 */
[----:B------:R-:W1:Y:S01]  /*116f0*/  LDS.128 R28, [R20+0x12400] ;  /* 0x01240000141c7984 */ /* 0x000e620000000c00 */
[----:B------:R-:W-:Y:S01]  /*11700*/  SHF.R.U32.HI R45, RZ, 0x10, R7 ;  /* 0x00000010ff2d7819 */ /* 0x000fe20000011607 */
[----:B------:R-:W-:Y:S01]  /*11710*/  HADD2.F32 R21, -RZ, R21.H0_H0 ;  /* 0x20000015ff157230 */ /* 0x000fe20000004100 */
[----:B------:R-:W-:-:S02]  /*11720*/  SHF.R.U64 R4, R50, 0x10, R51 ;  /* 0x0000001032047819 */ /* 0x000fc40000001233 */
[----:B------:R-:W-:Y:S01]  /*11730*/  SHF.R.U32.HI R50, RZ, 0x10, R51 ;  /* 0x00000010ff327819 */ /* 0x000fe20000011633 */
[--C-:B0-----:R-:W-:Y:S02]  /*11740*/  HADD2.F32 R6, -RZ, R25.reuse.H0_H0 ;  /* 0x20000019ff067230 */ /* 0x101fe40000004100 */
[----:B------:R-:W-:Y:S02]  /*11750*/  HADD2.F32 R25, -RZ, R25.H1_H1 ;  /* 0x30000019ff197230 */ /* 0x000fe40000004100 */
[----:B------:R-:W-:Y:S02]  /*11760*/  HADD2.F32 R5, -RZ, R24.H0_H0 ;  /* 0x20000018ff057230 */ /* 0x000fe40000004100 */
[----:B------:R-:W-:Y:S02]  /*11770*/  HADD2.F32 R7, -RZ, R26.H0_H0 ;  /* 0x2000001aff077230 */ /* 0x000fe40000004100 */
[--C-:B------:R-:W-:Y:S02]  /*11780*/  HADD2.F32 R32, -RZ, R27.reuse.H0_H0 ;  /* 0x2000001bff207230 */ /* 0x100fe40000004100 */
[----:B------:R-:W-:-:S02]  /*11790*/  HADD2.F32 R27, -RZ, R27.H1_H1 ;  /* 0x3000001bff1b7230 */ /* 0x000fc40000004100 */
[--C-:B-1----:R-:W-:Y:S02]  /*117a0*/  HADD2.F32 R33, -RZ, R29.reuse.H0_H0 ;  /* 0x2000001dff217230 */ /* 0x102fe40000004100 */
[----:B------:R-:W-:Y:S02]  /*117b0*/  HADD2.F32 R34, -RZ, R29.H1_H1 ;  /* 0x3000001dff227230 */ /* 0x000fe40000004100 */
[----:B------:R-:W-:Y:S02]  /*117c0*/  HADD2.F32 R29, -RZ, R28.H0_H0 ;  /* 0x2000001cff1d7230 */ /* 0x000fe40000004100 */
[CC--:B------:R-:W-:Y:S01]  /*117d0*/  FMUL.FTZ R41, R33.reuse, R38.reuse ;  /* 0x0000002621297220 */ /* 0x0c0fe20000410000 */
[----:B------:R-:W-:Y:S01]  /*117e0*/  FMUL.FTZ R43, R33, R37 ;  /* 0x00000025212b7220 */ /* 0x000fe20000410000 */
[----:B------:R-:W-:Y:S02]  /*117f0*/  HADD2.F32 R33, -RZ, R48.H0_H0 ;  /* 0x20000030ff217230 */ /* 0x000fe40000004100 */
[----:B------:R-:W-:Y:S01]  /*11800*/  FMUL.FTZ R40, R34, R39 ;  /* 0x0000002722287220 */ /* 0x000fe20000410000 */
[C---:B------:R-:W-:Y:S01]  /*11810*/  FFMA.FTZ R41, R6.reuse, R37, -R41 ;  /* 0x0000002506297223 */ /* 0x040fe20000010829 */
[----:B------:R-:W-:Y:S01]  /*11820*/  FFMA.FTZ R43, R6, R38, R43 ;  /* 0x00000026062b7223 */ /* 0x000fe2000001002b */
[----:B------:R-:W-:-:S02]  /*11830*/  HADD2.F32 R6, -RZ, R95.H0_H0 ;  /* 0x2000005fff067230 */ /* 0x000fc40000004100 */
[----:B------:R-:W-:Y:S01]  /*11840*/  FMUL.FTZ R38, R29, R92 ;  /* 0x0000005c1d267220 */ /* 0x000fe20000410000 */
[-C--:B------:R-:W-:Y:S01]  /*11850*/  FMUL.FTZ R42, R34, R33.reuse ;  /* 0x00000021222a7220 */ /* 0x080fe20000410000 */
[----:B------:R-:W-:Y:S01]  /*11860*/  FFMA.FTZ R40, R25, R33, -R40 ;  /* 0x0000002119287223 */ /* 0x000fe20000010828 */
[----:B------:R-:W-:Y:S02]  /*11870*/  HADD2.F32 R35, -RZ, R30.H0_H0 ;  /* 0x2000001eff237230 */ /* 0x000fe40000004100 */
[-C--:B------:R-:W-:Y:S01]  /*11880*/  FMUL.FTZ R33, R29, R6.reuse ;  /* 0x000000061d217220 */ /* 0x080fe20000410000 */
[----:B------:R-:W-:Y:S02]  /*11890*/  HADD2.F32 R34, -RZ, R94.H0_H0 ;  /* 0x2000005eff227230 */ /* 0x000fe40000004100 */
[----:B------:R-:W-:Y:S01]  /*118a0*/  FFMA.FTZ R29, R5, R6, -R38 ;  /* 0x00000006051d7223 */ /* 0x000fe20000010826 */
[----:B------:R-:W-:Y:S01]  /*118b0*/  FFMA.FTZ R42, R25, R39, R42 ;  /* 0x00000027192a7223 */ /* 0x000fe2000001002a */
[----:B------:R-:W-:-:S02]  /*118c0*/  HADD2.F32 R6, -RZ, R96.H0_H0 ;  /* 0x20000060ff067230 */ /* 0x000fc40000004100 */
[----:B------:R-:W-:Y:S01]  /*118d0*/  FFMA.FTZ R33, R5, R92, R33 ;  /* 0x0000005c05217223 */ /* 0x000fe20000010021 */
[--C-:B------:R-:W-:Y:S02]  /*118e0*/  HADD2.F32 R36, -RZ, R31.reuse.H0_H0 ;  /* 0x2000001fff247230 */ /* 0x100fe40000004100 */
[C---:B------:R-:W-:Y:S01]  /*118f0*/  FMUL.FTZ R38, R35.reuse, R34 ;  /* 0x0000002223267220 */ /* 0x040fe20000410000 */
[----:B------:R-:W-:Y:S02]  /*11900*/  HADD2.F32 R25, -RZ, R94.H1_H1 ;  /* 0x3000005eff197230 */ /* 0x000fe40000004100 */
[-C--:B------:R-:W-:Y:S01]  /*11910*/  FMUL.FTZ R44, R35, R6.reuse ;  /* 0x00000006232c7220 */ /* 0x080fe20000410000 */
[----:B------:R-:W-:Y:S02]  /*11920*/  HADD2.F32 R5, -RZ, R96.H1_H1 ;  /* 0x30000060ff057230 */ /* 0x000fe40000004100 */
[----:B------:R-:W-:Y:S01]  /*11930*/  FFMA.FTZ R35, R7, R6, -R38 ;  /* 0x0000000607237223 */ /* 0x000fe20000010826 */
[----:B------:R-:W-:-:S02]  /*11940*/  HADD2.F32 R31, -RZ, R31.H1_H1 ;  /* 0x3000001fff1f7230 */ /* 0x000fc40000004100 */
[C---:B------:R-:W-:Y:S01]  /*11950*/  FMUL.FTZ R37, R36.reuse, R25 ;  /* 0x0000001924257220 */ /* 0x040fe20000410000 */
[----:B------:R-:W-:Y:S02]  /*11960*/  HADD2.F32 R38, -RZ, R45.H0_H0 ;  /* 0x2000002dff267230 */ /* 0x000fe40000004100 */
[-C--:B------:R-:W-:Y:S01]  /*11970*/  FMUL.FTZ R36, R36, R5.reuse ;  /* 0x0000000524247220 */ /* 0x080fe20000410000 */
[----:B------:R-:W-:Y:S02]  /*11980*/  HADD2.F32 R6, -RZ, R50.H0_H0 ;  /* 0x20000032ff067230 */ /* 0x000fe40000004100 */
[----:B------:R-:W-:Y:S01]  /*11990*/  FFMA.FTZ R44, R7, R34, R44 ;  /* 0x00000022072c7223 */ /* 0x000fe2000001002c */
[C---:B------:R-:W-:Y:S01]  /*119a0*/  FFMA.FTZ R37, R32.reuse, R5, -R37 ;  /* 0x0000000520257223 */ /* 0x040fe20000010825 */
[----:B------:R-:W-:Y:S01]  /*119b0*/  FFMA.FTZ R36, R32, R25, R36 ;  /* 0x0000001920247223 */ /* 0x000fe20000010024 */
[----:B------:R-:W-:Y:S02]  /*119c0*/  HADD2.F32 R28, -RZ, R28.H1_H1 ;  /* 0x3000001cff1c7230 */ /* 0x000fe40000004100 */
[----:B------:R-:W-:Y:S01]  /*119d0*/  FMUL.FTZ R34, R31, R38 ;  /* 0x000000261f227220 */ /* 0x000fe20000410000 */
[----:B------:R-:W-:-:S02]  /*119e0*/  HADD2.F32 R30, -RZ, R30.H1_H1 ;  /* 0x3000001eff1e7230 */ /* 0x000fc40000004100 */
[-C--:B------:R-:W-:Y:S01]  /*119f0*/  FMUL.FTZ R32, R31, R6.reuse ;  /* 0x000000061f207220 */ /* 0x080fe20000410000 */
[----:B------:R-:W-:Y:S02]  /*11a00*/  HADD2.F32 R7, -RZ, R47.H0_H0 ;  /* 0x2000002fff077230 */ /* 0x000fe40000004100 */
[C---:B------:R-:W-:Y:S01]  /*11a10*/  FFMA.FTZ R34, R27.reuse, R6, -R34 ;  /* 0x000000061b227223 */ /* 0x040fe20000010822 */
[----:B------:R-:W-:Y:S02]  /*11a20*/  HADD2.F32 R25, -RZ, R46.H0_H0 ;  /* 0x2000002eff197230 */ /* 0x000fe40000004100 */
[----:B------:R-:W-:Y:S01]  /*11a30*/  FFMA.FTZ R39, R27, R38, R32 ;  /* 0x000000261b277223 */ /* 0x000fe20000010020 */
[----:B------:R-:W-:Y:S02]  /*11a40*/  HADD2.F32 R5, -RZ, R4.H0_H0 ;  /* 0x20000004ff057230 */ /* 0x000fe40000004100 */
[----:B------:R-:W-:Y:S01]  /*11a50*/  FMUL.FTZ R27, R28, R7 ;  /* 0x000000071c1b7220 */ /* 0x000fe20000410000 */
[----:B------:R-:W-:-:S02]  /*11a60*/  HADD2.F32 R24, -RZ, R24.H1_H1 ;  /* 0x30000018ff187230 */ /* 0x000fc40000004100 */
[----:B------:R-:W-:Y:S01]  /*11a70*/  FMUL.FTZ R31, R30, R25 ;  /* 0x000000191e1f7220 */ /* 0x000fe20000410000 */
[----:B------:R-:W-:Y:S02]  /*11a80*/  HADD2.F32 R26, -RZ, R26.H1_H1 ;  /* 0x3000001aff1a7230 */ /* 0x000fe40000004100 */
[----:B------:R-:W-:Y:S01]  /*11a90*/  FMUL.FTZ R28, R28, R21 ;  /* 0x000000151c1c7220 */ /* 0x000fe20000410000 */
[----:B------:R-:W-:Y:S01]  /*11aa0*/  FMUL.FTZ R30, R30, R5 ;  /* 0x000000051e1e7220 */ /* 0x000fe20000410000 */
[----:B------:R-:W-:Y:S01]  /*11ab0*/  FFMA.FTZ R4, R24, R21, -R27 ;  /* 0x0000001518047223 */ /* 0x000fe2000001081b */
        /* <DEDUP_REMOVED lines=13> */
.L_x_2835:
[----:B------:R-:W-:Y:S05]  /*11b90*/  BSYNC B1 ;  /* 0x0000000000017941 */ /* 0x000fea0003800000 */
.L_x_2834:
        /* <DEDUP_REMOVED lines=10> */
[----:B------:R-:W-:-:S02]  /*11c40*/  SHF.L.U32 R6, R5, 0x7, RZ ;  /* 0x0000000705067819 */ /* 0x000fc400000006ff */
[----:B------:R-:W-:Y:S02]  /*11c50*/  LOP3.LUT R4, R217, 0x38, R4, 0xf8, !PT ;  /* 0x00000038d9047812 */ /* 0x000fe400078ef804 */
[----:B------:R-:W-:Y:S02]  /*11c60*/  SHF.R.S32.HI R5, RZ, 0x1f, R0 ;  /* 0x0000001fff057819 */ /* 0x000fe40000011400 */
[----:B------:R-:W-:Y:S02]  /*11c70*/  LOP3.LUT R7, R6, 0xffffe000, RZ, 0xc0, !PT ;  /* 0xffffe00006077812 */ /* 0x000fe400078ec0ff */
[----:B------:R-:W-:Y:S01]  /*11c80*/  LOP3.LUT R6, R4, R60, RZ, 0x3c, !PT ;  /* 0x0000003c04067212 */ /* 0x000fe200078e3cff */
[----:B------:R-:W-:Y:S01]  /*11c90*/  IMAD.SHL.U32 R4, R0, 0x8, RZ ;  /* 0x0000000800047824 */ /* 0x000fe200078e00ff */
[----:B------:R-:W-:Y:S02]  /*11ca0*/  LEA.HI R5, R5, R0, RZ, 0x3 ;  /* 0x0000000005057211 */ /* 0x000fe400078f18ff */
[----:B------:R-:W-:-:S02]  /*11cb0*/  IADD3 R0, R6, R7, R224 ;  /* 0x0000000706007210 */ /* 0x000fc40007ffe0e0 */
[----:B------:R-:W-:Y:S01]  /*11cc0*/  LOP3.LUT R4, R217, 0x38, R4, 0xf8, !PT ;  /* 0x00000038d9047812 */ /* 0x000fe200078ef804 */
[----:B------:R-:W-:Y:S01]  /*11cd0*/  IMAD.SHL.U32 R5, R5, 0x400, RZ ;  /* 0x0000040005057824 */ /* 0x000fe200078e00ff */
[----:B------:R-:W-:Y:S02]  /*11ce0*/  LEA R0, R0, UR4, 0x1 ;  /* 0x0000000400007c11 */ /* 0x000fe4000f8e08ff */
[----:B------:R-:W-:Y:S02]  /*11cf0*/  LOP3.LUT R21, R4, R60, RZ, 0x3c, !PT ;  /* 0x0000003c04157212 */ /* 0x000fe400078e3cff */
[----:B------:R-:W-:Y:S02]  /*11d00*/  LOP3.LUT R20, R5, 0x7fffe000, RZ, 0xc0, !PT ;  /* 0x7fffe00005147812 */ /* 0x000fe400078ec0ff */
[----:B------:R-:W0:Y:S01]  /*11d10*/  LDS.128 R4, [R0] ;  /* 0x0000000000047984 */ /* 0x000e220000000c00 */
[----:B------:R-:W-:Y:S02]  /*11d20*/  SHF.R.U32.HI R34, RZ, 0x10, R9 ;  /* 0x00000010ff227819 */ /* 0x000fe40000011609 */
[----:B------:R-:W-:-:S02]  /*11d30*/  IADD3 R21, R21, R20, R224 ;  /* 0x0000001415157210 */ /* 0x000fc40007ffe0e0 */
[--C-:B------:R-:W-:Y:S01]  /*11d40*/  SHF.R.U64 R44, R52, 0x10, R53.reuse ;  /* 0x00000010342c7819 */ /* 0x100fe20000001235 */
[----:B------:R-:W-:Y:S01]  /*11d50*/  HADD2.F32 R34, -RZ, R34.H0_H0 ;  /* 0x20000022ff227230 */ /* 0x000fe20000004100 */
[----:B------:R-:W-:Y:S01]  /*11d60*/  SHF.R.U32.HI R52, RZ, 0x10, R53 ;  /* 0x00000010ff347819 */ /* 0x000fe20000011635 */
[----:B------:R-:W-:Y:S01]  /*11d70*/  IMAD R20, R21, 0x2, R2 ;  /* 0x0000000215147824 */ /* 0x000fe200078e0202 */
[----:B------:R-:W-:Y:S02]  /*11d80*/  SHF.R.U64 R42, R8, 0x10, R9 ;  /* 0x00000010082a7819 */ /* 0x000fe40000001209 */
[----:B------:R-:W-:Y:S02]  /*11d90*/  SHF.R.U64 R41, R10, 0x10, R11 ;  /* 0x000000100a297819 */ /* 0x000fe4000000120b */
[----:B------:R-:W1:Y:S01]  /*11da0*/  LDS.128 R24, [R20+0x12400] ;  /* 0x0124000014187984 */ /* 0x000e620000000c00 */
[--C-:B------:R-:W-:Y:S02]  /*11db0*/  SHF.R.U64 R43, R54, 0x10, R55.reuse ;  /* 0x00000010362b7819 */ /* 0x100fe40000001237 */
[----:B------:R-:W-:-:S02]  /*11dc0*/  SHF.R.U32.HI R54, RZ, 0x10, R55 ;  /* 0x00000010ff367819 */ /* 0x000fc40000011637 */
[----:B------:R-:W-:Y:S01]  /*11dd0*/  SHF.R.U32.HI R39, RZ, 0x10, R11 ;  /* 0x00000010ff277819 */ /* 0x000fe2000001160b */
[--C-:B0-----:R-:W-:Y:S02]  /*11de0*/  HADD2.F32 R8, -RZ, R5.reuse.H0_H0 ;  /* 0x20000005ff087230 */ /* 0x101fe40000004100 */
[----:B------:R-:W-:Y:S02]  /*11df0*/  HADD2.F32 R9, -RZ, R5.H1_H1 ;  /* 0x30000005ff097230 */ /* 0x000fe40000004100 */
[----:B------:R-:W-:Y:S02]  /*11e00*/  HADD2.F32 R5, -RZ, R4.H0_H0 ;  /* 0x20000004ff057230 */ /* 0x000fe40000004100 */
[----:B------:R-:W-:Y:S02]  /*11e10*/  HADD2.F32 R10, -RZ, R6.H0_H0 ;  /* 0x20000006ff0a7230 */ /* 0x000fe40000004100 */
[--C-:B------:R-:W-:Y:S02]  /*11e20*/  HADD2.F32 R11, -RZ, R7.reuse.H0_H0 ;  /* 0x20000007ff0b7230 */ /* 0x100fe40000004100 */
[----:B------:R-:W-:-:S02]  /*11e30*/  HADD2.F32 R7, -RZ, R7.H1_H1 ;  /* 0x30000007ff077230 */ /* 0x000fc40000004100 */
[----:B------:R-:W-:Y:S02]  /*11e40*/  HADD2.F32 R4, -RZ, R4.H1_H1 ;  /* 0x30000004ff047230 */ /* 0x000fe40000004100 */
        /* <DEDUP_REMOVED lines=25> */
[----:B------:R-:W-:Y:S01]  /*11fe0*/  FFMA.FTZ R29, R10, R8, -R5 ;  /* 0x000000080a1d7223 */ /* 0x000fe20000010805 */
[----:B------:R-:W-:Y:S02]  /*11ff0*/  HADD2.F32 R27, -RZ, R27.H1_H1 ;  /* 0x3000001bff1b7230 */ /* 0x000fe40000004100 */
[C---:B------:R-:W-:Y:S01]  /*12000*/  FMUL.FTZ R5, R30.reuse, R78 ;  /* 0x0000004e1e057220 */ /* 0x040fe20000410000 */
[----:B------:R-:W-:Y:S02]  /*12010*/  HADD2.F32 R28, -RZ, R39.H0_H0 ;  /* 0x20000027ff1c7230 */ /* 0x000fe40000004100 */
[-C--:B------:R-:W-:Y:S01]  /*12020*/  FMUL.FTZ R34, R30, R76.reuse ;  /* 0x0000004c1e227220 */ /* 0x080fe20000410000 */
[----:B------:R-:W-:Y:S02]  /*12030*/  HADD2.F32 R8, -RZ, R54.H0_H0 ;  /* 0x20000036ff087230 */ /* 0x000fe40000004100 */
[----:B------:R-:W-:Y:S01]  /*12040*/  FFMA.FTZ R76, R11, R76, R5 ;  /* 0x0000004c0b4c7223 */ /* 0x000fe20000010005 */
[----:B------:R-:W-:-:S02]  /*12050*/  HADD2.F32 R24, -RZ, R24.H1_H1 ;  /* 0x30000018ff187230 */ /* 0x000fc40000004100 */
[----:B------:R-:W-:Y:S01]  /*12060*/  FFMA.FTZ R34, R11, R78, -R34 ;  /* 0x0000004e0b227223 */ /* 0x000fe20000010822 */
[C---:B------:R-:W-:Y:S01]  /*12070*/  FMUL.FTZ R30, R27.reuse, R28 ;  /* 0x0000001c1b1e7220 */ /* 0x040fe20000410000 */
[-C--:B------:R-:W-:Y:S01]  /*12080*/  FMUL.FTZ R40, R27, R8.reuse ;  /* 0x000000081b287220 */ /* 0x080fe20000410000 */
[----:B------:R-:W-:Y:S02]  /*12090*/  HADD2.F32 R11, -RZ, R42.H0_H0 ;  /* 0x2000002aff0b7230 */ /* 0x000fe40000004100 */
[----:B------:R-:W-:Y:S01]  /*120a0*/  FFMA.FTZ R10, R10, R25, R9 ;  /* 0x000000190a0a7223 */ /* 0x000fe20000010009 */
[----:B------:R-:W-:Y:S02]  /*120b0*/  HADD2.F32 R5, -RZ, R44.H0_H0 ;  /* 0x2000002cff057230 */ /* 0x000fe40000004100 */
[C---:B------:R-:W-:Y:S01]  /*120c0*/  FFMA.FTZ R33, R7.reuse, R8, -R30 ;  /* 0x0000000807217223 */ /* 0x040fe2000001081e */
[----:B------:R-:W-:Y:S02]  /*120d0*/  HADD2.F32 R26, -RZ, R26.H1_H1 ;  /* 0x3000001aff1a7230 */ /* 0x000fe40000004100 */
[----:B------:R-:W-:Y:S01]  /*120e0*/  FFMA.FTZ R39, R7, R28, R40 ;  /* 0x0000001c07277223 */ /* 0x000fe20000010028 */
[----:B------:R-:W-:-:S02]  /*120f0*/  HADD2.F32 R21, -RZ, R41.H0_H0 ;  /* 0x20000029ff157230 */ /* 0x000fc40000004100 */
[C---:B------:R-:W-:Y:S01]  /*12100*/  FMUL.FTZ R7, R24.reuse, R11 ;  /* 0x0000000b18077220 */ /* 0x040fe20000410000 */
[----:B------:R-:W-:Y:S02]  /*12110*/  HADD2.F32 R9, -RZ, R43.H0_H0 ;  /* 0x2000002bff097230 */ /* 0x000fe40000004100 */
[----:B------:R-:W-:Y:S01]  /*12120*/  FMUL.FTZ R24, R24, R5 ;  /* 0x0000000518187220 */ /* 0x000fe20000410000 */
[----:B------:R-:W-:Y:S02]  /*12130*/  HADD2.F32 R6, -RZ, R6.H1_H1 ;  /* 0x30000006ff067230 */ /* 0x000fe40000004100 */
[----:B------:R-:W-:Y:S01]  /*12140*/  FMUL.FTZ R27, R26, R21 ;  /* 0x000000151a1b7220 */ /* 0x000fe20000410000 */
[----:B------:R-:W-:Y:S01]  /*12150*/  FFMA.FTZ R8, R4, R5, -R7 ;  /* 0x0000000504087223 */ /* 0x000fe20000010807 */
[----:B------:R-:W-:Y:S01]  /*12160*/  FMUL.FTZ R26, R26, R9 ;  /* 0x000000091a1a7220 */ /* 0x000fe20000410000 */
[----:B------:R-:W-:Y:S01]  /*12170*/  FFMA.FTZ R25, R4, R11, R24 ;  /* 0x0000000b04197223 */ /* 0x000fe20000010018 */
[C---:B------:R-:W-:Y:S01]  /*12180*/  FFMA.FTZ R24, R6.reuse, R9, -R27 ;  /* 0x0000000906187223 */ /* 0x040fe2000001081b */
[----:B------:R-:W-:Y:S01]  /*12190*/  F2FP.F16.F32.PACK_AB R7, R33, R34 ;  /* 0x000000222107723e */ /* 0x000fe200000000ff */
[----:B------:R-:W-:Y:S01]  /*121a0*/  FFMA.FTZ R21, R6, R21, R26 ;  /* 0x0000001506157223 */ /* 0x000fe2000001001a */
        /* <DEDUP_REMOVED lines=9> */
.L_x_2837:
[----:B------:R-:W-:Y:S05]  /*12240*/  BSYNC B1 ;  /* 0x0000000000017941 */ /* 0x000fea0003800000 */
.L_x_2836:
        /* <DEDUP_REMOVED lines=9> */
[----:B------:R-:W-:Y:S02]  /*122e0*/  SHF.L.U32 R5, R4, 0x7, RZ ;  /* 0x0000000704057819 */ /* 0x000fe400000006ff */
[----:B------:R-:W-:-:S02]  /*122f0*/  LOP3.LUT R0, R217, 0x38, R0, 0xf8, !PT ;  /* 0x00000038d9007812 */ /* 0x000fc400078ef800 */
[----:B------:R-:W-:Y:S02]  /*12300*/  SHF.R.S32.HI R4, RZ, 0x1f, R3 ;  /* 0x0000001fff047819 */ /* 0x000fe40000011403 */
[----:B------:R-:W-:Y:S01]  /*12310*/  LOP3.LUT R6, R0, R60, RZ, 0x3c, !PT ;  /* 0x0000003c00067212 */ /* 0x000fe200078e3cff */
[----:B------:R-:W-:Y:S01]  /*12320*/  IMAD.SHL.U32 R0, R3, 0x8, RZ ;  /* 0x0000000803007824 */ /* 0x000fe200078e00ff */
[----:B------:R-:W-:Y:S02]  /*12330*/  LEA.HI R4, R4, R3, RZ, 0x3 ;  /* 0x0000000304047211 */ /* 0x000fe400078f18ff */
[----:B-----5:R-:W-:Y:S02]  /*12340*/  R2UR UR4, R61 ;  /* 0x000000003d0472ca */ /* 0x020fe400000e0000 */
[----:B------:R-:W-:Y:S01]  /*12350*/  LOP3.LUT R0, R217, 0x38, R0, 0xf8, !PT ;  /* 0x00000038d9007812 */ /* 0x000fe200078ef800 */
[----:B------:R-:W-:Y:S01]  /*12360*/  IMAD.SHL.U32 R4, R4, 0x400, RZ ;  /* 0x0000040004047824 */ /* 0x000fe200078e00ff */
[----:B------:R-:W-:-:S02]  /*12370*/  LOP3.LUT R5, R5, 0xffffe000, RZ, 0xc0, !PT ;  /* 0xffffe00005057812 */ /* 0x000fc400078ec0ff */
        /* <DEDUP_REMOVED lines=86> */
.L_x_2809:
[----:B------:R-:W-:Y:S05]  /*128e0*/  BSYNC B0 ;  /* 0x0000000000007941 */ /* 0x000fea0003800000 */
.L_x_2787:
        /* <DEDUP_REMOVED lines=8> */
.L_x_2785:
[----:B0--3--:R-:W3:Y:S02]  /*12970*/  LDL R0, [R1+0x4] ;  /* 0x0000040001007983 */ /* 0x009ee40000100800 */
[----:B---3--:R-:W-:-:S13]  /*12980*/  R2UR UR4, R0 ;  /* 0x00000000000472ca */ /* 0x008fda00000e0000 */
[----:B------:R-:W-:-:S04]  /*12990*/  MOV R0, UR4 ;  /* 0x0000000400007c02 */ /* 0x000fc80008000f00 */
[----:B------:R-:W-:-:S13]  /*129a0*/  ISETP.NE.AND P0, PT, R0, 0x3, PT ;  /* 0x000000030000780c */ /* 0x000fda0003f05270 */
[----:B------:R-:W-:Y:S05]  /*129b0*/  @!P0 BRA `(.L_x_2838) ;  /* 0x0000000000048947 */ /* 0x000fea0003800000 */
[----:B------:R-:W-:Y:S01]  /*129c0*/  BPT.TRAP 0x1 ;  /* 0x000000040000795c */ /* 0x000fe20000300000 */
.L_x_2838:
[----:B--2---:R-:W-:Y:S01]  /*129d0*/  IMAD R8, R196, 0x8, R2 ;  /* 0x00000008c4087824 */ /* 0x004fe200078e0202 */
[----:B-1--4-:R-:W-:-:S04]  /*129e0*/  SHF.L.U32 R3, R200, 0x1f, RZ ;  /* 0x0000001fc8037819 */ /* 0x012fc800000006ff */
[----:B------:R0:W1:Y:S01]  /*129f0*/  SYNCS.PHASECHK.TRANS64.TRYWAIT P1, [R8+URZ+0x30830], R3 ;  /* 0x03083003080075a7 */ /* 0x000062000802017f */
[----:B------:R-:W-:Y:S05]  /*12a00*/  @!P0 BRA `(.L_x_2839) ;  /* 0x0000000000048947 */ /* 0x000fea0003800000 */
[----:B------:R-:W-:Y:S01]  /*12a10*/  BPT.TRAP 0x1 ;  /* 0x000000040000795c */ /* 0x000fe20000300000 */
.L_x_2839:
[----:B-1----:R-:W-:Y:S05]  /*12a20*/  @P1 BRA `(.L_x_2840) ;  /* 0x0000000000081947 */ /* 0x002fea0003800000 */
[----:B------:R-:W1:Y:S02]  /*12a30*/  SYNCS.PHASECHK.TRANS64.TRYWAIT P1, [R8+URZ+0x30830], R3 ;  /* 0x03083003080075a7 */ /* 0x000e64000802017f */
[----:B-1----:R-:W-:Y:S05]  /*12a40*/  @!P1 BRA `(.L_x_2841) ;  /* 0x0000016000289947 */ /* 0x002fea0003800000 */
.L_x_2840:
[----:B------:R-:W-:Y:S05]  /*12a50*/  WARPSYNC.ALL ;  /* 0x0000000000007948 */ /* 0x000fea0003800000 */
[----:B------:R-:W-:Y:S01]  /*12a60*/  VIADD R0, R2, 0x1e400 ;  /* 0x0001e40002007836 */ /* 0x000fe20000000000 */
[----:B------:R-:W-:Y:S01]  /*12a70*/  R2UR UR4, R68 ;  /* 0x00000000440472ca */ /* 0x000fe200000e0000 */
[----:B------:R-:W-:Y:S01]  /*12a80*/  IMAD.MOV.U32 R5, RZ, RZ, 0x40000040 ;  /* 0x40000040ff057424 */ /* 0x000fe200078e00ff */
        /* <DEDUP_REMOVED lines=34> */
[----:B------:R-:W-:Y:S01]  /*12cb0*/  VIADD R6, R4, 0x4 ;  /* 0x0000000404067836 */ /* 0x000fe20000000000 */
[----:B------:R-:W-:Y:S01]  /*12cc0*/  UIADD3 UR5, UR4, 0x4, URZ ;  /* 0x0000000404057890 */ /* 0x000fe2000fffe03f */
[----:B------:R-:W-:Y:S01]  /*12cd0*/  IMAD.MOV.U32 R7, RZ, RZ, 0x40000040 ;  /* 0x40000040ff077424 */ /* 0x000fe200078e00ff */
[----:B--2---:R-:W-:Y:S01]  /*12ce0*/  MOV R10, UR8 ;  /* 0x00000008000a7c02 */ /* 0x004fe20008000f00 */
[----:B------:R-:W-:Y:S01]  /*12cf0*/  IMAD.U32 R11, RZ, RZ, UR9 ;  /* 0x00000009ff0b7e24 */ /* 0x000fe2000f8e00ff */
[----:B------:R-:W-:-:S04]  /*12d00*/  UMOV UR37, 0x40000040 ;  /* 0x4000004000257882 */ /* 0x000fc80000000000 */
        /* <DEDUP_REMOVED lines=48> */
[----:B--2---:R-:W-:Y:S01]  /*13010*/  MOV R10, UR8 ;  /* 0x00000008000a7c02 */ /* 0x004fe20008000f00 */
        /* <DEDUP_REMOVED lines=9> */
[----:B------:R-:W-:Y:S01]  /*130b0*/  R2UR UR55, R7 ;  /* 0x00000000073772ca */ /* 0x000fe200000e0000 */
[----:B------:R-:W-:-:S03]  /*130c0*/  IMAD.MOV.U32 R7, RZ, RZ, 0x40000040 ;  /* 0x40000040ff077424 */ /* 0x000fc600078e00ff */
[----:B------:R-:W-:Y:S02]  /*130d0*/  R2UR UR50, R6 ;  /* 0x00000000063272ca */ /* 0x000fe400000e0000 */
[----:B------:R-:W-:Y:S01]  /*130e0*/  R2UR UR51, R7 ;  /* 0x00000000073372ca */ /* 0x000fe200000e0000 */
[----:B------:R-:W-:Y:S01]  /*130f0*/  IMAD.MOV.U32 R7, RZ, RZ, 0x40000040 ;  /* 0x40000040ff077424 */ /* 0x000fe200078e00ff */
[----:B------:R-:W-:-:S04]  /*13100*/  IADD3 R6, R4, 0x602, RZ ;  /* 0x0000060204067810 */ /* 0x000fc80007ffe0ff */
        /* <DEDUP_REMOVED lines=30> */
[----:B--2---:R-:W-:Y:S05]  /*132f0*/  @!P0 BRA `(.L_x_2842) ;  /* 0x0000000000048947 */ /* 0x004fea0003800000 */
[----:B------:R-:W-:Y:S01]  /*13300*/  BPT.TRAP 0x1 ;  /* 0x000000040000795c */ /* 0x000fe20000300000 */
.L_x_2842:
[----:B------:R-:W2:Y:S01]  /*13310*/  LDL.LU R6, [R1] ;  /* 0x0000000001067983 */ /* 0x000ea20000300800 */
[----:B------:R-:W3:Y:S01]  /*13320*/  LDC R12, c[0x0][0x448] ;  /* 0x00011200ff0c7b82 */ /* 0x000ee20000000800 */
[----:B------:R-:W-:Y:S01]  /*13330*/  ULDC UR4, c[0x0][0x9d8] ;  /* 0x0002760000047ab9 */ /* 0x000fe20000000800 */
[----:B------:R-:W-:Y:S01]  /*13340*/  ULDC UR38, c[0x0][0x9d8] ;  /* 0x0002760000267ab9 */ /* 0x000fe20000000800 */
[----:B------:R-:W4:Y:S01]  /*13350*/  LDL R4, [R1+0x3c] ;  /* 0x00003c0001047983 */ /* 0x000f220000100800 */
[----:B------:R-:W-:Y:S01]  /*13360*/  FMUL.FTZ R27, R27, UR4 ;  /* 0x000000041b1b7c20 */ /* 0x000fe20008410000 */
[----:B------:R-:W-:Y:S01]  /*13370*/  FMUL.FTZ R7, R29, UR4 ;  /* 0x000000041d077c20 */ /* 0x000fe20008410000 */
[----:B------:R-:W-:Y:S01]  /*13380*/  FMUL.FTZ R26, R26, UR4 ;  /* 0x000000041a1a7c20 */ /* 0x000fe20008410000 */
[----:B------:R-:W-:Y:S01]  /*13390*/  FMUL.FTZ R30, R30, UR4 ;  /* 0x000000041e1e7c20 */ /* 0x000fe20008410000 */
[----:B------:R5:W-:Y:S01]  /*133a0*/  MUFU.TANH R82, R27 ;  /* 0x0000001b00527308 */ /* 0x000be20000002400 */
[----:B01----:R-:W-:Y:S01]  /*133b0*/  FMUL.FTZ R3, R25, UR4 ;  /* 0x0000000419037c20 */ /* 0x003fe20008410000 */
        /* <DEDUP_REMOVED lines=14> */
[----:B---3--:R-:W-:Y:S01]  /*134a0*/  ISETP.NE.AND P4, PT, R12, 0x1, PT ;  /* 0x000000010c00780c */ /* 0x008fe20003f85270 */
[----:B------:R-:W-:Y:S01]  /*134b0*/  IMAD R12, R80, -0x60, R228 ;  /* 0xffffffa0500c7824 */ /* 0x000fe200078e02e4 */
        /* <DEDUP_REMOVED lines=11> */
[----:B-----5:R-:W5:Y:S01]  /*13570*/  @P4 LDC R27, c[0x0][0x44c] ;  /* 0x00011300ff1b4b82 */ /* 0x020f620000000800 */
[----:B------:R-:W-:Y:S01]  /*13580*/  FMUL.FTZ R67, R67, UR4 ;  /* 0x0000000443437c20 */ /* 0x000fe20008410000 */
[----:B------:R-:W-:Y:S01]  /*13590*/  FMUL.FTZ R70, R70, UR4 ;  /* 0x0000000446467c20 */ /* 0x000fe20008410000 */
[----:B------:R-:W-:Y:S01]  /*135a0*/  FMUL.FTZ R71, R71, UR4 ;  /* 0x0000000447477c20 */ /* 0x000fe20008410000 */
[----:B------:R-:W-:Y:S01]  /*135b0*/  FMUL.FTZ R10, R33, UR4 ;  /* 0x00000004210a7c20 */ /* 0x000fe20008410000 */
[----:B------:R-:W3:Y:S01]  /*135c0*/  MUFU.TANH R34, R34 ;  /* 0x0000002200227308 */ /* 0x000ee20000002400 */
[----:B------:R-:W-:Y:S01]  /*135d0*/  FMUL.FTZ R33, R44, UR4 ;  /* 0x000000042c217c20 */ /* 0x000fe20008410000 */
[----:B------:R-:W-:Y:S01]  /*135e0*/  FMUL.FTZ R48, R48, UR4 ;  /* 0x0000000430307c20 */ /* 0x000fe20008410000 */
[----:B------:R-:W0:Y:S01]  /*135f0*/  @P4 LDC R29, c[0x0][0x450] ;  /* 0x00011400ff1d4b82 */ /* 0x000e220000000800 */
        /* <DEDUP_REMOVED lines=15> */
[----:B------:R-:W-:Y:S01]  /*136f0*/  ULDC UR39, c[0x0][0x9d8] ;  /* 0x0002760000277ab9 */ /* 0x000fe20000000800 */
[----:B------:R-:W-:Y:S01]  /*13700*/  ULDC UR42, c[0x0][0x988] ;  /* 0x00026200002a7ab9 */ /* 0x000fe20000000800 */
[----:B------:R-:W-:Y:S01]  /*13710*/  ULDC UR43, c[0x0][0x988] ;  /* 0x00026200002b7ab9 */ /* 0x000fe20000000800 */
[----:B------:R-:W-:Y:S01]  /*13720*/  BSSY B0, `(.L_x_2843) ;  /* 0x00004c8000007945 */ /* 0x000fe20003800000 */
[----:B------:R-:W-:Y:S01]  /*13730*/  CS2R R118, SRZ ;  /* 0x0000000000767805 */ /* 0x000fe2000001ff00 */
[----:B------:R-:W3:Y:S01]  /*13740*/  MUFU.TANH R39, R39 ;  /* 0x0000002700277308 */ /* 0x000ee20000002400 */
[----:B------:R-:W-:-:S02]  /*13750*/  CS2R R116, SRZ ;  /* 0x0000000000747805 */ /* 0x000fc4000001ff00 */
[----:B------:R-:W-:Y:S02]  /*13760*/  CS2R R114, SRZ ;  /* 0x0000000000727805 */ /* 0x000fe4000001ff00 */
[----:B------:R-:W-:Y:S02]  /*13770*/  CS2R R112, SRZ ;  /* 0x0000000000707805 */ /* 0x000fe4000001ff00 */
[----:B------:R-:W-:Y:S02]  /*13780*/  CS2R R110, SRZ ;  /* 0x00000000006e7805 */ /* 0x000fe4000001ff00 */
[----:B------:R-:W-:Y:S02]  /*13790*/  CS2R R108, SRZ ;  /* 0x00000000006c7805 */ /* 0x000fe4000001ff00 */
[----:B------:R-:W-:Y:S02]  /*137a0*/  CS2R R106, SRZ ;  /* 0x00000000006a7805 */ /* 0x000fe4000001ff00 */
[----:B------:R-:W-:Y:S01]  /*137b0*/  CS2R R104, SRZ ;  /* 0x0000000000687805 */ /* 0x000fe2000001ff00 */
[----:B------:R-:W3:Y:S01]  /*137c0*/  MUFU.TANH R42, R42 ;  /* 0x0000002a002a7308 */ /* 0x000ee20000002400 */
[----:B------:R-:W-:-:S07]  /*137d0*/  CS2R R102, SRZ ;  /* 0x0000000000667805 */ /* 0x000fce000001ff00 */
[----:B------:R-:W3:Y:S08]  /*137e0*/  MUFU.TANH R36, R43 ;  /* 0x0000002b00247308 */ /* 0x000ef00000002400 */
[----:B------:R-:W3:Y:S08]  /*137f0*/  MUFU.TANH R46, R46 ;  /* 0x0000002e002e7308 */ /* 0x000ef00000002400 */
[----:B------:R-:W3:Y:S08]  /*13800*/  MUFU.TANH R47, R47 ;  /* 0x0000002f002f7308 */ /* 0x000ef00000002400 */
[----:B------:R3:W-:Y:S08]  /*13810*/  MUFU.TANH R32, R54 ;  /* 0x0000003600207308 */ /* 0x0007f00000002400 */
[----:B------:R-:W3:Y:S08]  /*13820*/  MUFU.TANH R50, R50 ;  /* 0x0000003200327308 */ /* 0x000ef00000002400 */
[----:B------:R-:W3:Y:S08]  /*13830*/  MUFU.TANH R51, R51 ;  /* 0x0000003300337308 */ /* 0x000ef00000002400 */
[----:B------:R-:W3:Y:S08]  /*13840*/  MUFU.TANH R40, R55 ;  /* 0x0000003700287308 */ /* 0x000ef00000002400 */
[----:B------:R-:W-:Y:S08]  /*13850*/  MUFU.TANH R28, R59 ;  /* 0x0000003b001c7308 */ /* 0x000ff00000002400 */
        /* <DEDUP_REMOVED lines=19> */
[----:B------:R-:W-:Y:S01]  /*13990*/  MUFU.TANH R33, R33 ;  /* 0x0000002100217308 */ /* 0x000fe20000002400 */
[----:B--2---:R-:W-:-:S04]  /*139a0*/  LOP3.LUT R6, R6, 0xfffffffd, RZ, 0xc0, !PT ;  /* 0xfffffffd06067812 */ /* 0x004fc800078ec0ff */
[----:B------:R-:W-:Y:S01]  /*139b0*/  @P4 LOP3.LUT R6, R6, 0x2, RZ, 0xfc, !PT ;  /* 0x0000000206064812 */ /* 0x000fe200078efcff */
[----:B----4-:R-:W-:Y:S02]  /*139c0*/  IMAD.IADD R4, R4, 0x1, R226 ;  /* 0x0000000104047824 */ /* 0x010fe400078e02e2 */
[----:B------:R-:W-:Y:S02]  /*139d0*/  MUFU.TANH R45, R45 ;  /* 0x0000002d002d7308 */ /* 0x000fe40000002400 */
[----:B------:R5:W-:Y:S06]  /*139e0*/  STL [R1], R6 ;  /* 0x0000000601007387 */ /* 0x000bec0000100800 */
[----:B------:R-:W-:Y:S01]  /*139f0*/  MUFU.TANH R98, R68 ;  /* 0x0000004400627308 */ /* 0x000fe20000002400 */
[----:B-----5:R-:W-:Y:S01]  /*13a00*/  @P4 IMAD.HI.U32 R6, R4, R27, RZ ;  /* 0x0000001b04064227 */ /* 0x020fe200078e00ff */
[----:B------:R-:W-:-:S03]  /*13a10*/  IADD3 R27, -R229, 0x60, R12 ;  /* 0x00000060e51b7810 */ /* 0x000fc60007ffe10c */
[----:B------:R-:W-:-:S03]  /*13a20*/  FMUL.FTZ R12, R58, UR4 ;  /* 0x000000043a0c7c20 */ /* 0x000fc60008410000 */
[----:B------:R-:W-:Y:S01]  /*13a30*/  MUFU.TANH R49, R49 ;  /* 0x0000003100317308 */ /* 0x000fe20000002400 */
[----:B0-----:R-:W-:Y:S01]  /*13a40*/  @P4 SHF.R.U32.HI R4, RZ, R29, R6 ;  /* 0x0000001dff044219 */ /* 0x001fe20000011606 */
[----:B------:R-:W-:-:S04]  /*13a50*/  IMAD R6, R80, -0x60, RZ ;  /* 0xffffffa050067824 */ /* 0x000fc800078e02ff */
[----:B------:R-:W0:Y:S01]  /*13a60*/  SHFL.IDX PT, R14, R4, 0x1, 0x1c1f ;  /* 0x003c1f00040e7f89 */ /* 0x000e2200000e0000 */
[----:B------:R-:W-:Y:S01]  /*13a70*/  IADD3 R6, -R229, 0x61, R6 ;  /* 0x00000061e5067810 */ /* 0x000fe20007ffe106 */
[----:B------:R-:W2:Y:S03]  /*13a80*/  MUFU.TANH R12, R12 ;  /* 0x0000000c000c7308 */ /* 0x000ea60000002400 */
[----:B------:R-:W-:-:S05]  /*13a90*/  IADD3 R84, -R227, R6, R228 ;  /* 0x00000006e3547210 */ /* 0x000fca0007ffe1e4 */
[----:B------:R-:W-:Y:S08]  /*13aa0*/  MUFU.TANH R53, R53 ;  /* 0x0000003500357308 */ /* 0x000ff00000002400 */
[----:B------:R-:W-:Y:S01]  /*13ab0*/  MUFU.TANH R57, R57 ;  /* 0x0000003900397308 */ /* 0x000fe20000002400 */
[----:B0-----:R-:W-:-:S07]  /*13ac0*/  VIADDMNMX R6, R14, R84, R27, PT ;  /* 0x000000540e067246 */ /* 0x001fce000380011b */
[----:B------:R-:W0:Y:S01]  /*13ad0*/  MUFU.TANH R14, R70 ;  /* 0x00000046000e7308 */ /* 0x000e220000002400 */
[C---:B------:R-:W-:Y:S02]  /*13ae0*/  ISETP.GT.AND P1, PT, R6.reuse, RZ, PT ;  /* 0x000000ff0600720c */ /* 0x040fe40003f24270 */
[C---:B------:R-:W-:Y:S02]  /*13af0*/  ISETP.GT.AND P2, PT, R6.reuse, 0x1, PT ;  /* 0x000000010600780c */ /* 0x040fe40003f44270 */
[----:B------:R-:W-:Y:S02]  /*13b00*/  ISETP.GT.AND P3, PT, R6, 0x8, PT ;  /* 0x000000080600780c */ /* 0x000fe40003f64270 */
[----:B------:R-:W-:Y:S01]  /*13b10*/  FSEL R25, R25, -INF , P1 ;  /* 0xff80000019197808 */ /* 0x000fe20000800000 */
[----:B------:R-:W4:Y:S01]  /*13b20*/  MUFU.TANH R61, R61 ;  /* 0x0000003d003d7308 */ /* 0x000f220000002400 */
[----:B------:R-:W-:Y:S02]  /*13b30*/  FSEL R82, R82, -INF , P2 ;  /* 0xff80000052527808 */ /* 0x000fe40001000000 */
[----:B------:R-:W-:-:S02]  /*13b40*/  ISETP.GT.AND P1, PT, R6, 0x9, PT ;  /* 0x000000090600780c */ /* 0x000fc40003f24270 */
[----:B-1----:R-:W-:Y:S02]  /*13b50*/  FSEL R78, R30, -INF , P3 ;  /* 0xff8000001e4e7808 */ /* 0x002fe40001800000 */
[----:B------:R-:W-:Y:S01]  /*13b60*/  FMNMX.FTZ R29, R25, R82, !PT ;  /* 0x00000052191d7209 */ /* 0x000fe20007810000 */
[----:B------:R-:W-:Y:S01]  /*13b70*/  MUFU.TANH R96, R96 ;  /* 0x0000006000607308 */ /* 0x000fe20000002400 */
[----:B------:R-:W-:Y:S02]  /*13b80*/  ISETP.GT.AND P2, PT, R6, 0x10, PT ;  /* 0x000000100600780c */ /* 0x000fe40003f44270 */
[----:B---3--:R-:W-:Y:S01]  /*13b90*/  FSEL R76, R31, -INF , P1 ;  /* 0xff8000001f4c7808 */ /* 0x008fe20000800000 */
[----:B------:R-:W-:Y:S01]  /*13ba0*/  FMUL.FTZ R31, R64, UR4 ;  /* 0x00000004401f7c20 */ /* 0x000fe20008410000 */
[----:B------:R-:W-:Y:S01]  /*13bb0*/  FMNMX.FTZ R29, R78, R29, !PT ;  /* 0x0000001d4e1d7209 */ /* 0x000fe20007810000 */
[----:B------:R-:W-:Y:S01]  /*13bc0*/  ULDC UR4, c[0x0][0x988] ;  /* 0x0002620000047ab9 */ /* 0x000fe20000000800 */
[----:B------:R-:W-:Y:S01]  /*13bd0*/  ISETP.GT.AND P1, PT, R6, 0x11, PT ;  /* 0x000000110600780c */ /* 0x000fe20003f24270 */
[----:B------:R-:W-:Y:S01]  /*13be0*/  MUFU.TANH R69, R69 ;  /* 0x0000004500457308 */ /* 0x000fe20000002400 */
[----:B------:R-:W-:-:S02]  /*13bf0*/  FSEL R74, R34, -INF , P2 ;  /* 0xff800000224a7808 */ /* 0x000fc40001000000 */
[----:B------:R-:W-:Y:S02]  /*13c00*/  FMNMX.FTZ R29, R76, R29, !PT ;  /* 0x0000001d4c1d7209 */ /* 0x000fe40007810000 */
[----:B------:R-:W-:Y:S02]  /*13c10*/  ISETP.GT.AND P2, PT, R6, 0x18, PT ;  /* 0x000000180600780c */ /* 0x000fe40003f44270 */
[----:B------:R-:W-:Y:S01]  /*13c20*/  FSEL R72, R35, -INF , P1 ;  /* 0xff80000023487808 */ /* 0x000fe20000800000 */
[----:B------:R-:W1:Y:S01]  /*13c30*/  MUFU.TANH R31, R31 ;  /* 0x0000001f001f7308 */ /* 0x000e620000002400 */
[----:B------:R-:W-:Y:S02]  /*13c40*/  FMNMX.FTZ R29, R74, R29, !PT ;  /* 0x0000001d4a1d7209 */ /* 0x000fe40007810000 */
[----:B------:R-:W-:Y:S02]  /*13c50*/  ISETP.GT.AND P1, PT, R6, 0x19, PT ;  /* 0x000000190600780c */ /* 0x000fe40003f24270 */
[----:B------:R-:W-:-:S02]  /*13c60*/  FSEL R58, R38, -INF , P2 ;  /* 0xff800000263a7808 */ /* 0x000fc40001000000 */
[----:B------:R-:W-:Y:S02]  /*13c70*/  FMNMX.FTZ R29, R72, R29, !PT ;  /* 0x0000001d481d7209 */ /* 0x000fe40007810000 */
[----:B------:R-:W-:Y:S02]  /*13c80*/  ISETP.GT.AND P2, PT, R6, 0x20, PT ;  /* 0x000000200600780c */ /* 0x000fe40003f44270 */
[----:B------:R-:W-:Y:S02]  /*13c90*/  FSEL R54, R39, -INF , P1 ;  /* 0xff80000027367808 */ /* 0x000fe40000800000 */
        /* <DEDUP_REMOVED lines=26> */
[----:B--2---:R-:W-:-:S02]  /*13e40*/  FSEL R50, R12, -INF , P2 ;  /* 0xff8000000c327808 */ /* 0x004fc40001000000 */
        /* <DEDUP_REMOVED lines=17> */
[----:B0-----:R-:W-:-:S02]  /*13f60*/  FSEL R14, R14, -INF , P2 ;  /* 0xff8000000e0e7808 */ /* 0x001fc40001000000 */
[----:B------:R-:W-:Y:S02]  /*13f70*/  FMNMX.FTZ R29, R20, R29, !PT ;  /* 0x0000001d141d7209 */ /* 0x000fe40007810000 */
[----:B------:R-:W-:Y:S02]  /*13f80*/  FSEL R6, R71, -INF , P1 ;  /* 0xff80000047067808 */ /* 0x000fe40000800000 */
[----:B------:R-:W-:-:S04]  /*13f90*/  FMNMX.FTZ R29, R14, R29, !PT ;  /* 0x0000001d0e1d7209 */ /* 0x000fc80007810000 */
[----:B------:R-:W-:-:S05]  /*13fa0*/  FMNMX.FTZ R29, R6, R29, !PT ;  /* 0x0000001d061d7209 */ /* 0x000fca0007810000 */
[----:B------:R-:W0:Y:S02]  /*13fb0*/  SHFL.BFLY PT, R44, R29, 0x2, 0x1f ;  /* 0x0c401f001d2c7f89 */ /* 0x000e2400000e0000 */
[----:B0-----:R-:W-:Y:S02]  /*13fc0*/  FMNMX.FTZ R44, R29, R44, !PT ;  /* 0x0000002c1d2c7209 */ /* 0x001fe40007810000 */
[----:B------:R-:W0:Y:S04]  /*13fd0*/  SHFL.IDX PT, R29, R4, RZ, 0x1c1f ;  /* 0x001c1fff041d7589 */ /* 0x000e2800000e0000 */
[----:B------:R-:W2:Y:S01]  /*13fe0*/  SHFL.BFLY PT, R35, R44, 0x1, 0x1f ;  /* 0x0c201f002c237f89 */ /* 0x000ea200000e0000 */
[----:B0-----:R-:W-:-:S04]  /*13ff0*/  VIADDMNMX R29, R29, R84, R27, PT ;  /* 0x000000541d1d7246 */ /* 0x001fc8000380011b */
[C---:B------:R-:W-:Y:S02]  /*14000*/  ISETP.GT.AND P1, PT, R29.reuse, RZ, PT ;  /* 0x000000ff1d00720c */ /* 0x040fe40003f24270 */
[C---:B------:R-:W-:Y:S02]  /*14010*/  ISETP.GT.AND P2, PT, R29.reuse, 0x1, PT ;  /* 0x000000011d00780c */ /* 0x040fe40003f44270 */
[----:B--2---:R-:W-:Y:S02]  /*14020*/  FMNMX.FTZ R4, R44, R35, !PT ;  /* 0x000000232c047209 */ /* 0x004fe40007810000 */
[----:B------:R-:W-:Y:S02]  /*14030*/  ISETP.GT.AND P3, PT, R29, 0x8, PT ;  /* 0x000000081d00780c */ /* 0x000fe40003f64270 */
[----:B------:R-:W-:Y:S02]  /*14040*/  FSEL R44, R0, -INF , P1 ;  /* 0xff800000002c7808 */ /* 0x000fe40000800000 */
[----:B------:R-:W-:Y:S01]  /*14050*/  FSEL R27, R3, -INF , P2 ;  /* 0xff800000031b7808 */ /* 0x000fe20001000000 */
[----:B------:R-:W-:Y:S01]  /*14060*/  IMAD.U32 R3, RZ, RZ, UR4 ;  /* 0x00000004ff037e24 */ /* 0x000fe2000f8e00ff */
[----:B------:R-:W-:-:S02]  /*14070*/  FSEL R48, R5, -INF , P3 ;  /* 0xff80000005307808 */ /* 0x000fc40001800000 */
[C---:B------:R-:W-:Y:S01]  /*14080*/  ISETP.GT.AND P1, PT, R29.reuse, 0x9, PT ;  /* 0x000000091d00780c */ /* 0x040fe20003f24270 */
[----:B------:R-:W-:Y:S01]  /*14090*/  FMUL.FTZ R0, R4, R3 ;  /* 0x0000000304007220 */ /* 0x000fe20000410000 */
[----:B------:R-:W-:Y:S02]  /*140a0*/  FMNMX.FTZ R5, R44, R27, !PT ;  /* 0x0000001b2c057209 */ /* 0x000fe40007810000 */
[----:B------:R-:W-:Y:S02]  /*140b0*/  ISETP.GT.AND P2, PT, R29, 0x10, PT ;  /* 0x000000101d00780c */ /* 0x000fe40003f44270 */
[----:B------:R-:W-:Y:S02]  /*140c0*/  FSEL R52, R7, -INF , P1 ;  /* 0xff80000007347808 */ /* 0x000fe40000800000 */
[----:B------:R-:W-:Y:S02]  /*140d0*/  FMNMX.FTZ R5, R48, R5, !PT ;  /* 0x0000000530057209 */ /* 0x000fe40007810000 */
[----:B------:R-:W-:-:S02]  /*140e0*/  ISETP.GT.AND P1, PT, R29, 0x11, PT ;  /* 0x000000111d00780c */ /* 0x000fc40003f24270 */
[----:B------:R-:W-:Y:S02]  /*140f0*/  FSEL R56, R9, -INF , P2 ;  /* 0xff80000009387808 */ /* 0x000fe40001000000 */
[----:B------:R-:W-:Y:S02]  /*14100*/  FMNMX.FTZ R5, R52, R5, !PT ;  /* 0x0000000534057209 */ /* 0x000fe40007810000 */
[----:B------:R-:W-:Y:S02]  /*14110*/  ISETP.GT.AND P3, PT, R29, 0x18, PT ;  /* 0x000000181d00780c */ /* 0x000fe40003f64270 */
[----:B------:R-:W-:Y:S02]  /*14120*/  FSEL R60, R10, -INF , P1 ;  /* 0xff8000000a3c7808 */ /* 0x000fe40000800000 */
[----:B------:R-:W-:Y:S02]  /*14130*/  FMNMX.FTZ R7, R56, R5, !PT ;  /* 0x0000000538077209 */ /* 0x000fe40007810000 */
[----:B------:R-:W-:-:S02]  /*14140*/  FSETP.NEU.FTZ.AND P2, PT, R4, -INF , PT ;  /* 0xff8000000400780b */ /* 0x000fc40003f5d000 */
[----:B------:R-:W-:Y:S02]  /*14150*/  ISETP.GT.AND P1, PT, R29, 0x19, PT ;  /* 0x000000191d00780c */ /* 0x000fe40003f24270 */
[----:B------:R-:W-:Y:S02]  /*14160*/  FSEL R62, R11, -INF , P3 ;  /* 0xff8000000b3e7808 */ /* 0x000fe40001800000 */
[----:B------:R-:W-:Y:S02]  /*14170*/  FMNMX.FTZ R7, R60, R7, !PT ;  /* 0x000000073c077209 */ /* 0x000fe40007810000 */
[----:B------:R-:W-:Y:S02]  /*14180*/  FSEL R5, R0, RZ, P2 ;  /* 0x000000ff00057208 */ /* 0x000fe40001000000 */
[----:B------:R-:W-:Y:S02]  /*14190*/  ISETP.GT.AND P2, PT, R29, 0x20, PT ;  /* 0x000000201d00780c */ /* 0x000fe40003f44270 */
[----:B------:R-:W-:Y:S01]  /*141a0*/  FSEL R66, R13, -INF , P1 ;  /* 0xff8000000d427808 */ /* 0x000fe20000800000 */
[--C-:B------:R-:W-:Y:S01]  /*141b0*/  FFMA.FTZ R10, R82, R3, -R5.reuse ;  /* 0x00000003520a7223 */ /* 0x100fe20000010805 */
[----:B------:R-:W-:Y:S01]  /*141c0*/  FMNMX.FTZ R7, R62, R7, !PT ;  /* 0x000000073e077209 */ /* 0x000fe20007810000 */
[-CC-:B------:R-:W-:Y:S01]  /*141d0*/  FFMA.FTZ R64, R76, R3.reuse, -R5.reuse ;  /* 0x000000034c407223 */ /* 0x180fe20000010805 */
[----:B------:R-:W-:Y:S01]  /*141e0*/  ISETP.GT.AND P1, PT, R29, 0x21, PT ;  /* 0x000000211d00780c */ /* 0x000fe20003f24270 */
[-CC-:B------:R-:W-:Y:S01]  /*141f0*/  FFMA.FTZ R191, R78, R3.reuse, -R5.reuse ;  /* 0x000000034ebf7223 */ /* 0x180fe20000010805 */
[----:B------:R-:W-:Y:S01]  /*14200*/  FSEL R68, R21, -INF , P2 ;  /* 0xff80000015447808 */ /* 0x000fe20001000000 */
[--C-:B------:R-:W-:Y:S01]  /*14210*/  FFMA.FTZ R185, R74, R3, -R5.reuse ;  /* 0x000000034ab97223 */ /* 0x100fe20000010805 */
[----:B------:R-:W-:Y:S01]  /*14220*/  FMNMX.FTZ R7, R66, R7, !PT ;  /* 0x0000000742077209 */ /* 0x000fe20007810000 */
[-CC-:B------:R-:W-:Y:S01]  /*14230*/  FFMA.FTZ R187, R58, R3.reuse, -R5.reuse ;  /* 0x000000033abb7223 */ /* 0x180fe20000010805 */
[----:B------:R-:W-:Y:S01]  /*14240*/  ISETP.GT.AND P2, PT, R29, 0x28, PT ;  /* 0x000000281d00780c */ /* 0x000fe20003f44270 */
[--C-:B------:R-:W-:Y:S01]  /*14250*/  FFMA.FTZ R189, R25, R3, -R5.reuse ;  /* 0x0000000319bd7223 */ /* 0x100fe20000010805 */
[----:B------:R-:W-:Y:S01]  /*14260*/  FSEL R70, R15, -INF , P1 ;  /* 0xff8000000f467808 */ /* 0x000fe20000800000 */
[----:B------:R-:W-:Y:S01]  /*14270*/  MUFU.EX2 R10, R10 ;  /* 0x0000000a000a7308 */ /* 0x000fe20000000800 */
[----:B------:R-:W-:Y:S01]  /*14280*/  FMNMX.FTZ R7, R68, R7, !PT ;  /* 0x0000000744077209 */ /* 0x000fe20007810000 */
[-CC-:B------:R-:W-:Y:S01]  /*14290*/  FFMA.FTZ R72, R72, R3.reuse, -R5.reuse ;  /* 0x0000000348487223 */ /* 0x180fe20000010805 */
[----:B------:R-:W-:Y:S01]  /*142a0*/  ISETP.GT.AND P1, PT, R29, 0x29, PT ;  /* 0x000000291d00780c */ /* 0x000fe20003f24270 */
[-CC-:B------:R-:W-:Y:S01]  /*142b0*/  FFMA.FTZ R169, R12, R3.reuse, -R5.reuse ;  /* 0x000000030ca97223 */ /* 0x180fe20000010805 */
[----:B------:R-:W-:Y:S01]  /*142c0*/  FSEL R82, R33, -INF , P2 ;  /* 0xff80000021527808 */ /* 0x000fe20001000000 */
[--C-:B------:R-:W-:Y:S01]  /*142d0*/  FFMA.FTZ R12, R20, R3, -R5.reuse ;  /* 0x00000003140c7223 */ /* 0x100fe20000010805 */
[----:B------:R-:W-:Y:S01]  /*142e0*/  FMNMX.FTZ R7, R70, R7, !PT ;  /* 0x0000000746077209 */ /* 0x000fe20007810000 */
[----:B------:R-:W0:Y:S01]  /*142f0*/  @P4 LDC R33, c[0x0][0x450] ;  /* 0x00011400ff214b82 */ /* 0x000e220000000800 */
[----:B------:R-:W-:Y:S01]  /*14300*/  ISETP.GT.AND P2, PT, R29, 0x30, PT ;  /* 0x000000301d00780c */ /* 0x000fe20003f44270 */
[----:B------:R-:W2:Y:S01]  /*14310*/  MUFU.EX2 R189, R189 ;  /* 0x000000bd00bd7308 */ /* 0x000ea20000000800 */
[----:B------:R-:W-:Y:S01]  /*14320*/  FSEL R84, R45, -INF , P1 ;  /* 0xff8000002d547808 */ /* 0x000fe20000800000 */
[--C-:B------:R-:W-:Y:S01]  /*14330*/  FFMA.FTZ R54, R54, R3, -R5.reuse ;  /* 0x0000000336367223 */ /* 0x100fe20000010805 */
[----:B------:R-:W-:Y:S01]  /*14340*/  FMNMX.FTZ R7, R82, R7, !PT ;  /* 0x0000000752077209 */ /* 0x000fe20007810000 */
[--C-:B------:R-:W-:Y:S01]  /*14350*/  FFMA.FTZ R171, R14, R3, -R5.reuse ;  /* 0x000000030eab7223 */ /* 0x100fe20000010805 */
[C---:B------:R-:W-:Y:S01]  /*14360*/  ISETP.GT.AND P1, PT, R29.reuse, 0x31, PT ;  /* 0x000000311d00780c */ /* 0x040fe20003f24270 */
[----:B------:R-:W-:Y:S01]  /*14370*/  IMAD.MOV.U32 R14, RZ, RZ, R226 ;  /* 0x000000ffff0e7224 */ /* 0x000fe200078e00e2 */
[----:B------:R-:W-:Y:S01]  /*14380*/  FSEL R86, R86, -INF , P2 ;  /* 0xff80000056567808 */ /* 0x000fe20001000000 */
[----:B------:R-:W3:Y:S01]  /*14390*/  MUFU.EX2 R191, R191 ;  /* 0x000000bf00bf7308 */ /* 0x000ee20000000800 */
[----:B------:R-:W-:Y:S01]  /*143a0*/  FMNMX.FTZ R7, R84, R7, !PT ;  /* 0x0000000754077209 */ /* 0x000fe20007810000 */
[-CC-:B------:R-:W-:Y:S01]  /*143b0*/  FFMA.FTZ R181, R38, R3.reuse, -R5.reuse ;  /* 0x0000000326b57223 */ /* 0x180fe20000010805 */
[----:B------:R-:W-:Y:S01]  /*143c0*/  ISETP.GT.AND P2, PT, R29, 0x38, PT ;  /* 0x000000381d00780c */ /* 0x000fe20003f44270 */
[-CC-:B------:R-:W-:Y:S01]  /*143d0*/  FFMA.FTZ R36, R36, R3.reuse, -R5.reuse ;  /* 0x0000000324247223 */ /* 0x180fe20000010805 */
[----:B------:R-:W-:Y:S01]  /*143e0*/  FSEL R90, R49, -INF , P1 ;  /* 0xff800000315a7808 */ /* 0x000fe20000800000 */
[--C-:B------:R-:W-:Y:S01]  /*143f0*/  FFMA.FTZ R183, R34, R3, -R5.reuse ;  /* 0x0000000322b77223 */ /* 0x100fe20000010805 */
[----:B------:R-:W-:Y:S01]  /*14400*/  FMNMX.FTZ R7, R86, R7, !PT ;  /* 0x0000000756077209 */ /* 0x000fe20007810000 */
[----:B------:R-:W5:Y:S01]  /*14410*/  MUFU.EX2 R64, R64 ;  /* 0x0000004000407308 */ /* 0x000f620000000800 */
[C---:B------:R-:W-:Y:S01]  /*14420*/  ISETP.GT.AND P1, PT, R29.reuse, 0x39, PT ;  /* 0x000000391d00780c */ /* 0x040fe20003f24270 */
[-CC-:B------:R-:W-:Y:S01]  /*14430*/  FFMA.FTZ R177, R30, R3.reuse, -R5.reuse ;  /* 0x000000031eb17223 */ /* 0x180fe20000010805 */
[----:B------:R-:W-:Y:S01]  /*14440*/  FSEL R88, R88, -INF , P2 ;  /* 0xff80000058587808 */ /* 0x000fe20001000000 */
[--C-:B------:R-:W-:Y:S01]  /*14450*/  FFMA.FTZ R179, R32, R3, -R5.reuse ;  /* 0x0000000320b37223 */ /* 0x100fe20000010805 */
[----:B------:R-:W-:Y:S01]  /*14460*/  FMNMX.FTZ R7, R90, R7, !PT ;  /* 0x000000075a077209 */ /* 0x000fe20007810000 */
[-CC-:B------:R-:W-:Y:S01]  /*14470*/  FFMA.FTZ R34, R46, R3.reuse, -R5.reuse ;  /* 0x000000032e227223 */ /* 0x180fe20000010805 */
[----:B------:R-:W-:Y:S01]  /*14480*/  ISETP.GT.AND P2, PT, R29, 0x40, PT ;  /* 0x000000401d00780c */ /* 0x000fe20003f44270 */
[----:B------:R-:W5:Y:S01]  /*14490*/  MUFU.EX2 R185, R185 ;  /* 0x000000b900b97308 */ /* 0x000f620000000800 */
[----:B------:R-:W-:Y:S01]  /*144a0*/  FSEL R76, R53, -INF , P1 ;  /* 0xff800000354c7808 */ /* 0x000fe20000800000 */
[--C-:B------:R-:W-:Y:S01]  /*144b0*/  FFMA.FTZ R30, R42, R3, -R5.reuse ;  /* 0x000000032a1e7223 */ /* 0x100fe20000010805 */
[----:B------:R-:W-:Y:S01]  /*144c0*/  FMNMX.FTZ R7, R88, R7, !PT ;  /* 0x0000000758077209 */ /* 0x000fe20007810000 */
[-CC-:B------:R-:W-:Y:S01]  /*144d0*/  FFMA.FTZ R32, R40, R3.reuse, -R5.reuse ;  /* 0x0000000328207223 */ /* 0x180fe20000010805 */
[----:B------:R-:W-:Y:S01]  /*144e0*/  ISETP.GT.AND P1, PT, R29, 0x41, PT ;  /* 0x000000411d00780c */ /* 0x000fe20003f24270 */
[--C-:B------:R-:W-:Y:S01]  /*144f0*/  FFMA.FTZ R173, R50, R3, -R5.reuse ;  /* 0x0000000332ad7223 */ /* 0x100fe20000010805 */
[----:B------:R-:W-:Y:S01]  /*14500*/  FSEL R78, R37, -INF , P2 ;  /* 0xff800000254e7808 */ /* 0x000fe20001000000 */
[----:B------:R-:W5:Y:S01]  /*14510*/  MUFU.EX2 R72, R72 ;  /* 0x0000004800487308 */ /* 0x000f620000000800 */
[----:B------:R-:W-:Y:S01]  /*14520*/  FMNMX.FTZ R7, R76, R7, !PT ;  /* 0x000000074c077209 */ /* 0x000fe20007810000 */
[-CC-:B------:R-:W-:Y:S01]  /*14530*/  FFMA.FTZ R28, R28, R3.reuse, -R5.reuse ;  /* 0x000000031c1c7223 */ /* 0x180fe20000010805 */
[----:B------:R-:W-:Y:S01]  /*14540*/  ISETP.GT.AND P2, PT, R29, 0x48, PT ;  /* 0x000000481d00780c */ /* 0x000fe20003f44270 */
[-CC-:B------:R-:W-:Y:S01]  /*14550*/  FFMA.FTZ R175, R26, R3.reuse, -R5.reuse ;  /* 0x000000031aaf7223 */ /* 0x180fe20000010805 */
[----:B------:R-:W-:Y:S01]  /*14560*/  FSEL R74, R57, -INF , P1 ;  /* 0xff800000394a7808 */ /* 0x000fe20000800000 */
[--C-:B------:R-:W-:Y:S01]  /*14570*/  FFMA.FTZ R24, R24, R3, -R5.reuse ;  /* 0x0000000318187223 */ /* 0x100fe20000010805 */
[----:B------:R-:W-:Y:S01]  /*14580*/  FMNMX.FTZ R7, R78, R7, !PT ;  /* 0x000000074e077209 */ /* 0x000fe20007810000 */
[----:B------:R-:W-:Y:S01]  /*14590*/  MUFU.EX2 R187, R187 ;  /* 0x000000bb00bb7308 */ /* 0x000fe20000000800 */
[----:B------:R-:W-:Y:S01]  /*145a0*/  ISETP.GT.AND P1, PT, R29, 0x49, PT ;  /* 0x000000491d00780c */ /* 0x000fe20003f24270 */
[----:B------:R-:W-:Y:S01]  /*145b0*/  FFMA.FTZ R5, R6, R3, -R5 ;  /* 0x0000000306057223 */ /* 0x000fe20000010805 */
[----:B------:R-:W-:-:S02]  /*145c0*/  FSEL R92, R92, -INF , P2 ;  /* 0xff8000005c5c7808 */ /* 0x000fc40001000000 */
[----:B------:R-:W-:Y:S02]  /*145d0*/  CS2R R50, SRZ ;  /* 0x0000000000327805 */ /* 0x000fe4000001ff00 */
[----:B------:R-:W-:Y:S02]  /*145e0*/  FMNMX.FTZ R7, R74, R7, !PT ;  /* 0x000000074a077209 */ /* 0x000fe40007810000 */
[----:B------:R-:W-:Y:S02]  /*145f0*/  CS2R R46, SRZ ;  /* 0x00000000002e7805 */ /* 0x000fe4000001ff00 */
[----:B------:R-:W-:Y:S01]  /*14600*/  ISETP.GT.AND P2, PT, R29, 0x50, PT ;  /* 0x000000501d00780c */ /* 0x000fe20003f44270 */
[----:B------:R-:W-:Y:S01]  /*14610*/  MUFU.EX2 R54, R54 ;  /* 0x0000003600367308 */ /* 0x000fe20000000800 */
[----:B----4-:R-:W-:Y:S02]  /*14620*/  FSEL R94, R61, -INF , P1 ;  /* 0xff8000003d5e7808 */ /* 0x010fe40000800000 */
[----:B------:R-:W-:-:S02]  /*14630*/  CS2R R42, SRZ ;  /* 0x00000000002a7805 */ /* 0x000fc4000001ff00 */
[----:B------:R-:W-:Y:S02]  /*14640*/  FMNMX.FTZ R7, R92, R7, !PT ;  /* 0x000000075c077209 */ /* 0x000fe40007810000 */
[----:B------:R-:W-:Y:S02]  /*14650*/  CS2R R40, SRZ ;  /* 0x0000000000287805 */ /* 0x000fe4000001ff00 */
[----:B------:R-:W-:Y:S02]  /*14660*/  ISETP.GT.AND P1, PT, R29, 0x51, PT ;  /* 0x000000511d00780c */ /* 0x000fe40003f24270 */
[----:B------:R-:W-:Y:S02]  /*14670*/  CS2R R38, SRZ ;  /* 0x0000000000267805 */ /* 0x000fe4000001ff00 */
[----:B-1----:R-:W-:Y:S01]  /*14680*/  FSEL R58, R31, -INF , P2 ;  /* 0xff8000001f3a7808 */ /* 0x002fe20001000000 */
[----:B------:R-:W-:Y:S01]  /*14690*/  MUFU.EX2 R181, R181 ;  /* 0x000000b500b57308 */ /* 0x000fe20000000800 */
[----:B------:R-:W-:Y:S01]  /*146a0*/  FMNMX.FTZ R7, R94, R7, !PT ;  /* 0x000000075e077209 */ /* 0x000fe20007810000 */
[----:B------:R-:W1:Y:S01]  /*146b0*/  @P4 LDC R31, c[0x0][0x44c] ;  /* 0x00011300ff1f4b82 */ /* 0x000e620000000800 */
[----:B------:R-:W-:-:S02]  /*146c0*/  ISETP.GT.AND P2, PT, R29, 0x58, PT ;  /* 0x000000581d00780c */ /* 0x000fc40003f44270 */
[----:B------:R-:W-:Y:S02]  /*146d0*/  FSEL R96, R96, -INF , P1 ;  /* 0xff80000060607808 */ /* 0x000fe40000800000 */
[----:B------:R-:W-:Y:S01]  /*146e0*/  FMNMX.FTZ R7, R58, R7, !PT ;  /* 0x000000073a077209 */ /* 0x000fe20007810000 */
[----:B------:R-:W-:Y:S01]  /*146f0*/  MUFU.EX2 R36, R36 ;  /* 0x0000002400247308 */ /* 0x000fe20000000800 */
[----:B------:R-:W-:Y:S02]  /*14700*/  ISETP.GT.AND P1, PT, R29, 0x59, PT ;  /* 0x000000591d00780c */ /* 0x000fe40003f24270 */
[----:B------:R-:W-:Y:S02]  /*14710*/  FSEL R98, R98, -INF , P2 ;  /* 0xff80000062627808 */ /* 0x000fe40001000000 */
[----:B------:R-:W-:Y:S02]  /*14720*/  FMNMX.FTZ R7, R96, R7, !PT ;  /* 0x0000000760077209 */ /* 0x000fe40007810000 */
[----:B------:R-:W-:Y:S01]  /*14730*/  FSEL R100, R69, -INF , P1 ;  /* 0xff80000045647808 */ /* 0x000fe20000800000 */
[----:B------:R-:W-:Y:S01]  /*14740*/  MUFU.EX2 R183, R183 ;  /* 0x000000b700b77308 */ /* 0x000fe20000000800 */
[----:B------:R-:W-:-:S02]  /*14750*/  FMNMX.FTZ R7, R98, R7, !PT ;  /* 0x0000000762077209 */ /* 0x000fc40007810000 */
[----:B------:R-:W-:Y:S01]  /*14760*/  IADD3 R29, R8, 0x30840, RZ ;  /* 0x00030840081d7810 */ /* 0x000fe20007ffe0ff */
[----:B--2---:R-:W-:Y:S01]  /*14770*/  FADD.FTZ R8, R189, R10 ;  /* 0x0000000abd087221 */ /* 0x004fe20000010000 */
[----:B------:R-:W-:Y:S02]  /*14780*/  FMNMX.FTZ R7, R100, R7, !PT ;  /* 0x0000000764077209 */ /* 0x000fe40007810000 */
[----:B------:R-:W-:Y:S01]  /*14790*/  PRMT R29, R218, 0x654, R29 ;  /* 0x00000654da1d7816 */ /* 0x000fe2000000001d */
[----:B------:R-:W-:Y:S01]  /*147a0*/  MUFU.EX2 R34, R34 ;  /* 0x0000002200227308 */ /* 0x000fe20000000800 */
[----:B------:R-:W-:Y:S01]  /*147b0*/  F2FP.F16.F32.PACK_AB R189, R10, R189 ;  /* 0x000000bd0abd723e */ /* 0x000fe200000000ff */
[----:B------:R-:W2:Y:S01]  /*147c0*/  SHFL.BFLY PT, R0, R7, 0x2, 0x1f ;  /* 0x0c401f0007007f89 */ /* 0x000ea200000e0000 */
[----:B-1----:R-:W-:Y:S01]  /*147d0*/  @P4 IMAD.HI.U32 R20, R226, R31, RZ ;  /* 0x0000001fe2144227 */ /* 0x002fe200078e00ff */
[----:B------:R1:W-:Y:S04]  /*147e0*/  SYNCS.ARRIVE.TRANS64.RED.A1T0 RZ, [R29+URZ], RZ ;  /* 0x000000ff1dff79a7 */ /* 0x0003e8000810043f */
[----:B0-----:R-:W-:Y:S01]  /*147f0*/  @P4 SHF.R.U32.HI R14, RZ, R33, R20 ;  /* 0x00000021ff0e4219 */ /* 0x001fe20000011614 */
[----:B---3--:R-:W-:Y:S01]  /*14800*/  FADD.FTZ R33, R191, R8 ;  /* 0x00000008bf217221 */ /* 0x008fe20000010000 */
[----:B------:R-:W-:Y:S01]  /*14810*/  MUFU.EX2 R177, R177 ;  /* 0x000000b100b17308 */ /* 0x000fe20000000800 */
[----:B-----5:R-:W-:-:S02]  /*14820*/  F2FP.F16.F32.PACK_AB R191, R64, R191 ;  /* 0x000000bf40bf723e */ /* 0x020fc400000000ff */
[----:B------:R-:W-:Y:S01]  /*14830*/  IADD3 R20, R14, R228, -R227 ;  /* 0x000000e40e147210 */ /* 0x000fe20007ffe8e3 */
[----:B------:R-:W-:Y:S01]  /*14840*/  FADD.FTZ R14, R64, R33 ;  /* 0x00000021400e7221 */ /* 0x000fe20000010000 */
[----:B------:R-:W-:-:S03]  /*14850*/  CS2R R64, SRZ ;  /* 0x0000000000407805 */ /* 0x000fc6000001ff00 */
[----:B------:R-:W-:Y:S01]  /*14860*/  FADD.FTZ R33, R185, R14 ;  /* 0x0000000eb9217221 */ /* 0x000fe20000010000 */
[----:B------:R-:W-:Y:S01]  /*14870*/  MUFU.EX2 R30, R30 ;  /* 0x0000001e001e7308 */ /* 0x000fe20000000800 */
[----:B------:R-:W-:Y:S01]  /*14880*/  IMAD.HI R20, R20, 0x2aaaaaab, RZ ;  /* 0x2aaaaaab14147827 */ /* 0x000fe200078e02ff */
[----:B------:R-:W-:-:S04]  /*14890*/  F2FP.F16.F32.PACK_AB R185, R72, R185 ;  /* 0x000000b948b9723e */ /* 0x000fc800000000ff */
[----:B------:R-:W-:Y:S02]  /*148a0*/  SHF.R.U32.HI R37, RZ, 0x1f, R20 ;  /* 0x0000001fff257819 */ /* 0x000fe40000011614 */
[----:B--2---:R-:W-:Y:S01]  /*148b0*/  FMNMX.FTZ R9, R7, R0, !PT ;  /* 0x0000000007097209 */ /* 0x004fe20007810000 */
[----:B------:R-:W-:Y:S04]  /*148c0*/  MUFU.EX2 R179, R179 ;  /* 0x000000b300b37308 */ /* 0x000fe80000000800 */
[----:B------:R-:W0:Y:S04]  /*148d0*/  SHFL.BFLY PT, R0, R9, 0x1, 0x1f ;  /* 0x0c201f0009007f89 */ /* 0x000e2800000e0000 */
        /* <DEDUP_REMOVED lines=26> */
[-CC-:B-1----:R-:W-:Y:S01]  /*14a80*/  FFMA.FTZ R29, R76, R3.reuse, -R13.reuse ;  /* 0x000000034c1d7223 */ /* 0x182fe2000001080d */
        /* <DEDUP_REMOVED lines=8> */
[----:B------:R-:W-:Y:S01]  /*14b10*/  FFMA.FTZ R100, R100, R3, -R13 ;  /* 0x0000000364647223 */ /* 0x000fe2000001080d */
[----:B------:R-:W-:-:S02]  /*14b20*/  CS2R R90, SRZ ;  /* 0x00000000005a7805 */ /* 0x000fc4000001ff00 */
[----:B------:R-:W-:Y:S02]  /*14b30*/  CS2R R88, SRZ ;  /* 0x0000000000587805 */ /* 0x000fe4000001ff00 */
[----:B------:R-:W-:Y:S02]  /*14b40*/  CS2R R86, SRZ ;  /* 0x0000000000567805 */ /* 0x000fe4000001ff00 */
[----:B------:R-:W-:Y:S01]  /*14b50*/  CS2R R84, SRZ ;  /* 0x0000000000547805 */ /* 0x000fe2000001ff00 */
[----:B------:R-:W2:Y:S01]  /*14b60*/  MUFU.EX2 R9, R9 ;  /* 0x0000000900097308 */ /* 0x000ea20000000800 */
[----:B0-----:R-:W-:Y:S01]  /*14b70*/  FADD.FTZ R31, R188, R7 ;  /* 0x00000007bc1f7221 */ /* 0x001fe20000010000 */
[----:B------:R-:W-:Y:S02]  /*14b80*/  F2FP.F16.F32.PACK_AB R188, R7, R188 ;  /* 0x000000bc07bc723e */ /* 0x000fe400000000ff */
[----:B------:R-:W-:Y:S02]  /*14b90*/  CS2R R82, SRZ ;  /* 0x0000000000527805 */ /* 0x000fe4000001ff00 */
[----:B------:R-:W-:-:S02]  /*14ba0*/  CS2R R78, SRZ ;  /* 0x00000000004e7805 */ /* 0x000fc4000001ff00 */
[----:B------:R-:W-:Y:S02]  /*14bb0*/  CS2R R76, SRZ ;  /* 0x00000000004c7805 */ /* 0x000fe4000001ff00 */
[----:B------:R-:W-:Y:S02]  /*14bc0*/  CS2R R70, SRZ ;  /* 0x0000000000467805 */ /* 0x000fe4000001ff00 */
[----:B------:R-:W-:Y:S01]  /*14bd0*/  CS2R R68, SRZ ;  /* 0x0000000000447805 */ /* 0x000fe2000001ff00 */
[----:B------:R-:W0:Y:S01]  /*14be0*/  MUFU.EX2 R184, R184 ;  /* 0x000000b800b87308 */ /* 0x000e220000000800 */
[----:B-1----:R-:W-:Y:S01]  /*14bf0*/  FADD.FTZ R8, R190, R31 ;  /* 0x0000001fbe087221 */ /* 0x002fe20000010000 */
[----:B------:R-:W-:Y:S02]  /*14c00*/  CS2R R66, SRZ ;  /* 0x0000000000427805 */ /* 0x000fe4000001ff00 */
[----:B------:R-:W-:Y:S02]  /*14c10*/  CS2R R62, SRZ ;  /* 0x00000000003e7805 */ /* 0x000fe4000001ff00 */
[----:B------:R-:W-:-:S02]  /*14c20*/  CS2R R60, SRZ ;  /* 0x00000000003c7805 */ /* 0x000fc4000001ff00 */
[----:B------:R-:W-:Y:S02]  /*14c30*/  CS2R R56, SRZ ;  /* 0x0000000000387805 */ /* 0x000fe4000001ff00 */
[----:B------:R-:W-:Y:S02]  /*14c40*/  CS2R R52, SRZ ;  /* 0x0000000000347805 */ /* 0x000fe4000001ff00 */
[----:B------:R-:W-:Y:S01]  /*14c50*/  CS2R R48, SRZ ;  /* 0x0000000000307805 */ /* 0x000fe2000001ff00 */
[----:B------:R-:W1:Y:S01]  /*14c60*/  MUFU.EX2 R11, R11 ;  /* 0x0000000b000b7308 */ /* 0x000e620000000800 */
[C---:B--2---:R-:W-:Y:S01]  /*14c70*/  FADD.FTZ R31, R9.reuse, R8 ;  /* 0x00000008091f7221 */ /* 0x044fe20000010000 */
[----:B------:R-:W-:Y:S01]  /*14c80*/  FADD.FTZ R8, R72, R33 ;  /* 0x0000002148087221 */ /* 0x000fe20000010000 */
[----:B------:R-:W-:Y:S02]  /*14c90*/  F2FP.F16.F32.PACK_AB R190, R9, R190 ;  /* 0x000000be09be723e */ /* 0x000fe400000000ff */
[----:B------:R-:W-:-:S02]  /*14ca0*/  CS2R R72, SRZ ;  /* 0x0000000000487805 */ /* 0x000fc4000001ff00 */
[----:B------:R-:W-:Y:S01]  /*14cb0*/  CS2R R44, SRZ ;  /* 0x00000000002c7805 */ /* 0x000fe2000001ff00 */
[----:B------:R-:W-:Y:S01]  /*14cc0*/  FADD.FTZ R35, R187, R8 ;  /* 0x00000008bb237221 */ /* 0x000fe20000010000 */
[----:B------:R-:W-:Y:S01]  /*14cd0*/  F2FP.F16.F32.PACK_AB R187, R54, R187 ;  /* 0x000000bb36bb723e */ /* 0x000fe200000000ff */
[----:B------:R-:W2:Y:S01]  /*14ce0*/  MUFU.EX2 R186, R186 ;  /* 0x000000ba00ba7308 */ /* 0x000ea20000000800 */
[----:B0-----:R-:W-:Y:S01]  /*14cf0*/  FADD.FTZ R6, R184, R31 ;  /* 0x0000001fb8067221 */ /* 0x001fe20000010000 */
[----:B------:R-:W-:Y:S01]  /*14d00*/  FADD.FTZ R8, R54, R35 ;  /* 0x0000002336087221 */ /* 0x000fe20000010000 */
[----:B------:R-:W-:-:S03]  /*14d10*/  CS2R R54, SRZ ;  /* 0x0000000000367805 */ /* 0x000fc6000001ff00 */
[----:B------:R-:W-:Y:S01]  /*14d20*/  FADD.FTZ R35, R181, R8 ;  /* 0x00000008b5237221 */ /* 0x000fe20000010000 */
[C---:B------:R-:W-:Y:S01]  /*14d30*/  F2FP.F16.F32.PACK_AB R181, R36.reuse, R181 ;  /* 0x000000b524b5723e */ /* 0x040fe200000000ff */
[----:B------:R-:W0:Y:S01]  /*14d40*/  MUFU.EX2 R15, R15 ;  /* 0x0000000f000f7308 */ /* 0x000e220000000800 */
[C---:B-1----:R-:W-:Y:S01]  /*14d50*/  FADD.FTZ R33, R11.reuse, R6 ;  /* 0x000000060b217221 */ /* 0x042fe20000010000 */
[----:B------:R-:W-:Y:S01]  /*14d60*/  FADD.FTZ R8, R36, R35 ;  /* 0x0000002324087221 */ /* 0x000fe20000010000 */
[----:B------:R-:W-:-:S03]  /*14d70*/  F2FP.F16.F32.PACK_AB R184, R11, R184 ;  /* 0x000000b80bb8723e */ /* 0x000fc600000000ff */
[----:B------:R-:W-:Y:S01]  /*14d80*/  FADD.FTZ R35, R183, R8 ;  /* 0x00000008b7237221 */ /* 0x000fe20000010000 */
[----:B------:R-:W-:Y:S01]  /*14d90*/  LEA.HI.SX32 R8, R20, R37, 0x1c ;  /* 0x0000002514087211 */ /* 0x000fe200078fe2ff */
[----:B------:R-:W1:Y:S01]  /*14da0*/  MUFU.EX2 R180, R180 ;  /* 0x000000b400b47308 */ /* 0x000e620000000800 */
[----:B--2---:R-:W-:Y:S01]  /*14db0*/  FADD.FTZ R6, R186, R33 ;  /* 0x00000021ba067221 */ /* 0x004fe20000010000 */
[C---:B------:R-:W-:Y:S01]  /*14dc0*/  FADD.FTZ R10, R34.reuse, R35 ;  /* 0x00000023220a7221 */ /* 0x040fe20000010000 */
[----:B------:R-:W-:Y:S02]  /*14dd0*/  VIMNMX R223, R225, R8, !PT ;  /* 0x00000008e1df7248 */ /* 0x000fe40007fe0100 */
[----:B------:R-:W-:Y:S01]  /*14de0*/  F2FP.F16.F32.PACK_AB R183, R34, R183 ;  /* 0x000000b722b7723e */ /* 0x000fe200000000ff */
[----:B------:R-:W-:Y:S01]  /*14df0*/  FADD.FTZ R35, R177, R10 ;  /* 0x0000000ab1237221 */ /* 0x000fe20000010000 */
[C---:B------:R-:W-:Y:S01]  /*14e00*/  F2FP.F16.F32.PACK_AB R177, R30.reuse, R177 ;  /* 0x000000b11eb1723e */ /* 0x040fe200000000ff */
[----:B------:R-:W2:Y:S01]  /*14e10*/  MUFU.EX2 R21, R21 ;  /* 0x0000001500157308 */ /* 0x000ea20000000800 */
[C---:B0-----:R-:W-:Y:S01]  /*14e20*/  FADD.FTZ R33, R15.reuse, R6 ;  /* 0x000000060f217221 */ /* 0x041fe20000010000 */
[----:B------:R-:W-:Y:S01]  /*14e30*/  FADD.FTZ R10, R30, R35 ;  /* 0x000000231e0a7221 */ /* 0x000fe20000010000 */
[----:B------:R-:W-:-:S03]  /*14e40*/  F2FP.F16.F32.PACK_AB R186, R15, R186 ;  /* 0x000000ba0fba723e */ /* 0x000fc600000000ff */
[----:B------:R-:W-:Y:S01]  /*14e50*/  FADD.FTZ R37, R179, R10 ;  /* 0x0000000ab3257221 */ /* 0x000fe20000010000 */
[----:B------:R-:W-:Y:S01]  /*14e60*/  F2FP.F16.F32.PACK_AB R179, R32, R179 ;  /* 0x000000b320b3723e */ /* 0x000fe200000000ff */
[----:B------:R-:W0:Y:S01]  /*14e70*/  MUFU.EX2 R182, R182 ;  /* 0x000000b600b67308 */ /* 0x000e220000000800 */
[----:B-1----:R-:W-:Y:S01]  /*14e80*/  FADD.FTZ R6, R180, R33 ;  /* 0x00000021b4067221 */ /* 0x002fe20000010000 */
[----:B------:R-:W-:Y:S01]  /*14e90*/  FADD.FTZ R10, R32, R37 ;  /* 0x00000025200a7221 */ /* 0x000fe20000010000 */
[----:B------:R-:W-:-:S03]  /*14ea0*/  CS2R R36, SRZ ;  /* 0x0000000000247805 */ /* 0x000fc6000001ff00 */
[----:B------:R-:W-:Y:S01]  /*14eb0*/  FADD.FTZ R7, R173, R10 ;  /* 0x0000000aad077221 */ /* 0x000fe20000010000 */
[----:B------:R-:W-:Y:S01]  /*14ec0*/  F2FP.F16.F32.PACK_AB R173, R28, R173 ;  /* 0x000000ad1cad723e */ /* 0x000fe200000000ff */
        /* <DEDUP_REMOVED lines=12> */
[----:B------:R-:W-:Y:S02]  /*14f90*/  F2FP.F16.F32.PACK_AB R176, R27, R176 ;  /* 0x000000b01bb0723e */ /* 0x000fe400000000ff */
[----:B------:R-:W-:-:S04]  /*14fa0*/  CS2R R26, SRZ ;  /* 0x00000000001a7805 */ /* 0x000fc8000001ff00 */
[----:B------:R-:W0:Y:S01]  /*14fb0*/  MUFU.EX2 R172, R172 ;  /* 0x000000ac00ac7308 */ /* 0x000e220000000800 */
[----:B-1----:R-:W-:-:S07]  /*14fc0*/  FADD.FTZ R6, R178, R35 ;  /* 0x00000023b2067221 */ /* 0x002fce0000010000 */
[----:B------:R1:W3:Y:S01]  /*14fd0*/  MUFU.EX2 R31, R74 ;  /* 0x0000004a001f7308 */ /* 0x0002e20000000800 */
[C---:B--2---:R-:W-:Y:S01]  /*14fe0*/  FADD.FTZ R35, R29.reuse, R6 ;  /* 0x000000061d237221 */ /* 0x044fe20000010000 */
[----:B------:R-:W-:-:S06]  /*14ff0*/  F2FP.F16.F32.PACK_AB R178, R29, R178 ;  /* 0x000000b21db2723e */ /* 0x000fcc00000000ff */
[----:B------:R-:W2:Y:S01]  /*15000*/  MUFU.EX2 R169, R169 ;  /* 0x000000a900a97308 */ /* 0x000ea20000000800 */
[----:B0-----:R-:W-:Y:S01]  /*15010*/  FADD.FTZ R6, R172, R35 ;  /* 0x00000023ac067221 */ /* 0x001fe20000010000 */
[----:B-1----:R-:W-:Y:S02]  /*15020*/  CS2R R74, SRZ ;  /* 0x00000000004a7805 */ /* 0x002fe4000001ff00 */
[----:B------:R-:W-:-:S04]  /*15030*/  CS2R R34, SRZ ;  /* 0x0000000000227805 */ /* 0x000fc8000001ff00 */
[----:B------:R-:W0:Y:S01]  /*15040*/  MUFU.EX2 R92, R92 ;  /* 0x0000005c005c7308 */ /* 0x000e220000000800 */
[C---:B---3--:R-:W-:Y:S01]  /*15050*/  FADD.FTZ R11, R31.reuse, R6 ;  /* 0x000000061f0b7221 */ /* 0x048fe20000010000 */
[----:B------:R-:W-:Y:S01]  /*15060*/  FADD.FTZ R6, R28, R7 ;  /* 0x000000071c067221 */ /* 0x000fe20000010000 */
[----:B------:R-:W-:Y:S02]  /*15070*/  F2FP.F16.F32.PACK_AB R172, R31, R172 ;  /* 0x000000ac1fac723e */ /* 0x000fe400000000ff */
[----:B------:R-:W-:Y:S02]  /*15080*/  CS2R R30, SRZ ;  /* 0x00000000001e7805 */ /* 0x000fe4000001ff00 */
[----:B------:R-:W-:Y:S01]  /*15090*/  CS2R R28, SRZ ;  /* 0x00000000001c7805 */ /* 0x000fe2000001ff00 */
[----:B------:R-:W-:Y:S01]  /*150a0*/  FADD.FTZ R7, R175, R6 ;  /* 0x00000006af077221 */ /* 0x000fe20000010000 */
[C---:B------:R-:W-:Y:S01]  /*150b0*/  F2FP.F16.F32.PACK_AB R175, R24.reuse, R175 ;  /* 0x000000af18af723e */ /* 0x040fe200000000ff */
[----:B------:R-:W1:Y:S02]  /*150c0*/  MUFU.EX2 R12, R12 ;  /* 0x0000000c000c7308 */ /* 0x000e640000000800 */
[----:B------:R-:W-:Y:S01]  /*150d0*/  FADD.FTZ R6, R24, R7 ;  /* 0x0000000718067221 */ /* 0x000fe20000010000 */
[----:B------:R-:W-:-:S03]  /*150e0*/  CS2R R24, SRZ ;  /* 0x0000000000187805 */ /* 0x000fc6000001ff00 */
[----:B--2---:R-:W-:Y:S02]  /*150f0*/  FADD.FTZ R7, R169, R6 ;  /* 0x00000006a9077221 */ /* 0x004fe40000010000 */
[----:B------:R2:W3:Y:S01]  /*15100*/  MUFU.EX2 R13, R94 ;  /* 0x0000005e000d7308 */ /* 0x0004e20000000800 */
[----:B0-----:R-:W-:-:S07]  /*15110*/  FADD.FTZ R10, R92, R11 ;  /* 0x0000000b5c0a7221 */ /* 0x001fce0000010000 */
[----:B------:R-:W0:Y:S01]  /*15120*/  MUFU.EX2 R58, R58 ;  /* 0x0000003a003a7308 */ /* 0x000e220000000800 */
[C---:B-1----:R-:W-:Y:S01]  /*15130*/  FADD.FTZ R6, R12.reuse, R7 ;  /* 0x000000070c067221 */ /* 0x042fe20000010000 */
[----:B------:R-:W-:Y:S01]  /*15140*/  F2FP.F16.F32.PACK_AB R169, R12, R169 ;  /* 0x000000a90ca9723e */ /* 0x000fe200000000ff */
[----:B------:R-:W-:Y:S01]  /*15150*/  VIADD R12, R80, 0xfffffffe ;  /* 0xfffffffe500c7836 */ /* 0x000fe20000000000 */
[----:B--2---:R-:W-:Y:S02]  /*15160*/  CS2R R94, SRZ ;  /* 0x00000000005e7805 */ /* 0x004fe4000001ff00 */
[----:B------:R-:W-:Y:S02]  /*15170*/  CS2R R80, SRZ ;  /* 0x0000000000507805 */ /* 0x000fe4000001ff00 */
[----:B------:R1:W2:Y:S01]  /*15180*/  MUFU.EX2 R33, R96 ;  /* 0x0000006000217308 */ /* 0x0002a20000000800 */
[----:B---3--:R-:W-:Y:S01]  /*15190*/  FADD.FTZ R11, R13, R10 ;  /* 0x0000000a0d0b7221 */ /* 0x008fe20000010000 */
[----:B------:R-:W-:-:S02]  /*151a0*/  ISETP.GE.AND P1, PT, R12, R223, PT ;  /* 0x000000df0c00720c */ /* 0x000fc40003f26270 */
[----:B------:R-:W-:Y:S02]  /*151b0*/  F2FP.F16.F32.PACK_AB R174, R13, R92 ;  /* 0x0000005c0dae723e */ /* 0x000fe400000000ff */
[----:B------:R-:W-:Y:S02]  /*151c0*/  CS2R R92, SRZ ;  /* 0x00000000005c7805 */ /* 0x000fe4000001ff00 */
[----:B------:R-:W-:Y:S01]  /*151d0*/  MUFU.EX2 R171, R171 ;  /* 0x000000ab00ab7308 */ /* 0x000fe20000000800 */
[----:B0-----:R-:W-:Y:S01]  /*151e0*/  FADD.FTZ R14, R58, R11 ;  /* 0x0000000b3a0e7221 */ /* 0x001fe20000010000 */
[----:B-1----:R-:W-:-:S06]  /*151f0*/  CS2R R96, SRZ ;  /* 0x0000000000607805 */ /* 0x002fcc000001ff00 */
[----:B------:R-:W0:Y:S01]  /*15200*/  MUFU.EX2 R98, R98 ;  /* 0x0000006200627308 */ /* 0x000e220000000800 */
[C---:B--2---:R-:W-:Y:S01]  /*15210*/  FADD.FTZ R11, R33.reuse, R14 ;  /* 0x0000000e210b7221 */ /* 0x044fe20000010000 */
[----:B------:R-:W-:Y:S02]  /*15220*/  F2FP.F16.F32.PACK_AB R168, R33, R58 ;  /* 0x0000003a21a8723e */ /* 0x000fe400000000ff */
[----:B------:R-:W-:Y:S02]  /*15230*/  CS2R R58, SRZ ;  /* 0x00000000003a7805 */ /* 0x000fe4000001ff00 */
[----:B------:R-:W-:Y:S02]  /*15240*/  CS2R R32, SRZ ;  /* 0x0000000000207805 */ /* 0x000fe4000001ff00 */
[----:B------:R1:W2:Y:S08]  /*15250*/  MUFU.EX2 R9, R100 ;  /* 0x0000006400097308 */ /* 0x0002b00000000800 */
[----:B------:R3:W4:Y:S01]  /*15260*/  MUFU.EX2 R10, R5 ;  /* 0x00000005000a7308 */ /* 0x0007220000000800 */
[----:B0-----:R-:W-:Y:S01]  /*15270*/  FADD.FTZ R14, R98, R11 ;  /* 0x0000000b620e7221 */ /* 0x001fe20000010000 */
[----:B-1----:R-:W-:Y:S01]  /*15280*/  CS2R R100, SRZ ;  /* 0x0000000000647805 */ /* 0x002fe2000001ff00 */
[----:B---3--:R-:W-:-:S02]  /*15290*/  FADD.FTZ R5, R171, R6 ;  /* 0x00000006ab057221 */ /* 0x008fc40000010000 */
[C---:B--2---:R-:W-:Y:S01]  /*152a0*/  FADD.FTZ R7, R9.reuse, R14 ;  /* 0x0000000e09077221 */ /* 0x044fe20000010000 */
[----:B------:R-:W-:Y:S02]  /*152b0*/  F2FP.F16.F32.PACK_AB R170, R9, R98 ;  /* 0x0000006209aa723e */ /* 0x000fe400000000ff */
[----:B------:R-:W-:Y:S02]  /*152c0*/  CS2R R98, SRZ ;  /* 0x0000000000627805 */ /* 0x000fe4000001ff00 */
[----:B------:R-:W-:Y:S01]  /*152d0*/  MOV R14, 0x3f800000 ;  /* 0x3f800000000e7802 */ /* 0x000fe20000000f00 */
[C---:B----4-:R-:W-:Y:S01]  /*152e0*/  FADD.FTZ R6, R10.reuse, R5 ;  /* 0x000000050a067221 */ /* 0x050fe20000010000 */
[----:B------:R-:W-:Y:S01]  /*152f0*/  F2FP.F16.F32.PACK_AB R171, R10, R171 ;  /* 0x000000ab0aab723e */ /* 0x000fe200000000ff */
[----:B------:R-:W-:Y:S01]  /*15300*/  IMAD.MOV.U32 R5, RZ, RZ, 0x3f800000 ;  /* 0x3f800000ff057424 */ /* 0x000fe200078e00ff */
[----:B------:R-:W-:Y:S06]  /*15310*/  @!P1 BRA `(.L_x_2844) ;  /* 0x0000003000209947 */ /* 0x000fec0003800000 */
[----:B------:R-:W-:Y:S01]  /*15320*/  BSSY B1, `(.L_x_2844) ;  /* 0x0000307000017945 */ /* 0x000fe20003800000 */
[----:B------:R-:W-:Y:S01]  /*15330*/  IMAD.MOV.U32 R10, RZ, RZ, R4 ;  /* 0x000000ffff0a7224 */ /* 0x000fe200078e0004 */
[----:B------:R-:W-:Y:S01]  /*15340*/  MOV R9, R196 ;  /* 0x000000c400097202 */ /* 0x000fe20000000f00 */
[----:B------:R-:W-:Y:S02]  /*15350*/  IMAD.MOV.U32 R11, RZ, RZ, R0 ;  /* 0x000000ffff0b7224 */ /* 0x000fe400078e0000 */
[----:B------:R-:W-:Y:S02]  /*15360*/  IMAD.MOV.U32 R8, RZ, RZ, R200 ;  /* 0x000000ffff087224 */ /* 0x000fe400078e00c8 */
[----:B------:R-:W-:Y:S02]  /*15370*/  IMAD.MOV.U32 R5, RZ, RZ, 0x3f800000 ;  /* 0x3f800000ff057424 */ /* 0x000fe400078e00ff */
[----:B------:R-:W-:-:S07]  /*15380*/  IMAD.MOV.U32 R119, RZ, RZ, RZ ;  /* 0x000000ffff777224 */ /* 0x000fce00078e00ff */
.L_x_2857:
[----:B------:R-:W-:-:S04]  /*15390*/  ISETP.NE.AND P1, PT, R9, 0x1, PT ;  /* 0x000000010900780c */ /* 0x000fc80003f25270 */
[----:B------:R-:W-:-:S04]  /*153a0*/  SEL R200, RZ, 0x1, P1 ;  /* 0x00000001ffc87807 */ /* 0x000fc80000800000 */
[----:B------:R-:W-:Y:S01]  /*153b0*/  LOP3.LUT R200, R8, R200, RZ, 0x3c, !PT ;  /* 0x000000c808c87212 */ /* 0x000fe200078e3cff */
[----:B------:R-:W-:Y:S06]  /*153c0*/  @!P0 BRA `(.L_x_2845) ;  /* 0x0000000000048947 */ /* 0x000fec0003800000 */
[----:B------:R-:W-:Y:S01]  /*153d0*/  BPT.TRAP 0x1 ;  /* 0x000000040000795c */ /* 0x000fe20000300000 */
.L_x_2845:
        /* <DEDUP_REMOVED lines=8> */
.L_x_2846:
[----:B------:R-:W-:Y:S01]  /*15460*/  IMAD R126, R196, 0x900, R219 ;  /* 0x00000900c47e7824 */ /* 0x000fe200078e02db */
[----:B------:R-:W-:Y:S03]  /*15470*/  BSSY B2, `(.L_x_2847) ;  /* 0x0000006000027945 */ /* 0x000fe60003800000 */
[C---:B------:R-:W-:Y:S02]  /*15480*/  VIADD R122, R126.reuse, 0x2 ;  /* 0x000000027e7a7836 */ /* 0x040fe40000000000 */
[----:B------:R-:W-:Y:S01]  /*15490*/  VIADD R124, R126, 0x4 ;  /* 0x000000047e7c7836 */ /* 0x000fe20000000000 */
[----:B-1----:R-:W-:Y:S06]  /*154a0*/  @P1 BRA `(.L_x_2848) ;  /* 0x0000000000081947 */ /* 0x002fec0003800000 */
[----:B------:R-:W1:Y:S02]  /*154b0*/  SYNCS.PHASECHK.TRANS64.TRYWAIT P1, [R0+URZ+0x30830], R3 ;  /* 0x03083003000075a7 */ /* 0x000e64000802017f */
[----:B-1----:R-:W-:Y:S05]  /*154c0*/  @!P1 BRA `(.L_x_2849) ;  /* 0x00000134009c9947 */ /* 0x002fea0003800000 */
.L_x_2848:
[----:B------:R-:W-:Y:S05]  /*154d0*/  BSYNC B2 ;  /* 0x0000000000027941 */ /* 0x000fea0003800000 */
.L_x_2847:
[----:B------:R-:W2:Y:S04]  /*154e0*/  LDL.64 R128, [R1+0x30] ;  /* 0x0000300001807983 */ /* 0x000ea80000100a00 */
[----:B------:R3:W-:Y:S04]  /*154f0*/  STL.64 [R1+0x78], R6 ;  /* 0x0000780601007387 */ /* 0x0007e80000100a00 */
[----:B---3--:R-:W3:Y:S01]  /*15500*/  LDL.64 R6, [R1+0x28] ;  /* 0x0000280001067983 */ /* 0x008ee20000100a00 */
[----:B------:R-:W-:Y:S01]  /*15510*/  IMAD.MOV.U32 R120, RZ, RZ, R126 ;  /* 0x000000ffff787224 */ /* 0x000fe200078e007e */
        /* <DEDUP_REMOVED lines=8> */
[----:B------:R-:W-:Y:S01]  /*155a0*/  R2UR UR42, R122 ;  /* 0x000000007a2a72ca */ /* 0x000fe200000e0000 */
[----:B------:R-:W-:Y:S01]  /*155b0*/  IMAD.MOV.U32 R125, RZ, RZ, 0x40000040 ;  /* 0x40000040ff7d7424 */ /* 0x000fe200078e00ff */
[----:B------:R-:W-:Y:S01]  /*155c0*/  R2UR UR38, R120 ;  /* 0x00000000782672ca */ /* 0x000fe200000e0000 */
[C---:B------:R-:W-:Y:S01]  /*155d0*/  VIADD R120, R126.reuse, 0x304 ;  /* 0x000003047e787836 */ /* 0x040fe20000000000 */
[----:B------:R-:W-:Y:S01]  /*155e0*/  IADD3 R122, R126, 0x300, RZ ;  /* 0x000003007e7a7810 */ /* 0x000fe20007ffe0ff */
[-C--:B------:R-:W-:Y:S01]  /*155f0*/  FMUL.FTZ R24, R24, R14.reuse ;  /* 0x0000000e18187220 */ /* 0x080fe20000410000 */
[----:B------:R-:W-:Y:S01]  /*15600*/  MOV R121, 0x40000040 ;  /* 0x4000004000797802 */ /* 0x000fe20000000f00 */
[-C--:B------:R-:W-:Y:S01]  /*15610*/  FMUL.FTZ R25, R25, R14.reuse ;  /* 0x0000000e19197220 */ /* 0x080fe20000410000 */
        /* <DEDUP_REMOVED lines=133> */
[----:B---3--:R-:W-:Y:S02]  /*15e70*/  R2UR UR44, R6 ;  /* 0x00000000062c72ca */ /* 0x008fe400000e0000 */
[----:B------:R-:W-:Y:S02]  /*15e80*/  R2UR UR45, R7 ;  /* 0x00000000072d72ca */ /* 0x000fe400000e0000 */
[----:B------:R-:W-:Y:S01]  /*15e90*/  R2UR UR49, R213 ;  /* 0x00000000d53172ca */ /* 0x000fe200000e0000 */
[----:B------:R0:W5:Y:S01]  /*15ea0*/  LDL.LU.64 R6, [R1+0x78] ;  /* 0x0000780001067983 */ /* 0x0001620000300a00 */
[----:B------:R-:W-:Y:S01]  /*15eb0*/  UMOV UR24, UR56 ;  /* 0x0000003800187c82 */ /* 0x000fe20008000000 */
[----:B------:R-:W-:Y:S01]  /*15ec0*/  UMOV UR25, UR57 ;  /* 0x0000003900197c82 */ /* 0x000fe20008000000 */
[----:B------:R-:W-:Y:S01]  /*15ed0*/  UMOV UR20, UR52 ;  /* 0x0000003400147c82 */ /* 0x000fe20008000000 */
[----:B------:R-:W-:Y:S01]  /*15ee0*/  UMOV UR21, UR53 ;  /* 0x0000003500157c82 */ /* 0x000fe20008000000 */
[----:B------:R-:W-:Y:S01]  /*15ef0*/  R2UR UR48, R214 ;  /* 0x00000000d63072ca */ /* 0x000fe200000e0000 */
[----:B------:R-:W-:-:S02]  /*15f00*/  WARPGROUP.DEPBAR.LE gsb0, 0x0 ;  /* 0x00008000000079c5 */ /* 0x000fc40000010000 */
[----:B------:R-:W-:-:S06]  /*15f10*/  WARPGROUP.ARRIVE ;  /* 0x00000000000079c5 */ /* 0x000fcc0000000000 */
        /* <DEDUP_REMOVED lines=14> */
[----:B------:R-:W4:Y:S01]  /*16000*/  LDL.64 R20, [R1+0x10] ;  /* 0x0000100001147983 */ /* 0x000f220000100a00 */
[----:B------:R-:W-:Y:S02]  /*16010*/  WARPGROUP.DEPBAR.LE gsb0, 0x0 ;  /* 0x00008000000079c5 */ /* 0x000fe40000010000 */
[----:B------:R-:W-:Y:S01]  /*16020*/  WARPGROUP.ARRIVE ;  /* 0x00000000000079c5 */ /* 0x000fe20000000000 */
[----:B---3--:R-:W-:Y:S02]  /*16030*/  R2UR UR36, R210 ;  /* 0x00000000d22472ca */ /* 0x008fe400000e0000 */
[----:B------:R-:W-:-:S13]  /*16040*/  R2UR UR37, R211 ;  /* 0x00000000d32572ca */ /* 0x000fda00000e0000 */
[----:B------:R-:W-:Y:S01]  /*16050*/  HGMMA.64x96x16.F32 R120, gdesc[UR36], R120, gsb0 ;  /* 0x01600000247879f0 */ /* 0x000fe20008000878 */
[----:B----4-:R-:W-:Y:S02]  /*16060*/  R2UR UR32, R20 ;  /* 0x00000000142072ca */ /* 0x010fe400000e0000 */
[----:B------:R-:W-:Y:S02]  /*16070*/  R2UR UR33, R21 ;  /* 0x00000000152172ca */ /* 0x000fe400000e0000 */
[----:B--2---:R-:W-:Y:S02]  /*16080*/  R2UR UR28, R212 ;  /* 0x00000000d41c72ca */ /* 0x004fe400000e0000 */
        /* <DEDUP_REMOVED lines=24> */
[----:B------:R-:W-:-:S03]  /*16210*/  UMOV UR4, UR40 ;  /* 0x0000002800047c82 */ /* 0x000fc60008000000 */
        /* <DEDUP_REMOVED lines=13> */
[----:B------:R-:W-:Y:S02]  /*162f0*/  WARPGROUP.DEPBAR.LE gsb0, 0x0 ;  /* 0x00008000000079c5 */ /* 0x000fe40000010000 */
[----:B0-----:R-:W-:Y:S11]  /*16300*/  @!P0 BRA `(.L_x_2850) ;  /* 0x0000000000048947 */ /* 0x001ff60003800000 */
[----:B------:R-:W-:Y:S01]  /*16310*/  BPT.TRAP 0x1 ;  /* 0x000000040000795c */ /* 0x000fe20000300000 */
.L_x_2850:
[----:B------:R-:W-:Y:S01]  /*16320*/  SHF.L.U32 R3, R8, 0x1f, RZ ;  /* 0x0000001f08037819 */ /* 0x000fe200000006ff */
[----:B------:R-:W-:-:S04]  /*16330*/  IMAD R13, R9, 0x8, R2 ;  /* 0x00000008090d7824 */ /* 0x000fc800078e0202 */
[----:B------:R0:W1:Y:S01]  /*16340*/  SYNCS.PHASECHK.TRANS64.TRYWAIT P1, [R13+URZ+0x30850], R3 ;  /* 0x030850030d0075a7 */ /* 0x000062000802017f */
[----:B------:R-:W-:Y:S05]  /*16350*/  @!P0 BRA `(.L_x_2851) ;  /* 0x0000000000048947 */ /* 0x000fea0003800000 */
[----:B------:R-:W-:Y:S01]  /*16360*/  BPT.TRAP 0x1 ;  /* 0x000000040000795c */ /* 0x000fe20000300000 */
.L_x_2851:
[----:B------:R-:W-:Y:S04]  /*16370*/  BSSY B2, `(.L_x_2852) ;  /* 0x0000004000027945 */ /* 0x000fe80003800000 */
[----:B-1----:R-:W-:Y:S05]  /*16380*/  @P1 BRA `(.L_x_2853) ;  /* 0x0000000000081947 */ /* 0x002fea0003800000 */
[----:B------:R-:W1:Y:S02]  /*16390*/  SYNCS.PHASECHK.TRANS64.TRYWAIT P1, [R13+URZ+0x30850], R3 ;  /* 0x030850030d0075a7 */ /* 0x000e64000802017f */
[----:B-1----:R-:W-:Y:S05]  /*163a0*/  @!P1 BRA `(.L_x_2854) ;  /* 0x0000012400f89947 */ /* 0x002fea0003800000 */
.L_x_2853:
[----:B------:R-:W-:Y:S05]  /*163b0*/  BSYNC B2 ;  /* 0x0000000000027941 */ /* 0x000fea0003800000 */
.L_x_2852:
[----:B01----:R-:W-:Y:S01]  /*163c0*/  VIADD R3, R2, 0x400 ;  /* 0x0000040002037836 */ /* 0x003fe20000000000 */
[----:B------:R-:W-:Y:S01]  /*163d0*/  WARPGROUP.ARRIVE ;  /* 0x00000000000079c5 */ /* 0x000fe20000000000 */
[----:B------:R-:W-:-:S03]  /*163e0*/  IMAD.MOV.U32 R5, RZ, RZ, 0x40000040 ;  /* 0x40000040ff057424 */ /* 0x000fc600078e00ff */
[----:B------:R-:W-:Y:S02]  /*163f0*/  SHF.R.U32.HI R3, RZ, 0x4, R3 ;  /* 0x00000004ff037819 */ /* 0x000fe40000011603 */
[----:B------:R-:W-:Y:S01]  /*16400*/  R2UR UR7, R5 ;  /* 0x00000000050772ca */ /* 0x000fe200000e0000 */
[----:B------:R-:W-:Y:S01]  /*16410*/  IMAD.MOV.U32 R5, RZ, RZ, 0x40000040 ;  /* 0x40000040ff057424 */ /* 0x000fe200078e00ff */
[----:B------:R-:W-:-:S04]  /*16420*/  LOP3.LUT R3, R3, 0x3fff, RZ, 0xc0, !PT ;  /* 0x00003fff03037812 */ /* 0x000fc800078ec0ff */
        /* <DEDUP_REMOVED lines=41> */
.L_x_2855:
[----:B------:R-:W2:Y:S01]  /*166c0*/  LDL R4, [R1+0x3c] ;  /* 0x00003c0001047983 */ /* 0x000ea20000100800 */
[----:B------:R-:W0:Y:S01]  /*166d0*/  LDC R3, c[0x0][0x448] ;  /* 0x00011200ff037b82 */ /* 0x000e220000000800 */
[----:B------:R-:W-:-:S05]  /*166e0*/  VIADD R0, R0, 0x30840 ;  /* 0x0003084000007836 */ /* 0x000fca0000000000 */
[----:B------:R-:W-:-:S04]  /*166f0*/  PRMT R0, R218, 0x654, R0 ;  /* 0x00000654da007816 */ /* 0x000fc80000000000 */
[----:B------:R1:W-:Y:S01]  /*16700*/  SYNCS.ARRIVE.TRANS64.RED.A1T0 RZ, [R0+URZ], RZ ;  /* 0x000000ff00ff79a7 */ /* 0x0003e2000810043f */
[----:B0-----:R-:W-:-:S13]  /*16710*/  ISETP.NE.AND P1, PT, R3, 0x1, PT ;  /* 0x000000010300780c */ /* 0x001fda0003f25270 */
[----:B------:R-:W0:Y:S08]  /*16720*/  @P1 LDC R3, c[0x0][0x44c] ;  /* 0x00011300ff031b82 */ /* 0x000e300000000800 */
[----:B-1----:R-:W1:Y:S01]  /*16730*/  @P1 LDC R0, c[0x0][0x450] ;  /* 0x00011400ff001b82 */ /* 0x002e620000000800 */
[----:B------:R-:W-:Y:S01]  /*16740*/  FMUL.FTZ R15, R129, UR39 ;  /* 0x00000027810f7c20 */ /* 0x000fe20008410000 */
[----:B------:R-:W-:Y:S01]  /*16750*/  FMUL.FTZ R129, R133, UR39 ;  /* 0x0000002785817c20 */ /* 0x000fe20008410000 */
[----:B------:R-:W-:Y:S01]  /*16760*/  FMUL.FTZ R184, R128, UR39 ;  /* 0x0000002780b87c20 */ /* 0x000fe20008410000 */
[----:B------:R-:W-:Y:S01]  /*16770*/  FMUL.FTZ R185, R131, UR39 ;  /* 0x0000002783b97c20 */ /* 0x000fe20008410000 */
[----:B------:R-:W-:-:S02]  /*16780*/  IMAD R131, R12, -0x60, RZ ;  /* 0xffffffa00c837824 */ /* 0x000fc400078e02ff */
[----:B------:R-:W-:Y:S02]  /*16790*/  FMUL.FTZ R128, R137, UR39 ;  /* 0x0000002789807c20 */ /* 0x000fe40008410000 */
[----:B------:R-:W3:Y:S01]  /*167a0*/  MUFU.TANH R184, R184 ;  /* 0x000000b800b87308 */ /* 0x000ee20000002400 */
[----:B------:R-:W-:Y:S01]  /*167b0*/  IADD3 R131, -R229, 0x1, R131 ;  /* 0x00000001e5837810 */ /* 0x000fe20007ffe183 */
[----:B------:R-:W-:-:S03]  /*167c0*/  FMUL.FTZ R178, R148, UR39 ;  /* 0x0000002794b27c20 */ /* 0x000fc60008410000 */
[----:B------:R-:W-:-:S03]  /*167d0*/  IADD3 R131, -R227, R131, R228 ;  /* 0x00000083e3837210 */ /* 0x000fc60007ffe1e4 */
[----:B------:R-:W4:Y:S01]  /*167e0*/  MUFU.TANH R128, R128 ;  /* 0x0000008000807308 */ /* 0x000f220000002400 */
[----:B------:R-:W-:Y:S01]  /*167f0*/  FMUL.FTZ R20, R157, UR39 ;  /* 0x000000279d147c20 */ /* 0x000fe20008410000 */
[----:B------:R-:W-:Y:S01]  /*16800*/  FMUL.FTZ R188, R120, UR39 ;  /* 0x0000002778bc7c20 */ /* 0x000fe20008410000 */
[----:B------:R-:W-:-:S05]  /*16810*/  FMUL.FTZ R8, R121, UR39 ;  /* 0x0000002779087c20 */ /* 0x000fca0008410000 */
[----:B------:R-:W4:Y:S01]  /*16820*/  MUFU.TANH R178, R178 ;  /* 0x000000b200b27308 */ /* 0x000f220000002400 */
[----:B------:R-:W-:-:S07]  /*16830*/  FMUL.FTZ R190, R124, UR39 ;  /* 0x000000277cbe7c20 */ /* 0x000fce0008410000 */
[----:B------:R-:W4:Y:S01]  /*16840*/  MUFU.TANH R20, R20 ;  /* 0x0000001400147308 */ /* 0x000f220000002400 */
[----:B------:R-:W-:-:S07]  /*16850*/  FMUL.FTZ R9, R125, UR39 ;  /* 0x000000277d097c20 */ /* 0x000fce0008410000 */
[----:B------:R-:W4:Y:S08]  /*16860*/  MUFU.TANH R188, R188 ;  /* 0x000000bc00bc7308 */ /* 0x000f300000002400 */
[----:B------:R-:W-:Y:S08]  /*16870*/  MUFU.TANH R8, R8 ;  /* 0x0000000800087308 */ /* 0x000ff00000002400 */
[----:B------:R-:W-:Y:S01]  /*16880*/  MUFU.TANH R190, R190 ;  /* 0x000000be00be7308 */ /* 0x000fe20000002400 */
[----:B------:R-:W-:-:S07]  /*16890*/  FMUL.FTZ R186, R132, UR39 ;  /* 0x0000002784ba7c20 */ /* 0x000fce0008410000 */
[----:B------:R-:W-:Y:S01]  /*168a0*/  MUFU.TANH R9, R9 ;  /* 0x0000000900097308 */ /* 0x000fe20000002400 */
[----:B------:R-:W-:Y:S01]  /*168b0*/  FMUL.FTZ R187, R135, UR39 ;  /* 0x0000002787bb7c20 */ /* 0x000fe20008410000 */
[----:B------:R-:W-:-:S06]  /*168c0*/  FMUL.FTZ R180, R136, UR39 ;  /* 0x0000002788b47c20 */ /* 0x000fcc0008410000 */
[----:B------:R-:W-:Y:S08]  /*168d0*/  MUFU.TANH R15, R15 ;  /* 0x0000000f000f7308 */ /* 0x000ff00000002400 */
[----:B------:R-:W-:Y:S01]  /*168e0*/  MUFU.TANH R186, R186 ;  /* 0x000000ba00ba7308 */ /* 0x000fe20000002400 */
[----:B------:R-:W-:-:S07]  /*168f0*/  FMUL.FTZ R182, R140, UR39 ;  /* 0x000000278cb67c20 */ /* 0x000fce0008410000 */
[----:B------:R-:W-:Y:S08]  /*16900*/  MUFU.TANH R129, R129 ;  /* 0x0000008100817308 */ /* 0x000ff00000002400 */
[----:B------:R-:W-:Y:S01]  /*16910*/  MUFU.TANH R180, R180 ;  /* 0x000000b400b47308 */ /* 0x000fe20000002400 */
[----:B------:R-:W-:Y:S01]  /*16920*/  FMUL.FTZ R176, R144, UR39 ;  /* 0x0000002790b07c20 */ /* 0x000fe20008410000 */
[----:B------:R-:W-:-:S06]  /*16930*/  FMUL.FTZ R124, R145, UR39 ;  /* 0x00000027917c7c20 */ /* 0x000fcc0008410000 */
[----:B------:R-:W-:Y:S08]  /*16940*/  MUFU.TANH R182, R182 ;  /* 0x000000b600b67308 */ /* 0x000ff00000002400 */
[----:B------:R-:W-:Y:S01]  /*16950*/  MUFU.TANH R176, R176 ;  /* 0x000000b000b07308 */ /* 0x000fe20000002400 */
[----:B------:R-:W-:-:S07]  /*16960*/  FMUL.FTZ R172, R152, UR39 ;  /* 0x0000002798ac7c20 */ /* 0x000fce0008410000 */
[----:B------:R-:W-:Y:S01]  /*16970*/  MUFU.TANH R124, R124 ;  /* 0x0000007c007c7308 */ /* 0x000fe20000002400 */
[----:B------:R-:W-:Y:S01]  /*16980*/  FMUL.FTZ R120, R153, UR39 ;  /* 0x0000002799787c20 */ /* 0x000fe20008410000 */
[----:B------:R-:W-:-:S06]  /*16990*/  FMUL.FTZ R174, R156, UR39 ;  /* 0x000000279cae7c20 */ /* 0x000fcc0008410000 */
[----:B------:R-:W-:Y:S01]  /*169a0*/  MUFU.TANH R172, R172 ;  /* 0x000000ac00ac7308 */ /* 0x000fe20000002400 */
[----:B------:R-:W-:-:S07]  /*169b0*/  FMUL.FTZ R168, R160, UR39 ;  /* 0x00000027a0a87c20 */ /* 0x000fce0008410000 */
[----:B------:R-:W-:Y:S01]  /*169c0*/  MUFU.TANH R120, R120 ;  /* 0x0000007800787308 */ /* 0x000fe20000002400 */
[----:B--2---:R-:W-:-:S04]  /*169d0*/  IMAD.IADD R5, R4, 0x1, R226 ;  /* 0x0000000104057824 */ /* 0x004fc800078e02e2 */
[----:B0-----:R-:W-:-:S05]  /*169e0*/  @P1 IMAD.HI.U32 R3, R5, R3, RZ ;  /* 0x0000000305031227 */ /* 0x001fca00078e00ff */
[----:B-1----:R-:W-:-:S05]  /*169f0*/  @P1 SHF.R.U32.HI R5, RZ, R0, R3 ;  /* 0x00000000ff051219 */ /* 0x002fca0000011603 */
[----:B------:R-:W0:Y:S04]  /*16a00*/  SHFL.IDX PT, R133, R5, RZ, 0x1c1f ;  /* 0x001c1fff05857589 */ /* 0x000e2800000e0000 */
[----:B------:R-:W1:Y:S01]  /*16a10*/  SHFL.IDX PT, R14, R5, 0x1, 0x1c1f ;  /* 0x003c1f00050e7f89 */ /* 0x000e6200000e0000 */
[----:B------:R-:W-:-:S06]  /*16a20*/  FMUL.FTZ R0, R122, UR39 ;  /* 0x000000277a007c20 */ /* 0x000fcc0008410000 */
[----:B------:R-:W2:Y:S01]  /*16a30*/  MUFU.TANH R0, R0 ;  /* 0x0000000000007308 */ /* 0x000ea20000002400 */
[----:B0-----:R-:W-:-:S04]  /*16a40*/  IADD3 R133, R131, R133, RZ ;  /* 0x0000008583857210 */ /* 0x001fc80007ffe0ff */
[----:B------:R-:W-:-:S04]  /*16a50*/  ISETP.GT.AND P2, PT, R133, 0x10, PT ;  /* 0x000000108500780c */ /* 0x000fc80003f44270 */
[----:B---3--:R-:W-:Y:S02]  /*16a60*/  FSEL R184, R184, -INF , P2 ;  /* 0xff800000b8b87808 */ /* 0x008fe40001000000 */
[----:B------:R-:W-:-:S04]  /*16a70*/  ISETP.GT.AND P2, PT, R133, 0x21, PT ;  /* 0x000000218500780c */ /* 0x000fc80003f44270 */
[----:B----4-:R-:W-:Y:S02]  /*16a80*/  FSEL R128, R128, -INF , P2 ;  /* 0xff80000080807808 */ /* 0x010fe40001000000 */
[----:B------:R-:W-:Y:S01]  /*16a90*/  ISETP.GT.AND P2, PT, R133, 0x38, PT ;  /* 0x000000388500780c */ /* 0x000fe20003f44270 */
[----:B-1----:R-:W-:-:S03]  /*16aa0*/  IMAD.IADD R14, R131, 0x1, R14 ;  /* 0x00000001830e7824 */ /* 0x002fc600078e020e */
[----:B------:R-:W-:Y:S02]  /*16ab0*/  FSEL R178, R178, -INF , P2 ;  /* 0xff800000b2b27808 */ /* 0x000fe40001000000 */
[C---:B------:R-:W-:Y:S02]  /*16ac0*/  ISETP.GT.AND P2, PT, R133.reuse, 0x49, PT ;  /* 0x000000498500780c */ /* 0x040fe40003f44270 */
[C---:B------:R-:W-:Y:S02]  /*16ad0*/  ISETP.GT.AND P3, PT, R133.reuse, RZ, PT ;  /* 0x000000ff8500720c */ /* 0x040fe40003f64270 */
[----:B------:R-:W-:Y:S02]  /*16ae0*/  FSEL R20, R20, -INF , P2 ;  /* 0xff80000014147808 */ /* 0x000fe40001000000 */
[----:B------:R-:W-:Y:S02]  /*16af0*/  ISETP.GT.AND P2, PT, R14, RZ, PT ;  /* 0x000000ff0e00720c */ /* 0x000fe40003f44270 */
[----:B------:R-:W-:-:S02]  /*16b00*/  ISETP.GT.AND P4, PT, R133, 0x1, PT ;  /* 0x000000018500780c */ /* 0x000fc40003f84270 */
[----:B------:R-:W-:Y:S02]  /*16b10*/  FSEL R188, R188, -INF , P3 ;  /* 0xff800000bcbc7808 */ /* 0x000fe40001800000 */
[----:B--2---:R-:W-:Y:S02]  /*16b20*/  FSEL R135, R0, -INF , P2 ;  /* 0xff80000000877808 */ /* 0x004fe40001000000 */
[C---:B------:R-:W-:Y:S02]  /*16b30*/  ISETP.GT.AND P5, PT, R133.reuse, 0x8, PT ;  /* 0x000000088500780c */ /* 0x040fe40003fa4270 */
[----:B------:R-:W-:Y:S02]  /*16b40*/  FSEL R136, R8, -INF , P4 ;  /* 0xff80000008887808 */ /* 0x000fe40002000000 */
[----:B------:R-:W-:Y:S02]  /*16b50*/  FMNMX.FTZ R0, R188, R11, !PT ;  /* 0x0000000bbc007209 */ /* 0x000fe40007810000 */
[----:B------:R-:W-:-:S02]  /*16b60*/  ISETP.GT.AND P1, PT, R133, 0x9, PT ;  /* 0x000000098500780c */ /* 0x000fc40003f24270 */
[----:B------:R-:W-:Y:S02]  /*16b70*/  FSEL R190, R190, -INF , P5 ;  /* 0xff800000bebe7808 */ /* 0x000fe40002800000 */
[----:B------:R-:W-:Y:S01]  /*16b80*/  FMNMX.FTZ R0, R136, R0, !PT ;  /* 0x0000000088007209 */ /* 0x000fe20007810000 */
[----:B------:R-:W-:Y:S01]  /*16b90*/  FMUL.FTZ R4, R130, UR39 ;  /* 0x0000002782047c20 */ /* 0x000fe20008410000 */
[----:B------:R-:W-:Y:S01]  /*16ba0*/  FMUL.FTZ R130, R134, UR39 ;  /* 0x0000002786827c20 */ /* 0x000fe20008410000 */
[----:B------:R-:W-:Y:S02]  /*16bb0*/  FSEL R134, R9, -INF , P1 ;  /* 0xff80000009867808 */ /* 0x000fe40000800000 */
[----:B------:R-:W-:Y:S02]  /*16bc0*/  FMNMX.FTZ R0, R190, R0, !PT ;  /* 0x00000000be007209 */ /* 0x000fe40007810000 */
[C---:B------:R-:W-:Y:S02]  /*16bd0*/  ISETP.GT.AND P3, PT, R133.reuse, 0x11, PT ;  /* 0x000000118500780c */ /* 0x040fe40003f64270 */
[----:B------:R-:W-:Y:S01]  /*16be0*/  FMNMX.FTZ R0, R134, R0, !PT ;  /* 0x0000000086007209 */ /* 0x000fe20007810000 */
[----:B------:R-:W-:Y:S01]  /*16bf0*/  FMUL.FTZ R3, R126, UR39 ;  /* 0x000000277e037c20 */ /* 0x000fe20008410000 */
[----:B------:R-:W-:Y:S01]  /*16c00*/  ISETP.GT.AND P4, PT, R133, 0x18, PT ;  /* 0x000000188500780c */ /* 0x000fe20003f84270 */
[----:B------:R-:W-:Y:S01]  /*16c10*/  FMUL.FTZ R126, R141, UR39 ;  /* 0x000000278d7e7c20 */ /* 0x000fe20008410000 */
[----:B------:R-:W-:-:S02]  /*16c20*/  FSEL R132, R15, -INF , P3 ;  /* 0xff8000000f847808 */ /* 0x000fc40001800000 */
[----:B------:R-:W-:Y:S02]  /*16c30*/  FMNMX.FTZ R0, R184, R0, !PT ;  /* 0x00000000b8007209 */ /* 0x000fe40007810000 */
[C---:B------:R-:W-:Y:S02]  /*16c40*/  ISETP.GT.AND P5, PT, R133.reuse, 0x19, PT ;  /* 0x000000198500780c */ /* 0x040fe40003fa4270 */
[----:B------:R-:W-:Y:S02]  /*16c50*/  FSEL R186, R186, -INF , P4 ;  /* 0xff800000baba7808 */ /* 0x000fe40002000000 */
[----:B------:R-:W-:Y:S01]  /*16c60*/  FMNMX.FTZ R0, R132, R0, !PT ;  /* 0x0000000084007209 */ /* 0x000fe20007810000 */
[----:B------:R-:W0:Y:S01]  /*16c70*/  MUFU.TANH R126, R126 ;  /* 0x0000007e007e7308 */ /* 0x000e220000002400 */
[----:B------:R-:W-:Y:S02]  /*16c80*/  ISETP.GT.AND P1, PT, R133, 0x20, PT ;  /* 0x000000208500780c */ /* 0x000fe40003f24270 */
[----:B------:R-:W-:-:S02]  /*16c90*/  FSEL R129, R129, -INF , P5 ;  /* 0xff80000081817808 */ /* 0x000fc40002800000 */
[----:B------:R-:W-:Y:S02]  /*16ca0*/  FMNMX.FTZ R0, R186, R0, !PT ;  /* 0x00000000ba007209 */ /* 0x000fe40007810000 */
[----:B------:R-:W-:Y:S02]  /*16cb0*/  FSEL R180, R180, -INF , P1 ;  /* 0xff800000b4b47808 */ /* 0x000fe40000800000 */
[----:B------:R-:W-:Y:S01]  /*16cc0*/  FMNMX.FTZ R0, R129, R0, !PT ;  /* 0x0000000081007209 */ /* 0x000fe20007810000 */
[----:B------:R-:W-:Y:S01]  /*16cd0*/  FMUL.FTZ R122, R149, UR39 ;  /* 0x00000027957a7c20 */ /* 0x000fe20008410000 */
[C---:B------:R-:W-:Y:S02]  /*16ce0*/  ISETP.GT.AND P3, PT, R133.reuse, 0x28, PT ;  /* 0x000000288500780c */ /* 0x040fe40003f64270 */
[----:B------:R-:W-:Y:S02]  /*16cf0*/  FMNMX.FTZ R0, R180, R0, !PT ;  /* 0x00000000b4007209 */ /* 0x000fe40007810000 */
[----:B------:R-:W-:-:S02]  /*16d00*/  ISETP.GT.AND P4, PT, R133, 0x29, PT ;  /* 0x000000298500780c */ /* 0x000fc40003f84270 */
[----:B------:R-:W-:Y:S02]  /*16d10*/  FSEL R182, R182, -INF , P3 ;  /* 0xff800000b6b67808 */ /* 0x000fe40001800000 */
[----:B------:R-:W-:Y:S01]  /*16d20*/  FMNMX.FTZ R0, R128, R0, !PT ;  /* 0x0000000080007209 */ /* 0x000fe20007810000 */
[----:B------:R-:W1:Y:S01]  /*16d30*/  MUFU.TANH R122, R122 ;  /* 0x0000007a007a7308 */ /* 0x000e620000002400 */
[C---:B------:R-:W-:Y:S02]  /*16d40*/  ISETP.GT.AND P5, PT, R133.reuse, 0x30, PT ;  /* 0x000000308500780c */ /* 0x040fe40003fa4270 */
[----:B0-----:R-:W-:Y:S02]  /*16d50*/  FSEL R126, R126, -INF , P4 ;  /* 0xff8000007e7e7808 */ /* 0x001fe40002000000 */
[----:B------:R-:W-:Y:S02]  /*16d60*/  FMNMX.FTZ R0, R182, R0, !PT ;  /* 0x00000000b6007209 */ /* 0x000fe40007810000 */
[----:B------:R-:W-:-:S02]  /*16d70*/  ISETP.GT.AND P1, PT, R133, 0x31, PT ;  /* 0x000000318500780c */ /* 0x000fc40003f24270 */
[----:B------:R-:W-:Y:S02]  /*16d80*/  FSEL R176, R176, -INF , P5 ;  /* 0xff800000b0b07808 */ /* 0x000fe40002800000 */
[----:B------:R-:W-:Y:S02]  /*16d90*/  FMNMX.FTZ R0, R126, R0, !PT ;  /* 0x000000007e007209 */ /* 0x000fe40007810000 */
[----:B------:R-:W-:Y:S02]  /*16da0*/  FSEL R124, R124, -INF , P1 ;  /* 0xff8000007c7c7808 */ /* 0x000fe40000800000 */
[----:B------:R-:W-:Y:S01]  /*16db0*/  FMNMX.FTZ R0, R176, R0, !PT ;  /* 0x00000000b0007209 */ /* 0x000fe20007810000 */
[----:B------:R-:W0:Y:S01]  /*16dc0*/  MUFU.TANH R174, R174 ;  /* 0x000000ae00ae7308 */ /* 0x000e220000002400 */
[----:B------:R-:W-:Y:S02]  /*16dd0*/  ISETP.GT.AND P3, PT, R133, 0x39, PT ;  /* 0x000000398500780c */ /* 0x000fe40003f64270 */
[----:B------:R-:W-:Y:S01]  /*16de0*/  FMNMX.FTZ R0, R124, R0, !PT ;  /* 0x000000007c007209 */ /* 0x000fe20007810000 */
[----:B------:R-:W-:Y:S01]  /*16df0*/  FMUL.FTZ R5, R161, UR39 ;  /* 0x00000027a1057c20 */ /* 0x000fe20008410000 */
[----:B------:R-:W-:-:S02]  /*16e00*/  ISETP.GT.AND P4, PT, R133, 0x40, PT ;  /* 0x000000408500780c */ /* 0x000fc40003f84270 */
[----:B-1----:R-:W-:Y:S02]  /*16e10*/  FSEL R122, R122, -INF , P3 ;  /* 0xff8000007a7a7808 */ /* 0x002fe40001800000 */
[----:B------:R-:W-:Y:S01]  /*16e20*/  FMNMX.FTZ R0, R178, R0, !PT ;  /* 0x00000000b2007209 */ /* 0x000fe20007810000 */
[----:B------:R-:W1:Y:S01]  /*16e30*/  MUFU.TANH R168, R168 ;  /* 0x000000a800a87308 */ /* 0x000e620000002400 */
[----:B------:R-:W-:Y:S01]  /*16e40*/  ISETP.GT.AND P5, PT, R133, 0x41, PT ;  /* 0x000000418500780c */ /* 0x000fe20003fa4270 */
[----:B------:R-:W-:Y:S01]  /*16e50*/  FMUL.FTZ R170, R164, UR39 ;  /* 0x00000027a4aa7c20 */ /* 0x000fe20008410000 */
[----:B------:R-:W-:Y:S02]  /*16e60*/  FSEL R172, R172, -INF , P4 ;  /* 0xff800000acac7808 */ /* 0x000fe40002000000 */
[----:B------:R-:W-:Y:S01]  /*16e70*/  FMNMX.FTZ R0, R122, R0, !PT ;  /* 0x000000007a007209 */ /* 0x000fe20007810000 */
[----:B------:R-:W-:Y:S01]  /*16e80*/  FMUL.FTZ R131, R165, UR39 ;  /* 0x00000027a5837c20 */ /* 0x000fe20008410000 */
[----:B------:R-:W-:Y:S01]  /*16e90*/  ISETP.GT.AND P1, PT, R133, 0x48, PT ;  /* 0x000000488500780c */ /* 0x000fe20003f24270 */
[----:B------:R-:W2:Y:S01]  /*16ea0*/  MUFU.TANH R5, R5 ;  /* 0x0000000500057308 */ /* 0x000ea20000002400 */
[----:B------:R-:W-:-:S02]  /*16eb0*/  FSEL R120, R120, -INF , P5 ;  /* 0xff80000078787808 */ /* 0x000fc40002800000 */
[----:B------:R-:W-:Y:S02]  /*16ec0*/  FMNMX.FTZ R0, R172, R0, !PT ;  /* 0x00000000ac007209 */ /* 0x000fe40007810000 */
[----:B0-----:R-:W-:Y:S02]  /*16ed0*/  FSEL R174, R174, -INF , P1 ;  /* 0xff800000aeae7808 */ /* 0x001fe40000800000 */
[----:B------:R-:W-:Y:S01]  /*16ee0*/  FMNMX.FTZ R0, R120, R0, !PT ;  /* 0x0000000078007209 */ /* 0x000fe20007810000 */
[----:B------:R-:W0:Y:S01]  /*16ef0*/  MUFU.TANH R170, R170 ;  /* 0x000000aa00aa7308 */ /* 0x000e220000002400 */
[----:B------:R-:W-:Y:S02]  /*16f00*/  ISETP.GT.AND P3, PT, R133, 0x50, PT ;  /* 0x000000508500780c */ /* 0x000fe40003f64270 */
[----:B------:R-:W-:-:S05]  /*16f10*/  FMNMX.FTZ R0, R174, R0, !PT ;  /* 0x00000000ae007209 */ /* 0x000fca0007810000 */
[----:B------:R-:W3:Y:S01]  /*16f20*/  MUFU.TANH R131, R131 ;  /* 0x0000008300837308 */ /* 0x000ee20000002400 */
[C---:B------:R-:W-:Y:S02]  /*16f30*/  ISETP.GT.AND P4, PT, R133.reuse, 0x51, PT ;  /* 0x000000518500780c */ /* 0x040fe40003f84270 */
[----:B-1----:R-:W-:Y:S02]  /*16f40*/  FSEL R168, R168, -INF , P3 ;  /* 0xff800000a8a87808 */ /* 0x002fe40001800000 */
[----:B------:R-:W-:Y:S02]  /*16f50*/  FMNMX.FTZ R0, R20, R0, !PT ;  /* 0x0000000014007209 */ /* 0x000fe40007810000 */
[----:B------:R-:W-:Y:S01]  /*16f60*/  ISETP.GT.AND P5, PT, R133, 0x58, PT ;  /* 0x000000588500780c */ /* 0x000fe20003fa4270 */
[----:B------:R-:W1:Y:S01]  /*16f70*/  MUFU.TANH R3, R3 ;  /* 0x0000000300037308 */ /* 0x000e620000002400 */
[----:B--2---:R-:W-:Y:S02]  /*16f80*/  FSEL R8, R5, -INF , P4 ;  /* 0xff80000005087808 */ /* 0x004fe40002000000 */
[----:B------:R-:W-:-:S02]  /*16f90*/  FMNMX.FTZ R0, R168, R0, !PT ;  /* 0x00000000a8007209 */ /* 0x000fc40007810000 */
[----:B------:R-:W-:Y:S02]  /*16fa0*/  ISETP.GT.AND P1, PT, R133, 0x59, PT ;  /* 0x000000598500780c */ /* 0x000fe40003f24270 */
[----:B0-----:R-:W-:Y:S02]  /*16fb0*/  FSEL R170, R170, -INF , P5 ;  /* 0xff800000aaaa7808 */ /* 0x001fe40002800000 */
[----:B------:R-:W-:Y:S02]  /*16fc0*/  FMNMX.FTZ R0, R8, R0, !PT ;  /* 0x0000000008007209 */ /* 0x000fe40007810000 */
[----:B---3--:R-:W-:Y:S02]  /*16fd0*/  FSEL R9, R131, -INF , P1 ;  /* 0xff80000083097808 */ /* 0x008fe40000800000 */
[----:B------:R-:W-:Y:S02]  /*16fe0*/  FMNMX.FTZ R0, R170, R0, !PT ;  /* 0x00000000aa007209 */ /* 0x000fe40007810000 */
[----:B------:R-:W-:-:S02]  /*16ff0*/  ISETP.GT.AND P4, PT, R14, 0x8, PT ;  /* 0x000000080e00780c */ /* 0x000fc40003f84270 */
[----:B------:R-:W-:Y:S02]  /*17000*/  FMNMX.FTZ R0, R9, R0, !PT ;  /* 0x0000000009007209 */ /* 0x000fe40007810000 */
[----:B-1----:R-:W-:-:S03]  /*17010*/  FSEL R133, R3, -INF , P4 ;  /* 0xff80000003857808 */ /* 0x002fc60002000000 */
[----:B------:R-:W0:Y:S01]  /*17020*/  SHFL.BFLY PT, R3, R0, 0x2, 0x1f ;  /* 0x0c401f0000037f89 */ /* 0x000e2200000e0000 */
[----:B------:R-:W1:Y:S01]  /*17030*/  MUFU.TANH R4, R4 ;  /* 0x0000000400047308 */ /* 0x000e620000002400 */
[----:B------:R-:W-:Y:S01]  /*17040*/  FMUL.FTZ R189, R123, UR39 ;  /* 0x000000277bbd7c20 */ /* 0x000fe20008410000 */
[----:B0-----:R-:W-:-:S05]  /*17050*/  FMNMX.FTZ R0, R0, R3, !PT ;  /* 0x0000000300007209 */ /* 0x001fca0007810000 */
[----:B------:R-:W0:Y:S01]  /*17060*/  SHFL.BFLY PT, R3, R0, 0x1, 0x1f ;  /* 0x0c201f0000037f89 */ /* 0x000e2200000e0000 */
[----:B------:R-:W2:Y:S01]  /*17070*/  MUFU.TANH R189, R189 ;  /* 0x000000bd00bd7308 */ /* 0x000ea20000002400 */
[----:B------:R-:W-:Y:S01]  /*17080*/  ISETP.GT.AND P1, PT, R14, 0x10, PT ;  /* 0x000000100e00780c */ /* 0x000fe20003f24270 */
[----:B------:R-:W-:-:S03]  /*17090*/  FMUL.FTZ R191, R127, UR39 ;  /* 0x000000277fbf7c20 */ /* 0x000fc60008410000 */
[----:B-1----:R-:W-:-:S03]  /*170a0*/  FSEL R131, R4, -INF , P1 ;  /* 0xff80000004837808 */ /* 0x002fc60000800000 */
[----:B------:R-:W1:Y:S01]  /*170b0*/  MUFU.TANH R191, R191 ;  /* 0x000000bf00bf7308 */ /* 0x000e620000002400 */
[----:B------:R-:W-:Y:S02]  /*170c0*/  ISETP.GT.AND P3, PT, R14, 0x1, PT ;  /* 0x000000010e00780c */ /* 0x000fe40003f64270 */
[----:B0-----:R-:W-:Y:S01]  /*170d0*/  FMNMX.FTZ R0, R0, R3, !PT ;  /* 0x0000000300007209 */ /* 0x001fe20007810000 */
[----:B------:R-:W-:-:S03]  /*170e0*/  IMAD.U32 R3, RZ, RZ, UR43 ;  /* 0x0000002bff037e24 */ /* 0x000fc6000f8e00ff */
[C---:B------:R-:W-:Y:S01]  /*170f0*/  FSETP.NEU.FTZ.AND P6, PT, R0.reuse, -INF , PT ;  /* 0xff8000000000780b */ /* 0x040fe20003fdd000 */
[----:B------:R-:W-:-:S03]  /*17100*/  FMUL.FTZ R4, R0, R3 ;  /* 0x0000000300047220 */ /* 0x000fc60000410000 */
[----:B------:R-:W-:Y:S02]  /*17110*/  FSEL R5, R0, RZ, P6 ;  /* 0x000000ff00057208 */ /* 0x000fe40003000000 */
[----:B------:R-:W-:Y:S01]  /*17120*/  FSEL R4, R4, RZ, P6 ;  /* 0x000000ff04047208 */ /* 0x000fe20003000000 */
[----:B------:R-:W0:Y:S02]  /*17130*/  MUFU.TANH R185, R185 ;  /* 0x000000b900b97308 */ /* 0x000e240000002400 */
[----:B------:R-:W-:Y:S01]  /*17140*/  FADD.FTZ R5, -R5, R11 ;  /* 0x0000000b05057221 */ /* 0x000fe20000010100 */
[----:B--2---:R-:W-:Y:S01]  /*17150*/  FSEL R189, R189, -INF , P3 ;  /* 0xff800000bdbd7808 */ /* 0x004fe20001800000 */
        /* <DEDUP_REMOVED lines=23> */
[----:B------:R-:W-:Y:S01]  /*172d0*/  FFMA.FTZ R9, R9, R3, -R4 ;  /* 0x0000000309097223 */ /* 0x000fe20000010804 */
[----:B------:R-:W-:Y:S01]  /*172e0*/  FMNMX.FTZ R4, R135, R10, !PT ;  /* 0x0000000a87047209 */ /* 0x000fe20007810000 */
[----:B------:R-:W2:Y:S01]  /*172f0*/  MUFU.TANH R130, R130 ;  /* 0x0000008200827308 */ /* 0x000ea20000002400 */
[----:B------:R-:W-:Y:S01]  /*17300*/  ISETP.GT.AND P5, PT, R14, 0x9, PT ;  /* 0x000000090e00780c */ /* 0x000fe20003fa4270 */
[----:B------:R-:W-:Y:S01]  /*17310*/  FMUL.FTZ R127, R138, UR39 ;  /* 0x000000278a7f7c20 */ /* 0x000fe20008410000 */
[----:B------:R-:W-:Y:S01]  /*17320*/  FMNMX.FTZ R4, R189, R4, !PT ;  /* 0x00000004bd047209 */ /* 0x000fe20007810000 */
[----:B------:R-:W-:Y:S01]  /*17330*/  FMUL.FTZ R181, R139, UR39 ;  /* 0x000000278bb57c20 */ /* 0x000fe20008410000 */
[----:B-1----:R-:W-:-:S02]  /*17340*/  FSEL R191, R191, -INF , P5 ;  /* 0xff800000bfbf7808 */ /* 0x002fc40002800000 */
[----:B------:R-:W-:Y:S01]  /*17350*/  FMNMX.FTZ R4, R133, R4, !PT ;  /* 0x0000000485047209 */ /* 0x000fe20007810000 */
[----:B------:R-:W1:Y:S01]  /*17360*/  MUFU.TANH R187, R187 ;  /* 0x000000bb00bb7308 */ /* 0x000e620000002400 */
[----:B------:R-:W-:Y:S01]  /*17370*/  ISETP.GT.AND P2, PT, R14, 0x11, PT ;  /* 0x000000110e00780c */ /* 0x000fe20003f44270 */
[----:B------:R-:W-:Y:S01]  /*17380*/  FMUL.FTZ R125, R142, UR39 ;  /* 0x000000278e7d7c20 */ /* 0x000fe20008410000 */
[----:B------:R-:W-:-:S05]  /*17390*/  FMNMX.FTZ R4, R191, R4, !PT ;  /* 0x00000004bf047209 */ /* 0x000fca0007810000 */
[----:B------:R-:W3:Y:S01]  /*173a0*/  MUFU.TANH R127, R127 ;  /* 0x0000007f007f7308 */ /* 0x000ee20000002400 */
[----:B------:R-:W-:Y:S01]  /*173b0*/  ISETP.GT.AND P3, PT, R14, 0x18, PT ;  /* 0x000000180e00780c */ /* 0x000fe20003f64270 */
[----:B------:R-:W-:Y:S01]  /*173c0*/  FMUL.FTZ R183, R143, UR39 ;  /* 0x000000278fb77c20 */ /* 0x000fe20008410000 */
[----:B0-----:R-:W-:Y:S02]  /*173d0*/  FSEL R185, R185, -INF , P2 ;  /* 0xff800000b9b97808 */ /* 0x001fe40001000000 */
[----:B------:R-:W-:-:S03]  /*173e0*/  FMNMX.FTZ R4, R131, R4, !PT ;  /* 0x0000000483047209 */ /* 0x000fc60007810000 */
[----:B------:R-:W0:Y:S01]  /*173f0*/  MUFU.TANH R181, R181 ;  /* 0x000000b500b57308 */ /* 0x000e220000002400 */
[----:B------:R-:W-:Y:S01]  /*17400*/  ISETP.GT.AND P4, PT, R14, 0x19, PT ;  /* 0x000000190e00780c */ /* 0x000fe20003f84270 */
[----:B------:R-:W-:Y:S01]  /*17410*/  FMUL.FTZ R123, R146, UR39 ;  /* 0x00000027927b7c20 */ /* 0x000fe20008410000 */
[----:B--2---:R-:W-:Y:S02]  /*17420*/  FSEL R130, R130, -INF , P3 ;  /* 0xff80000082827808 */ /* 0x004fe40001800000 */
[----:B------:R-:W-:-:S03]  /*17430*/  FMNMX.FTZ R4, R185, R4, !PT ;  /* 0x00000004b9047209 */ /* 0x000fc60007810000 */
[----:B------:R-:W2:Y:S01]  /*17440*/  MUFU.TANH R125, R125 ;  /* 0x0000007d007d7308 */ /* 0x000ea20000002400 */
[----:B------:R-:W-:Y:S01]  /*17450*/  ISETP.GT.AND P5, PT, R14, 0x20, PT ;  /* 0x000000200e00780c */ /* 0x000fe20003fa4270 */
[----:B------:R-:W-:Y:S01]  /*17460*/  FMUL.FTZ R177, R147, UR39 ;  /* 0x0000002793b17c20 */ /* 0x000fe20008410000 */
[----:B-1----:R-:W-:Y:S02]  /*17470*/  FSEL R187, R187, -INF , P4 ;  /* 0xff800000bbbb7808 */ /* 0x002fe40002000000 */
[----:B------:R-:W-:-:S03]  /*17480*/  FMNMX.FTZ R4, R130, R4, !PT ;  /* 0x0000000482047209 */ /* 0x000fc60007810000 */
[----:B------:R-:W1:Y:S01]  /*17490*/  MUFU.TANH R183, R183 ;  /* 0x000000b700b77308 */ /* 0x000e620000002400 */
[----:B------:R-:W-:Y:S01]  /*174a0*/  ISETP.GT.AND P1, PT, R14, 0x21, PT ;  /* 0x000000210e00780c */ /* 0x000fe20003f24270 */
[----:B------:R-:W-:Y:S01]  /*174b0*/  FMUL.FTZ R121, R150, UR39 ;  /* 0x0000002796797c20 */ /* 0x000fe20008410000 */
[----:B---3--:R-:W-:Y:S02]  /*174c0*/  FSEL R127, R127, -INF , P5 ;  /* 0xff8000007f7f7808 */ /* 0x008fe40002800000 */
[----:B------:R-:W-:-:S03]  /*174d0*/  FMNMX.FTZ R4, R187, R4, !PT ;  /* 0x00000004bb047209 */ /* 0x000fc60007810000 */
        /* <DEDUP_REMOVED lines=16> */
[----:B------:R-:W-:Y:S02]  /*175e0*/  ISETP.GT.AND P5, PT, R14, 0x31, PT ;  /* 0x000000310e00780c */ /* 0x000fe40003fa4270 */
[----:B---3--:R-:W-:Y:S02]  /*175f0*/  FSEL R123, R123, -INF , P4 ;  /* 0xff8000007b7b7808 */ /* 0x008fe40002000000 */
[----:B------:R-:W-:-:S03]  /*17600*/  FMNMX.FTZ R4, R183, R4, !PT ;  /* 0x00000004b7047209 */ /* 0x000fc60007810000 */
[----:B------:R-:W3:Y:S01]  /*17610*/  MUFU.TANH R21, R21 ;  /* 0x0000001500157308 */ /* 0x000ee20000002400 */
[----:B------:R-:W-:Y:S01]  /*17620*/  FMUL.FTZ R158, R158, UR39 ;  /* 0x000000279e9e7c20 */ /* 0x000fe20008410000 */
[C---:B------:R-:W-:Y:S01]  /*17630*/  ISETP.GT.AND P1, PT, R14.reuse, 0x38, PT ;  /* 0x000000380e00780c */ /* 0x040fe20003f24270 */
[----:B------:R-:W-:Y:S01]  /*17640*/  FMUL.FTZ R175, R159, UR39 ;  /* 0x000000279faf7c20 */ /* 0x000fe20008410000 */
[----:B0-----:R-:W-:Y:S02]  /*17650*/  FSEL R177, R177, -INF , P5 ;  /* 0xff800000b1b17808 */ /* 0x001fe40002800000 */
[----:B------:R-:W-:Y:S02]  /*17660*/  FMNMX.FTZ R4, R123, R4, !PT ;  /* 0x000000047b047209 */ /* 0x000fe40007810000 */
[----:B------:R-:W0:Y:S01]  /*17670*/  MUFU.TANH R173, R173 ;  /* 0x000000ad00ad7308 */ /* 0x000e220000002400 */
[----:B------:R-:W-:Y:S01]  /*17680*/  ISETP.GT.AND P2, PT, R14, 0x39, PT ;  /* 0x000000390e00780c */ /* 0x000fe20003f44270 */
[----:B------:R-:W-:Y:S01]  /*17690*/  FMUL.FTZ R169, R162, UR39 ;  /* 0x00000027a2a97c20 */ /* 0x000fe20008410000 */
[----:B--2---:R-:W-:-:S02]  /*176a0*/  FSEL R121, R121, -INF , P1 ;  /* 0xff80000079797808 */ /* 0x004fc40000800000 */
        /* <DEDUP_REMOVED lines=12> */
[----:B0-----:R-:W-:Y:S01]  /*17770*/  FSEL R173, R173, -INF , P4 ;  /* 0xff800000adad7808 */ /* 0x001fe20002000000 */
[----:B------:R-:W-:Y:S01]  /*17780*/  FMUL.FTZ R8, R167, UR39 ;  /* 0x00000027a7087c20 */ /* 0x000fe20008410000 */
[----:B------:R-:W-:Y:S02]  /*17790*/  ISETP.GT.AND P6, PT, R14, 0x48, PT ;  /* 0x000000480e00780c */ /* 0x000fe40003fc4270 */
[----:B------:R-:W-:-:S03]  /*177a0*/  FMNMX.FTZ R4, R21, R4, !PT ;  /* 0x0000000415047209 */ /* 0x000fc60007810000 */
[----:B------:R-:W0:Y:S01]  /*177b0*/  MUFU.TANH R138, R138 ;  /* 0x0000008a008a7308 */ /* 0x000e220000002400 */
[----:B------:R-:W-:Y:S02]  /*177c0*/  ISETP.GT.AND P1, PT, R14, 0x49, PT ;  /* 0x000000490e00780c */ /* 0x000fe40003f24270 */
[----:B--2---:R-:W-:Y:S02]  /*177d0*/  FSEL R15, R15, -INF , P6 ;  /* 0xff8000000f0f7808 */ /* 0x004fe40003000000 */
[----:B------:R-:W-:-:S03]  /*177e0*/  FMNMX.FTZ R4, R173, R4, !PT ;  /* 0x00000004ad047209 */ /* 0x000fc60007810000 */
[----:B------:R-:W2:Y:S01]  /*177f0*/  MUFU.TANH R171, R171 ;  /* 0x000000ab00ab7308 */ /* 0x000ea20000002400 */
[----:B------:R-:W-:Y:S02]  /*17800*/  ISETP.GT.AND P2, PT, R14, 0x50, PT ;  /* 0x000000500e00780c */ /* 0x000fe40003f44270 */
[----:B-1----:R-:W-:Y:S02]  /*17810*/  FSEL R175, R175, -INF , P1 ;  /* 0xff800000afaf7808 */ /* 0x002fe40000800000 */
[----:B------:R-:W-:-:S03]  /*17820*/  FMNMX.FTZ R4, R15, R4, !PT ;  /* 0x000000040f047209 */ /* 0x000fc60007810000 */
[----:B------:R-:W1:Y:S01]  /*17830*/  MUFU.TANH R8, R8 ;  /* 0x0000000800087308 */ /* 0x000e620000002400 */
[C---:B------:R-:W-:Y:S02]  /*17840*/  ISETP.GT.AND P3, PT, R14.reuse, 0x51, PT ;  /* 0x000000510e00780c */ /* 0x040fe40003f64270 */
[----:B---3--:R-:W-:Y:S02]  /*17850*/  FSEL R169, R169, -INF , P2 ;  /* 0xff800000a9a97808 */ /* 0x008fe40001000000 */
[----:B------:R-:W-:Y:S02]  /*17860*/  FMNMX.FTZ R4, R175, R4, !PT ;  /* 0x00000004af047209 */ /* 0x000fe40007810000 */
[----:B------:R-:W-:Y:S02]  /*17870*/  ISETP.GT.AND P4, PT, R14, 0x58, PT ;  /* 0x000000580e00780c */ /* 0x000fe40003f84270 */
[----:B0-----:R-:W-:Y:S02]  /*17880*/  FSEL R138, R138, -INF , P3 ;  /* 0xff8000008a8a7808 */ /* 0x001fe40001800000 */
[----:B------:R-:W-:-:S02]  /*17890*/  FMNMX.FTZ R4, R169, R4, !PT ;  /* 0x00000004a9047209 */ /* 0x000fc40007810000 */
[----:B------:R-:W-:Y:S02]  /*178a0*/  ISETP.GT.AND P5, PT, R14, 0x59, PT ;  /* 0x000000590e00780c */ /* 0x000fe40003fa4270 */
[----:B--2---:R-:W-:Y:S02]  /*178b0*/  FSEL R171, R171, -INF , P4 ;  /* 0xff800000abab7808 */ /* 0x004fe40002000000 */
[----:B------:R-:W-:Y:S02]  /*178c0*/  FMNMX.FTZ R4, R138, R4, !PT ;  /* 0x000000048a047209 */ /* 0x000fe40007810000 */
[----:B-1----:R-:W-:Y:S02]  /*178d0*/  FSEL R8, R8, -INF , P5 ;  /* 0xff80000008087808 */ /* 0x002fe40002800000 */
[----:B------:R-:W-:-:S04]  /*178e0*/  FMNMX.FTZ R4, R171, R4, !PT ;  /* 0x00000004ab047209 */ /* 0x000fc80007810000 */
[----:B------:R-:W-:-:S05]  /*178f0*/  FMNMX.FTZ R4, R8, R4, !PT ;  /* 0x0000000408047209 */ /* 0x000fca0007810000 */
[----:B------:R-:W0:Y:S02]  /*17900*/  SHFL.BFLY PT, R14, R4, 0x2, 0x1f ;  /* 0x0c401f00040e7f89 */ /* 0x000e2400000e0000 */
[----:B0-----:R-:W-:-:S05]  /*17910*/  FMNMX.FTZ R4, R4, R14, !PT ;  /* 0x0000000e04047209 */ /* 0x001fca0007810000 */
[----:B------:R-:W0:Y:S01]  /*17920*/  SHFL.BFLY PT, R14, R4, 0x1, 0x1f ;  /* 0x0c201f00040e7f89 */ /* 0x000e2200000e0000 */
[----:B------:R-:W-:Y:S01]  /*17930*/  FMUL.FTZ R5, R5, R3 ;  /* 0x0000000305057220 */ /* 0x000fe20000410000 */
[----:B------:R-:W-:Y:S01]  /*17940*/  MUFU.EX2 R188, R188 ;  /* 0x000000bc00bc7308 */ /* 0x000fe20000000800 */
[----:B0-----:R-:W-:-:S04]  /*17950*/  FMNMX.FTZ R4, R4, R14, !PT ;  /* 0x0000000e04047209 */ /* 0x001fc80007810000 */
[C---:B------:R-:W-:Y:S01]  /*17960*/  FSETP.NEU.FTZ.AND P1, PT, R4.reuse, -INF , PT ;  /* 0xff8000000400780b */ /* 0x040fe20003f3d000 */
[----:B------:R-:W-:-:S03]  /*17970*/  FMUL.FTZ R14, R4, R3 ;  /* 0x00000003040e7220 */ /* 0x000fc60000410000 */
[----:B------:R-:W-:Y:S02]  /*17980*/  FSEL R137, R4, RZ, P1 ;  /* 0x000000ff04897208 */ /* 0x000fe40000800000 */
[----:B------:R-:W-:-:S03]  /*17990*/  FSEL R14, R14, RZ, P1 ;  /* 0x000000ff0e0e7208 */ /* 0x000fc60000800000 */
[----:B------:R-:W-:Y:S02]  /*179a0*/  FADD.FTZ R137, -R137, R10 ;  /* 0x0000000a89897221 */ /* 0x000fe40000010100 */
[-CC-:B------:R-:W-:Y:S02]  /*179b0*/  FFMA.FTZ R135, R135, R3.reuse, -R14.reuse ;  /* 0x0000000387877223 */ /* 0x180fe4000001080e */
        /* <DEDUP_REMOVED lines=24> */
[----:B------:R-:W-:Y:S08]  /*17b40*/  MUFU.EX2 R135, R135 ;  /* 0x0000008700877308 */ /* 0x000ff00000000800 */
[----:B------:R-:W0:Y:S08]  /*17b50*/  MUFU.EX2 R14, R5 ;  /* 0x00000005000e7308 */ /* 0x000e300000000800 */
[----:B------:R-:W1:Y:S08]  /*17b60*/  MUFU.EX2 R5, R137 ;  /* 0x0000008900057308 */ /* 0x000e700000000800 */
[----:B------:R-:W2:Y:S08]  /*17b70*/  MUFU.EX2 R136, R136 ;  /* 0x0000008800887308 */ /* 0x000eb00000000800 */
[----:B------:R-:W3:Y:S08]  /*17b80*/  MUFU.EX2 R189, R189 ;  /* 0x000000bd00bd7308 */ /* 0x000ef00000000800 */
[----:B------:R-:W4:Y:S08]  /*17b90*/  MUFU.EX2 R190, R190 ;  /* 0x000000be00be7308 */ /* 0x000f300000000800 */
[----:B------:R-:W4:Y:S01]  /*17ba0*/  MUFU.EX2 R133, R133 ;  /* 0x0000008500857308 */ /* 0x000f220000000800 */
[----:B0----5:R-:W-:Y:S01]  /*17bb0*/  FFMA.FTZ R7, R14, R7, R188 ;  /* 0x000000070e077223 */ /* 0x021fe200000100bc */
[----:B-1----:R-:W-:-:S06]  /*17bc0*/  FFMA.FTZ R6, R5, R6, R135 ;  /* 0x0000000605067223 */ /* 0x002fcc0000010087 */
[----:B------:R-:W0:Y:S08]  /*17bd0*/  MUFU.EX2 R134, R134 ;  /* 0x0000008600867308 */ /* 0x000e300000000800 */
[----:B------:R-:W1:Y:S01]  /*17be0*/  MUFU.EX2 R191, R191 ;  /* 0x000000bf00bf7308 */ /* 0x000e620000000800 */
[----:B--2---:R-:W-:Y:S01]  /*17bf0*/  FADD.FTZ R7, R136, R7 ;  /* 0x0000000788077221 */ /* 0x004fe20000010000 */
[----:B---3--:R-:W-:-:S06]  /*17c00*/  FADD.FTZ R137, R189, R6 ;  /* 0x00000006bd897221 */ /* 0x008fcc0000010000 */
[----:B------:R-:W2:Y:S08]  /*17c10*/  MUFU.EX2 R184, R184 ;  /* 0x000000b800b87308 */ /* 0x000eb00000000800 */
[----:B------:R-:W3:Y:S01]  /*17c20*/  MUFU.EX2 R131, R131 ;  /* 0x0000008300837308 */ /* 0x000ee20000000800 */
[----:B----4-:R-:W-:Y:S01]  /*17c30*/  FADD.FTZ R6, R190, R7 ;  /* 0x00000007be067221 */ /* 0x010fe20000010000 */
[----:B------:R-:W-:-:S06]  /*17c40*/  FADD.FTZ R7, R133, R137 ;  /* 0x0000008985077221 */ /* 0x000fcc0000010000 */
[----:B------:R-:W4:Y:S08]  /*17c50*/  MUFU.EX2 R132, R132 ;  /* 0x0000008400847308 */ /* 0x000f300000000800 */
[----:B------:R-:W4:Y:S01]  /*17c60*/  MUFU.EX2 R185, R185 ;  /* 0x000000b900b97308 */ /* 0x000f220000000800 */
[----:B0-----:R-:W-:Y:S01]  /*17c70*/  FADD.FTZ R6, R134, R6 ;  /* 0x0000000686067221 */ /* 0x001fe20000010000 */
[----:B-1----:R-:W-:-:S06]  /*17c80*/  FADD.FTZ R7, R191, R7 ;  /* 0x00000007bf077221 */ /* 0x002fcc0000010000 */
        /* <DEDUP_REMOVED lines=71> */
[----:B-1----:R-:W-:-:S03]  /*18100*/  FADD.FTZ R7, R10, R7 ;  /* 0x000000070a077221 */ /* 0x002fc60000010000 */
[----:B--2---:R-:W-:Y:S01]  /*18110*/  FADD.FTZ R6, R170, R6 ;  /* 0x00000006aa067221 */ /* 0x004fe20000010000 */
[----:B---3--:R-:W-:-:S03]  /*18120*/  FADD.FTZ R137, R171, R7 ;  /* 0x00000007ab897221 */ /* 0x008fc60000010000 */
[----:B----4-:R-:W-:Y:S01]  /*18130*/  FADD.FTZ R7, R9, R6 ;  /* 0x0000000609077221 */ /* 0x010fe20000010000 */
[----:B------:R-:W-:Y:S01]  /*18140*/  FADD.FTZ R6, R8, R137 ;  /* 0x0000008908067221 */ /* 0x000fe20000010000 */
[----:B------:R-:W-:Y:S06]  /*18150*/  @!P0 BRA `(.L_x_2856) ;  /* 0x0000000000048947 */ /* 0x000fec0003800000 */
[----:B------:R-:W-:Y:S01]  /*18160*/  BPT.TRAP 0x1 ;  /* 0x000000040000795c */ /* 0x000fe20000300000 */
.L_x_2856:
[----:B------:R-:W-:Y:S01]  /*18170*/  ISETP.GT.AND P1, PT, R12, R223, PT ;  /* 0x000000df0c00720c */ /* 0x000fe20003f24270 */
[----:B------:R-:W-:Y:S01]  /*18180*/  VIADD R13, R13, 0x30860 ;  /* 0x000308600d0d7836 */ /* 0x000fe20000000000 */
[----:B------:R-:W-:Y:S01]  /*18190*/  F2FP.F16.F32.PACK_AB R168, R11, R168 ;  /* 0x000000a80ba8723e */ /* 0x000fe200000000ff */
[----:B------:R-:W-:Y:S01]  /*181a0*/  IMAD.MOV.U32 R11, RZ, RZ, R0 ;  /* 0x000000ffff0b7224 */ /* 0x000fe200078e0000 */
[----:B------:R-:W-:Y:S01]  /*181b0*/  F2FP.F16.F32.PACK_AB R169, R10, R169 ;  /* 0x000000a90aa9723e */ /* 0x000fe200000000ff */
[----:B------:R-:W-:Y:S01]  /*181c0*/  IMAD.MOV.U32 R10, RZ, RZ, R4 ;  /* 0x000000ffff0a7224 */ /* 0x000fe200078e0004 */
[----:B------:R-:W-:Y:S02]  /*181d0*/  PRMT R13, R218, 0x654, R13 ;  /* 0x00000654da0d7816 */ /* 0x000fe4000000000d */
[----:B------:R-:W-:Y:S02]  /*181e0*/  F2FP.F16.F32.PACK_AB R170, R9, R170 ;  /* 0x000000aa09aa723e */ /* 0x000fe400000000ff */
[----:B------:R0:W-:Y:S01]  /*181f0*/  SYNCS.ARRIVE.TRANS64.RED.A1T0 RZ, [R13+URZ], RZ ;  /* 0x000000ff0dff79a7 */ /* 0x0001e2000810043f */
        /* <DEDUP_REMOVED lines=22> */
[----:B------:R-:W-:Y:S02]  /*18360*/  IADD3 R12, R12, -0x1, RZ ;  /* 0xffffffff0c0c7810 */ /* 0x000fe40007ffe0ff */
[----:B------:R-:W-:Y:S01]  /*18370*/  MOV R9, R196 ;  /* 0x000000c400097202 */ /* 0x000fe20000000f00 */
[----:B0-----:R-:W-:Y:S06]  /*18380*/  @P1 BRA `(.L_x_2857) ;  /* 0xffffffd000001947 */ /* 0x001fec000383ffff */
[----:B------:R-:W-:Y:S05]  /*18390*/  BSYNC B1 ;  /* 0x0000000000017941 */ /* 0x000fea0003800000 */
.L_x_2844:
[----:B------:R-:W-:Y:S05]  /*183a0*/  BSYNC B0 ;  /* 0x0000000000007941 */ /* 0x000fea0003800000 */
.L_x_2843:
[----:B------:R-:W-:Y:S01]  /*183b0*/  ISETP.GE.AND P1, PT, R12, R225, PT ;  /* 0x000000e10c00720c */ /* 0x000fe20003f26270 */
[----:B------:R-:W-:-:S12]  /*183c0*/  BSSY B0, `(.L_x_2858) ;  /* 0x0000292000007945 */ /* 0x000fd80003800000 */
[----:B------:R-:W-:Y:S05]  /*183d0*/  @!P1 BRA `(.L_x_2859) ;  /* 0x0000002800409947 */ /* 0x000fea0003800000 */
[----:B------:R-:W-:Y:S01]  /*183e0*/  IMAD.MOV.U32 R10, RZ, RZ, R4 ;  /* 0x000000ffff0a7224 */ /* 0x000fe200078e0004 */
[----:B------:R-:W-:Y:S01]  /*183f0*/  MOV R9, R196 ;  /* 0x000000c400097202 */ /* 0x000fe20000000f00 */
[----:B------:R-:W-:Y:S02]  /*18400*/  IMAD.MOV.U32 R11, RZ, RZ, R0 ;  /* 0x000000ffff0b7224 */ /* 0x000fe400078e0000 */
[----:B------:R-:W-:-:S07]  /*18410*/  IMAD.MOV.U32 R8, RZ, RZ, R200 ;  /* 0x000000ffff087224 */ /* 0x000fce00078e00c8 */
.L_x_2872:
[----:B------:R-:W-:-:S05]  /*18420*/  VIADD R0, R9, 0x1 ;  /* 0x0000000109007836 */ /* 0x000fca0000000000 */
[----:B------:R-:W-:-:S04]  /*18430*/  ISETP.NE.AND P1, PT, R0, 0x2, PT ;  /* 0x000000020000780c */ /* 0x000fc80003f25270 */
[----:B------:R-:W-:Y:S02]  /*18440*/  SEL R0, R0, RZ, P1 ;  /* 0x000000ff00007207 */ /* 0x000fe40000800000 */
[----:B------:R-:W-:-:S03]  /*18450*/  SEL R200, RZ, 0x1, P1 ;  /* 0x00000001ffc87807 */ /* 0x000fc60000800000 */
[----:B------:R-:W-:Y:S01]  /*18460*/  IMAD.MOV.U32 R196, RZ, RZ, R0 ;  /* 0x000000ffffc47224 */ /* 0x000fe200078e0000 */
[----:B------:R-:W-:Y:S01]  /*18470*/  LOP3.LUT R200, R8, R200, RZ, 0x3c, !PT ;  /* 0x000000c808c87212 */ /* 0x000fe200078e3cff */
[----:B------:R-:W-:Y:S06]  /*18480*/  @!P0 BRA `(.L_x_2860) ;  /* 0x0000000000048947 */ /* 0x000fec0003800000 */
[----:B------:R-:W-:Y:S01]  /*18490*/  BPT.TRAP 0x1 ;  /* 0x000000040000795c */ /* 0x000fe20000300000 */
.L_x_2860:
[----:B------:R-:W-:Y:S01]  /*184a0*/  IMAD R3, R196, 0x8, R2 ;  /* 0x00000008c4037824 */ /* 0x000fe200078e0202 */
[----:B------:R-:W-:-:S04]  /*184b0*/  SHF.L.U32 R4, R200, 0x1f, RZ ;  /* 0x0000001fc8047819 */ /* 0x000fc800000006ff */
[----:B------:R0:W1:Y:S01]  /*184c0*/  SYNCS.PHASECHK.TRANS64.TRYWAIT P1, [R3+URZ+0x30830], R4 ;  /* 0x03083004030075a7 */ /* 0x000062000802017f */
[----:B------:R-:W-:Y:S05]  /*184d0*/  @!P0 BRA `(.L_x_2861) ;  /* 0x0000000000048947 */ /* 0x000fea0003800000 */
[----:B------:R-:W-:Y:S01]  /*184e0*/  BPT.TRAP 0x1 ;  /* 0x000000040000795c */ /* 0x000fe20000300000 */
.L_x_2861:
[----:B------:R-:W-:Y:S01]  /*184f0*/  IMAD R126, R196, 0x900, R219 ;  /* 0x00000900c47e7824 */ /* 0x000fe200078e02db */
[----:B------:R-:W-:Y:S03]  /*18500*/  BSSY B1, `(.L_x_2862) ;  /* 0x0000006000017945 */ /* 0x000fe60003800000 */
[C---:B------:R-:W-:Y:S01]  /*18510*/  VIADD R124, R126.reuse, 0x4 ;  /* 0x000000047e7c7836 */ /* 0x040fe20000000000 */
[----:B------:R-:W-:Y:S01]  /*18520*/  IADD3 R122, R126, 0x2, RZ ;  /* 0x000000027e7a7810 */ /* 0x000fe20007ffe0ff */
[----:B-1----:R-:W-:Y:S06]  /*18530*/  @P1 BRA `(.L_x_2863) ;  /* 0x0000000000081947 */ /* 0x002fec0003800000 */
[----:B------:R-:W1:Y:S02]  /*18540*/  SYNCS.PHASECHK.TRANS64.TRYWAIT P1, [R3+URZ+0x30830], R4 ;  /* 0x03083004030075a7 */ /* 0x000e64000802017f */
[----:B-1----:R-:W-:Y:S05]  /*18550*/  @!P1 BRA `(.L_x_2864) ;  /* 0x0000010400a09947 */ /* 0x002fea0003800000 */
.L_x_2863:
[----:B------:R-:W-:Y:S05]  /*18560*/  BSYNC B1 ;  /* 0x0000000000017941 */ /* 0x000fea0003800000 */
.L_x_2862:
[----:B------:R-:W2:Y:S04]  /*18570*/  LDL.64 R128, [R1+0x30] ;  /* 0x0000300001807983 */ /* 0x000ea80000100a00 */
[----:B------:R3:W-:Y:S04]  /*18580*/  STL.64 [R1+0x78], R6 ;  /* 0x0000780601007387 */ /* 0x0007e80000100a00 */
[----:B---3--:R-:W3:Y:S01]  /*18590*/  LDL.64 R6, [R1+0x28] ;  /* 0x0000280001067983 */ /* 0x008ee20000100a00 */
[----:B------:R-:W-:Y:S01]  /*185a0*/  IMAD.MOV.U32 R120, RZ, RZ, R126 ;  /* 0x000000ffff787224 */ /* 0x000fe200078e007e */
[----:B------:R-:W-:Y:S01]  /*185b0*/  R2UR UR46, R122 ;  /* 0x000000007a2e72ca */ /* 0x000fe200000e0000 */
[----:B------:R-:W-:Y:S01]  /*185c0*/  IMAD.MOV.U32 R122, RZ, RZ, R124 ;  /* 0x000000ffff7a7224 */ /* 0x000fe200078e007c */
[----:B------:R-:W-:Y:S01]  /*185d0*/  MOV R21, UR42 ;  /* 0x0000002a00157c02 */ /* 0x000fe20008000f00 */
[----:B------:R-:W-:Y:S01]  /*185e0*/  IMAD.MOV.U32 R121, RZ, RZ, 0x40000040 ;  /* 0x40000040ff797424 */ /* 0x000fe200078e00ff */
[----:B------:R-:W-:Y:S01]  /*185f0*/  R2UR UR50, R120 ;  /* 0x00000000783272ca */ /* 0x000fe200000e0000 */
[----:B------:R-:W-:Y:S01]  /*18600*/  VIADD R120, R126, 0x6 ;  /* 0x000000067e787836 */ /* 0x000fe20000000000 */
[----:B01----:R-:W-:Y:S01]  /*18610*/  MOV R4, UR38 ;  /* 0x0000002600047c02 */ /* 0x003fe20008000f00 */
[----:B------:R-:W-:Y:S01]  /*18620*/  IMAD.MOV.U32 R125, RZ, RZ, 0x40000040 ;  /* 0x40000040ff7d7424 */ /* 0x000fe200078e00ff */
[----:B------:R-:W-:Y:S01]  /*18630*/  R2UR UR42, R122 ;  /* 0x000000007a2a72ca */ /* 0x000fe200000e0000 */
[----:B------:R-:W-:Y:S01]  /*18640*/  VIADD R122, R126, 0x300 ;  /* 0x000003007e7a7836 */ /* 0x000fe20000000000 */
[----:B------:R-:W-:Y:S01]  /*18650*/  R2UR UR38, R120 ;  /* 0x00000000782672ca */ /* 0x000fe200000e0000 */
[C---:B------:R-:W-:Y:S01]  /*18660*/  VIADD R120, R126.reuse, 0x304 ;  /* 0x000003047e787836 */ /* 0x040fe20000000000 */
[----:B------:R-:W-:Y:S01]  /*18670*/  IADD3 R124, R126, 0x302, RZ ;  /* 0x000003027e7c7810 */ /* 0x000fe20007ffe0ff */
[-C--:B------:R-:W-:Y:S01]  /*18680*/  FMUL.FTZ R24, R24, R14.reuse ;  /* 0x0000000e18187220 */ /* 0x080fe20000410000 */
        /* <DEDUP_REMOVED lines=210> */
.L_x_2865:
[----:B------:R-:W-:Y:S02]  /*193b0*/  SHF.L.U32 R3, R8, 0x1f, RZ ;  /* 0x0000001f08037819 */ /* 0x000fe400000006ff */
[----:B------:R-:W-:-:S04]  /*193c0*/  LEA R13, R9, R2, 0x3 ;  /* 0x00000002090d7211 */ /* 0x000fc800078e18ff */
[----:B------:R0:W1:Y:S01]  /*193d0*/  SYNCS.PHASECHK.TRANS64.TRYWAIT P1, [R13+URZ+0x30850], R3 ;  /* 0x030850030d0075a7 */ /* 0x000062000802017f */
[----:B------:R-:W-:Y:S05]  /*193e0*/  @!P0 BRA `(.L_x_2866) ;  /* 0x0000000000048947 */ /* 0x000fea0003800000 */
[----:B------:R-:W-:Y:S01]  /*193f0*/  BPT.TRAP 0x1 ;  /* 0x000000040000795c */ /* 0x000fe20000300000 */
.L_x_2866:
[----:B------:R-:W-:Y:S04]  /*19400*/  BSSY B1, `(.L_x_2867) ;  /* 0x0000004000017945 */ /* 0x000fe80003800000 */
[----:B-1----:R-:W-:Y:S05]  /*19410*/  @P1 BRA `(.L_x_2868) ;  /* 0x0000000000081947 */ /* 0x002fea0003800000 */
[----:B------:R-:W1:Y:S02]  /*19420*/  SYNCS.PHASECHK.TRANS64.TRYWAIT P1, [R13+URZ+0x30850], R3 ;  /* 0x030850030d0075a7 */ /* 0x000e64000802017f */
[----:B-1----:R-:W-:Y:S05]  /*19430*/  @!P1 BRA `(.L_x_2869) ;  /* 0x000000f400fc9947 */ /* 0x002fea0003800000 */
.L_x_2868:
[----:B------:R-:W-:Y:S05]  /*19440*/  BSYNC B1 ;  /* 0x0000000000017941 */ /* 0x000fea0003800000 */
.L_x_2867:
        /* <DEDUP_REMOVED lines=8> */
[----:B------:R-:W-:Y:S01]  /*194d0*/  IMAD R4, R9, 0x900, R3 ;  /* 0x0000090009047824 */ /* 0x000fe200078e0203 */
[----:B------:R-:W-:-:S03]  /*194e0*/  MOV R9, 0x40000040 ;  /* 0x4000004000097802 */ /* 0x000fc60000000f00 */
        /* <DEDUP_REMOVED lines=38> */
.L_x_2870:
[----:B------:R-:W-:Y:S01]  /*19750*/  FMUL.FTZ R5, R120, UR38 ;  /* 0x0000002678057c20 */ /* 0x000fe20008410000 */
[----:B------:R-:W-:Y:S01]  /*19760*/  FMUL.FTZ R14, R121, UR38 ;  /* 0x00000026790e7c20 */ /* 0x000fe20008410000 */
[----:B------:R-:W-:Y:S01]  /*19770*/  FMUL.FTZ R15, R124, UR38 ;  /* 0x000000267c0f7c20 */ /* 0x000fe20008410000 */
[----:B------:R-:W-:Y:S02]  /*19780*/  IMAD R0, R0, 0x8, R2 ;  /* 0x0000000800007824 */ /* 0x000fe400078e0202 */
[----:B------:R-:W-:Y:S01]  /*19790*/  FMUL.FTZ R20, R125, UR38 ;  /* 0x000000267d147c20 */ /* 0x000fe20008410000 */
[----:B------:R-:W-:Y:S01]  /*197a0*/  FMUL.FTZ R21, R128, UR38 ;  /* 0x0000002680157c20 */ /* 0x000fe20008410000 */
[----:B------:R-:W0:Y:S01]  /*197b0*/  MUFU.TANH R5, R5 ;  /* 0x0000000500057308 */ /* 0x000e220000002400 */
[----:B------:R-:W-:Y:S02]  /*197c0*/  VIADD R0, R0, 0x30840 ;  /* 0x0003084000007836 */ /* 0x000fe40000000000 */
[----:B------:R-:W-:Y:S01]  /*197d0*/  FMUL.FTZ R120, R129, UR38 ;  /* 0x0000002681787c20 */ /* 0x000fe20008410000 */
[----:B------:R-:W-:Y:S01]  /*197e0*/  FMUL.FTZ R121, R132, UR38 ;  /* 0x0000002684797c20 */ /* 0x000fe20008410000 */
[----:B------:R-:W-:Y:S01]  /*197f0*/  FMUL.FTZ R8, R122, UR38 ;  /* 0x000000267a087c20 */ /* 0x000fe20008410000 */
[----:B------:R-:W-:Y:S01]  /*19800*/  FMUL.FTZ R122, R133, UR38 ;  /* 0x00000026857a7c20 */ /* 0x000fe20008410000 */
[----:B------:R-:W-:Y:S01]  /*19810*/  PRMT R0, R218, 0x654, R0 ;  /* 0x00000654da007816 */ /* 0x000fe20000000000 */
[----:B------:R-:W-:Y:S01]  /*19820*/  FMUL.FTZ R9, R123, UR38 ;  /* 0x000000267b097c20 */ /* 0x000fe20008410000 */
[----:B------:R-:W1:Y:S01]  /*19830*/  MUFU.TANH R14, R14 ;  /* 0x0000000e000e7308 */ /* 0x000e620000002400 */
[----:B------:R-:W-:Y:S01]  /*19840*/  FMUL.FTZ R123, R136, UR38 ;  /* 0x00000026887b7c20 */ /* 0x000fe20008410000 */
[----:B------:R0:W-:Y:S01]  /*19850*/  SYNCS.ARRIVE.TRANS64.RED.A1T0 RZ, [R0+URZ], RZ ;  /* 0x000000ff00ff79a7 */ /* 0x0001e2000810043f */
[----:B------:R-:W-:Y:S01]  /*19860*/  FMUL.FTZ R125, R137, UR38 ;  /* 0x00000026897d7c20 */ /* 0x000fe20008410000 */
[----:B------:R-:W-:Y:S01]  /*19870*/  FMUL.FTZ R124, R140, UR38 ;  /* 0x000000268c7c7c20 */ /* 0x000fe20008410000 */
[----:B------:R-:W-:Y:S01]  /*19880*/  FMUL.FTZ R128, R141, UR38 ;  /* 0x000000268d807c20 */ /* 0x000fe20008410000 */
[----:B------:R-:W-:Y:S01]  /*19890*/  FMUL.FTZ R129, R144, UR38 ;  /* 0x0000002690817c20 */ /* 0x000fe20008410000 */
[----:B------:R-:W-:Y:S01]  /*198a0*/  FMUL.FTZ R132, R145, UR38 ;  /* 0x0000002691847c20 */ /* 0x000fe20008410000 */
[----:B------:R-:W2:Y:S01]  /*198b0*/  MUFU.TANH R15, R15 ;  /* 0x0000000f000f7308 */ /* 0x000ea20000002400 */
[----:B------:R-:W-:Y:S01]  /*198c0*/  FMUL.FTZ R133, R148, UR38 ;  /* 0x0000002694857c20 */ /* 0x000fe20008410000 */
[----:B0-----:R-:W-:Y:S01]  /*198d0*/  FMNMX.FTZ R0, R5, R11, !PT ;  /* 0x0000000b05007209 */ /* 0x001fe20007810000 */
        /* <DEDUP_REMOVED lines=80> */
[----:B------:R-:W4:Y:S01]  /*19de0*/  MUFU.TANH R130, R130 ;  /* 0x0000008200827308 */ /* 0x000f220000002400 */
        /* <DEDUP_REMOVED lines=14> */
[----:B------:R-:W-:-:S03]  /*19ed0*/  FMNMX.FTZ R3, R130, R3, !PT ;  /* 0x0000000382037209 */ /* 0x000fc60007810000 */
        /* <DEDUP_REMOVED lines=87> */
[--C-:B------:R-:W-:Y:S01]  /*1a450*/  FFMA.FTZ R155, R155, R3, -R152.reuse ;  /* 0x000000039b9b7223 */ /* 0x100fe20000010898 */
[----:B------:R-:W1:Y:S01]  /*1a460*/  MUFU.EX2 R8, R8 ;  /* 0x0000000800087308 */ /* 0x000e620000000800 */
[----:B0----5:R-:W-:Y:S01]  /*1a470*/  FFMA.FTZ R7, R14, R7, R11 ;  /* 0x000000070e077223 */ /* 0x021fe2000001000b */
[-CC-:B------:R-:W-:Y:S01]  /*1a480*/  FFMA.FTZ R156, R156, R3.reuse, -R152.reuse ;  /* 0x000000039c9c7223 */ /* 0x180fe20000010898 */
[-CC-:B------:R-:W-:Y:S01]  /*1a490*/  FFMA.FTZ R157, R157, R3.reuse, -R152.reuse ;  /* 0x000000039d9d7223 */ /* 0x180fe20000010898 */
[-CC-:B------:R-:W-:Y:S01]  /*1a4a0*/  FFMA.FTZ R158, R158, R3.reuse, -R152.reuse ;  /* 0x000000039e9e7223 */ /* 0x180fe20000010898 */
[-CC-:B------:R-:W-:Y:S01]  /*1a4b0*/  FFMA.FTZ R159, R159, R3.reuse, -R152.reuse ;  /* 0x000000039f9f7223 */ /* 0x180fe20000010898 */
[----:B------:R-:W-:-:S02]  /*1a4c0*/  FFMA.FTZ R171, R160, R3, -R152 ;  /* 0x00000003a0ab7223 */ /* 0x000fc40000010898 */
        /* <DEDUP_REMOVED lines=95> */
.L_x_2871:
[C---:B------:R-:W-:Y:S01]  /*1aac0*/  ISETP.GT.AND P1, PT, R12.reuse, R225, PT ;  /* 0x000000e10c00720c */ /* 0x040fe20003f24270 */
[----:B------:R-:W-:Y:S01]  /*1aad0*/  VIADD R12, R12, 0xffffffff ;  /* 0xffffffff0c0c7836 */ /* 0x000fe20000000000 */
[----:B------:R-:W-:Y:S02]  /*1aae0*/  IADD3 R13, R13, 0x30860, RZ ;  /* 0x000308600d0d7810 */ /* 0x000fe40007ffe0ff */
[----:B------:R-:W-:Y:S01]  /*1aaf0*/  F2FP.F16.F32.PACK_AB R188, R161, R11 ;  /* 0x0000000ba1bc723e */ /* 0x000fe200000000ff */
[----:B------:R-:W-:Y:S01]  /*1ab00*/  IMAD.MOV.U32 R11, RZ, RZ, R0 ;  /* 0x000000ffff0b7224 */ /* 0x000fe200078e0000 */
[----:B------:R-:W-:Y:S02]  /*1ab10*/  PRMT R13, R218, 0x654, R13 ;  /* 0x00000654da0d7816 */ /* 0x000fe4000000000d */
[----:B------:R-:W-:Y:S01]  /*1ab20*/  F2FP.F16.F32.PACK_AB R189, R9, R8 ;  /* 0x0000000809bd723e */ /* 0x000fe200000000ff */
[----:B------:R-:W-:Y:S01]  /*1ab30*/  IMAD.MOV.U32 R9, RZ, RZ, R196 ;  /* 0x000000ffff097224 */ /* 0x000fe200078e00c4 */
        /* <DEDUP_REMOVED lines=26> */
.L_x_2859:
[----:B------:R-:W-:Y:S05]  /*1ace0*/  BSYNC B0 ;  /* 0x0000000000007941 */ /* 0x000fea0003800000 */
.L_x_2858:
        /* <DEDUP_REMOVED lines=99> */
.L_x_2873:
[----:B------:R-:W-:Y:S01]  /*1b320*/  IMAD R10, R196, 0x8, R2 ;  /* 0x00000008c40a7824 */ /* 0x000fe200078e0202 */
[----:B------:R-:W-:-:S04]  /*1b330*/  SHF.L.U32 R5, R200, 0x1f, RZ ;  /* 0x0000001fc8057819 */ /* 0x000fc800000006ff */
[----:B------:R0:W1:Y:S01]  /*1b340*/  SYNCS.PHASECHK.TRANS64.TRYWAIT P1, [R10+URZ+0x30850], R5 ;  /* 0x030850050a0075a7 */ /* 0x000062000802017f */
[----:B------:R-:W-:Y:S05]  /*1b350*/  @!P0 BRA `(.L_x_2874) ;  /* 0x0000000000048947 */ /* 0x000fea0003800000 */
[----:B------:R-:W-:Y:S01]  /*1b360*/  BPT.TRAP 0x1 ;  /* 0x000000040000795c */ /* 0x000fe20000300000 */
.L_x_2874:
        /* <DEDUP_REMOVED lines=9> */
.L_x_2876:
[----:B------:R-:W-:Y:S05]  /*1b400*/  BSYNC B0 ;  /* 0x0000000000007941 */ /* 0x000fea0003800000 */
.L_x_2875:
[----:B------:R-:W-:Y:S01]  /*1b410*/  IMAD.MOV.U32 R9, RZ, RZ, 0x40000040 ;  /* 0x40000040ff097424 */ /* 0x000fe200078e00ff */
[----:B------:R-:W-:Y:S01]  /*1b420*/  MOV R8, R2 ;  /* 0x0000000200087202 */ /* 0x000fe20000000f00 */
[----:B------:R-:W-:Y:S01]  /*1b430*/  WARPGROUP.ARRIVE ;  /* 0x00000000000079c5 */ /* 0x000fe20000000000 */
[----:B01----:R-:W-:Y:S01]  /*1b440*/  SHFL.BFLY PT, R5, R6, 0x2, 0x1f ;  /* 0x0c401f0006057f89 */ /* 0x003fe200000e0000 */
[----:B------:R-:W-:Y:S01]  /*1b450*/  IMAD.MOV.U32 R128, RZ, RZ, -0x800000 ;  /* 0xff800000ff807424 */ /* 0x000fe200078e00ff */
        /* <DEDUP_REMOVED lines=38> */
[----:B------:R-:W-:-:S03]  /*1b6c0*/  FADD.FTZ R9, R5, R6 ;  /* 0x0000000605097221 */ /* 0x000fc60000010000 */
[----:B------:R-:W0:Y:S04]  /*1b6d0*/  SHFL.BFLY PT, R5, R8, 0x1, 0x1f ;  /* 0x0c201f0008057f89 */ /* 0x000e2800000e0000 */
[----:B------:R-:W1:Y:S01]  /*1b6e0*/  SHFL.BFLY PT, R2, R9, 0x1, 0x1f ;  /* 0x0c201f0009027f89 */ /* 0x000e6200000e0000 */
[----:B0-----:R-:W-:Y:S01]  /*1b6f0*/  FADD.FTZ R13, R8, R5 ;  /* 0x00000005080d7221 */ /* 0x001fe20000010000 */
[----:B------:R-:W-:Y:S01]  /*1b700*/  MOV R5, RZ ;  /* 0x000000ff00057202 */ /* 0x000fe20000000f00 */
[----:B-1----:R-:W-:-:S03]  /*1b710*/  FADD.FTZ R14, R9, R2 ;  /* 0x00000002090e7221 */ /* 0x002fc60000010000 */
[----:B------:R-:W-:Y:S01]  /*1b720*/  FSETP.NE.FTZ.AND P1, PT, R13, RZ, PT ;  /* 0x000000ff0d00720b */ /* 0x000fe20003f35000 */
[----:B------:R-:W-:Y:S01]  /*1b730*/  IMAD.MOV.U32 R2, RZ, RZ, RZ ;  /* 0x000000ffff027224 */ /* 0x000fe200078e00ff */
        /* <DEDUP_REMOVED lines=17> */
.L_x_2878:
        /* <DEDUP_REMOVED lines=108> */
.L_x_2779:
        /* <DEDUP_REMOVED lines=17> */
[----:B------:R-:W4:Y:S04]  /*1c020*/  LDL.LU R143, [R1+0x40] ;  /* 0x00004000018f7983 */ /* 0x000f280000300800 */
[----:B------:R-:W4:Y:S04]  /*1c030*/  LDL.LU R142, [R1+0x44] ;  /* 0x00004400018e7983 */ /* 0x000f280000300800 */
[----:B------:R-:W4:Y:S04]  /*1c040*/  LDL.LU R141, [R1+0x5c] ;  /* 0x00005c00018d7983 */ /* 0x000f280000300800 */
[----:B------:R-:W4:Y:S01]  /*1c050*/  LDL R140, [R1+0x3c] ;  /* 0x00003c00018c7983 */ /* 0x000f220000100800 */
[----:B------:R-:W-:-:S02]  /*1c060*/  MOV R126, R2 ;  /* 0x00000002007e7202 */ /* 0x000fc40000000f00 */
[----:B0-----:R-:W-:Y:S01]  /*1c070*/  MOV R127, R3 ;  /* 0x00000003007f7202 */ /* 0x001fe20000000f00 */
[----:B------:R-:W-:Y:S02]  /*1c080*/  BAR.SYNC.DEFER_BLOCKING 0x1, 0x100 ;  /* 0x0044000000007b1d */ /* 0x000fe40000010000 */
[----:B---3--:R-:W-:-:S03]  /*1c090*/  IMAD.WIDE R84, R0, 0x2, R126 ;  /* 0x0000000200547825 */ /* 0x008fc600078e027e */
[C---:B------:R-:W-:Y:S02]  /*1c0a0*/  IADD3 R81, P0, R84.reuse, 0x20, RZ ;  /* 0x0000002054517810 */ /* 0x040fe40007f1e0ff */
[----:B------:R-:W-:Y:S02]  /*1c0b0*/  LOP3.LUT R9, R84, 0x380, RZ, 0xc0, !PT ;  /* 0x0000038054097812 */ /* 0x000fe400078ec0ff */
[----:B------:R-:W-:Y:S02]  /*1c0c0*/  LOP3.LUT R80, R81, 0x380, RZ, 0xc0, !PT ;  /* 0x0000038051507812 */ /* 0x000fe400078ec0ff */
[----:B------:R-:W-:Y:S02]  /*1c0d0*/  SHF.R.U64 R9, R9, 0x3, RZ ;  /* 0x0000000309097819 */ /* 0x000fe400000012ff */
[----:B------:R-:W-:Y:S02]  /*1c0e0*/  SHF.R.U64 R80, R80, 0x3, RZ ;  /* 0x0000000350507819 */ /* 0x000fe400000012ff */
[----:B------:R-:W-:-:S02]  /*1c0f0*/  IADD3 R15, P1, R84, 0x40, RZ ;  /* 0x00000040540f7810 */ /* 0x000fc40007f3e0ff */
[----:B------:R-:W-:Y:S02]  /*1c100*/  LOP3.LUT R8, R9, R84, RZ, 0x3c, !PT ;  /* 0x0000005409087212 */ /* 0x000fe400078e3cff */
[----:B------:R-:W-:Y:S01]  /*1c110*/  LOP3.LUT R80, R80, R81, RZ, 0x3c, !PT ;  /* 0x0000005150507212 */ /* 0x000fe200078e3cff */
[----:B------:R-:W-:Y:S01]  /*1c120*/  IMAD.X R81, RZ, RZ, R85, P0 ;  /* 0x000000ffff517224 */ /* 0x000fe200000e0655 */
[----:B------:R-:W-:Y:S02]  /*1c130*/  MOV R9, R85 ;  /* 0x0000005500097202 */ /* 0x000fe40000000f00 */
[----:B------:R-:W-:Y:S02]  /*1c140*/  LOP3.LUT R14, R15, 0x380, RZ, 0xc0, !PT ;  /* 0x000003800f0e7812 */ /* 0x000fe400078ec0ff */
[C---:B------:R-:W-:Y:S02]  /*1c150*/  IADD3 R136, P6, R84.reuse, 0x60, RZ ;  /* 0x0000006054887810 */ /* 0x040fe40007fde0ff */
[----:B------:R-:W-:-:S02]  /*1c160*/  IADD3 R12, P5, R84, 0x4000, RZ ;  /* 0x00004000540c7810 */ /* 0x000fc40007fbe0ff */
[----:B------:R-:W-:Y:S02]  /*1c170*/  MOV R3, R8 ;  /* 0x0000000800037202 */ /* 0x000fe40000000f00 */
[----:B------:R-:W-:Y:S02]  /*1c180*/  F2FP.F16.F32.PACK_AB R8, R25, R24 ;  /* 0x000000181908723e */ /* 0x000fe400000000ff */
[----:B------:R-:W-:Y:S02]  /*1c190*/  F2FP.F16.F32.PACK_AB R9, R27, R26 ;  /* 0x0000001a1b09723e */ /* 0x000fe400000000ff */
[----:B------:R-:W-:Y:S02]  /*1c1a0*/  IADD3 R82, P3, R84, 0x4060, RZ ;  /* 0x0000406054527810 */ /* 0x000fe40007f7e0ff */
[----:B------:R-:W-:Y:S02]  /*1c1b0*/  MOV R81, R80 ;  /* 0x0000005000517202 */ /* 0x000fe40000000f00 */
[----:B------:R-:W-:-:S02]  /*1c1c0*/  SHF.R.U64 R14, R14, 0x3, RZ ;  /* 0x000000030e0e7819 */ /* 0x000fc400000012ff */
[----:B------:R-:W-:Y:S02]  /*1c1d0*/  LOP3.LUT R137, R136, 0x380, RZ, 0xc0, !PT ;  /* 0x0000038088897812 */ /* 0x000fe400078ec0ff */
[----:B------:R-:W-:Y:S02]  /*1c1e0*/  IADD3 R80, P4, R84, 0x4040, RZ ;  /* 0x0000404054507810 */ /* 0x000fe40007f9e0ff */
[----:B------:R-:W-:Y:S01]  /*1c1f0*/  LOP3.LUT R13, R12, 0x380, RZ, 0xc0, !PT ;  /* 0x000003800c0d7812 */ /* 0x000fe200078ec0ff */
[----:B------:R0:W-:Y:S01]  /*1c200*/  STSM.16.M88.4 [R3], R8 ;  /* 0x0000000803007844 */ /* 0x0001e20000000200 */
[----:B------:R-:W-:Y:S02]  /*1c210*/  LOP3.LUT R83, R82, 0x380, RZ, 0xc0, !PT ;  /* 0x0000038052537812 */ /* 0x000fe400078ec0ff */
[----:B------:R-:W-:Y:S02]  /*1c220*/  IADD3 R138, P0, R84, 0x4020, RZ ;  /* 0x00004020548a7810 */ /* 0x000fe40007f1e0ff */
[----:B------:R-:W-:Y:S01]  /*1c230*/  LOP3.LUT R14, R14, R15, RZ, 0x3c, !PT ;  /* 0x0000000f0e0e7212 */ /* 0x000fe200078e3cff */
[----:B------:R-:W-:Y:S01]  /*1c240*/  IMAD.X R15, RZ, RZ, R85, P1 ;  /* 0x000000ffff0f7224 */ /* 0x000fe200008e0655 */
[----:B------:R-:W-:-:S02]  /*1c250*/  SHF.R.U64 R137, R137, 0x3, RZ ;  /* 0x0000000389897819 */ /* 0x000fc400000012ff */
[----:B------:R-:W-:Y:S02]  /*1c260*/  LOP3.LUT R0, R80, 0x380, RZ, 0xc0, !PT ;  /* 0x0000038050007812 */ /* 0x000fe400078ec0ff */
[----:B------:R-:W-:Y:S02]  /*1c270*/  SHF.R.U64 R13, R13, 0x3, RZ ;  /* 0x000000030d0d7819 */ /* 0x000fe400000012ff */
[----:B------:R-:W-:Y:S02]  /*1c280*/  SHF.R.U64 R83, R83, 0x3, RZ ;  /* 0x0000000353537819 */ /* 0x000fe400000012ff */
[----:B0-----:R-:W-:Y:S02]  /*1c290*/  F2FP.F16.F32.PACK_AB R8, R33, R32 ;  /* 0x000000202108723e */ /* 0x001fe400000000ff */
[----:B------:R-:W-:Y:S02]  /*1c2a0*/  F2FP.F16.F32.PACK_AB R9, R35, R34 ;  /* 0x000000222309723e */ /* 0x000fe400000000ff */
[----:B------:R-:W-:-:S02]  /*1c2b0*/  F2FP.F16.F32.PACK_AB R10, R37, R36 ;  /* 0x00000024250a723e */ /* 0x000fc400000000ff */
[----:B------:R-:W-:Y:S02]  /*1c2c0*/  F2FP.F16.F32.PACK_AB R11, R39, R38 ;  /* 0x00000026270b723e */ /* 0x000fe400000000ff */
[----:B------:R-:W-:Y:S02]  /*1c2d0*/  LOP3.LUT R139, R138, 0x380, RZ, 0xc0, !PT ;  /* 0x000003808a8b7812 */ /* 0x000fe400078ec0ff */
[----:B------:R-:W-:Y:S01]  /*1c2e0*/  LOP3.LUT R136, R137, R136, RZ, 0x3c, !PT ;  /* 0x0000008889887212 */ /* 0x000fe200078e3cff */
[----:B------:R0:W-:Y:S01]  /*1c2f0*/  STSM.16.M88.4 [R81], R8 ;  /* 0x0000000851007844 */ /* 0x0001e20000000200 */
[----:B------:R-:W-:Y:S01]  /*1c300*/  SHF.R.U64 R0, R0, 0x3, RZ ;  /* 0x0000000300007819 */ /* 0x000fe200000012ff */
[----:B------:R-:W-:Y:S01]  /*1c310*/  IMAD.X R137, RZ, RZ, R85, P6 ;  /* 0x000000ffff897224 */ /* 0x000fe200030e0655 */
[----:B------:R-:W-:Y:S02]  /*1c320*/  IADD3 R86, P2, R84, 0x8000, RZ ;  /* 0x0000800054567810 */ /* 0x000fe40007f5e0ff */
[----:B------:R-:W-:-:S02]  /*1c330*/  LOP3.LUT R12, R13, R12, RZ, 0x3c, !PT ;  /* 0x0000000c0d0c7212 */ /* 0x000fc400078e3cff */
[C---:B-----5:R-:W-:Y:S02]  /*1c340*/  IADD3 R134, P1, R84.reuse, 0x8020, RZ ;  /* 0x0000802054867810 */ /* 0x060fe40007f3e0ff */
[----:B------:R-:W-:Y:S01]  /*1c350*/  LOP3.LUT R82, R83, R82, RZ, 0x3c, !PT ;  /* 0x0000005253527212 */ /* 0x000fe200078e3cff */
[--C-:B------:R-:W-:Y:S01]  /*1c360*/  IMAD.X R83, RZ, RZ, R85.reuse, P3 ;  /* 0x000000ffff537224 */ /* 0x100fe200018e0655 */
[----:B------:R-:W-:Y:S02]  /*1c370*/  IADD3 R130, P6, R84, 0x8040, RZ ;  /* 0x0000804054827810 */ /* 0x000fe40007fde0ff */
[----:B------:R-:W-:Y:S02]  /*1c380*/  IADD3.X R13, RZ, R85, RZ, P5, !PT ;  /* 0x00000055ff0d7210 */ /* 0x000fe40002ffe4ff */
[----:B------:R-:W-:Y:S01]  /*1c390*/  MOV R14, R14 ;  /* 0x0000000e000e7202 */ /* 0x000fe20000000f00 */
[----:B0-----:R-:W-:Y:S01]  /*1c3a0*/  IMAD.X R81, RZ, RZ, R85, P4 ;  /* 0x000000ffff517224 */ /* 0x001fe200020e0655 */
[----:B------:R-:W-:-:S02]  /*1c3b0*/  F2FP.F16.F32.PACK_AB R8, R41, R40 ;  /* 0x000000282908723e */ /* 0x000fc400000000ff */
[----:B------:R-:W-:Y:S02]  /*1c3c0*/  F2FP.F16.F32.PACK_AB R9, R43, R42 ;  /* 0x0000002a2b09723e */ /* 0x000fe400000000ff */
[----:B------:R-:W-:Y:S02]  /*1c3d0*/  F2FP.F16.F32.PACK_AB R10, R45, R44 ;  /* 0x0000002c2d0a723e */ /* 0x000fe400000000ff */
[----:B------:R-:W-:Y:S02]  /*1c3e0*/  F2FP.F16.F32.PACK_AB R11, R47, R46 ;  /* 0x0000002e2f0b723e */ /* 0x000fe400000000ff */
[----:B------:R-:W-:Y:S02]  /*1c3f0*/  SHF.R.U64 R139, R139, 0x3, RZ ;  /* 0x000000038b8b7819 */ /* 0x000fe400000012ff */
[----:B------:R-:W-:Y:S02]  /*1c400*/  IADD3 R132, P5, R84, 0x8060, RZ ;  /* 0x0000806054847810 */ /* 0x000fe40007fbe0ff */
[----:B------:R-:W-:-:S02]  /*1c410*/  LOP3.LUT R80, R0, R80, RZ, 0x3c, !PT ;  /* 0x0000005000507212 */ /* 0x000fc400078e3cff */
[----:B------:R-:W-:Y:S02]  /*1c420*/  LOP3.LUT R87, R86, 0x380, RZ, 0xc0, !PT ;  /* 0x0000038056577812 */ /* 0x000fe400078ec0ff */
[----:B------:R-:W-:Y:S01]  /*1c430*/  LOP3.LUT R135, R134, 0x380, RZ, 0xc0, !PT ;  /* 0x0000038086877812 */ /* 0x000fe200078ec0ff */
[----:B------:R0:W-:Y:S01]  /*1c440*/  STSM.16.M88.4 [R14], R8 ;  /* 0x000000080e007844 */ /* 0x0001e20000000200 */
[----:B------:R-:W-:Y:S02]  /*1c450*/  LOP3.LUT R131, R130, 0x380, RZ, 0xc0, !PT ;  /* 0x0000038082837812 */ /* 0x000fe400078ec0ff */
[----:B------:R-:W-:Y:S01]  /*1c460*/  LOP3.LUT R138, R139, R138, RZ, 0x3c, !PT ;  /* 0x0000008a8b8a7212 */ /* 0x000fe200078e3cff */
[----:B------:R-:W-:Y:S01]  /*1c470*/  IMAD.X R139, RZ, RZ, R85, P0 ;  /* 0x000000ffff8b7224 */ /* 0x000fe200000e0655 */
[----:B------:R-:W-:Y:S02]  /*1c480*/  LOP3.LUT R133, R132, 0x380, RZ, 0xc0, !PT ;  /* 0x0000038084857812 */ /* 0x000fe400078ec0ff */
[----:B------:R-:W-:-:S02]  /*1c490*/  MOV R3, R12 ;  /* 0x0000000c00037202 */ /* 0x000fc40000000f00 */
[----:B------:R-:W-:Y:S02]  /*1c4a0*/  SHF.R.U64 R87, R87, 0x3, RZ ;  /* 0x0000000357577819 */ /* 0x000fe400000012ff */
[----:B------:R-:W-:Y:S02]  /*1c4b0*/  MOV R136, R136 ;  /* 0x0000008800887202 */ /* 0x000fe40000000f00 */
[----:B------:R-:W-:Y:S02]  /*1c4c0*/  F2FP.F16.F32.PACK_AB R12, R49, R48 ;  /* 0x00000030310c723e */ /* 0x000fe400000000ff */
[----:B------:R-:W-:Y:S02]  /*1c4d0*/  F2FP.F16.F32.PACK_AB R13, R51, R50 ;  /* 0x00000032330d723e */ /* 0x000fe400000000ff */
[----:B0-----:R-:W-:Y:S02]  /*1c4e0*/  F2FP.F16.F32.PACK_AB R14, R53, R52 ;  /* 0x00000034350e723e */ /* 0x001fe400000000ff */
[----:B------:R-:W-:-:S02]  /*1c4f0*/  F2FP.F16.F32.PACK_AB R15, R55, R54 ;  /* 0x00000036370f723e */ /* 0x000fc400000000ff */
[----:B--2---:R-:W-:Y:S02]  /*1c500*/  MOV R4, R80 ;  /* 0x0000005000047202 */ /* 0x004fe40000000f00 */
[----:B------:R-:W-:Y:S02]  /*1c510*/  MOV R0, R82 ;  /* 0x0000005200007202 */ /* 0x000fe40000000f00 */
[----:B------:R-:W-:Y:S02]  /*1c520*/  SHF.R.U64 R135, R135, 0x3, RZ ;  /* 0x0000000387877819 */ /* 0x000fe400000012ff */
[----:B------:R-:W-:Y:S02]  /*1c530*/  F2FP.F16.F32.PACK_AB R80, R57, R56 ;  /* 0x000000383950723e */ /* 0x000fe400000000ff */
[----:B------:R-:W-:Y:S02]  /*1c540*/  F2FP.F16.F32.PACK_AB R81, R59, R58 ;  /* 0x0000003a3b51723e */ /* 0x000fe400000000ff */
[----:B------:R-:W-:-:S02]  /*1c550*/  F2FP.F16.F32.PACK_AB R82, R61, R60 ;  /* 0x0000003c3d52723e */ /* 0x000fc400000000ff */
[----:B------:R-:W-:Y:S02]  /*1c560*/  F2FP.F16.F32.PACK_AB R83, R63, R62 ;  /* 0x0000003e3f53723e */ /* 0x000fe400000000ff */
[----:B------:R-:W-:Y:S02]  /*1c570*/  SHF.R.U64 R131, R131, 0x3, RZ ;  /* 0x0000000383837819 */ /* 0x000fe400000012ff */
[----:B------:R-:W-:Y:S01]  /*1c580*/  SHF.R.U64 R133, R133, 0x3, RZ ;  /* 0x0000000385857819 */ /* 0x000fe200000012ff */
[----:B------:R0:W-:Y:S01]  /*1c590*/  STSM.16.M88.4 [R136], R12 ;  /* 0x0000000c88007844 */ /* 0x0001e20000000200 */
[----:B------:R-:W-:Y:S02]  /*1c5a0*/  LOP3.LUT R86, R87, R86, RZ, 0x3c, !PT ;  /* 0x0000005657567212 */ /* 0x000fe400078e3cff */
[----:B------:R-:W-:Y:S01]  /*1c5b0*/  LOP3.LUT R134, R135, R134, RZ, 0x3c, !PT ;  /* 0x0000008687867212 */ /* 0x000fe200078e3cff */
[----:B------:R-:W-:Y:S01]  /*1c5c0*/  IMAD.X R135, RZ, RZ, R85, P1 ;  /* 0x000000ffff877224 */ /* 0x000fe200008e0655 */
[----:B------:R-:W-:Y:S01]  /*1c5d0*/  MOV R138, R138 ;  /* 0x0000008a008a7202 */ /* 0x000fe20000000f00 */
[----:B------:R2:W-:Y:S01]  /*1c5e0*/  STSM.16.M88.4 [R3], R80 ;  /* 0x0000005003007844 */ /* 0x0005e20000000200 */
[----:B------:R-:W-:-:S02]  /*1c5f0*/  IADD3.X R87, RZ, R85, RZ, P2, !PT ;  /* 0x00000055ff577210 */ /* 0x000fc400017fe4ff */
[----:B------:R-:W-:Y:S02]  /*1c600*/  F2FP.F16.F32.PACK_AB R8, R65, R64 ;  /* 0x000000404108723e */ /* 0x000fe400000000ff */
[----:B------:R-:W-:Y:S02]  /*1c610*/  F2FP.F16.F32.PACK_AB R9, R67, R66 ;  /* 0x000000424309723e */ /* 0x000fe400000000ff */
[----:B------:R-:W-:Y:S02]  /*1c620*/  F2FP.F16.F32.PACK_AB R10, R69, R68 ;  /* 0x00000044450a723e */ /* 0x000fe400000000ff */
[----:B------:R-:W-:Y:S02]  /*1c630*/  F2FP.F16.F32.PACK_AB R11, R71, R70 ;  /* 0x00000046470b723e */ /* 0x000fe400000000ff */
[----:B------:R-:W-:Y:S01]  /*1c640*/  LOP3.LUT R130, R131, R130, RZ, 0x3c, !PT ;  /* 0x0000008283827212 */ /* 0x000fe200078e3cff */
[----:B------:R-:W-:Y:S01]  /*1c650*/  IMAD.X R131, RZ, RZ, R85, P6 ;  /* 0x000000ffff837224 */ /* 0x000fe200030e0655 */
[----:B0-----:R-:W-:-:S02]  /*1c660*/  F2FP.F16.F32.PACK_AB R12, R73, R72 ;  /* 0x00000048490c723e */ /* 0x001fc400000000ff */
[----:B------:R-:W-:Y:S02]  /*1c670*/  F2FP.F16.F32.PACK_AB R13, R75, R74 ;  /* 0x0000004a4b0d723e */ /* 0x000fe400000000ff */
[----:B------:R-:W-:Y:S02]  /*1c680*/  F2FP.F16.F32.PACK_AB R14, R77, R76 ;  /* 0x0000004c4d0e723e */ /* 0x000fe400000000ff */
[----:B------:R-:W-:Y:S02]  /*1c690*/  F2FP.F16.F32.PACK_AB R15, R79, R78 ;  /* 0x0000004e4f0f723e */ /* 0x000fe400000000ff */
[----:B------:R-:W-:Y:S01]  /*1c6a0*/  LOP3.LUT R132, R133, R132, RZ, 0x3c, !PT ;  /* 0x0000008485847212 */ /* 0x000fe200078e3cff */
[----:B------:R-:W-:Y:S01]  /*1c6b0*/  IMAD.X R133, RZ, RZ, R85, P5 ;  /* 0x000000ffff857224 */ /* 0x000fe200028e0655 */
[----:B--2---:R-:W-:Y:S02]  /*1c6c0*/  F2FP.F16.F32.PACK_AB R80, R21, R20 ;  /* 0x000000141550723e */ /* 0x004fe400000000ff */
[----:B------:R-:W-:-:S02]  /*1c6d0*/  F2FP.F16.F32.PACK_AB R81, R123, R122 ;  /* 0x0000007a7b51723e */ /* 0x000fc400000000ff */
[----:B------:R-:W-:Y:S02]  /*1c6e0*/  F2FP.F16.F32.PACK_AB R82, R121, R120 ;  /* 0x000000787952723e */ /* 0x000fe400000000ff */
[----:B------:R-:W-:Y:S01]  /*1c6f0*/  F2FP.F16.F32.PACK_AB R83, R125, R124 ;  /* 0x0000007c7d53723e */ /* 0x000fe200000000ff */
[----:B------:R0:W-:Y:S01]  /*1c700*/  STSM.16.M88.4 [R138], R8 ;  /* 0x000000088a007844 */ /* 0x0001e20000000200 */
[----:B------:R-:W-:Y:S02]  /*1c710*/  MOV R136, R86 ;  /* 0x0000005600887202 */ /* 0x000fe40000000f00 */
[----:B------:R-:W-:Y:S01]  /*1c720*/  F2FP.F16.F32.PACK_AB R84, R89, R88 ;  /* 0x000000585954723e */ /* 0x000fe200000000ff */
[----:B------:R2:W-:Y:S01]  /*1c730*/  STSM.16.M88.4 [R4], R12 ;  /* 0x0000000c04007844 */ /* 0x0005e20000000200 */
[----:B------:R-:W-:Y:S02]  /*1c740*/  F2FP.F16.F32.PACK_AB R85, R91, R90 ;  /* 0x0000005a5b55723e */ /* 0x000fe400000000ff */
[----:B------:R-:W-:-:S02]  /*1c750*/  F2FP.F16.F32.PACK_AB R86, R93, R92 ;  /* 0x0000005c5d56723e */ /* 0x000fc400000000ff */
[----:B------:R-:W-:Y:S01]  /*1c760*/  F2FP.F16.F32.PACK_AB R87, R95, R94 ;  /* 0x0000005e5f57723e */ /* 0x000fe200000000ff */
[----:B------:R3:W-:Y:S01]  /*1c770*/  STSM.16.M88.4 [R0], R80 ;  /* 0x0000005000007844 */ /* 0x0007e20000000200 */
[----:B------:R-:W-:Y:S02]  /*1c780*/  MOV R134, R134 ;  /* 0x0000008600867202 */ /* 0x000fe40000000f00 */
[----:B------:R-:W-:Y:S02]  /*1c790*/  MOV R130, R130 ;  /* 0x0000008200827202 */ /* 0x000fe40000000f00 */
[----:B0-----:R-:W-:Y:S02]  /*1c7a0*/  F2FP.F16.F32.PACK_AB R8, R97, R96 ;  /* 0x000000606108723e */ /* 0x001fe400000000ff */
[----:B------:R-:W-:Y:S02]  /*1c7b0*/  F2FP.F16.F32.PACK_AB R9, R99, R98 ;  /* 0x000000626309723e */ /* 0x000fe400000000ff */
[----:B------:R-:W-:-:S02]  /*1c7c0*/  F2FP.F16.F32.PACK_AB R10, R101, R100 ;  /* 0x00000064650a723e */ /* 0x000fc400000000ff */
[----:B------:R-:W-:Y:S02]  /*1c7d0*/  F2FP.F16.F32.PACK_AB R11, R103, R102 ;  /* 0x00000066670b723e */ /* 0x000fe400000000ff */
[----:B--2---:R-:W-:Y:S02]  /*1c7e0*/  F2FP.F16.F32.PACK_AB R12, R105, R104 ;  /* 0x00000068690c723e */ /* 0x004fe400000000ff */
[----:B------:R-:W-:Y:S02]  /*1c7f0*/  F2FP.F16.F32.PACK_AB R13, R107, R106 ;  /* 0x0000006a6b0d723e */ /* 0x000fe400000000ff */
[----:B------:R-:W-:Y:S02]  /*1c800*/  F2FP.F16.F32.PACK_AB R14, R109, R108 ;  /* 0x0000006c6d0e723e */ /* 0x000fe400000000ff */
[----:B------:R-:W-:Y:S02]  /*1c810*/  F2FP.F16.F32.PACK_AB R15, R111, R110 ;  /* 0x0000006e6f0f723e */ /* 0x000fe400000000ff */
[----:B------:R-:W-:-:S02]  /*1c820*/  MOV R132, R132 ;  /* 0x0000008400847202 */ /* 0x000fc40000000f00 */
[----:B---3--:R-:W-:Y:S02]  /*1c830*/  F2FP.F16.F32.PACK_AB R80, R113, R112 ;  /* 0x000000707150723e */ /* 0x008fe400000000ff */
[----:B------:R-:W-:Y:S02]  /*1c840*/  F2FP.F16.F32.PACK_AB R81, R115, R114 ;  /* 0x000000727351723e */ /* 0x000fe400000000ff */
[----:B------:R-:W-:Y:S02]  /*1c850*/  F2FP.F16.F32.PACK_AB R82, R117, R116 ;  /* 0x000000747552723e */ /* 0x000fe400000000ff */
[----:B------:R-:W-:Y:S01]  /*1c860*/  F2FP.F16.F32.PACK_AB R83, R119, R118 ;  /* 0x000000767753723e */ /* 0x000fe200000000ff */
[----:B------:R4:W-:Y:S04]  /*1c870*/  STSM.16.M88.4 [R136], R84 ;  /* 0x0000005488007844 */ /* 0x0009e80000000200 */
[----:B------:R0:W-:Y:S04]  /*1c880*/  STSM.16.M88.4 [R134], R8 ;  /* 0x0000000886007844 */ /* 0x0001e80000000200 */
[----:B------:R-:W-:Y:S04]  /*1c890*/  STSM.16.M88.4 [R130], R12 ;  /* 0x0000000c82007844 */ /* 0x000fe80000000200 */
[----:B------:R2:W-:Y:S01]  /*1c8a0*/  STSM.16.M88.4 [R132], R80 ;  /* 0x0000005084007844 */ /* 0x0005e20000000200 */
[----:B------:R-:W-:-:S02]  /*1c8b0*/  ISETP.NE.U32.AND P0, PT, RZ, UR6, PT ;  /* 0x00000006ff007c0c */ /* 0x000fc4000bf05070 */
[----:B----4-:R-:W-:Y:S02]  /*1c8c0*/  IADD3 R84, P1, R145, UR6, RZ ;  /* 0x0000000691547c10 */ /* 0x010fe4000ff3e0ff */
[----:B------:R-:W-:Y:S01]  /*1c8d0*/  MOV R0, RZ ;  /* 0x000000ff00007202 */ /* 0x000fe20000000f00 */
[----:B------:R-:W-:Y:S01]  /*1c8e0*/  IMAD.MOV.U32 R133, RZ, RZ, 0x9b8 ;  /* 0x000009b8ff857424 */ /* 0x000fe200078e00ff */
[----:B------:R-:W-:Y:S01]  /*1c8f0*/  BAR.SYNC.DEFER_BLOCKING 0x1, 0x100 ;  /* 0x0044000000007b1d */ /* 0x000fe20000010000 */
[----:B------:R-:W-:Y:S02]  /*1c900*/  ISETP.NE.AND.EX P0, PT, RZ, UR7, PT, P0 ;  /* 0x00000007ff007c0c */ /* 0x000fe4000bf05300 */
[----:B------:R-:W-:-:S05]  /*1c910*/  IADD3.X R85, R144, UR7, RZ, P1, !PT ;  /* 0x0000000790557c10 */ /* 0x000fca0008ffe4ff */
[----:B------:R-:W3:Y:S01]  /*1c920*/  LDC R86, c[0x0][0xbe8] ;  /* 0x0002fa00ff567b82 */ /* 0x000ee20000000800 */
[----:B0-----:R-:W4:Y:S07]  /*1c930*/  LDL R134, [R1+0x54] ;  /* 0x0000540001867983 */ /* 0x001f2e0000100800 */
[----:B--2---:R-:W0:Y:S01]  /*1c940*/  LDC.64 R80, c[0x0][0xba8] ;  /* 0x0002ea00ff507b82 */ /* 0x004e220000000a00 */
[----:B------:R-:W2:Y:S01]  /*1c950*/  @P0 LDG.E R0, desc[UR60][R84.64] ;  /* 0x0000003c54000981 */ /* 0x000ea2000c1e1900 */
[----:B------:R-:W-:-:S04]  /*1c960*/  ISETP.NE.U32.AND P1, PT, RZ, UR4, PT ;  /* 0x00000004ff007c0c */ /* 0x000fc8000bf25070 */
[----:B------:R-:W-:-:S13]  /*1c970*/  ISETP.NE.AND.EX P1, PT, RZ, UR5, PT, P1 ;  /* 0x00000005ff007c0c */ /* 0x000fda000bf25310 */
[----:B------:R-:W-:Y:S01]  /*1c980*/  @P1 IADD3 R8, P2, R145, UR4, RZ ;  /* 0x0000000491081c10 */ /* 0x000fe2000ff5e0ff */
[----:B------:R-:W-:-:S03]  /*1c990*/  ULDC UR4, c[0x0][0xa88] ;  /* 0x0002a20000047ab9 */ /* 0x000fc60000000800 */
[----:B------:R-:W-:Y:S01]  /*1c9a0*/  @P1 IADD3.X R9, R144, UR5, RZ, P2, !PT ;  /* 0x0000000590091c10 */ /* 0x000fe200097fe4ff */
[----:B------:R-:W-:Y:S01]  /*1c9b0*/  IMAD.U32 R83, RZ, RZ, UR4 ;  /* 0x00000004ff537e24 */ /* 0x000fe2000f8e00ff */
[----:B------:R-:W-:Y:S01]  /*1c9c0*/  ISETP.NE.AND P2, PT, R143, RZ, PT ;  /* 0x000000ff8f00720c */ /* 0x000fe20003f45270 */
[----:B------:R-:W-:-:S03]  /*1c9d0*/  ULDC UR4, c[0x0][0xad4] ;  /* 0x0002b50000047ab9 */ /* 0x000fc60000000800 */
[----:B------:R-:W-:Y:S01]  /*1c9e0*/  SEL R3, R143, UR4, P2 ;  /* 0x000000048f037c07 */ /* 0x000fe20009000000 */
[----:B------:R1:W5:Y:S03]  /*1c9f0*/  @P1 LDG.E R83, desc[UR60][R8.64] ;  /* 0x0000003c08531981 */ /* 0x000366000c1e1900 */
[----:B------:R-:W-:-:S04]  /*1ca00*/  ISETP.GT.AND P3, PT, R3, 0x1, PT ;  /* 0x000000010300780c */ /* 0x000fc80003f64270 */
[----:B------:R-:W-:-:S04]  /*1ca10*/  SEL R133, R133, 0x978, P3 ;  /* 0x0000097885857807 */ /* 0x000fc80001800000 */
[----:B------:R-:W0:Y:S08]  /*1ca20*/  LDC.64 R10, c[0x0][R133+0x220] ;  /* 0x00008800850a7b82 */ /* 0x000e300000000a00 */
[----:B------:R-:W0:Y:S01]  /*1ca30*/  LDC.64 R12, c[0x0][R133+0x218] ;  /* 0x00008600850c7b82 */ /* 0x000e220000000a00 */
[----:B---3--:R-:W-:-:S07]  /*1ca40*/  ISETP.NE.AND P4, PT, R86, 0x1, PT ;  /* 0x000000015600780c */ /* 0x008fce0003f85270 */
[----:B------:R-:W3:Y:S01]  /*1ca50*/  LDC.64 R14, c[0x0][R133+0x228] ;  /* 0x00008a00850e7b82 */ /* 0x000ee20000000a00 */
[----:B------:R-:W-:-:S07]  /*1ca60*/  ISETP.NE.U32.AND P2, PT, RZ, UR6, PT ;  /* 0x00000006ff007c0c */ /* 0x000fce000bf45070 */
[----:B-1----:R-:W1:Y:S01]  /*1ca70*/  LDC.64 R8, c[0x0][R133+0x210] ;  /* 0x0000840085087b82 */ /* 0x002e620000000a00 */
[----:B------:R-:W-:-:S07]  /*1ca80*/  ISETP.NE.AND.EX P2, PT, RZ, UR7, PT, P2 ;  /* 0x00000007ff007c0c */ /* 0x000fce000bf45320 */
[----:B------:R-:W1:Y:S01]  /*1ca90*/  @P4 LDC R4, c[0x0][0xbec] ;  /* 0x0002fb00ff044b82 */ /* 0x000e620000000800 */
[----:B------:R-:W-:-:S07]  /*1caa0*/  SEL R3, R142, RZ, !P2 ;  /* 0x000000ff8e037207 */ /* 0x000fce0005000000 */
[----:B------:R-:W1:Y:S01]  /*1cab0*/  @P4 LDC R87, c[0x0][0xbf0] ;  /* 0x0002fc00ff574b82 */ /* 0x000e620000000800 */
[----:B------:R-:W-:Y:S01]  /*1cac0*/  SEL R131, R141, RZ, !P2 ;  /* 0x000000ff8d837207 */ /* 0x000fe20005000000 */
[----:B0-----:R-:W-:-:S06]  /*1cad0*/  IMAD R130, R11, R3, RZ ;  /* 0x000000030b827224 */ /* 0x001fcc00078e02ff */
[----:B------:R-:W0:Y:S01]  /*1cae0*/  @!P3 LDC R80, c[0x0][0xb50] ;  /* 0x0002d400ff50bb82 */ /* 0x000e220000000800 */
[C---:B------:R-:W-:Y:S02]  /*1caf0*/  IMAD R130, R10.reuse, R131, R130 ;  /* 0x000000830a827224 */ /* 0x040fe400078e0282 */
[----:B------:R-:W-:-:S05]  /*1cb00*/  IMAD.WIDE.U32 R10, R10, R3, RZ ;  /* 0x000000030a0a7225 */ /* 0x000fca00078e00ff */
[----:B------:R-:W0:Y:S01]  /*1cb10*/  @!P3 LDC R81, c[0x0][0xb54] ;  /* 0x0002d500ff51bb82 */ /* 0x000e220000000800 */
[-C--:B------:R-:W-:Y:S02]  /*1cb20*/  IMAD R131, R13, R197.reuse, RZ ;  /* 0x000000c50d837224 */ /* 0x080fe400078e02ff */
[----:B------:R-:W-:-:S04]  /*1cb30*/  IMAD.WIDE.U32 R12, R12, R197, RZ ;  /* 0x000000c50c0c7225 */ /* 0x000fc800078e00ff */
[----:B------:R-:W-:Y:S02]  /*1cb40*/  IMAD.IADD R82, R140, 0x1, R226 ;  /* 0x000000018c527824 */ /* 0x000fe400078e02e2 */
[----:B------:R-:W-:Y:S01]  /*1cb50*/  IMAD.IADD R130, R11, 0x1, R130 ;  /* 0x000000010b827824 */ /* 0x000fe200078e0282 */
[----:B------:R-:W-:Y:S02]  /*1cb60*/  IADD3 R131, R13, R131, RZ ;  /* 0x000000830d837210 */ /* 0x000fe40007ffe0ff */
[----:B----4-:R-:W-:-:S05]  /*1cb70*/  SEL R132, R134, RZ, P3 ;  /* 0x000000ff86847207 */ /* 0x010fca0001800000 */
[-C--:B---3--:R-:W-:Y:S02]  /*1cb80*/  IMAD R13, R15, R132.reuse, RZ ;  /* 0x000000840f0d7224 */ /* 0x088fe400078e02ff */
[----:B------:R-:W-:Y:S01]  /*1cb90*/  IMAD.WIDE.U32 R14, R14, R132, RZ ;  /* 0x000000840e0e7225 */ /* 0x000fe200078e00ff */
[----:B--2---:R-:W-:-:S03]  /*1cba0*/  IADD3 R11, P2, P5, R10, R12, R0 ;  /* 0x0000000c0a0b7210 */ /* 0x004fc60007d5e000 */
[----:B-1----:R-:W-:-:S04]  /*1cbb0*/  @P4 IMAD.HI.U32 R12, R82, R4, RZ ;  /* 0x00000004520c4227 */ /* 0x002fc800078e00ff */
[----:B------:R-:W-:Y:S01]  /*1cbc0*/  IMAD.MOV.U32 R10, RZ, RZ, R82 ;  /* 0x000000ffff0a7224 */ /* 0x000fe200078e0052 */
[----:B------:R-:W-:Y:S02]  /*1cbd0*/  @P4 SHF.R.U32.HI R10, RZ, R87, R12 ;  /* 0x00000057ff0a4219 */ /* 0x000fe4000001160c */
[----:B------:R-:W-:-:S03]  /*1cbe0*/  SHF.R.S32.HI R4, RZ, 0x1f, R0 ;  /* 0x0000001fff047819 */ /* 0x000fc60000011400 */
[----:B------:R-:W-:Y:S01]  /*1cbf0*/  IMAD.MOV R87, RZ, RZ, -R10 ;  /* 0x000000ffff577224 */ /* 0x000fe200078e0a0a */
[----:B------:R-:W-:Y:S02]  /*1cc00*/  IADD3.X R130, R130, R131, R4, P2, P5 ;  /* 0x0000008382827210 */ /* 0x000fe400017ea404 */
[----:B------:R-:W-:Y:S02]  /*1cc10*/  IADD3 R12, R15, R13, RZ ;  /* 0x0000000d0f0c7210 */ /* 0x000fe40007ffe0ff */
[----:B------:R-:W-:Y:S01]  /*1cc20*/  IADD3 R14, P2, P5, R10, R11, R14 ;  /* 0x0000000b0a0e7210 */ /* 0x000fe20007d5e00e */
[----:B------:R-:W-:Y:S01]  /*1cc30*/  IMAD R11, R86, R87, R82 ;  /* 0x00000057560b7224 */ /* 0x000fe200078e0252 */
[----:B------:R-:W-:-:S04]  /*1cc40*/  SHF.R.S32.HI R13, RZ, 0x1f, R10 ;  /* 0x0000001fff0d7819 */ /* 0x000fc8000001140a */
[----:B------:R-:W-:Y:S01]  /*1cc50*/  IADD3.X R15, R13, R130, R12, P2, P5 ;  /* 0x000000820d0f7210 */ /* 0x000fe200017ea40c */
[-C--:B------:R-:W-:Y:S01]  /*1cc60*/  IMAD R9, R9, R11.reuse, RZ ;  /* 0x0000000b09097224 */ /* 0x080fe200078e02ff */
[----:B------:R-:W-:Y:S01]  /*1cc70*/  SHF.R.S32.HI R13, RZ, 0x1f, R11 ;  /* 0x0000001fff0d7819 */ /* 0x000fe2000001140b */
[----:B------:R-:W-:-:S04]  /*1cc80*/  IMAD.WIDE.U32 R14, R8, R11, R14 ;  /* 0x0000000b080e7225 */ /* 0x000fc800078e000e */
[----:B------:R-:W-:Y:S01]  /*1cc90*/  IMAD R9, R8, R13, R9 ;  /* 0x0000000d08097224 */ /* 0x000fe200078e0209 */
[----:B0-----:R-:W-:-:S03]  /*1cca0*/  LEA R13, P2, R14, R80, 0x2 ;  /* 0x000000500e0d7211 */ /* 0x001fc600078410ff */
[----:B------:R-:W-:-:S05]  /*1ccb0*/  IMAD.IADD R8, R15, 0x1, R9 ;  /* 0x000000010f087824 */ /* 0x000fca00078e0209 */
[----:B------:R-:W-:Y:S01]  /*1ccc0*/  LEA.HI.X R14, R14, R81, R8, 0x2, P2 ;  /* 0x000000510e0e7211 */ /* 0x000fe200010f1408 */
[----:B------:R-:W-:Y:S06]  /*1ccd0*/  @P1 BRA `(.L_x_2881) ;  /* 0x0000000000101947 */ /* 0x000fec0003800000 */
[----:B------:R-:W-:Y:S05]  /*1cce0*/  @!P0 BRA `(.L_x_2881) ;  /* 0x00000000000c8947 */ /* 0x000fea0003800000 */
[----:B------:R-:W2:Y:S04]  /*1ccf0*/  LDG.E R8, desc[UR60][R84.64] ;  /* 0x0000003c54087981 */ /* 0x000ea8000c1e1900 */
[----:B-----5:R-:W2:Y:S02]  /*1cd00*/  LDG.E R83, desc[UR60][R84.64+0x4] ;  /* 0x0000043c54537981 */ /* 0x020ea4000c1e1900 */
[----:B--2---:R-:W-:-:S07]  /*1cd10*/  IMAD.IADD R83, R83, 0x1, -R8 ;  /* 0x0000000153537824 */ /* 0x004fce00078e0a08 */
.L_x_2881:
        /* <DEDUP_REMOVED lines=8> */
[----:B---3--:R-:W-:-:S04]  /*1cda0*/  LOP3.LUT P0, RZ, R15, 0x3, RZ, 0xc0, !PT ;  /* 0x000000030fff7812 */ /* 0x008fc8000780c0ff */
[C---:B------:R-:W-:Y:S02]  /*1cdb0*/  IADD3 R81, R12.reuse, 0x8, RZ ;  /* 0x000000080c517810 */ /* 0x040fe40007ffe0ff */
[-C--:B------:R-:W-:Y:S02]  /*1cdc0*/  ISETP.GE.OR P1, PT, R12, R80.reuse, P0 ;  /* 0x000000500c00720c */ /* 0x080fe40000726670 */
[----:B------:R-:W-:-:S11]  /*1cdd0*/  ISETP.GE.OR P0, PT, R81, R80, P0 ;  /* 0x000000505100720c */ /* 0x000fd60000706670 */
        /* <DEDUP_REMOVED lines=8> */
[----:B0-----:R-:W-:-:S05]  /*1ce60*/  VIADD R8, R8, 0xffffff80 ;  /* 0xffffff8008087836 */ /* 0x001fca0000000000 */
[----:B------:R-:W-:-:S04]  /*1ce70*/  SHF.R.S32.HI R9, RZ, 0x1f, R8 ;  /* 0x0000001fff097819 */ /* 0x000fc80000011408 */
[----:B------:R-:W-:-:S04]  /*1ce80*/  LEA.HI R9, R9, R8, RZ, 0x3 ;  /* 0x0000000809097211 */ /* 0x000fc800078f18ff */
[----:B------:R-:W-:Y:S02]  /*1ce90*/  LOP3.LUT R11, R9, 0xfffffff8, RZ, 0xc0, !PT ;  /* 0xfffffff8090b7812 */ /* 0x000fe400078ec0ff */
[----:B------:R-:W-:-:S03]  /*1cea0*/  SHF.R.S32.HI R65, RZ, 0x3, R9 ;  /* 0x00000003ff417819 */ /* 0x000fc60000011409 */
[----:B------:R-:W-:-:S04]  /*1ceb0*/  IMAD.IADD R64, R8, 0x1, -R11 ;  /* 0x0000000108407824 */ /* 0x000fc800078e0a0b */
[----:B------:R-:W-:Y:S02]  /*1cec0*/  IMAD.SHL.U32 R68, R64, 0x8, RZ ;  /* 0x0000000840447824 */ /* 0x000fe400078e00ff */
[----:B------:R-:W-:-:S03]  /*1ced0*/  IMAD R67, R0, UR5, R21 ;  /* 0x0000000500437c24 */ /* 0x000fc6000f8e0215 */
[----:B------:R-:W-:Y:S01]  /*1cee0*/  LEA R9, R65, R68, 0x6 ;  /* 0x0000004441097211 */ /* 0x000fe200078e30ff */
[----:B------:R-:W-:Y:S01]  /*1cef0*/  IMAD.WIDE.U32 R20, R0, UR4, RZ ;  /* 0x0000000400147c25 */ /* 0x000fe2000f8e00ff */
[----:B------:R-:W-:-:S03]  /*1cf00*/  ULDC.64 UR4, c[0x0][0xae8] ;  /* 0x0002ba0000047ab9 */ /* 0x000fc60000000a00 */
[----:B------:R-:W-:Y:S01]  /*1cf10*/  IMAD.WIDE R126, R9, 0x2, R126 ;  /* 0x00000002097e7825 */ /* 0x000fe200078e027e */
[----:B------:R-:W-:-:S03]  /*1cf20*/  IADD3 R21, R21, R67, RZ ;  /* 0x0000004315157210 */ /* 0x000fc60007ffe0ff */
[----:B------:R-:W-:Y:S01]  /*1cf30*/  IMAD R67, R64, 0x20, R65 ;  /* 0x0000002040437824 */ /* 0x000fe200078e0241 */
[C---:B------:R-:W-:Y:S02]  /*1cf40*/  IADD3 R13, P3, R126.reuse, 0x1000, RZ ;  /* 0x000010007e0d7810 */ /* 0x040fe40007f7e0ff */
[C---:B------:R-:W-:Y:S02]  /*1cf50*/  IADD3 R25, P2, R126.reuse, 0x2000, RZ ;  /* 0x000020007e197810 */ /* 0x040fe40007f5e0ff */
[C---:B------:R-:W-:Y:S02]  /*1cf60*/  IADD3 R29, P6, R126.reuse, 0x3000, RZ ;  /* 0x000030007e1d7810 */ /* 0x040fe40007fde0ff */
[C---:B------:R-:W-:Y:S02]  /*1cf70*/  IADD3 R33, P5, R126.reuse, 0x4000, RZ ;  /* 0x000040007e217810 */ /* 0x040fe40007fbe0ff */
[----:B------:R-:W-:Y:S01]  /*1cf80*/  IADD3 R37, P1, R126, 0x5000, RZ ;  /* 0x000050007e257810 */ /* 0x000fe20007f3e0ff */
[----:B------:R-:W-:Y:S01]  /*1cf90*/  IMAD.IADD R64, R226, 0x1, R67 ;  /* 0x00000001e2407824 */ /* 0x000fe200078e0243 */
[----:B------:R-:W-:Y:S01]  /*1cfa0*/  LOP3.LUT R12, R13, 0x380, RZ, 0xc0, !PT ;  /* 0x000003800d0c7812 */ /* 0x000fe200078ec0ff */
[----:B------:R-:W-:Y:S01]  /*1cfb0*/  IMAD.WIDE.U32 R20, R197, UR4, R20 ;  /* 0x00000004c5147c25 */ /* 0x000fe2000f8e0014 */
[----:B------:R-:W-:-:S02]  /*1cfc0*/  LOP3.LUT R24, R25, 0x380, RZ, 0xc0, !PT ;  /* 0x0000038019187812 */ /* 0x000fc400078ec0ff */
[----:B------:R-:W-:Y:S02]  /*1cfd0*/  LOP3.LUT R28, R29, 0x380, RZ, 0xc0, !PT ;  /* 0x000003801d1c7812 */ /* 0x000fe400078ec0ff */
[----:B------:R-:W-:Y:S02]  /*1cfe0*/  LOP3.LUT R32, R33, 0x380, RZ, 0xc0, !PT ;  /* 0x0000038021207812 */ /* 0x000fe400078ec0ff */
[----:B------:R-:W-:Y:S01]  /*1cff0*/  LOP3.LUT R36, R37, 0x380, RZ, 0xc0, !PT ;  /* 0x0000038025247812 */ /* 0x000fe200078ec0ff */
[----:B-1----:R-:W-:Y:S01]  /*1d000*/  @P4 IMAD.HI.U32 R0, R64, R69, RZ ;  /* 0x0000004540004227 */ /* 0x002fe200078e00ff */
[----:B------:R-:W-:Y:S02]  /*1d010*/  SHF.R.S32.HI R4, RZ, 0x1f, R3 ;  /* 0x0000001fff047819 */ /* 0x000fe40000011403 */
[----:B------:R-:W-:Y:S01]  /*1d020*/  SHF.R.U64 R12, R12, 0x3, RZ ;  /* 0x000000030c0c7819 */ /* 0x000fe200000012ff */
[----:B------:R-:W-:Y:S01]  /*1d030*/  IMAD R21, R197, UR5, R21 ;  /* 0x00000005c5157c24 */ /* 0x000fe2000f8e0215 */
[----:B------:R-:W-:Y:S01]  /*1d040*/  SHF.R.U64 R24, R24, 0x3, RZ ;  /* 0x0000000318187819 */ /* 0x000fe200000012ff */
[----:B------:R-:W-:Y:S01]  /*1d050*/  ULDC.64 UR4, c[0x0][0xaf0] ;  /* 0x0002bc0000047ab9 */ /* 0x000fe20000000a00 */
[----:B------:R-:W-:-:S02]  /*1d060*/  SHF.R.U64 R28, R28, 0x3, RZ ;  /* 0x000000031c1c7819 */ /* 0x000fc400000012ff */
[----:B------:R-:W-:Y:S02]  /*1d070*/  SHF.R.U64 R32, R32, 0x3, RZ ;  /* 0x0000000320207819 */ /* 0x000fe400000012ff */
[----:B------:R-:W-:Y:S01]  /*1d080*/  SHF.R.U64 R36, R36, 0x3, RZ ;  /* 0x0000000324247819 */ /* 0x000fe200000012ff */
[----:B------:R-:W-:Y:S01]  /*1d090*/  IMAD.MOV.U32 R67, RZ, RZ, R64 ;  /* 0x000000ffff437224 */ /* 0x000fe200078e0040 */
[----:B------:R-:W-:Y:S01]  /*1d0a0*/  LOP3.LUT R12, R12, R13, RZ, 0x3c, !PT ;  /* 0x0000000d0c0c7212 */ /* 0x000fe200078e3cff */
[----:B------:R-:W-:Y:S01]  /*1d0b0*/  IMAD R4, R4, UR4, RZ ;  /* 0x0000000404047c24 */ /* 0x000fe2000f8e02ff */
        /* <DEDUP_REMOVED lines=8> */
[----:B------:R-:W-:-:S02]  /*1d140*/  IADD3.X R33, RZ, R127, RZ, P5, !PT ;  /* 0x0000007fff217210 */ /* 0x000fc40002ffe4ff */
[----:B--2---:R-:W-:Y:S02]  /*1d150*/  @P4 SHF.R.U32.HI R67, RZ, R71, R0 ;  /* 0x00000047ff434219 */ /* 0x004fe40000011600 */
[C---:B------:R-:W-:Y:S01]  /*1d160*/  IADD3 R41, P0, R126.reuse, 0x6000, RZ ;  /* 0x000060007e297810 */ /* 0x040fe20007f1e0ff */
[C---:B------:R-:W-:Y:S01]  /*1d170*/  IMAD R69, R3.reuse, UR5, R4 ;  /* 0x0000000503457c24 */ /* 0x040fe2000f8e0204 */
[C---:B------:R-:W-:Y:S01]  /*1d180*/  IADD3 R45, P3, R126.reuse, 0x7000, RZ ;  /* 0x000070007e2d7810 */ /* 0x040fe20007f7e0ff */
[----:B------:R-:W-:Y:S01]  /*1d190*/  IMAD.WIDE.U32 R20, R3, UR4, R20 ;  /* 0x0000000403147c25 */ /* 0x000fe2000f8e0014 */
[C---:B------:R-:W-:Y:S01]  /*1d1a0*/  IADD3 R49, P2, R126.reuse, 0x8000, RZ ;  /* 0x000080007e317810 */ /* 0x040fe20007f5e0ff */
[----:B------:R-:W-:Y:S01]  /*1d1b0*/  ULDC.64 UR4, c[0x0][0xae0] ;  /* 0x0002b80000047ab9 */ /* 0x000fe20000000a00 */
[C---:B------:R-:W-:Y:S01]  /*1d1c0*/  IADD3 R53, P6, R126.reuse, 0x9000, RZ ;  /* 0x000090007e357810 */ /* 0x040fe20007fde0ff */
[----:B------:R-:W5:Y:S01]  /*1d1d0*/  LD.E.128 R12, desc[UR60][R12.64] ;  /* 0x0000003c0c0c7980 */ /* 0x000f62000c101d00 */
[----:B------:R-:W-:-:S02]  /*1d1e0*/  IADD3 R57, P5, R126, 0xa000, RZ ;  /* 0x0000a0007e397810 */ /* 0x000fc40007fbe0ff */
[----:B------:R-:W-:Y:S01]  /*1d1f0*/  IADD3 R9, P1, R126, 0xb000, RZ ;  /* 0x0000b0007e097810 */ /* 0x000fe20007f3e0ff */
[----:B------:R-:W5:Y:S01]  /*1d200*/  LD.E.128 R24, desc[UR60][R24.64] ;  /* 0x0000003c18187980 */ /* 0x000f62000c101d00 */
[----:B------:R-:W-:Y:S02]  /*1d210*/  SHF.R.S32.HI R0, RZ, 0x1f, R67 ;  /* 0x0000001fff007819 */ /* 0x000fe40000011443 */
[----:B------:R-:W-:Y:S01]  /*1d220*/  IADD3 R3, -R67, RZ, RZ ;  /* 0x000000ff43037210 */ /* 0x000fe20007ffe1ff */
        /* <DEDUP_REMOVED lines=9> */
[----:B------:R-:W-:Y:S02]  /*1d2c0*/  LOP3.LUT R8, R9, 0x380, RZ, 0xc0, !PT ;  /* 0x0000038009087812 */ /* 0x000fe400078ec0ff */
[----:B------:R-:W-:Y:S01]  /*1d2d0*/  LOP3.LUT R11, R126, 0x380, RZ, 0xc0, !PT ;  /* 0x000003807e0b7812 */ /* 0x000fe200078ec0ff */
[----:B------:R-:W-:Y:S01]  /*1d2e0*/  IMAD R0, R0, UR4, RZ ;  /* 0x0000000400007c24 */ /* 0x000fe2000f8e02ff */
[----:B------:R-:W-:Y:S01]  /*1d2f0*/  SHF.R.U64 R40, R40, 0x3, RZ ;  /* 0x0000000328287819 */ /* 0x000fe200000012ff */
[----:B------:R-:W-:Y:S01]  /*1d300*/  IMAD R3, R86, R3, R64 ;  /* 0x0000000356037224 */ /* 0x000fe200078e0240 */
[----:B------:R-:W-:Y:S01]  /*1d310*/  SHF.R.U64 R44, R44, 0x3, RZ ;  /* 0x000000032c2c7819 */ /* 0x000fe200000012ff */
[----:B------:R-:W5:Y:S01]  /*1d320*/  LD.E.128 R36, desc[UR60][R36.64] ;  /* 0x0000003c24247980 */ /* 0x000f62000c101d00 */
[----:B------:R-:W-:Y:S02]  /*1d330*/  SHF.R.U64 R48, R48, 0x3, RZ ;  /* 0x0000000330307819 */ /* 0x000fe400000012ff */
[----:B------:R-:W-:-:S02]  /*1d340*/  SHF.R.U64 R52, R52, 0x3, RZ ;  /* 0x0000000334347819 */ /* 0x000fc400000012ff */
[----:B------:R-:W-:Y:S02]  /*1d350*/  SHF.R.U64 R56, R56, 0x3, RZ ;  /* 0x0000000338387819 */ /* 0x000fe400000012ff */
        /* <DEDUP_REMOVED lines=41> */
[----:B------:R-:W-:Y:S01]  /*1d5f0*/  VIADD R0, R2, 0x30820 ;  /* 0x0003082002007836 */ /* 0x000fe20000000000 */
[C---:B------:R-:W-:Y:S01]  /*1d600*/  IADD3 R3, R71.reuse, 0x20, RZ ;  /* 0x0000002047037810 */ /* 0x040fe20007ffe0ff */
[----:B------:R-:W-:-:S03]  /*1d610*/  VIADD R65, R71, 0x40 ;  /* 0x0000004047417836 */ /* 0x000fc60000000000 */
[----:B------:R-:W-:Y:S01]  /*1d620*/  PRMT R0, RZ, 0x654, R0 ;  /* 0x00000654ff007816 */ /* 0x000fe20000000000 */
[C---:B------:R-:W-:Y:S01]  /*1d630*/  VIADD R72, R68.reuse, 0x80 ;  /* 0x0000008044487836 */ /* 0x040fe20000000000 */
[-C--:B------:R-:W-:Y:S01]  /*1d640*/  ISETP.GE.AND P1, PT, R3, R80.reuse, PT ;  /* 0x000000500300720c */ /* 0x080fe20003f26270 */
[----:B-1----:R0:W1:Y:S01]  /*1d650*/  SHFL.IDX PT, R67, R4, RZ, 0x181f ;  /* 0x00181fff04437589 */ /* 0x00206200000e0000 */
[----:B------:R-:W-:Y:S01]  /*1d660*/  IADD3 R70, R68, 0x40, RZ ;  /* 0x0000004044467810 */ /* 0x000fe20007ffe0ff */
[----:B------:R-:W-:Y:S02]  /*1d670*/  BSSY B1, `(.L_x_2883) ;  /* 0x0000015000017945 */ /* 0x000fe40003800000 */
[----:B------:R0:W2:Y:S01]  /*1d680*/  SHFL.IDX PT, R3, R69, RZ, 0x181f ;  /* 0x00181fff45037589 */ /* 0x0000a200000e0000 */
[----:B------:R3:W-:Y:S01]  /*1d690*/  SYNCS.ARRIVE.TRANS64.RED.A1T0 RZ, [R0+URZ], RZ ;  /* 0x000000ff00ff79a7 */ /* 0x0007e2000810043f */
[----:B------:R-:W-:Y:S02]  /*1d6a0*/  ISETP.GE.AND P0, PT, R65, R80, PT ;  /* 0x000000504100720c */ /* 0x000fe40003f06270 */
[----:B------:R-:W-:-:S02]  /*1d6b0*/  SHF.R.S32.HI R73, RZ, 0x1f, R68 ;  /* 0x0000001fff497819 */ /* 0x000fc40000011444 */
        /* <DEDUP_REMOVED lines=16> */
.L_x_2884:
[----:B------:R-:W-:Y:S05]  /*1d7c0*/  BSYNC B1 ;  /* 0x0000000000017941 */ /* 0x000fea0003800000 */
.L_x_2883:
        /* <DEDUP_REMOVED lines=17> */
.L_x_2886:
[----:B------:R-:W-:Y:S05]  /*1d8e0*/  BSYNC B1 ;  /* 0x0000000000017941 */ /* 0x000fea0003800000 */
.L_x_2885:
        /* <DEDUP_REMOVED lines=17> */
.L_x_2888:
[----:B------:R-:W-:Y:S05]  /*1da00*/  BSYNC B1 ;  /* 0x0000000000017941 */ /* 0x000fea0003800000 */
.L_x_2887:
[----:B0-----:R-:W-:Y:S01]  /*1da10*/  VIADD R3, R71, 0x60 ;  /* 0x0000006047037836 */ /* 0x001fe20000000000 */
[----:B--23--:R-:W3:Y:S04]  /*1da20*/  SHFL.IDX PT, R69, R69, 0x3, 0x181f ;  /* 0x00781f0045457f89 */ /* 0x00cee800000e0000 */
[----:B------:R-:W-:Y:S01]  /*1da30*/  ISETP.GE.AND P0, PT, R3, R80, PT ;  /* 0x000000500300720c */ /* 0x000fe20003f06270 */
[----:B----4-:R0:W2:-:S12]  /*1da40*/  SHFL.IDX PT, R13, R4, 0x3, 0x181f ;  /* 0x00781f00040d7f89 */ /* 0x01009800000e0000 */
[----:B0-----:R-:W-:Y:S05]  /*1da50*/  @P0 BRA `(.L_x_2889) ;  /* 0x0000002000980947 */ /* 0x001fea0003800000 */
[----:B------:R-:W-:Y:S02]  /*1da60*/  ULDC UR4, c[0x0][0xac8] ;  /* 0x0002b20000047ab9 */ /* 0x000fe40000000800 */
[----:B------:R-:W-:Y:S02]  /*1da70*/  ISETP.GE.AND P2, PT, R68, UR4, PT ;  /* 0x0000000444007c0c */ /* 0x000fe4000bf46270 */
[----:B------:R-:W-:-:S11]  /*1da80*/  ISETP.GE.AND P3, PT, R70, UR4, PT ;  /* 0x0000000446007c0c */ /* 0x000fd6000bf66270 */
[-C--:B--2---:R-:W-:Y:S02]  /*1da90*/  @!P2 LEA R8, P0, R68, R13.reuse, 0x1 ;  /* 0x0000000d4408a211 */ /* 0x084fe400078008ff */
[----:B------:R-:W-:Y:S02]  /*1daa0*/  @!P3 LEA R10, P1, R70, R13, 0x1 ;  /* 0x0000000d460ab211 */ /* 0x000fe400078208ff */
[-C--:B---3--:R-:W-:Y:S02]  /*1dab0*/  @!P2 LEA.HI.X R9, R68, R69.reuse, R73, 0x1, P0 ;  /* 0x000000454409a211 */ /* 0x088fe400000f0c49 */
        /* <DEDUP_REMOVED lines=9> */
.L_x_2882:
[----:B------:R-:W1:Y:S01]  /*1db50*/  @P4 LDC R13, c[0x0][0xbec] ;  /* 0x0002fb00ff0d4b82 */ /* 0x000e620000000800 */
[----:B------:R-:W-:Y:S01]  /*1db60*/  ULDC.64 UR4, c[0x0][0xb08] ;  /* 0x0002c20000047ab9 */ /* 0x000fe20000000a00 */
[----:B------:R-:W-:Y:S01]  /*1db70*/  ULDC.64 UR6, c[0x0][0xb30] ;  /* 0x0002cc0000067ab9 */ /* 0x000fe20000000a00 */
[----:B0-----:R-:W-:Y:S01]  /*1db80*/  IMAD R11, R4, UR4, RZ ;  /* 0x00000004040b7c24 */ /* 0x001fe2000f8e02ff */
[----:B------:R-:W-:Y:S01]  /*1db90*/  ISETP.GE.AND P0, PT, R12, R80, PT ;  /* 0x000000500c00720c */ /* 0x000fe20003f06270 */
[C---:B------:R-:W-:Y:S01]  /*1dba0*/  IMAD.WIDE.U32 R8, R0.reuse, UR4, RZ ;  /* 0x0000000400087c25 */ /* 0x040fe2000f8e00ff */
[C---:B------:R-:W-:Y:S01]  /*1dbb0*/  IADD3 R84, R229.reuse, 0xa8, RZ ;  /* 0x000000a8e5547810 */ /* 0x040fe20007ffe0ff */
[----:B------:R-:W-:Y:S01]  /*1dbc0*/  BSSY B1, `(.L_x_2890) ;  /* 0x00000cb000017945 */ /* 0x000fe20003800000 */
[----:B------:R-:W0:Y:S01]  /*1dbd0*/  @P4 LDC R4, c[0x0][0xbf0] ;  /* 0x0002fc00ff044b82 */ /* 0x000e220000000800 */
[----:B------:R-:W-:Y:S01]  /*1dbe0*/  IMAD R11, R0, UR5, R11 ;  /* 0x00000005000b7c24 */ /* 0x000fe2000f8e020b */
[----:B------:R-:W-:Y:S01]  /*1dbf0*/  ULDC.64 UR4, c[0x0][0xb38] ;  /* 0x0002ce0000047ab9 */ /* 0x000fe20000000a00 */
[----:B------:R-:W-:Y:S01]  /*1dc00*/  SHF.R.S32.HI R0, RZ, 0x1f, R3 ;  /* 0x0000001fff007819 */ /* 0x000fe20000011403 */
[C---:B------:R-:W-:Y:S01]  /*1dc10*/  VIADD R128, R229.reuse, 0x90 ;  /* 0x00000090e5807836 */ /* 0x040fe20000000000 */
[----:B------:R-:W-:Y:S01]  /*1dc20*/  IADD3 R126, R229, 0x98, RZ ;  /* 0x00000098e57e7810 */ /* 0x000fe20007ffe0ff */
[----:B------:R-:W-:Y:S01]  /*1dc30*/  IMAD.IADD R9, R9, 0x1, R11 ;  /* 0x0000000109097824 */ /* 0x000fe200078e020b */
[C---:B------:R-:W-:Y:S01]  /*1dc40*/  IADD3 R130, R229.reuse, 0x88, RZ ;  /* 0x00000088e5827810 */ /* 0x040fe20007ffe0ff */
[C---:B------:R-:W-:Y:S01]  /*1dc50*/  VIADD R132, R229.reuse, 0x80 ;  /* 0x00000080e5847836 */ /* 0x040fe20000000000 */
[----:B------:R-:W-:Y:S01]  /*1dc60*/  IADD3 R138, R229, 0x68, RZ ;  /* 0x00000068e58a7810 */ /* 0x000fe20007ffe0ff */
[----:B------:R-:W-:Y:S01]  /*1dc70*/  IMAD.WIDE.U32 R8, R197, UR4, R8 ;  /* 0x00000004c5087c25 */ /* 0x000fe2000f8e0008 */
[----:B------:R-:W-:-:S02]  /*1dc80*/  IADD3 R142, R229, 0x58, RZ ;  /* 0x00000058e58e7810 */ /* 0x000fc40007ffe0ff */
[----:B------:R-:W-:Y:S01]  /*1dc90*/  IADD3 R146, R229, 0x48, RZ ;  /* 0x00000048e5927810 */ /* 0x000fe20007ffe0ff */
[----:B------:R-:W-:Y:S01]  /*1dca0*/  IMAD R9, R197, UR5, R9 ;  /* 0x00000005c5097c24 */ /* 0x000fe2000f8e0209 */
[----:B------:R-:W-:Y:S01]  /*1dcb0*/  ULDC.64 UR4, c[0x0][0xb40] ;  /* 0x0002d00000047ab9 */ /* 0x000fe20000000a00 */
[----:B-1----:R-:W-:Y:S01]  /*1dcc0*/  @P4 IMAD.HI.U32 R13, R82, R13, RZ ;  /* 0x0000000d520d4227 */ /* 0x002fe200078e00ff */
[C---:B------:R-:W-:Y:S02]  /*1dcd0*/  IADD3 R152, R229.reuse, 0x30, RZ ;  /* 0x00000030e5987810 */ /* 0x040fe40007ffe0ff */
[----:B------:R-:W-:Y:S01]  /*1dce0*/  IADD3 R158, R229, 0x18, RZ ;  /* 0x00000018e59e7810 */ /* 0x000fe20007ffe0ff */
[----:B------:R-:W-:Y:S01]  /*1dcf0*/  IMAD R0, R0, UR4, RZ ;  /* 0x0000000400007c24 */ /* 0x000fe2000f8e02ff */
[----:B------:R-:W-:Y:S01]  /*1dd00*/  SHF.R.S32.HI R84, RZ, 0x1f, R84 ;  /* 0x0000001fff547819 */ /* 0x000fe20000011454 */
[----:B------:R-:W-:Y:S01]  /*1dd10*/  IMAD.WIDE.U32 R8, R3, UR4, R8 ;  /* 0x0000000403087c25 */ /* 0x000fe2000f8e0008 */
[----:B------:R-:W-:-:S02]  /*1dd20*/  SHF.R.S32.HI R126, RZ, 0x1f, R126 ;  /* 0x0000001fff7e7819 */ /* 0x000fc4000001147e */
[----:B------:R-:W-:Y:S01]  /*1dd30*/  SHF.R.S32.HI R128, RZ, 0x1f, R128 ;  /* 0x0000001fff807819 */ /* 0x000fe20000011480 */
[----:B------:R-:W-:Y:S01]  /*1dd40*/  IMAD R11, R3, UR5, R0 ;  /* 0x00000005030b7c24 */ /* 0x000fe2000f8e0200 */
[----:B------:R-:W-:Y:S01]  /*1dd50*/  MOV R3, R82 ;  /* 0x0000005200037202 */ /* 0x000fe20000000f00 */
[----:B------:R-:W-:Y:S01]  /*1dd60*/  ULDC.64 UR4, c[0x0][0xb48] ;  /* 0x0002d20000047ab9 */ /* 0x000fe20000000a00 */
[----:B0-----:R-:W-:Y:S01]  /*1dd70*/  @P4 SHF.R.U32.HI R3, RZ, R4, R13 ;  /* 0x00000004ff034219 */ /* 0x001fe2000001160d */
[----:B------:R-:W-:Y:S01]  /*1dd80*/  IMAD.IADD R9, R9, 0x1, R11 ;  /* 0x0000000109097824 */ /* 0x000fe200078e020b */
[----:B------:R-:W-:Y:S01]  /*1dd90*/  IADD3 R4, R2, 0x30820, RZ ;  /* 0x0003082002047810 */ /* 0x000fe20007ffe0ff */
[----:B------:R-:W-:Y:S01]  /*1dda0*/  VIADD R136, R229, 0x70 ;  /* 0x00000070e5887836 */ /* 0x000fe20000000000 */
[--C-:B------:R-:W-:Y:S01]  /*1ddb0*/  SHF.R.S32.HI R0, RZ, 0x1f, R3.reuse ;  /* 0x0000001fff007819 */ /* 0x100fe20000011403 */
[----:B------:R-:W-:Y:S01]  /*1ddc0*/  IMAD.MOV R11, RZ, RZ, -R3 ;  /* 0x000000ffff0b7224 */ /* 0x000fe200078e0a03 */
[----:B------:R-:W-:Y:S01]  /*1ddd0*/  PRMT R4, RZ, 0x654, R4 ;  /* 0x00000654ff047816 */ /* 0x000fe20000000004 */
[----:B------:R-:W-:Y:S01]  /*1dde0*/  IMAD.WIDE.U32 R8, R134, UR4, R8 ;  /* 0x0000000486087c25 */ /* 0x000fe2000f8e0008 */
[----:B------:R-:W-:-:S02]  /*1ddf0*/  SHF.R.S32.HI R130, RZ, 0x1f, R130 ;  /* 0x0000001fff827819 */ /* 0x000fc40000011482 */
[----:B------:R0:W-:Y:S01]  /*1de00*/  SYNCS.ARRIVE.TRANS64.RED.A1T0 RZ, [R4+URZ], RZ ;  /* 0x000000ff04ff79a7 */ /* 0x0001e2000810043f */
[----:B------:R-:W-:Y:S01]  /*1de10*/  IMAD R11, R86, R11, R82 ;  /* 0x0000000b560b7224 */ /* 0x000fe200078e0252 */
[----:B------:R-:W-:Y:S01]  /*1de20*/  SHF.R.S32.HI R132, RZ, 0x1f, R132 ;  /* 0x0000001fff847819 */ /* 0x000fe20000011484 */
[----:B------:R-:W-:Y:S01]  /*1de30*/  IMAD R0, R0, UR6, RZ ;  /* 0x0000000600007c24 */ /* 0x000fe2000f8e02ff */
[----:B------:R-:W-:Y:S01]  /*1de40*/  SHF.R.S32.HI R136, RZ, 0x1f, R136 ;  /* 0x0000001fff887819 */ /* 0x000fe20000011488 */
[----:B------:R-:W-:Y:S01]  /*1de50*/  IMAD R9, R134, UR5, R9 ;  /* 0x0000000586097c24 */ /* 0x000fe2000f8e0209 */
[----:B------:R-:W-:Y:S01]  /*1de60*/  ULDC.64 UR4, c[0x0][0xb28] ;  /* 0x0002ca0000047ab9 */ /* 0x000fe20000000a00 */
[C---:B------:R-:W-:Y:S01]  /*1de70*/  IMAD R13, R3.reuse, UR7, R0 ;  /* 0x00000007030d7c24 */ /* 0x040fe2000f8e0200 */
[----:B------:R-:W-:Y:S01]  /*1de80*/  SHF.R.S32.HI R0, RZ, 0x1f, R11 ;  /* 0x0000001fff007819 */ /* 0x000fe2000001140b */
[----:B------:R-:W-:Y:S01]  /*1de90*/  IMAD.WIDE.U32 R8, R3, UR6, R8 ;  /* 0x0000000603087c25 */ /* 0x000fe2000f8e0008 */
[----:B------:R-:W-:-:S02]  /*1dea0*/  IADD3 R134, R229, 0x78, RZ ;  /* 0x00000078e5867810 */ /* 0x000fc40007ffe0ff */
[----:B------:R-:W-:Y:S01]  /*1deb0*/  SHF.R.S32.HI R138, RZ, 0x1f, R138 ;  /* 0x0000001fff8a7819 */ /* 0x000fe2000001148a */
[----:B------:R-:W-:Y:S01]  /*1dec0*/  IMAD R0, R0, UR4, RZ ;  /* 0x0000000400007c24 */ /* 0x000fe2000f8e02ff */
[----:B------:R-:W-:Y:S01]  /*1ded0*/  SHF.R.S32.HI R134, RZ, 0x1f, R134 ;  /* 0x0000001fff867819 */ /* 0x000fe20000011486 */
[----:B------:R-:W-:Y:S01]  /*1dee0*/  IMAD.IADD R9, R9, 0x1, R13 ;  /* 0x0000000109097824 */ /* 0x000fe200078e020d */
[----:B------:R-:W-:Y:S01]  /*1def0*/  SHF.R.S32.HI R142, RZ, 0x1f, R142 ;  /* 0x0000001fff8e7819 */ /* 0x000fe2000001148e */
[C---:B------:R-:W-:Y:S01]  /*1df00*/  IMAD R3, R11.reuse, UR5, R0 ;  /* 0x000000050b037c24 */ /* 0x040fe2000f8e0200 */
[----:B------:R-:W-:Y:S01]  /*1df10*/  SHF.R.S32.HI R146, RZ, 0x1f, R146 ;  /* 0x0000001fff927819 */ /* 0x000fe20000011492 */
[----:B------:R-:W-:Y:S01]  /*1df20*/  IMAD.WIDE.U32 R8, R11, UR4, R8 ;  /* 0x000000040b087c25 */ /* 0x000fe2000f8e0008 */
[----:B------:R-:W-:Y:S01]  /*1df30*/  ULDC.64 UR4, c[0x0][0xb00] ;  /* 0x0002c00000047ab9 */ /* 0x000fe20000000a00 */
[----:B------:R-:W-:Y:S02]  /*1df40*/  IADD3 R149, R229, 0x38, RZ ;  /* 0x00000038e5957810 */ /* 0x000fe40007ffe0ff */
[----:B------:R-:W-:Y:S01]  /*1df50*/  IMAD.IADD R3, R9, 0x1, R3 ;  /* 0x0000000109037824 */ /* 0x000fe200078e0203 */
[C---:B------:R-:W-:Y:S01]  /*1df60*/  LEA R0, P1, R8.reuse, UR4, 0x2 ;  /* 0x0000000408007c11 */ /* 0x040fe2000f8210ff */
[C---:B------:R-:W-:Y:S01]  /*1df70*/  VIADD R86, R229.reuse, 0xa0 ;  /* 0x000000a0e5567836 */ /* 0x040fe20000000000 */
[----:B------:R-:W-:Y:S01]  /*1df80*/  SHF.R.S32.HI R152, RZ, 0x1f, R152 ;  /* 0x0000001fff987819 */ /* 0x000fe20000011498 */
[C---:B------:R-:W-:Y:S01]  /*1df90*/  VIADD R140, R229.reuse, 0x60 ;  /* 0x00000060e58c7836 */ /* 0x040fe20000000000 */
[----:B------:R-:W-:Y:S01]  /*1dfa0*/  LEA.HI.X R3, R8, UR5, R3, 0x2, P1 ;  /* 0x0000000508037c11 */ /* 0x000fe200088f1403 */
        /* <DEDUP_REMOVED lines=17> */
[C---:B------:R-:W-:Y:S01]  /*1e0c0*/  IADD3 R155, R229.reuse, 0x20, RZ ;  /* 0x00000020e59b7810 */ /* 0x040fe20007ffe0ff */
        /* <DEDUP_REMOVED lines=18> */
[C---:B------:R-:W-:Y:S02]  /*1e1f0*/  VIADD R151, R229.reuse, 0x30 ;  /* 0x00000030e5977836 */ /* 0x040fe40000000000 */
[C---:B------:R-:W-:Y:S02]  /*1e200*/  VIADD R153, R229.reuse, 0x28 ;  /* 0x00000028e5997836 */ /* 0x040fe40000000000 */
[C---:B------:R-:W-:Y:S02]  /*1e210*/  VIADD R157, R229.reuse, 0x18 ;  /* 0x00000018e59d7836 */ /* 0x040fe40000000000 */
[----:B------:R-:W-:Y:S01]  /*1e220*/  VIADD R159, R229, 0x10 ;  /* 0x00000010e59f7836 */ /* 0x000fe20000000000 */
[----:B012---:R-:W-:Y:S06]  /*1e230*/  @P0 BRA `(.L_x_2891) ;  /* 0x00000004008c0947 */ /* 0x007fec0003800000 */
[----:B------:R-:W-:Y:S02]  /*1e240*/  ULDC UR4, c[0x0][0xac8] ;  /* 0x0002b20000047ab9 */ /* 0x000fe40000000800 */
[----:B------:R-:W-:Y:S02]  /*1e250*/  ISETP.GE.AND P0, PT, R229, UR4, PT ;  /* 0x00000004e5007c0c */ /* 0x000fe4000bf06270 */
[----:B------:R-:W-:Y:S02]  /*1e260*/  ISETP.GE.AND P5, PT, R161, UR4, PT ;  /* 0x00000004a1007c0c */ /* 0x000fe4000bfa6270 */
[----:B------:R-:W-:Y:S02]  /*1e270*/  ISETP.GE.AND P4, PT, R159, UR4, PT ;  /* 0x000000049f007c0c */ /* 0x000fe4000bf86270 */
[----:B------:R-:W-:-:S07]  /*1e280*/  ISETP.GE.AND P3, PT, R157, UR4, PT ;  /* 0x000000049d007c0c */ /* 0x000fce000bf66270 */
        /* <DEDUP_REMOVED lines=8> */
[----:B0-----:R-:W-:Y:S01]  /*1e310*/  @!P5 LEA R10, P1, R161, R8, 0x2 ;  /* 0x00000008a10ad211 */ /* 0x001fe200078210ff */
[----:B------:R-:W-:-:S03]  /*1e320*/  VIADD R25, R229, 0xb8 ;  /* 0x000000b8e5197836 */ /* 0x000fc60000000000 */
[----:B------:R-:W-:Y:S02]  /*1e330*/  @!P5 LEA.HI.X R11, R161, R9, R162, 0x2, P1 ;  /* 0x00000009a10bd211 */ /* 0x000fe400008f14a2 */
[----:B------:R-:W-:Y:S02]  /*1e340*/  ISETP.GE.AND P1, PT, R153, UR4, PT ;  /* 0x0000000499007c0c */ /* 0x000fe4000bf26270 */
[----:B------:R-:W-:Y:S01]  /*1e350*/  SHF.R.S32.HI R4, RZ, 0x1f, R25 ;  /* 0x0000001fff047819 */ /* 0x000fe20000011419 */
[----:B------:R0:W-:Y:S04]  /*1e360*/  @!P5 ST.E.64 desc[UR60][R10.64], R28 ;  /* 0x0000001c0a00d985 */ /* 0x0001e8000c101b3c */
[----:B------:R1:W-:Y:S01]  /*1e370*/  @!P4 ST.E.64 desc[UR60][R12.64], R32 ;  /* 0x000000200c00c985 */ /* 0x0003e2000c101b3c */
[----:B------:R-:W-:-:S03]  /*1e380*/  ISETP.GE.AND P4, PT, R147, UR4, PT ;  /* 0x0000000493007c0c */ /* 0x000fc6000bf86270 */
[----:B------:R2:W-:Y:S01]  /*1e390*/  @!P3 ST.E.64 desc[UR60][R14.64], R36 ;  /* 0x000000240e00b985 */ /* 0x0005e2000c101b3c */
[----:B------:R-:W-:Y:S02]  /*1e3a0*/  ISETP.GE.AND P3, PT, R149, UR4, PT ;  /* 0x0000000495007c0c */ /* 0x000fe4000bf66270 */
[-C--:B0-----:R-:W-:Y:S02]  /*1e3b0*/  @!P0 LEA R10, P6, R155, R8.reuse, 0x2 ;  /* 0x000000089b0a8211 */ /* 0x081fe400078c10ff */
[----:B------:R-:W-:Y:S02]  /*1e3c0*/  SHF.R.S32.HI R29, RZ, 0x1f, R82 ;  /* 0x0000001fff1d7819 */ /* 0x000fe40000011452 */
[-C--:B-1----:R-:W-:Y:S02]  /*1e3d0*/  @!P1 LEA R12, P5, R153, R8.reuse, 0x2 ;  /* 0x00000008990c9211 */ /* 0x082fe400078a10ff */
[----:B------:R-:W-:Y:S02]  /*1e3e0*/  @!P0 LEA.HI.X R11, R155, R9, R156, 0x2, P6 ;  /* 0x000000099b0b8211 */ /* 0x000fe400030f149c */
[----:B--2---:R-:W-:-:S02]  /*1e3f0*/  @!P2 LEA R14, P6, R151, R8, 0x2 ;  /* 0x00000008970ea211 */ /* 0x004fc400078c10ff */
[-C--:B------:R-:W-:Y:S01]  /*1e400*/  @!P1 LEA.HI.X R13, R153, R9.reuse, R154, 0x2, P5 ;  /* 0x00000009990d9211 */ /* 0x080fe200028f149a */
[----:B------:R0:W-:Y:S01]  /*1e410*/  @!P0 ST.E.64 desc[UR60][R10.64], R40 ;  /* 0x000000280a008985 */ /* 0x0001e2000c101b3c */
[----:B------:R-:W-:Y:S02]  /*1e420*/  ISETP.GE.AND P5, PT, R145, UR4, PT ;  /* 0x0000000491007c0c */ /* 0x000fe4000bfa6270 */
[----:B------:R-:W-:Y:S01]  /*1e430*/  @!P2 LEA.HI.X R15, R151, R9, R152, 0x2, P6 ;  /* 0x00000009970fa211 */ /* 0x000fe200030f1498 */
[----:B------:R1:W-:Y:S01]  /*1e440*/  @!P1 ST.E.64 desc[UR60][R12.64], R44 ;  /* 0x0000002c0c009985 */ /* 0x0003e2000c101b3c */
[----:B------:R-:W-:Y:S02]  /*1e450*/  ISETP.GE.AND P0, PT, R143, UR4, PT ;  /* 0x000000048f007c0c */ /* 0x000fe4000bf06270 */
[----:B------:R-:W-:Y:S01]  /*1e460*/  ISETP.GE.AND P1, PT, R141, UR4, PT ;  /* 0x000000048d007c0c */ /* 0x000fe2000bf26270 */
[----:B------:R2:W-:Y:S01]  /*1e470*/  @!P2 ST.E.64 desc[UR60][R14.64], R48 ;  /* 0x000000300e00a985 */ /* 0x0005e2000c101b3c */
[----:B0-----:R-:W-:-:S02]  /*1e480*/  @!P3 LEA R10, P6, R149, R8, 0x2 ;  /* 0x00000008950ab211 */ /* 0x001fc400078c10ff */
[-C--:B-1----:R-:W-:Y:S02]  /*1e490*/  @!P4 LEA R12, P2, R147, R8.reuse, 0x2 ;  /* 0x00000008930cc211 */ /* 0x082fe400078410ff */
[-C--:B------:R-:W-:Y:S02]  /*1e4a0*/  @!P3 LEA.HI.X R11, R149, R9.reuse, R150, 0x2, P6 ;  /* 0x00000009950bb211 */ /* 0x080fe400030f1496 */
        /* <DEDUP_REMOVED lines=40> */
[----:B--2---:R-:W-:Y:S01]  /*1e730*/  @!P1 LEA R14, P3, R127, R8, 0x2 ;  /* 0x000000087f0e9211 */ /* 0x004fe200078610ff */
        /* <DEDUP_REMOVED lines=19> */
.L_x_2891:
[----:B------:R-:W-:Y:S05]  /*1e870*/  BSYNC B1 ;  /* 0x0000000000017941 */ /* 0x000fea0003800000 */
.L_x_2890:
        /* <DEDUP_REMOVED lines=11> */
[----:B--2---:R-:W-:Y:S02]  /*1e930*/  @!P2 LEA R10, P0, R161, R8, 0x2 ;  /* 0x00000008a10aa211 */ /* 0x004fe400078010ff */
        /* <DEDUP_REMOVED lines=77> */
[C---:B-1----:R-:W-:Y:S02]  /*1ee10*/  @!P2 LEA R26, P6, R82.reuse, R8, 0x2 ;  /* 0x00000008521aa211 */ /* 0x042fe400078c10ff */
[-C--:B------:R-:W-:Y:S01]  /*1ee20*/  @!P4 LEA.HI.X R21, R85, R9.reuse, R86, 0x2, P1 ;  /* 0x000000095515c211 */ /* 0x080fe200008f1456 */
[----:B------:R4:W-:Y:S01]  /*1ee30*/  @!P5 ST.E.64 desc[UR60][R14.64], R102 ;  /* 0x000000660e00d985 */ /* 0x0009e2000c101b3c */
[-C--:B------:R-:W-:Y:S02]  /*1ee40*/  @!P3 LEA.HI.X R25, R83, R9.reuse, R84, 0x2, P0 ;  /* 0x000000095319b211 */ /* 0x080fe400000f1454 */
[----:B------:R-:W-:Y:S01]  /*1ee50*/  @!P2 LEA.HI.X R27, R82, R9, R3, 0x2, P6 ;  /* 0x00000009521ba211 */ /* 0x000fe200030f1403 */
[----:B------:R4:W-:Y:S01]  /*1ee60*/  @!P4 ST.E.64 desc[UR60][R20.64], R106 ;  /* 0x0000006a1400c985 */ /* 0x0009e2000c101b3c */
[----:B------:R-:W-:-:S03]  /*1ee70*/  IADD3 R3, R229, 0xb8, RZ ;  /* 0x000000b8e5037810 */ /* 0x000fc60007ffe0ff */
[----:B------:R4:W-:Y:S01]  /*1ee80*/  @!P3 ST.E.64 desc[UR60][R24.64], R110 ;  /* 0x0000006e1800b985 */ /* 0x0009e2000c101b3c */
[----:B------:R-:W-:-:S03]  /*1ee90*/  ISETP.GE.AND P0, PT, R3, UR4, PT ;  /* 0x0000000403007c0c */ /* 0x000fc6000bf06270 */
[----:B------:R4:W-:Y:S10]  /*1eea0*/  @!P2 ST.E.64 desc[UR60][R26.64], R114 ;  /* 0x000000721a00a985 */ /* 0x0009f4000c101b3c */
[----:B------:R-:W-:Y:S05]  /*1eeb0*/  @P0 BRA `(.L_x_2889) ;  /* 0x0000000c00800947 */ /* 0x000fea0003800000 */
[----:B------:R-:W-:Y:S02]  /*1eec0*/  LEA R8, P0, R3, R8, 0x2 ;  /* 0x0000000803087211 */ /* 0x000fe400078010ff */
[----:B------:R-:W-:-:S04]  /*1eed0*/  SHF.R.S32.HI R0, RZ, 0x1f, R3 ;  /* 0x0000001fff007819 */ /* 0x000fc80000011403 */
[----:B------:R-:W-:-:S05]  /*1eee0*/  LEA.HI.X R9, R3, R9, R0, 0x2, P0 ;  /* 0x0000000903097211 */ /* 0x000fca00000f1400 */
[----:B------:R0:W-:Y:S01]  /*1eef0*/  ST.E.64 desc[UR60][R8.64], R118 ;  /* 0x0000007608007985 */ /* 0x0001e2000c101b3c */
[----:B------:R-:W-:Y:S05]  /*1ef00*/  BRA `(.L_x_2889) ;  /* 0x0000000c006c7947 */ /* 0x000fea0003800000 */
.L_x_2880:
[----:B--2---:R-:W2:Y:S01]  /*1ef10*/  LDL.LU R4, [R1+0x48] ;  /* 0x0000480001047983 */ /* 0x004ea20000300800 */
[----:B------:R-:W-:Y:S01]  /*1ef20*/  ULDC.64 UR6, c[0x0][0xc08] ;  /* 0x0003020000067ab9 */ /* 0x000fe20000000a00 */
[----:B------:R-:W-:Y:S02]  /*1ef30*/  ULDC.64 UR4, c[0x0][0xc00] ;  /* 0x0003000000047ab9 */ /* 0x000fe40000000a00 */
[----:B0-----:R-:W3:Y:S04]  /*1ef40*/  LDL.LU R0, [R1+0x4c] ;  /* 0x00004c0001007983 */ /* 0x001ee80000300800 */
[----:B------:R-:W4:Y:S01]  /*1ef50*/  LDL R12, [R1+0x40] ;  /* 0x00004000010c7983 */ /* 0x000f220000100800 */
[----:B------:R-:W-:Y:S01]  /*1ef60*/  ISETP.NE.U32.AND P1, PT, RZ, UR6, PT ;  /* 0x00000006ff007c0c */ /* 0x000fe2000bf25070 */
[----:B------:R-:W-:Y:S01]  /*1ef70*/  IMAD.MOV.U32 R3, RZ, RZ, RZ ;  /* 0x000000ffff037224 */ /* 0x000fe200078e00ff */
[----:B------:R-:W-:-:S02]  /*1ef80*/  ISETP.NE.U32.AND P0, PT, RZ, UR4, PT ;  /* 0x00000004ff007c0c */ /* 0x000fc4000bf05070 */
[----:B------:R-:W-:Y:S02]  /*1ef90*/  ISETP.NE.AND.EX P1, PT, RZ, UR7, PT, P1 ;  /* 0x00000007ff007c0c */ /* 0x000fe4000bf25310 */
[----:B------:R-:W-:Y:S01]  /*1efa0*/  ISETP.NE.AND.EX P0, PT, RZ, UR5, PT, P0 ;  /* 0x00000005ff007c0c */ /* 0x000fe2000bf05300 */
[----:B------:R-:W0:Y:S01]  /*1efb0*/  S2R R35, SR_TID.X ;  /* 0x0000000000237919 */ /* 0x000e220000002100 */
[----:B--2---:R-:W-:-:S04]  /*1efc0*/  IADD3 R8, P2, R4, UR4, RZ ;  /* 0x0000000404087c10 */ /* 0x004fc8000ff5e0ff */
[----:B---3--:R-:W-:-:S05]  /*1efd0*/  IADD3.X R9, R0, UR5, RZ, P2, !PT ;  /* 0x0000000500097c10 */ /* 0x008fca00097fe4ff */
[----:B------:R-:W-:Y:S01]  /*1efe0*/  @P1 IADD3 R10, P2, R4, UR6, RZ ;  /* 0x00000006040a1c10 */ /* 0x000fe2000ff5e0ff */
[----:B------:R-:W-:Y:S01]  /*1eff0*/  ULDC UR4, c[0x0][0xa88] ;  /* 0x0002a20000047ab9 */ /* 0x000fe20000000800 */
[----:B------:R2:W5:Y:S02]  /*1f000*/  @P0 LDG.E R3, desc[UR60][R8.64] ;  /* 0x0000003c08030981 */ /* 0x000564000c1e1900 */
[----:B------:R-:W-:Y:S01]  /*1f010*/  @P1 IADD3.X R11, R0, UR7, RZ, P2, !PT ;  /* 0x00000007000b1c10 */ /* 0x000fe200097fe4ff */
[----:B------:R-:W-:-:S06]  /*1f020*/  IMAD.U32 R0, RZ, RZ, UR4 ;  /* 0x00000004ff007e24 */ /* 0x000fcc000f8e00ff */
[----:B------:R2:W5:Y:S01]  /*1f030*/  @P1 LDG.E R0, desc[UR60][R10.64] ;  /* 0x0000003c0a001981 */ /* 0x000562000c1e1900 */
[----:B----4-:R-:W-:Y:S02]  /*1f040*/  ISETP.NE.AND P2, PT, R12, RZ, PT ;  /* 0x000000ff0c00720c */ /* 0x010fe40003f45270 */
[----:B0-----:R-:W-:-:S04]  /*1f050*/  IADD3 R4, R35, -0x80, RZ ;  /* 0xffffff8023047810 */ /* 0x001fc80007ffe0ff */
[----:B------:R-:W-:-:S07]  /*1f060*/  ISETP.GT.AND P3, PT, R4, 0x7f, PT ;  /* 0x0000007f0400780c */ /* 0x000fce0003f64270 */
[----:B------:R-:W0:Y:S02]  /*1f070*/  @!P2 LDC R12, c[0x0][0xad4] ;  /* 0x0002b500ff0cab82 */ /* 0x000e240000000800 */
[----:B0-----:R2:W-:Y:S01]  /*1f080*/  @!P2 STL [R1+0x40], R12 ;  /* 0x0000400c0100a387 */ /* 0x0015e20000100800 */
[----:B------:R-:W-:Y:S01]  /*1f090*/  ISETP.GT.AND P2, PT, R12, 0x1, PT ;  /* 0x000000010c00780c */ /* 0x000fe20003f44270 */
[----:B------:R-:W-:-:S12]  /*1f0a0*/  @P1 BRA `(.L_x_2892) ;  /* 0x0000000000101947 */ /* 0x000fd80003800000 */
[----:B------:R-:W-:Y:S05]  /*1f0b0*/  @!P0 BRA `(.L_x_2892) ;  /* 0x00000000000c8947 */ /* 0x000fea0003800000 */
[----:B--2---:R-:W2:Y:S04]  /*1f0c0*/  LDG.E R11, desc[UR60][R8.64] ;  /* 0x0000003c080b7981 */ /* 0x004ea8000c1e1900 */
[----:B-----5:R-:W2:Y:S02]  /*1f0d0*/  LDG.E R0, desc[UR60][R8.64+0x4] ;  /* 0x0000043c08007981 */ /* 0x020ea4000c1e1900 */
[----:B--2---:R-:W-:-:S07]  /*1f0e0*/  IMAD.IADD R0, R0, 0x1, -R11 ;  /* 0x0000000100007824 */ /* 0x004fce00078e0a0b */
.L_x_2892:
[----:B--2---:R-:W2:Y:S04]  /*1f0f0*/  LDL.LU R8, [R1+0x44] ;  /* 0x0000440001087983 */ /* 0x004ea80000300800 */
[----:B------:R-:W3:Y:S01]  /*1f100*/  LDL.LU R4, [R1+0x5c] ;  /* 0x00005c0001047983 */ /* 0x000ee20000300800 */
[----:B------:R-:W-:Y:S01]  /*1f110*/  BSSY B1, `(.L_x_2893) ;  /* 0x0000036000017945 */ /* 0x000fe20003800000 */
[----:B-----5:R-:W-:Y:S02]  /*1f120*/  SHF.R.S32.HI R28, RZ, 0x1f, R3 ;  /* 0x0000001fff1c7819 */ /* 0x020fe40000011403 */
[----:B--2---:R-:W-:Y:S02]  /*1f130*/  SEL R33, R8, RZ, !P0 ;  /* 0x000000ff08217207 */ /* 0x004fe40004000000 */
[----:B---3--:R-:W-:Y:S01]  /*1f140*/  SEL R30, R4, RZ, !P0 ;  /* 0x000000ff041e7207 */ /* 0x008fe20004000000 */
[----:B------:R-:W-:Y:S06]  /*1f150*/  @P3 BRA `(.L_x_2894) ;  /* 0x0000000000c43947 */ /* 0x000fec0003800000 */
[----:B------:R-:W0:Y:S01]  /*1f160*/  LDC R37, c[0x0][0xbe8] ;  /* 0x0002fa00ff257b82 */ /* 0x000e220000000800 */
[----:B------:R-:W-:Y:S01]  /*1f170*/  IADD3 R35, R226, -0x80, R35 ;  /* 0xffffff80e2237810 */ /* 0x000fe20007ffe023 */
[----:B0-----:R-:W-:-:S05]  /*1f180*/  IMAD R4, R0, R37, RZ ;  /* 0x0000002500047224 */ /* 0x001fca00078e02ff */
[----:B------:R-:W-:-:S13]  /*1f190*/  ISETP.GE.AND P0, PT, R35, R4, PT ;  /* 0x000000042300720c */ /* 0x000fda0003f06270 */
[----:B------:R-:W-:Y:S05]  /*1f1a0*/  @P0 BRA `(.L_x_2894) ;  /* 0x0000000000b00947 */ /* 0x000fea0003800000 */
[----:B------:R-:W2:Y:S01]  /*1f1b0*/  LDL.LU R32, [R1+0x54] ;  /* 0x0000540001207983 */ /* 0x000ea20000300800 */
[----:B------:R-:W-:Y:S01]  /*1f1c0*/  IMAD.MOV.U32 R26, RZ, RZ, 0x9b8 ;  /* 0x000009b8ff1a7424 */ /* 0x000fe200078e00ff */
[----:B------:R-:W-:Y:S01]  /*1f1d0*/  ISETP.GT.AND P0, PT, R12, 0x1, PT ;  /* 0x000000010c00780c */ /* 0x000fe20003f04270 */
[----:B------:R-:W0:Y:S01]  /*1f1e0*/  LDC.64 R8, c[0x0][0xba8] ;  /* 0x0002ea00ff087b82 */ /* 0x000e220000000a00 */
[----:B------:R-:W-:Y:S02]  /*1f1f0*/  ISETP.NE.AND P1, PT, R37, 0x1, PT ;  /* 0x000000012500780c */ /* 0x000fe40003f25270 */
[----:B------:R-:W-:Y:S02]  /*1f200*/  SEL R26, R26, 0x978, P0 ;  /* 0x000009781a1a7807 */ /* 0x000fe40000000000 */
[----:B------:R-:W-:-:S03]  /*1f210*/  MOV R27, R35 ;  /* 0x00000023001b7202 */ /* 0x000fc60000000f00 */
[----:B------:R-:W3:Y:S08]  /*1f220*/  LDC.64 R20, c[0x0][R26+0x220] ;  /* 0x000088001a147b82 */ /* 0x000ef00000000a00 */
[----:B------:R-:W4:Y:S08]  /*1f230*/  LDC.64 R24, c[0x0][R26+0x218] ;  /* 0x000086001a187b82 */ /* 0x000f300000000a00 */
[----:B------:R-:W5:Y:S08]  /*1f240*/  LDC.64 R12, c[0x0][R26+0x228] ;  /* 0x00008a001a0c7b82 */ /* 0x000f700000000a00 */
[----:B------:R-:W1:Y:S08]  /*1f250*/  @P1 LDC R4, c[0x0][0xbec] ;  /* 0x0002fb00ff041b82 */ /* 0x000e700000000800 */
[----:B------:R-:W5:Y:S08]  /*1f260*/  LDC.64 R10, c[0x0][R26+0x210] ;  /* 0x000084001a0a7b82 */ /* 0x000f700000000a00 */
[----:B------:R-:W5:Y:S01]  /*1f270*/  @P1 LDC R31, c[0x0][0xbf0] ;  /* 0x0002fc00ff1f1b82 */ /* 0x000f620000000800 */
[----:B-1----:R-:W-:-:S07]  /*1f280*/  @P1 IMAD.HI.U32 R4, R35, R4, RZ ;  /* 0x0000000423041227 */ /* 0x002fce00078e00ff */
[----:B0-----:R-:W0:Y:S01]  /*1f290*/  @!P0 LDC R8, c[0x0][0xb50] ;  /* 0x0002d400ff088b82 */ /* 0x001e220000000800 */
[-C--:B---3--:R-:W-:Y:S02]  /*1f2a0*/  IMAD R21, R21, R33.reuse, RZ ;  /* 0x0000002115157224 */ /* 0x088fe400078e02ff */
[----:B------:R-:W-:-:S05]  /*1f2b0*/  IMAD.WIDE.U32 R14, R20, R33, RZ ;  /* 0x00000021140e7225 */ /* 0x000fca00078e00ff */
[----:B------:R-:W1:Y:S01]  /*1f2c0*/  @!P0 LDC R9, c[0x0][0xb54] ;  /* 0x0002d500ff098b82 */ /* 0x000e620000000800 */
[-C--:B----4-:R-:W-:Y:S02]  /*1f2d0*/  IMAD R29, R25, R197.reuse, RZ ;  /* 0x000000c5191d7224 */ /* 0x090fe400078e02ff */
[----:B------:R-:W-:Y:S01]  /*1f2e0*/  IMAD.WIDE.U32 R24, R24, R197, RZ ;  /* 0x000000c518187225 */ /* 0x000fe200078e00ff */
[----:B-----5:R-:W-:-:S03]  /*1f2f0*/  @P1 SHF.R.U32.HI R27, RZ, R31, R4 ;  /* 0x0000001fff1b1219 */ /* 0x020fc60000011604 */
[----:B------:R-:W-:Y:S01]  /*1f300*/  IMAD R31, R20, R30, R21 ;  /* 0x0000001e141f7224 */ /* 0x000fe200078e0215 */
[----:B------:R-:W-:Y:S01]  /*1f310*/  IADD3 R24, P1, P3, R14, R24, R3 ;  /* 0x000000180e187210 */ /* 0x000fe20007b3e003 */
[----:B------:R-:W-:Y:S02]  /*1f320*/  IMAD.IADD R29, R25, 0x1, R29 ;  /* 0x00000001191d7824 */ /* 0x000fe400078e021d */
[----:B------:R-:W-:Y:S01]  /*1f330*/  IMAD.MOV R4, RZ, RZ, -R27 ;  /* 0x000000ffff047224 */ /* 0x000fe200078e0a1b */
[----:B------:R-:W-:-:S03]  /*1f340*/  IADD3 R31, R15, R31, RZ ;  /* 0x0000001f0f1f7210 */ /* 0x000fc60007ffe0ff */
[----:B------:R-:W-:Y:S01]  /*1f350*/  IMAD R15, R37, R4, R35 ;  /* 0x00000004250f7224 */ /* 0x000fe200078e0223 */
[----:B------:R-:W-:Y:S02]  /*1f360*/  IADD3.X R4, R31, R29, R28, P1, P3 ;  /* 0x0000001d1f047210 */ /* 0x000fe40000fe641c */
[----:B--2---:R-:W-:-:S05]  /*1f370*/  SEL R21, R32, RZ, P0 ;  /* 0x000000ff20157207 */ /* 0x004fca0000000000 */
[-C--:B------:R-:W-:Y:S02]  /*1f380*/  IMAD R25, R13, R21.reuse, RZ ;  /* 0x000000150d197224 */ /* 0x080fe400078e02ff */
[----:B------:R-:W-:Y:S01]  /*1f390*/  IMAD.WIDE.U32 R12, R12, R21, RZ ;  /* 0x000000150c0c7225 */ /* 0x000fe200078e00ff */
[----:B------:R-:W-:-:S03]  /*1f3a0*/  SHF.R.S32.HI R21, RZ, 0x1f, R15 ;  /* 0x0000001fff157819 */ /* 0x000fc6000001140f */
[----:B------:R-:W-:Y:S01]  /*1f3b0*/  IMAD.IADD R25, R13, 0x1, R25 ;  /* 0x000000010d197824 */ /* 0x000fe200078e0219 */
[----:B------:R-:W-:Y:S02]  /*1f3c0*/  IADD3 R12, P0, P1, R27, R24, R12 ;  /* 0x000000181b0c7210 */ /* 0x000fe4000791e00c */
[----:B------:R-:W-:-:S04]  /*1f3d0*/  SHF.R.S32.HI R27, RZ, 0x1f, R27 ;  /* 0x0000001fff1b7819 */ /* 0x000fc8000001141b */
[----:B------:R-:W-:Y:S01]  /*1f3e0*/  IADD3.X R13, R27, R4, R25, P0, P1 ;  /* 0x000000041b0d7210 */ /* 0x000fe200007e2419 */
[----:B------:R-:W-:-:S04]  /*1f3f0*/  IMAD R4, R11, R15, RZ ;  /* 0x0000000f0b047224 */ /* 0x000fc800078e02ff */
[C---:B------:R-:W-:Y:S02]  /*1f400*/  IMAD R21, R10.reuse, R21, R4 ;  /* 0x000000150a157224 */ /* 0x040fe400078e0204 */
[----:B------:R-:W-:-:S04]  /*1f410*/  IMAD.WIDE.U32 R10, R10, R15, R12 ;  /* 0x0000000f0a0a7225 */ /* 0x000fc800078e000c */
[----:B------:R-:W-:Y:S01]  /*1f420*/  IMAD.IADD R4, R11, 0x1, R21 ;  /* 0x000000010b047824 */ /* 0x000fe200078e0215 */
[C---:B0-----:R-:W-:Y:S02]  /*1f430*/  LEA R8, P0, R10.reuse, R8, 0x2 ;  /* 0x000000080a087211 */ /* 0x041fe400078010ff */
[----:B------:R-:W-:Y:S02]  /*1f440*/  MOV R11, 0xff800000 ;  /* 0xff800000000b7802 */ /* 0x000fe40000000f00 */
[----:B-1----:R-:W-:-:S05]  /*1f450*/  LEA.HI.X R9, R10, R9, R4, 0x2, P0 ;  /* 0x000000090a097211 */ /* 0x002fca00000f1404 */
[----:B------:R0:W-:Y:S04]  /*1f460*/  STG.E desc[UR60][R8.64], R11 ;  /* 0x0000000b08007986 */ /* 0x0001e8000c10193c */
.L_x_2894:
[----:B------:R-:W-:Y:S05]  /*1f470*/  BSYNC B1 ;  /* 0x0000000000017941 */ /* 0x000fea0003800000 */
.L_x_2893:
[----:B------:R-:W-:Y:S05]  /*1f480*/  @P2 BRA `(.L_x_2889) ;  /* 0x00000008000c2947 */ /* 0x000fea0003800000 */
[----:B------:R-:W2:Y:S01]  /*1f490*/  S2R R4, SR_TID.X ;  /* 0x0000000000047919 */ /* 0x000ea20000002100 */
[----:B------:R-:W3:Y:S01]  /*1f4a0*/  LDC R15, c[0x0][0xbe8] ;  /* 0x0002fa00ff0f7b82 */ /* 0x000ee20000000800 */
[----:B------:R-:W-:Y:S01]  /*1f4b0*/  ULDC.64 UR4, c[0x0][0xaa0] ;  /* 0x0002a80000047ab9 */ /* 0x000fe20000000a00 */
[----:B------:R-:W-:Y:S01]  /*1f4c0*/  BSSY B1, `(.L_x_2895) ;  /* 0x0000049000017945 */ /* 0x000fe20003800000 */
[----:B---3--:R-:W-:Y:S01]  /*1f4d0*/  ISETP.NE.AND P0, PT, R15, 0x1, PT ;  /* 0x000000010f00780c */ /* 0x008fe20003f05270 */
[----:B--2---:R-:W-:Y:S02]  /*1f4e0*/  VIADD R10, R4, 0xffffff80 ;  /* 0xffffff80040a7836 */ /* 0x004fe40000000000 */
[----:B------:R-:W-:-:S03]  /*1f4f0*/  IMAD R4, R28, UR4, RZ ;  /* 0x000000041c047c24 */ /* 0x000fc6000f8e02ff */
[----:B0-----:R-:W-:-:S07]  /*1f500*/  SHF.R.S32.HI R9, RZ, 0x1f, R10 ;  /* 0x0000001fff097819 */ /* 0x001fce000001140a */
[----:B------:R-:W0:Y:S01]  /*1f510*/  @P0 LDC R13, c[0x0][0xbec] ;  /* 0x0002fb00ff0d0b82 */ /* 0x000e220000000800 */
[----:B------:R-:W-:Y:S01]  /*1f520*/  IMAD R11, R3, UR5, R4 ;  /* 0x00000005030b7c24 */ /* 0x000fe2000f8e0204 */
[----:B------:R-:W-:Y:S01]  /*1f530*/  LEA.HI R4, R9, R10, RZ, 0x3 ;  /* 0x0000000a09047211 */ /* 0x000fe200078f18ff */
[----:B------:R-:W-:Y:S01]  /*1f540*/  IMAD.WIDE.U32 R8, R3, UR4, RZ ;  /* 0x0000000403087c25 */ /* 0x000fe2000f8e00ff */
[----:B------:R-:W-:Y:S02]  /*1f550*/  ULDC.64 UR4, c[0x0][0xae8] ;  /* 0x0002ba0000047ab9 */ /* 0x000fe40000000a00 */
[----:B------:R-:W-:Y:S02]  /*1f560*/  LOP3.LUT R3, R4, 0xfffffff8, RZ, 0xc0, !PT ;  /* 0xfffffff804037812 */ /* 0x000fe400078ec0ff */
[----:B------:R-:W2:Y:S01]  /*1f570*/  @P0 LDC R21, c[0x0][0xbf0] ;  /* 0x0002fc00ff150b82 */ /* 0x000ea20000000800 */
[----:B------:R-:W-:Y:S01]  /*1f580*/  SHF.R.S32.HI R25, RZ, 0x3, R4 ;  /* 0x00000003ff197819 */ /* 0x000fe20000011404 */
[----:B------:R-:W-:Y:S01]  /*1f590*/  IMAD.IADD R9, R9, 0x1, R11 ;  /* 0x0000000109097824 */ /* 0x000fe200078e020b */
[----:B------:R-:W-:Y:S01]  /*1f5a0*/  IADD3 R14, R10, -R3, RZ ;  /* 0x800000030a0e7210 */ /* 0x000fe20007ffe0ff */
[----:B------:R-:W-:-:S04]  /*1f5b0*/  IMAD.WIDE.U32 R8, R197, UR4, R8 ;  /* 0x00000004c5087c25 */ /* 0x000fc8000f8e0008 */
[----:B------:R-:W-:Y:S02]  /*1f5c0*/  IMAD R3, R14, 0x20, R25 ;  /* 0x000000200e037824 */ /* 0x000fe400078e0219 */
[----:B------:R-:W-:Y:S01]  /*1f5d0*/  IMAD R9, R197, UR5, R9 ;  /* 0x00000005c5097c24 */ /* 0x000fe2000f8e0209 */
[----:B------:R-:W-:Y:S01]  /*1f5e0*/  ULDC.64 UR4, c[0x0][0xaf0] ;  /* 0x0002bc0000047ab9 */ /* 0x000fe20000000a00 */
[----:B------:R-:W-:Y:S02]  /*1f5f0*/  IMAD.IADD R12, R226, 0x1, R3 ;  /* 0x00000001e20c7824 */ /* 0x000fe400078e0203 */
[----:B------:R-:W-:Y:S02]  /*1f600*/  IMAD R10, R30, UR4, RZ ;  /* 0x000000041e0a7c24 */ /* 0x000fe4000f8e02ff */
[----:B0-----:R-:W-:Y:S01]  /*1f610*/  @P0 IMAD.HI.U32 R4, R12, R13, RZ ;  /* 0x0000000d0c040227 */ /* 0x001fe200078e00ff */
[----:B------:R-:W-:-:S03]  /*1f620*/  MOV R3, R12 ;  /* 0x0000000c00037202 */ /* 0x000fc60000000f00 */
[C---:B------:R-:W-:Y:S02]  /*1f630*/  IMAD R11, R33.reuse, UR5, R10 ;  /* 0x00000005210b7c24 */ /* 0x040fe4000f8e020a */
[----:B------:R-:W-:Y:S01]  /*1f640*/  IMAD.WIDE.U32 R8, R33, UR4, R8 ;  /* 0x0000000421087c25 */ /* 0x000fe2000f8e0008 */
[----:B--2---:R-:W-:Y:S01]  /*1f650*/  @P0 SHF.R.U32.HI R3, RZ, R21, R4 ;  /* 0x00000015ff030219 */ /* 0x004fe20000011604 */
[----:B------:R-:W-:Y:S02]  /*1f660*/  ULDC.64 UR4, c[0x0][0xae0] ;  /* 0x0002b80000047ab9 */ /* 0x000fe40000000a00 */
[----:B------:R-:W-:Y:S01]  /*1f670*/  IMAD.IADD R9, R9, 0x1, R11 ;  /* 0x0000000109097824 */ /* 0x000fe200078e020b */
        /* <DEDUP_REMOVED lines=13> */
[C---:B------:R-:W-:Y:S01]  /*1f750*/  IADD3 R3, R226.reuse, 0x40, RZ ;  /* 0x00000040e2037810 */ /* 0x040fe20007ffe0ff */
[----:B------:R-:W-:Y:S01]  /*1f760*/  IMAD.WIDE.U32 R8, R11, UR4, R8 ;  /* 0x000000040b087c25 */ /* 0x000fe2000f8e0008 */
[-C--:B------:R-:W-:Y:S02]  /*1f770*/  ISETP.GE.AND P2, PT, R226, R15.reuse, PT ;  /* 0x0000000fe200720c */ /* 0x080fe40003f46270 */
[-C--:B------:R-:W-:Y:S01]  /*1f780*/  ISETP.GE.AND P1, PT, R3, R15.reuse, PT ;  /* 0x0000000f0300720c */ /* 0x080fe20003f26270 */
[----:B------:R-:W-:Y:S01]  /*1f790*/  IMAD R13, R11, UR5, R4 ;  /* 0x000000050b0d7c24 */ /* 0x000fe2000f8e0204 */
[----:B------:R-:W-:Y:S01]  /*1f7a0*/  ULDC.64 UR4, c[0x0][0xa80] ;  /* 0x0002a00000047ab9 */ /* 0x000fe20000000a00 */
[----:B------:R-:W-:Y:S01]  /*1f7b0*/  IMAD.SHL.U32 R11, R14, 0x8, RZ ;  /* 0x000000080e0b7824 */ /* 0x000fe200078e00ff */
[----:B------:R-:W-:Y:S01]  /*1f7c0*/  LEA R4, P3, R8, UR4, 0x1 ;  /* 0x0000000408047c11 */ /* 0x000fe2000f8608ff */
[----:B------:R-:W-:Y:S01]  /*1f7d0*/  IMAD.IADD R3, R9, 0x1, R13 ;  /* 0x0000000109037824 */ /* 0x000fe200078e020d */
[----:B------:R-:W-:Y:S01]  /*1f7e0*/  ISETP.GE.AND P0, PT, R0, R15, PT ;  /* 0x0000000f0000720c */ /* 0x000fe20003f06270 */
[C---:B------:R-:W-:Y:S01]  /*1f7f0*/  VIADD R21, R11.reuse, 0x80 ;  /* 0x000000800b157836 */ /* 0x040fe20000000000 */
[----:B------:R-:W-:-:S02]  /*1f800*/  IADD3 R13, R11, 0x40, RZ ;  /* 0x000000400b0d7810 */ /* 0x000fc40007ffe0ff */
[----:B------:R-:W-:Y:S02]  /*1f810*/  LEA.HI.X R3, R8, UR5, R3, 0x1, P3 ;  /* 0x0000000508037c11 */ /* 0x000fe400098f0c03 */
[----:B------:R0:W2:Y:S01]  /*1f820*/  SHFL.IDX PT, R8, R4, RZ, 0x181f ;  /* 0x00181fff04087589 */ /* 0x0000a200000e0000 */
[----:B------:R-:W-:Y:S02]  /*1f830*/  SHF.R.S32.HI R12, RZ, 0x1f, R11 ;  /* 0x0000001fff0c7819 */ /* 0x000fe4000001140b */
[----:B------:R-:W-:Y:S01]  /*1f840*/  SHF.R.S32.HI R10, RZ, 0x1f, R13 ;  /* 0x0000001fff0a7819 */ /* 0x000fe2000001140d */
[----:B------:R0:W3:Y:S01]  /*1f850*/  SHFL.IDX PT, R0, R3, RZ, 0x181f ;  /* 0x00181fff03007589 */ /* 0x0000e200000e0000 */
[----:B------:R-:W-:Y:S01]  /*1f860*/  SHF.R.S32.HI R14, RZ, 0x1f, R21 ;  /* 0x0000001fff0e7819 */ /* 0x000fe20000011415 */
[----:B------:R-:W-:Y:S06]  /*1f870*/  @P2 BRA `(.L_x_2896) ;  /* 0x0000000000342947 */ /* 0x000fec0003800000 */
[----:B------:R-:W-:Y:S02]  /*1f880*/  ULDC UR4, c[0x0][0xac8] ;  /* 0x0002b20000047ab9 */ /* 0x000fe40000000800 */
[----:B------:R-:W-:Y:S02]  /*1f890*/  ISETP.GE.AND P4, PT, R11, UR4, PT ;  /* 0x000000040b007c0c */ /* 0x000fe4000bf86270 */
[----:B------:R-:W-:Y:S02]  /*1f8a0*/  ISETP.GE.AND P3, PT, R13, UR4, PT ;  /* 0x000000040d007c0c */ /* 0x000fe4000bf66270 */
[----:B------:R-:W-:-:S09]  /*1f8b0*/  ISETP.GE.AND P2, PT, R21, UR4, PT ;  /* 0x0000000415007c0c */ /* 0x000fd2000bf46270 */
[-C--:B--2---:R-:W-:Y:S02]  /*1f8c0*/  @!P4 LEA R24, P6, R11, R8.reuse, 0x1 ;  /* 0x000000080b18c211 */ /* 0x084fe400078c08ff */
[----:B------:R-:W-:Y:S02]  /*1f8d0*/  @!P3 LEA R26, P5, R13, R8, 0x1 ;  /* 0x000000080d1ab211 */ /* 0x000fe400078a08ff */
[----:B---3--:R-:W-:Y:S02]  /*1f8e0*/  @!P4 LEA.HI.X R25, R11, R0, R12, 0x1, P6 ;  /* 0x000000000b19c211 */ /* 0x008fe400030f0c0c */
[----:B------:R-:W-:Y:S02]  /*1f8f0*/  @!P2 LEA R8, P6, R21, R8, 0x1 ;  /* 0x000000081508a211 */ /* 0x000fe400078c08ff */
[-C--:B------:R-:W-:Y:S01]  /*1f900*/  @!P3 LEA.HI.X R27, R13, R0.reuse, R10, 0x1, P5 ;  /* 0x000000000d1bb211 */ /* 0x080fe200028f0c0a */
[----:B------:R4:W-:Y:S01]  /*1f910*/  @!P4 ST.E.128 desc[UR60][R24.64], RZ ;  /* 0x000000ff1800c985 */ /* 0x0009e2000c101d3c */
[----:B------:R-:W-:-:S03]  /*1f920*/  @!P2 LEA.HI.X R9, R21, R0, R14, 0x1, P6 ;  /* 0x000000001509a211 */ /* 0x000fc600030f0c0e */
[----:B------:R4:W-:Y:S04]  /*1f930*/  @!P3 ST.E.128 desc[UR60][R26.64], RZ ;  /* 0x000000ff1a00b985 */ /* 0x0009e8000c101d3c */
[----:B------:R4:W-:Y:S02]  /*1f940*/  @!P2 ST.E.128 desc[UR60][R8.64], RZ ;  /* 0x000000ff0800a985 */ /* 0x0009e4000c101d3c */
.L_x_2896:
[----:B------:R-:W-:Y:S05]  /*1f950*/  BSYNC B1 ;  /* 0x0000000000017941 */ /* 0x000fea0003800000 */
.L_x_2895:
[----:B---3--:R3:W0:Y:S01]  /*1f960*/  SHFL.IDX PT, R0, R3, 0x1, 0x181f ;  /* 0x00381f0003007f89 */ /* 0x00862200000e0000 */
[----:B------:R-:W-:Y:S03]  /*1f970*/  BSSY B1, `(.L_x_2897) ;  /* 0x0000010000017945 */ /* 0x000fe60003800000 */
[----:B--2-4-:R3:W2:Y:S01]  /*1f980*/  SHFL.IDX PT, R8, R4, 0x1, 0x181f ;  /* 0x00381f0004087f89 */ /* 0x0146a200000e0000 */
[----:B------:R-:W-:Y:S05]  /*1f990*/  @P0 BRA `(.L_x_2898) ;  /* 0x0000000000340947 */ /* 0x000fea0003800000 */
        /* <DEDUP_REMOVED lines=13> */
.L_x_2898:
[----:B------:R-:W-:Y:S05]  /*1fa70*/  BSYNC B1 ;  /* 0x0000000000017941 */ /* 0x000fea0003800000 */
.L_x_2897:
[----:B0-----:R0:W0:Y:S01]  /*1fa80*/  SHFL.IDX PT, R0, R3, 0x2, 0x181f ;  /* 0x00581f0003007f89 */ /* 0x00102200000e0000 */
[----:B------:R-:W-:Y:S03]  /*1fa90*/  BSSY B1, `(.L_x_2899) ;  /* 0x0000010000017945 */ /* 0x000fe60003800000 */
[----:B--2-4-:R2:W4:Y:S01]  /*1faa0*/  SHFL.IDX PT, R8, R4, 0x2, 0x181f ;  /* 0x00581f0004087f89 */ /* 0x01452200000e0000 */
        /* <DEDUP_REMOVED lines=14> */
.L_x_2900:
[----:B------:R-:W-:Y:S05]  /*1fb90*/  BSYNC B1 ;  /* 0x0000000000017941 */ /* 0x000fea0003800000 */
.L_x_2899:
[----:B0-----:R-:W-:Y:S01]  /*1fba0*/  VIADD R0, R226, 0x60 ;  /* 0x00000060e2007836 */ /* 0x001fe20000000000 */
[----:B---3--:R-:W0:Y:S04]  /*1fbb0*/  SHFL.IDX PT, R3, R3, 0x3, 0x181f ;  /* 0x00781f0003037f89 */ /* 0x008e2800000e0000 */
[----:B------:R-:W-:Y:S01]  /*1fbc0*/  ISETP.GE.AND P0, PT, R0, R15, PT ;  /* 0x0000000f0000720c */ /* 0x000fe20003f06270 */
[----:B--2---:R-:W2:-:S12]  /*1fbd0*/  SHFL.IDX PT, R4, R4, 0x3, 0x181f ;  /* 0x00781f0004047f89 */ /* 0x004e9800000e0000 */
[----:B------:R-:W-:Y:S05]  /*1fbe0*/  @P0 BRA `(.L_x_2889) ;  /* 0x0000000000340947 */ /* 0x000fea0003800000 */
[----:B------:R-:W-:Y:S02]  /*1fbf0*/  ULDC UR4, c[0x0][0xac8] ;  /* 0x0002b20000047ab9 */ /* 0x000fe40000000800 */
[----:B------:R-:W-:Y:S02]  /*1fc00*/  ISETP.GE.AND P3, PT, R11, UR4, PT ;  /* 0x000000040b007c0c */ /* 0x000fe4000bf66270 */
[----:B------:R-:W-:Y:S02]  /*1fc10*/  ISETP.GE.AND P4, PT, R13, UR4, PT ;  /* 0x000000040d007c0c */ /* 0x000fe4000bf86270 */
[----:B------:R-:W-:-:S09]  /*1fc20*/  ISETP.GE.AND P5, PT, R21, UR4, PT ;  /* 0x0000000415007c0c */ /* 0x000fd2000bfa6270 */
[-C--:B--2---:R-:W-:Y:S02]  /*1fc30*/  @!P3 LEA R24, P0, R11, R4.reuse, 0x1 ;  /* 0x000000040b18b211 */ /* 0x084fe400078008ff */
[-C--:B------:R-:W-:Y:S02]  /*1fc40*/  @!P4 LEA R26, P1, R13, R4.reuse, 0x1 ;  /* 0x000000040d1ac211 */ /* 0x080fe400078208ff */
[----:B----4-:R-:W-:Y:S02]  /*1fc50*/  @!P5 LEA R8, P2, R21, R4, 0x1 ;  /* 0x000000041508d211 */ /* 0x010fe400078408ff */
[-C--:B0-----:R-:W-:Y:S02]  /*1fc60*/  @!P3 LEA.HI.X R25, R11, R3.reuse, R12, 0x1, P0 ;  /* 0x000000030b19b211 */ /* 0x081fe400000f0c0c */
[-C--:B------:R-:W-:Y:S02]  /*1fc70*/  @!P4 LEA.HI.X R27, R13, R3.reuse, R10, 0x1, P1 ;  /* 0x000000030d1bc211 */ /* 0x080fe400008f0c0a */
[----:B------:R-:W-:Y:S01]  /*1fc80*/  @!P5 LEA.HI.X R9, R21, R3, R14, 0x1, P2 ;  /* 0x000000031509d211 */ /* 0x000fe200010f0c0e */
[----:B------:R0:W-:Y:S04]  /*1fc90*/  @!P3 ST.E.128 desc[UR60][R24.64], RZ ;  /* 0x000000ff1800b985 */ /* 0x0001e8000c101d3c */
[----:B------:R0:W-:Y:S04]  /*1fca0*/  @!P4 ST.E.128 desc[UR60][R26.64], RZ ;  /* 0x000000ff1a00c985 */ /* 0x0001e8000c101d3c */
[----:B------:R0:W-:Y:S02]  /*1fcb0*/  @!P5 ST.E.128 desc[UR60][R8.64], RZ ;  /* 0x000000ff0800d985 */ /* 0x0001e4000c101d3c */
.L_x_2889:
[----:B------:R-:W-:Y:S05]  /*1fcc0*/  BSYNC B0 ;  /* 0x0000000000007941 */ /* 0x000fea0003800000 */
.L_x_2879:
[----:B------:R-:W-:Y:S02]  /*1fcd0*/  ULDC UR4, c[0x0][0xc3c] ;  /* 0x00030f0000047ab9 */ /* 0x000fe40000000800 */
[----:B------:R-:W-:-:S13]  /*1fce0*/  ISETP.GE.AND P0, PT, R7, UR4, PT ;  /* 0x0000000407007c0c */ /* 0x000fda000bf06270 */
[----:B------:R-:W-:Y:S05]  /*1fcf0*/  @!P0 BRA `(.L_x_2901) ;  /* 0xfffffe1400ac8947 */ /* 0x000fea000383ffff */
[----:B------:R-:W-:Y:S05]  /*1fd00*/  BRA `(.L_x_2658) ;  /* 0x0000007c00607947 */ /* 0x000fea0003800000 */
.L_x_2656:
[----:B------:R-:W-:-:S08]  /*1fd10*/  NOP ;  /* 0x0000000000007918 */ /* 0x000fd00000000000 */
[----:B0-----:R-:W0:-:S00]  /*1fd20*/  USETMAXREG.DEALLOC.CTAPOOL 0x28 ;  /* 0x00000028000079c8 */ /* 0x001e0000080e0500 */
[----:B0-----:R-:W2:Y:S01]  /*1fd30*/  LDL.LU R3, [R1] ;  /* 0x0000000001037983 */ /* 0x001ea20000300800 */
[----:B------:R-:W-:Y:S02]  /*1fd40*/  LOP3.LUT R2, R2, 0x3, RZ, 0xc0, !PT ;  /* 0x0000000302027812 */ /* 0x000fe400078ec0ff */
[----:B------:R-:W-:-:S04]  /*1fd50*/  MOV R7, RZ ;  /* 0x000000ff00077202 */ /* 0x000fc80000000f00 */
        /* <DEDUP_REMOVED lines=13> */
.L_x_2902:
[----:B------:R-:W-:Y:S01]  /*1fe30*/  LOP3.LUT R6, R0, 0x1f, RZ, 0xc0, !PT ;  /* 0x0000001f00067812 */ /* 0x000fe200078ec0ff */
[----:B------:R-:W-:Y:S01]  /*1fe40*/  ULDC UR4, c[0x0][0xc3c] ;  /* 0x00030f0000047ab9 */ /* 0x000fe20000000800 */
[----:B------:R-:W-:Y:S01]  /*1fe50*/  IMAD.MOV.U32 R8, RZ, RZ, RZ ;  /* 0x000000ffff087224 */ /* 0x000fe200078e00ff */
        /* <DEDUP_REMOVED lines=32> */
[----:B------:R-:W0:Y:S02]  /*20060*/  SHFL.IDX PT, R9, R2, 0x1f, 0x1f ;  /* 0x03e01f0002097f89 */ /* 0x000e2400000e0000 */
[----:B0-----:R-:W-:-:S05]  /*20070*/  IMAD R9, R9, UR5, RZ ;  /* 0x0000000509097c24 */ /* 0x001fca000f8e02ff */
[----:B-1----:R-:W-:Y:S01]  /*20080*/  ISETP.GT.AND P6, PT, R9, UR6, PT ;  /* 0x0000000609007c0c */ /* 0x002fe2000bfc4270 */
[----:B------:R-:W-:-:S12]  /*20090*/  IMAD.MOV.U32 R4, RZ, RZ, R9 ;  /* 0x000000ffff047224 */ /* 0x000fd800078e0009 */
[----:B------:R-:W-:Y:S05]  /*200a0*/  @P6 BRA `(.L_x_2904) ;  /* 0x0000000000a06947 */ /* 0x000fea0003800000 */
[----:B------:R-:W-:Y:S01]  /*200b0*/  IMAD.MOV.U32 R9, RZ, RZ, R4 ;  /* 0x000000ffff097224 */ /* 0x000fe200078e0004 */
[----:B------:R-:W-:Y:S01]  /*200c0*/  UMOV UR4, URZ ;  /* 0x0000003f00047c82 */ /* 0x000fe20008000000 */
[----:B------:R-:W-:-:S05]  /*200d0*/  ULDC UR5, c[0x0][0xc38] ;  /* 0x00030e0000057ab9 */ /* 0x000fca0000000800 */
.L_x_2906:
[----:B------:R-:W0:Y:S01]  /*200e0*/  LDC R2, c[0x0][0xc3c] ;  /* 0x00030f00ff027b82 */ /* 0x000e220000000800 */
[----:B------:R-:W-:Y:S01]  /*200f0*/  UIADD3 UR4, UR4, 0x1f, URZ ;  /* 0x0000001f04047890 */ /* 0x000fe2000fffe03f */
[----:B------:R-:W-:Y:S02]  /*20100*/  ULDC UR7, c[0x0][0xc3c] ;  /* 0x00030f0000077ab9 */ /* 0x000fe40000000800 */
[----:B------:R-:W-:-:S03]  /*20110*/  MOV R19, UR7 ;  /* 0x0000000700137c02 */ /* 0x000fc60008000f00 */
[----:B0-----:R-:W-:-:S13]  /*20120*/  ISETP.LE.AND P6, PT, R2, UR4, PT ;  /* 0x0000000402007c0c */ /* 0x001fda000bfc3270 */
[----:B------:R-:W-:Y:S05]  /*20130*/  @P6 BRA `(.L_x_2905) ;  /* 0x0000000800a86947 */ /* 0x000fea0003800000 */
[----:B------:R-:W-:Y:S01]  /*20140*/  VIADD R11, R6, UR4 ;  /* 0x00000004060b7c36 */ /* 0x000fe20008000000 */
[----:B------:R-:W-:Y:S01]  /*20150*/  MOV R8, RZ ;  /* 0x000000ff00087202 */ /* 0x000fe20000000f00 */
[----:B------:R-:W-:-:S03]  /*20160*/  IMAD.MOV.U32 R7, RZ, RZ, RZ ;  /* 0x000000ffff077224 */ /* 0x000fc600078e00ff */
        /* <DEDUP_REMOVED lines=25> */
[----:B------:R-:W-:-:S04]  /*20300*/  IADD3 R9, R4, R9, RZ ;  /* 0x0000000904097210 */ /* 0x000fc80007ffe0ff */
[----:B------:R-:W-:-:S13]  /*20310*/  ISETP.GT.AND P6, PT, R9, UR6, PT ;  /* 0x0000000609007c0c */ /* 0x000fda000bfc4270 */
[----:B------:R-:W-:Y:S05]  /*20320*/  @!P6 BRA `(.L_x_2906) ;  /* 0xfffffffc006ce947 */ /* 0x000fea000383ffff */
.L_x_2904:
        /* <DEDUP_REMOVED lines=13> */
.L_x_2907:
        /* <DEDUP_REMOVED lines=14> */
[----:B0-----:R-:W-:Y:S01]  /*204e0*/  IMAD.MOV.U32 R2, RZ, RZ, RZ ;  /* 0x000000ffff027224 */ /* 0x001fe200078e00ff */
[----:B-1----:R-:W-:-:S05]  /*204f0*/  IADD3 R11, RZ, -R3, RZ ;  /* 0x80000003ff0b7210 */ /* 0x002fca0007ffe0ff */
        /* <DEDUP_REMOVED lines=16> */
[----:B------:R-:W-:-:S05]  /*20600*/  @P0 IADD3 R2, R2, 0x1, RZ ;  /* 0x0000000102020810 */ /* 0x000fca0007ffe0ff */
[----:B------:R-:W-:Y:S02]  /*20610*/  IMAD.MOV.U32 R13, RZ, RZ, R2 ;  /* 0x000000ffff0d7224 */ /* 0x000fe400078e0002 */
[----:B0-----:R-:W-:-:S03]  /*20620*/  IMAD.MOV R2, RZ, RZ, -R3 ;  /* 0x000000ffff027224 */ /* 0x001fc600078e0a03 */
[----:B------:R-:W-:Y:S01]  /*20630*/  @!P2 IADD3 R13, -R13, RZ, RZ ;  /* 0x000000ff0d0da210 */ /* 0x000fe20007ffe1ff */
[----:B------:R-:W-:Y:S01]  /*20640*/  IMAD R9, R2, R5, RZ ;  /* 0x0000000502097224 */ /* 0x000fe200078e02ff */
[----:B------:R-:W-:Y:S01]  /*20650*/  @!P1 LOP3.LUT R13, RZ, R7, RZ, 0x33, !PT ;  /* 0x00000007ff0d9212 */ /* 0x000fe200078e33ff */
[----:B------:R-:W-:-:S03]  /*20660*/  IMAD.MOV.U32 R2, RZ, RZ, RZ ;  /* 0x000000ffff027224 */ /* 0x000fc600078e00ff */
[----:B------:R-:W-:Y:S01]  /*20670*/  IABS R10, R13 ;  /* 0x0000000d000a7213 */ /* 0x000fe20000000000 */
[----:B------:R-:W-:-:S03]  /*20680*/  IMAD.HI.U32 R2, R3, R9, R2 ;  /* 0x0000000903027227 */ /* 0x000fc600078e0002 */
[----:B------:R-:W-:Y:S01]  /*20690*/  MOV R3, R10 ;  /* 0x0000000a00037202 */ /* 0x000fe20000000f00 */
[----:B------:R-:W-:-:S04]  /*206a0*/  IMAD.MOV.U32 R10, RZ, RZ, R12 ;  /* 0x000000ffff0a7224 */ /* 0x000fc800078e000c */
        /* <DEDUP_REMOVED lines=12> */
[----:B------:R-:W-:-:S04]  /*20770*/  @!P1 LOP3.LUT R2, RZ, R8, RZ, 0x33, !PT ;  /* 0x00000008ff029212 */ /* 0x000fc800078e33ff */
[----:B------:R-:W-:-:S05]  /*20780*/  IADD3 R3, -R2, RZ, RZ ;  /* 0x000000ff02037210 */ /* 0x000fca0007ffe1ff */
[C---:B------:R-:W-:Y:S02]  /*20790*/  IMAD R18, R8.reuse, R3, R13 ;  /* 0x0000000308127224 */ /* 0x040fe400078e020d */
[----:B------:R-:W-:Y:S02]  /*207a0*/  IMAD R3, R8, 0x1000000, R2 ;  /* 0x0100000008037824 */ /* 0x000fe400078e0202 */
[----:B------:R-:W-:-:S03]  /*207b0*/  IMAD R2, R7, R5, R4 ;  /* 0x0000000507027224 */ /* 0x000fc600078e0204 */
[----:B------:R-:W-:Y:S01]  /*207c0*/  LEA R18, R18, R3, 0x10 ;  /* 0x0000000312127211 */ /* 0x000fe200078e80ff */
[----:B------:R-:W-:Y:S06]  /*207d0*/  BRA `(.L_x_2909) ;  /* 0x0000000000f47947 */ /* 0x000fec0003800000 */
.L_x_2908:
[----:B0-----:R-:W0:Y:S02]  /*207e0*/  LDC.64 R2, c[0x0][0xc90] ;  /* 0x00032400ff027b82 */ /* 0x001e240000000a00 */
[----:B0-----:R-:W-:-:S05]  /*207f0*/  IMAD.WIDE R2, R19, 0x4, R2 ;  /* 0x0000000413027825 */ /* 0x001fca00078e0202 */
[----:B------:R0:W2:Y:S01]  /*20800*/  LDG.E R13, desc[UR60][R2.64] ;  /* 0x0000003c020d7981 */ /* 0x0000a2000c1e1900 */
[----:B------:R-:W-:Y:S02]  /*20810*/  IABS R15, R4 ;  /* 0x00000004000f7213 */ /* 0x000fe40000000000 */
[----:B0-----:R-:W-:Y:S01]  /*20820*/  MOV R2, RZ ;  /* 0x000000ff00027202 */ /* 0x001fe20000000f00 */
        /* <DEDUP_REMOVED lines=24> */
[----:B------:R-:W-:-:S03]  /*209b0*/  IMAD.MOV R2, RZ, RZ, -R2 ;  /* 0x000000ffff027224 */ /* 0x000fc600078e0a02 */
[----:B------:R-:W-:Y:S01]  /*209c0*/  IADD3 R8, -R9, RZ, RZ ;  /* 0x000000ff09087210 */ /* 0x000fe20007ffe1ff */
[----:B------:R-:W-:Y:S02]  /*209d0*/  IMAD R4, R5, R2, R4 ;  /* 0x0000000205047224 */ /* 0x000fe400078e0204 */
[----:B------:R-:W-:Y:S01]  /*209e0*/  IMAD.MOV.U32 R2, RZ, RZ, RZ ;  /* 0x000000ffff027224 */ /* 0x000fe200078e00ff */
[----:B------:R-:W-:Y:S02]  /*209f0*/  VIADDMNMX R8, R8, UR5, R13, PT ;  /* 0x0000000508087c46 */ /* 0x000fe4000b80010d */
[----:B------:R-:W-:Y:S02]  /*20a00*/  IADD3 R9, R9, 0x1000000, R4 ;  /* 0x0100000009097810 */ /* 0x000fe40007ffe004 */
[-C--:B------:R-:W-:Y:S01]  /*20a10*/  IABS R12, R8.reuse ;  /* 0x00000008000c7213 */ /* 0x080fe20000000000 */
[----:B------:R-:W-:Y:S01]  /*20a20*/  IMAD.MOV R18, RZ, RZ, -R8 ;  /* 0x000000ffff127224 */ /* 0x000fe200078e0a08 */
[----:B------:R-:W-:-:S02]  /*20a30*/  IABS R13, R8 ;  /* 0x00000008000d7213 */ /* 0x000fc40000000000 */
        /* <DEDUP_REMOVED lines=8> */
[----:B------:R-:W-:Y:S01]  /*20ac0*/  IMAD.HI.U32 R2, R3, R5, R2 ;  /* 0x0000000503027227 */ /* 0x000fe200078e0002 */
[----:B------:R-:W-:-:S05]  /*20ad0*/  IADD3 R3, RZ, -R13, RZ ;  /* 0x8000000dff037210 */ /* 0x000fca0007ffe0ff */
        /* <DEDUP_REMOVED lines=13> */
.L_x_2909:
[----:B------:R-:W-:-:S04]  /*20bb0*/  LOP3.LUT R2, RZ, R2, RZ, 0x33, !PT ;  /* 0x00000002ff027212 */ /* 0x000fc800078e33ff */
[----:B------:R-:W-:Y:S01]  /*20bc0*/  IADD3 R17, R7, R2, RZ ;  /* 0x0000000207117210 */ /* 0x000fe20007ffe0ff */
[----:B------:R-:W-:Y:S06]  /*20bd0*/  BRA `(.L_x_2910) ;  /* 0x00000000000c7947 */ /* 0x000fec0003800000 */
.L_x_2905:
[----:B------:R-:W-:Y:S01]  /*20be0*/  IMAD.MOV.U32 R17, RZ, RZ, RZ ;  /* 0x000000ffff117224 */ /* 0x000fe200078e00ff */
[----:B------:R-:W-:Y:S01]  /*20bf0*/  MOV R18, RZ ;  /* 0x000000ff00127202 */ /* 0x000fe20000000f00 */
[----:B------:R-:W-:-:S07]  /*20c00*/  IMAD.U32 R16, RZ, RZ, UR6 ;  /* 0x00000006ff107e24 */ /* 0x000fce000f8e00ff */
.L_x_2910:
[----:B------:R-:W-:-:S13]  /*20c10*/  ISETP.NE.AND P0, PT, R6, RZ, PT ;  /* 0x000000ff0600720c */ /* 0x000fda0003f05270 */
[----:B------:R-:W0:Y:S01]  /*20c20*/  @!P0 S2R R3, SR_CgaCtaId ;  /* 0x0000000000038919 */ /* 0x000e220000008800 */
[----:B------:R-:W-:-:S04]  /*20c30*/  @!P0 MOV R2, 0x400 ;  /* 0x0000040000028802 */ /* 0x000fc80000000f00 */
[----:B0-----:R-:W-:-:S05]  /*20c40*/  @!P0 LEA R2, R3, R2, 0x18 ;  /* 0x0000000203028211 */ /* 0x001fca00078ec0ff */
[----:B------:R2:W-:Y:S01]  /*20c50*/  @!P0 STS.128 [R2+0x308d0], R16 ;  /* 0x0308d01002008388 */ /* 0x0005e20000000c00 */
[----:B------:R-:W-:Y:S06]  /*20c60*/  BAR.ARV 0x5, 0x180 ;  /* 0x0146000000007b1d */ /* 0x000fec0000002000 */
.L_x_2903:
[----:B------:R3:W-:Y:S01]  /*20c70*/  STL [R1+0x28], RZ ;  /* 0x000028ff01007387 */ /* 0x0007e20000100800 */
[----:B------:R-:W-:Y:S01]  /*20c80*/  ULDC UR4, c[0x0][0xc3c] ;  /* 0x00030f0000047ab9 */ /* 0x000fe20000000800 */
[----:B------:R-:W-:Y:S01]  /*20c90*/  IMAD.MOV.U32 R28, RZ, RZ, 0x1 ;  /* 0x00000001ff1c7424 */ /* 0x000fe200078e00ff */
[----:B-1----:R-:W-:Y:S01]  /*20ca0*/  ISETP.GE.AND P0, PT, R19, UR4, PT ;  /* 0x0000000413007c0c */ /* 0x002fe2000bf06270 */
[----:B------:R-:W-:-:S12]  /*20cb0*/  IMAD.MOV.U32 R26, RZ, RZ, RZ ;  /* 0x000000ffff1a7224 */ /* 0x000fd800078e00ff */
[----:B---3--:R-:W-:Y:S05]  /*20cc0*/  @P0 BRA `(.L_x_2911) ;  /* 0x00000068008c0947 */ /* 0x008fea0003800000 */
[----:B--2---:R-:W2:Y:S01]  /*20cd0*/  LDL R2, [R1+0x6c] ;  /* 0x00006c0001027983 */ /* 0x004ea20000100800 */
[----:B------:R-:W1:Y:S01]  /*20ce0*/  S2UR UR5, SR_CgaCtaId ;  /* 0x00000000000579c3 */ /* 0x000e620000008800 */
[----:B------:R-:W-:Y:S01]  /*20cf0*/  SHF.L.U32 R32, R0, 0x3, RZ ;  /* 0x0000000300207819 */ /* 0x000fe200000006ff */
[----:B------:R-:W-:Y:S01]  /*20d00*/  BSSY B8, `(.L_x_2911) ;  /* 0x000069f000087945 */ /* 0x000fe20003800000 */
[----:B------:R3:W-:Y:S01]  /*20d10*/  STL [R1+0x28], RZ ;  /* 0x000028ff01007387 */ /* 0x0007e20000100800 */
[----:B------:R-:W-:Y:S02]  /*20d20*/  MOV R29, 0x1 ;  /* 0x00000001001d7802 */ /* 0x000fe40000000f00 */
[----:B------:R-:W-:Y:S02]  /*20d30*/  CS2R R26, SRZ ;  /* 0x00000000001a7805 */ /* 0x000fe4000001ff00 */
[C---:B0-----:R-:W-:Y:S01]  /*20d40*/  LOP3.LUT R3, R32.reuse, 0x1f8, RZ, 0xc0, !PT ;  /* 0x000001f820037812 */ /* 0x041fe200078ec0ff */
[----:B------:R-:W-:Y:S01]  /*20d50*/  IMAD.MOV.U32 R28, RZ, RZ, 0x1 ;  /* 0x00000001ff1c7424 */ /* 0x000fe200078e00ff */
[----:B------:R-:W-:Y:S01]  /*20d60*/  LOP3.LUT R32, R32, 0x38, RZ, 0xc0, !PT ;  /* 0x0000003820207812 */ /* 0x000fe200078ec0ff */
[----:B------:R-:W-:Y:S01]  /*20d70*/  ULDC.64 UR36, c[0x0][0x198] ;  /* 0x0000660000247ab9 */ /* 0x000fe20000000a00 */
[----:B------:R-:W-:Y:S01]  /*20d80*/  LOP3.LUT R3, R3, 0x38, R0, 0x78, !PT ;  /* 0x0000003803037812 */ /* 0x000fe200078e7800 */
[----:B------:R-:W-:Y:S01]  /*20d90*/  ULDC UR38, c[0x0][0xc] ;  /* 0x0000030000267ab9 */ /* 0x000fe20000000800 */
[----:B------:R-:W-:-:S02]  /*20da0*/  LOP3.LUT R35, R32, 0x40, RZ, 0xfc, !PT ;  /* 0x0000004020237812 */ /* 0x000fc400078efcff */
[----:B------:R-:W-:Y:S02]  /*20db0*/  LOP3.LUT R33, R32, 0x80, RZ, 0xfc, !PT ;  /* 0x0000008020217812 */ /* 0x000fe400078efcff */
[----:B--2---:R-:W-:Y:S02]  /*20dc0*/  R2UR UR4, R2 ;  /* 0x00000000020472ca */ /* 0x004fe400000e0000 */
[C---:B------:R-:W-:Y:S01]  /*20dd0*/  LOP3.LUT R2, R0.reuse, 0x7f, RZ, 0xc0, !PT ;  /* 0x0000007f00027812 */ /* 0x040fe200078ec0ff */
[----:B------:R-:W-:-:S04]  /*20de0*/  IMAD.SHL.U32 R0, R0, 0x10, RZ ;  /* 0x0000001000007824 */ /* 0x000fc800078e00ff */
[----:B------:R-:W-:Y:S01]  /*20df0*/  IMAD.SHL.U32 R36, R2, 0x8, RZ ;  /* 0x0000000802247824 */ /* 0x000fe200078e00ff */
[----:B------:R-:W-:-:S04]  /*20e00*/  SHF.R.U32.HI R2, RZ, 0x3, R2 ;  /* 0x00000003ff027819 */ /* 0x000fc80000011602 */
[----:B------:R-:W-:Y:S01]  /*20e10*/  LOP3.LUT R36, R3, 0x200, R36, 0xf8, !PT ;  /* 0x0000020003247812 */ /* 0x000fe200078ef824 */
[----:B------:R-:W-:Y:S01]  /*20e20*/  ULOP3.LUT UR39, UR4, 0x2, URZ, 0xfc, !UPT ;  /* 0x0000000204277892 */ /* 0x000fe2000f8efc3f */
[----:B------:R-:W-:Y:S02]  /*20e30*/  LOP3.LUT R0, R2, 0x70, R0, 0xf8, !PT ;  /* 0x0000007002007812 */ /* 0x000fe400078ef800 */
[----:B------:R-:W-:Y:S02]  /*20e40*/  UMOV UR4, 0x400 ;  /* 0x0000040000047882 */ /* 0x000fe40000000000 */
[----:B-1----:R-:W-:-:S06]  /*20e50*/  ULEA UR4, UR5, UR4, 0x18 ;  /* 0x0000000405047291 */ /* 0x002fcc000f8ec03f */
[----:B------:R-:W-:-:S05]  /*20e60*/  IMAD.U32 R22, RZ, RZ, UR4 ;  /* 0x00000004ff167e24 */ /* 0x000fca000f8e00ff */
[----:B---3--:R-:W-:-:S07]  /*20e70*/  LEA R37, R36, R22, 0x1 ;  /* 0x0000001624257211 */ /* 0x008fce00078e08ff */
.L_x_3018:
[----:B0-----:R-:W0:Y:S02]  /*20e80*/  LDC.64 R30, c[0x0][0xc88] ;  /* 0x00032200ff1e7b82 */ /* 0x001e240000000a00 */
[----:B0-----:R-:W-:-:S06]  /*20e90*/  IMAD.WIDE R30, R19, 0x4, R30 ;  /* 0x00000004131e7825 */ /* 0x001fcc00078e021e */
[----:B--2---:R-:W2:Y:S01]  /*20ea0*/  LDG.E R30, desc[UR60][R30.64] ;  /* 0x0000003c1e1e7981 */ /* 0x004ea2000c1e1900 */
[----:B------:R-:W-:Y:S05]  /*20eb0*/  YIELD ;  /* 0x0000000000007946 */ /* 0x000fea0003800000 */
[----:B------:R-:W-:Y:S01]  /*20ec0*/  ULDC.64 UR4, c[0x0][0xa28] ;  /* 0x00028a0000047ab9 */ /* 0x000fe20000000a00 */
[----:B------:R-:W-:Y:S01]  /*20ed0*/  ULDC.64 UR8, c[0x0][0xa18] ;  /* 0x0002860000087ab9 */ /* 0x000fe20000000a00 */
[----:B------:R-:W-:Y:S01]  /*20ee0*/  ISETP.NE.U32.AND P0, PT, RZ, UR4, PT ;  /* 0x00000004ff007c0c */ /* 0x000fe2000bf05070 */
[----:B------:R-:W-:Y:S01]  /*20ef0*/  IMAD.MOV.U32 R12, RZ, RZ, RZ ;  /* 0x000000ffff0c7224 */ /* 0x000fe200078e00ff */
[----:B------:R-:W-:-:S02]  /*20f00*/  ULDC.64 UR6, c[0x0][0xa10] ;  /* 0x0002840000067ab9 */ /* 0x000fc40000000a00 */
[----:B------:R-:W-:Y:S02]  /*20f10*/  ISETP.NE.AND.EX P0, PT, RZ, UR5, PT, P0 ;  /* 0x00000005ff007c0c */ /* 0x000fe4000bf05300 */
[----:B------:R-:W-:-:S04]  /*20f20*/  ISETP.NE.U32.AND P2, PT, RZ, UR8, PT ;  /* 0x00000008ff007c0c */ /* 0x000fc8000bf45070 */
[----:B------:R-:W-:Y:S02]  /*20f30*/  ISETP.NE.AND.EX P2, PT, RZ, UR9, PT, P2 ;  /* 0x00000009ff007c0c */ /* 0x000fe4000bf45320 */
[----:B------:R-:W-:Y:S02]  /*20f40*/  MOV R34, RZ ;  /* 0x000000ff00227202 */ /* 0x000fe40000000f00 */
[----:B--2---:R-:W-:-:S03]  /*20f50*/  SHF.R.S32.HI R0, RZ, 0x1f, R30 ;  /* 0x0000001fff007819 */ /* 0x004fc6000001141e */
        /* <DEDUP_REMOVED lines=8> */
[----:B------:R-:W-:Y:S01]  /*20fe0*/  ISETP.NE.U32.AND P1, PT, RZ, UR6, PT ;  /* 0x00000006ff007c0c */ /* 0x000fe2000bf25070 */
[----:B0-----:R-:W-:Y:S01]  /*20ff0*/  IMAD.MOV.U32 R0, RZ, RZ, RZ ;  /* 0x000000ffff007224 */ /* 0x001fe200078e00ff */
[----:B------:R-:W-:Y:S02]  /*21000*/  ISETP.NE.AND.EX P0, PT, RZ, UR5, PT, P0 ;  /* 0x00000005ff007c0c */ /* 0x000fe4000bf05300 */
[----:B------:R-:W-:Y:S02]  /*21010*/  ISETP.NE.AND.EX P1, PT, RZ, UR7, PT, P1 ;  /* 0x00000007ff007c0c */ /* 0x000fe4000bf25310 */
[C---:B------:R-:W-:Y:S02]  /*21020*/  IADD3 R4, P4, R23.reuse, UR6, RZ ;  /* 0x0000000617047c10 */ /* 0x040fe4000ff9e0ff */
[----:B-1----:R-:W-:Y:S01]  /*21030*/  IADD3 R2, P3, R23, UR4, RZ ;  /* 0x0000000417027c10 */ /* 0x002fe2000ff7e0ff */
[----:B------:R-:W-:Y:S01]  /*21040*/  ULDC UR4, c[0x0][0x288] ;  /* 0x0000a20000047ab9 */ /* 0x000fe20000000800 */
[----:B------:R-:W-:-:S02]  /*21050*/  IADD3.X R5, R24, UR7, RZ, P4, !PT ;  /* 0x0000000718057c10 */ /* 0x000fc4000a7fe4ff */
[C---:B------:R-:W-:Y:S02]  /*21060*/  IADD3.X R3, R24.reuse, UR5, RZ, P3, !PT ;  /* 0x0000000518037c10 */ /* 0x040fe40009ffe4ff */
[----:B------:R-:W-:Y:S01]  /*21070*/  @P2 IADD3 R6, P3, R23, UR8, RZ ;  /* 0x0000000817062c10 */ /* 0x000fe2000ff7e0ff */
[----:B------:R-:W-:Y:S01]  /*21080*/  IMAD.U32 R8, RZ, RZ, UR4 ;  /* 0x00000004ff087e24 */ /* 0x000fe2000f8e00ff */
[----:B------:R-:W-:Y:S01]  /*21090*/  ULDC.64 UR4, c[0x0][0x418] ;  /* 0x0001060000047ab9 */ /* 0x000fe20000000a00 */
[----:B------:R-:W5:Y:S01]  /*210a0*/  @P0 LDG.E R34, desc[UR60][R2.64] ;  /* 0x0000003c02220981 */ /* 0x000f62000c1e1900 */
[----:B------:R-:W-:-:S03]  /*210b0*/  @P2 IADD3.X R7, R24, UR9, RZ, P3, !PT ;  /* 0x0000000918072c10 */ /* 0x000fc60009ffe4ff */
        /* <DEDUP_REMOVED lines=9> */
[----:B0-----:R-:W-:Y:S02]  /*21150*/  IMAD.U32 R6, RZ, RZ, UR5 ;  /* 0x00000005ff067e24 */ /* 0x001fe4000f8e00ff */
[----:B------:R-:W-:Y:S01]  /*21160*/  IMAD.U32 R9, RZ, RZ, UR4 ;  /* 0x00000004ff097e24 */ /* 0x000fe2000f8e00ff */
[----:B---3--:R0:W-:Y:S01]  /*21170*/  STL [R1+0x18], R8 ;  /* 0x0000180801007387 */ /* 0x0081e20000100800 */
[----:B------:R-:W-:-:S03]  /*21180*/  MOV R11, R8 ;  /* 0x00000008000b7202 */ /* 0x000fc60000000f00 */
[----:B--2---:R0:W-:Y:S01]  /*21190*/  STL [R1+0xc], R12 ;  /* 0x00000c0c01007387 */ /* 0x0041e20000100800 */
[----:B------:R-:W-:Y:S05]  /*211a0*/  @P2 BRA `(.L_x_2912) ;  /* 0x0000000000142947 */ /* 0x000fea0003800000 */
[----:B------:R-:W-:Y:S05]  /*211b0*/  @!P0 BRA `(.L_x_2912) ;  /* 0x0000000000108947 */ /* 0x000fea0003800000 */
[----:B0-----:R-:W2:Y:S04]  /*211c0*/  LDG.E R8, desc[UR60][R2.64] ;  /* 0x0000003c02087981 */ /* 0x001ea8000c1e1900 */
[----:B------:R-:W2:Y:S02]  /*211d0*/  LDG.E R7, desc[UR60][R2.64+0x4] ;  /* 0x0000043c02077981 */ /* 0x000ea4000c1e1900 */
[----:B--2---:R-:W-:-:S05]  /*211e0*/  IADD3 R11, -R8, R7, RZ ;  /* 0x00000007080b7210 */ /* 0x004fca0007ffe1ff */
[----:B------:R1:W-:Y:S02]  /*211f0*/  STL [R1+0x18], R11 ;  /* 0x0000180b01007387 */ /* 0x0003e40000100800 */
.L_x_2912:
[----:B------:R-:W-:Y:S01]  /*21200*/  ULDC.64 UR4, c[0x0][0xa20] ;  /* 0x0002880000047ab9 */ /* 0x000fe20000000a00 */
[C---:B------:R-:W-:Y:S01]  /*21210*/  LOP3.LUT R2, R18.reuse, 0xff000000, RZ, 0xc0, !PT ;  /* 0xff00000012027812 */ /* 0x040fe200078ec0ff */
[----:B------:R-:W-:Y:S01]  /*21220*/  IMAD.MOV.U32 R31, RZ, RZ, R30 ;  /* 0x000000ffff1f7224 */ /* 0x000fe200078e001e */
[----:B------:R-:W-:Y:S02]  /*21230*/  ISETP.NE.U32.AND P0, PT, RZ, UR4, PT ;  /* 0x00000004ff007c0c */ /* 0x000fe4000bf05070 */
[----:B------:R-:W-:Y:S02]  /*21240*/  SHF.R.U32.HI R3, RZ, 0x8, R2 ;  /* 0x00000008ff037819 */ /* 0x000fe40000011602 */
[----:B------:R-:W-:Y:S02]  /*21250*/  ISETP.NE.AND.EX P0, PT, RZ, UR5, PT, P0 ;  /* 0x00000005ff007c0c */ /* 0x000fe4000bf05300 */
[C---:B0-----:R-:W-:Y:S02]  /*21260*/  LOP3.LUT R8, R18.reuse, 0xff0000, RZ, 0xc0, !PT ;  /* 0x00ff000012087812 */ /* 0x041fe400078ec0ff */
[----:B------:R-:W-:-:S02]  /*21270*/  LOP3.LUT R18, R18, 0xffff, RZ, 0xc0, !PT ;  /* 0x0000ffff12127812 */ /* 0x000fc400078ec0ff */
[----:B------:R-:W-:-:S07]  /*21280*/  LEA.HI R8, R8, R3, RZ, 0x10 ;  /* 0x0000000308087211 */ /* 0x000fce00078f80ff */
[----:B------:R-:W-:Y:S05]  /*21290*/  @!P0 BRA `(.L_x_2913) ;  /* 0x0000000000108947 */ /* 0x000fea0003800000 */
[----:B------:R-:W-:-:S04]  /*212a0*/  IADD3 R2, P0, R23, UR4, RZ ;  /* 0x0000000417027c10 */ /* 0x000fc8000ff1e0ff */
[----:B------:R-:W-:-:S05]  /*212b0*/  IADD3.X R3, R24, UR5, RZ, P0, !PT ;  /* 0x0000000518037c10 */ /* 0x000fca00087fe4ff */
[----:B------:R0:W5:Y:S01]  /*212c0*/  LDG.E R9, desc[UR60][R2.64] ;  /* 0x0000003c02097981 */ /* 0x000162000c1e1900 */
[----:B------:R-:W-:Y:S05]  /*212d0*/  BRA `(.L_x_2914) ;  /* 0x0000000000247947 */ /* 0x000fea0003800000 */
.L_x_2913:
        /* <DEDUP_REMOVED lines=8> */
[----:B--2---:R-:W-:-:S07]  /*21360*/  IMAD.IADD R9, R10, 0x1, -R9 ;  /* 0x000000010a097824 */ /* 0x004fce00078e0a09 */
.L_x_2914:
[----:B0-----:R-:W2:Y:S01]  /*21370*/  @P1 LDG.E R2, desc[UR60][R4.64] ;  /* 0x0000003c04021981 */ /* 0x001ea2000c1e1900 */
[----:B------:R-:W0:Y:S03]  /*21380*/  LDC R3, c[0x0][0x448] ;  /* 0x00011200ff037b82 */ /* 0x000e260000000800 */
[----:B------:R3:W2:Y:S01]  /*21390*/  @P1 LDG.E R5, desc[UR60][R4.64+0x4] ;  /* 0x0000043c04051981 */ /* 0x0006a2000c1e1900 */
[----:B-----5:R-:W-:Y:S01]  /*213a0*/  IADD3 R9, -R12, R9, RZ ;  /* 0x000000090c097210 */ /* 0x020fe20007ffe1ff */
[----:B------:R-:W-:Y:S01]  /*213b0*/  BSSY B0, `(.L_x_2915) ;  /* 0x0000037000007945 */ /* 0x000fe20003800000 */
[----:B------:R-:W-:Y:S02]  /*213c0*/  LOP3.LUT R20, R8, 0xff, RZ, 0xc0, !PT ;  /* 0x000000ff08147812 */ /* 0x000fe400078ec0ff */
[----:B0-----:R-:W-:-:S13]  /*213d0*/  ISETP.NE.AND P0, PT, R3, 0x1, PT ;  /* 0x000000010300780c */ /* 0x001fda0003f05270 */
[----:B---3--:R-:W0:Y:S08]  /*213e0*/  @P0 LDC R4, c[0x0][0x44c] ;  /* 0x00011300ff040b82 */ /* 0x008e300000000800 */
[----:B------:R-:W3:Y:S01]  /*213f0*/  @P0 LDC R3, c[0x0][0x450] ;  /* 0x00011400ff030b82 */ /* 0x000ee20000000800 */
[----:B--2---:R-:W-:Y:S01]  /*21400*/  @P1 IADD3 R6, -R2, R5, RZ ;  /* 0x0000000502061210 */ /* 0x004fe20007ffe1ff */
[----:B------:R-:W-:-:S04]  /*21410*/  IMAD.SHL.U32 R2, R17, 0x80, RZ ;  /* 0x0000008011027824 */ /* 0x000fc800078e00ff */
[----:B------:R-:W-:-:S04]  /*21420*/  VIADD R2, R2, 0x7f ;  /* 0x0000007f02027836 */ /* 0x000fc80000000000 */
[----:B0-----:R-:W-:-:S05]  /*21430*/  @P0 IMAD.HI.U32 R4, R2, R4, RZ ;  /* 0x0000000402040227 */ /* 0x001fca00078e00ff */
[----:B---3--:R-:W-:Y:S01]  /*21440*/  @P0 SHF.R.U32.HI R2, RZ, R3, R4 ;  /* 0x00000003ff020219 */ /* 0x008fe20000011604 */
[----:B------:R-:W-:Y:S01]  /*21450*/  IMAD.IADD R3, R9, 0x1, R6 ;  /* 0x0000000109037824 */ /* 0x000fe200078e0206 */
[----:B------:R-:W-:-:S03]  /*21460*/  SHF.R.U32.HI R4, RZ, 0x10, R8 ;  /* 0x00000010ff047819 */ /* 0x000fc60000011608 */
[C---:B------:R-:W-:Y:S01]  /*21470*/  VIADD R5, R3.reuse, 0x5f ;  /* 0x0000005f03057836 */ /* 0x040fe20000000000 */
[----:B------:R-:W-:Y:S01]  /*21480*/  IADD3 R7, R3, 0x60, -R11 ;  /* 0x0000006003077810 */ /* 0x000fe20007ffe80b */
[----:B------:R0:W-:Y:S02]  /*21490*/  STL [R1+0x4], R3 ;  /* 0x0000040301007387 */ /* 0x0001e40000100800 */
[----:B------:R-:W-:Y:S01]  /*214a0*/  IMAD.HI R5, R5, 0x2aaaaaab, RZ ;  /* 0x2aaaaaab05057827 */ /* 0x000fe200078e02ff */
[----:B------:R-:W-:-:S05]  /*214b0*/  IADD3 R2, R7, R2, RZ ;  /* 0x0000000207027210 */ /* 0x000fca0007ffe0ff */
[----:B------:R-:W-:Y:S01]  /*214c0*/  IMAD.HI R2, R2, 0x2aaaaaab, RZ ;  /* 0x2aaaaaab02027827 */ /* 0x000fe200078e02ff */
[----:B0-----:R-:W-:-:S04]  /*214d0*/  SHF.R.U32.HI R3, RZ, 0x1f, R5 ;  /* 0x0000001fff037819 */ /* 0x001fc80000011605 */
[----:B------:R-:W-:Y:S02]  /*214e0*/  LEA.HI.SX32 R5, R5, R3, 0x1c ;  /* 0x0000000305057211 */ /* 0x000fe400078fe2ff */
[----:B------:R-:W-:-:S04]  /*214f0*/  SHF.R.U32.HI R3, RZ, 0x1f, R2 ;  /* 0x0000001fff037819 */ /* 0x000fc80000011602 */
[----:B------:R-:W-:Y:S01]  /*21500*/  LEA.HI.SX32 R3, R2, R3, 0x1c ;  /* 0x0000000302037211 */ /* 0x000fe200078fe2ff */
[----:B------:R-:W-:-:S03]  /*21510*/  IMAD.MOV.U32 R2, RZ, RZ, RZ ;  /* 0x000000ffff027224 */ /* 0x000fc600078e00ff */
[----:B------:R-:W-:-:S04]  /*21520*/  VIMNMX R10, R5, R3, PT ;  /* 0x00000003050a7248 */ /* 0x000fc80003fe0100 */
[----:B------:R-:W-:-:S13]  /*21530*/  ISETP.GE.AND P0, PT, R10, 0x1, PT ;  /* 0x000000010a00780c */ /* 0x000fda0003f06270 */
[----:B------:R-:W-:Y:S05]  /*21540*/  @!P0 BRA `(.L_x_2916) ;  /* 0x0000000000748947 */ /* 0x000fea0003800000 */
[----:B------:R-:W-:Y:S01]  /*21550*/  ISETP.NE.AND P0, PT, R4, RZ, PT ;  /* 0x000000ff0400720c */ /* 0x000fe20003f05270 */
[----:B------:R-:W-:-:S03]  /*21560*/  ULDC UR4, c[0x0][0x9f0] ;  /* 0x00027c0000047ab9 */ /* 0x000fc60000000800 */
[----:B------:R-:W-:-:S04]  /*21570*/  SEL R8, R4, UR4, P0 ;  /* 0x0000000404087c07 */ /* 0x000fc80008000000 */
[----:B-1----:R-:W-:Y:S02]  /*21580*/  IABS R11, R8 ;  /* 0x00000008000b7213 */ /* 0x002fe40000000000 */
[----:B------:R-:W-:Y:S02]  /*21590*/  IADD3 R12, R8, -0x1, R10 ;  /* 0xffffffff080c7810 */ /* 0x000fe40007ffe00a */
[----:B------:R-:W0:Y:S08]  /*215a0*/  I2F.RP R2, R11 ;  /* 0x0000000b00027306 */ /* 0x000e300000209400 */
[----:B0-----:R-:W0:Y:S02]  /*215b0*/  MUFU.RCP R2, R2 ;  /* 0x0000000200027308 */ /* 0x001e240000001000 */
[----:B0-----:R-:W-:-:S06]  /*215c0*/  VIADD R2, R2, 0xffffffe ;  /* 0x0ffffffe02027836 */ /* 0x001fcc0000000000 */
[----:B------:R0:W1:Y:S02]  /*215d0*/  F2I.FTZ.U32.TRUNC.NTZ R3, R2 ;  /* 0x0000000200037305 */ /* 0x000064000021f000 */
[----:B0-----:R-:W-:-:S04]  /*215e0*/  LOP3.LUT R2, R12, R8, RZ, 0x3c, !PT ;  /* 0x000000080c027212 */ /* 0x001fc800078e3cff */
[----:B------:R-:W-:Y:S02]  /*215f0*/  ISETP.GE.AND P3, PT, R2, RZ, PT ;  /* 0x000000ff0200720c */ /* 0x000fe40003f66270 */
[----:B-1----:R-:W-:-:S05]  /*21600*/  IADD3 R2, RZ, -R3, RZ ;  /* 0x80000003ff027210 */ /* 0x002fca0007ffe0ff */
[----:B------:R-:W-:Y:S02]  /*21610*/  IMAD R13, R2, R11, RZ ;  /* 0x0000000b020d7224 */ /* 0x000fe400078e02ff */
[----:B------:R-:W-:-:S04]  /*21620*/  IMAD.MOV.U32 R2, RZ, RZ, RZ ;  /* 0x000000ffff027224 */ /* 0x000fc800078e00ff */
[----:B------:R-:W-:Y:S01]  /*21630*/  IMAD.HI.U32 R13, R3, R13, R2 ;  /* 0x0000000d030d7227 */ /* 0x000fe200078e0002 */
[----:B------:R-:W-:Y:S02]  /*21640*/  IABS R2, R8 ;  /* 0x0000000800027213 */ /* 0x000fe40000000000 */
[----:B------:R-:W-:-:S03]  /*21650*/  IABS R3, R12 ;  /* 0x0000000c00037213 */ /* 0x000fc60000000000 */
[----:B------:R-:W-:-:S05]  /*21660*/  IMAD.MOV R2, RZ, RZ, -R2 ;  /* 0x000000ffff027224 */ /* 0x000fca00078e0a02 */
[----:B------:R-:W-:Y:S01]  /*21670*/  MOV R12, R2 ;  /* 0x00000002000c7202 */ /* 0x000fe20000000f00 */
        /* <DEDUP_REMOVED lines=8> */
[----:B------:R-:W-:Y:S01]  /*21700*/  @!P3 IMAD.MOV R2, RZ, RZ, -R2 ;  /* 0x000000ffff02b224 */ /* 0x000fe200078e0a02 */
[----:B------:R-:W-:-:S07]  /*21710*/  @!P2 LOP3.LUT R2, RZ, R8, RZ, 0x33, !PT ;  /* 0x00000008ff02a212 */ /* 0x000fce00078e33ff */
.L_x_2916:
[----:B------:R-:W-:Y:S05]  /*21720*/  BSYNC B0 ;  /* 0x0000000000007941 */ /* 0x000fea0003800000 */
.L_x_2915:
        /* <DEDUP_REMOVED lines=12> */
[----:B------:R-:W-:Y:S02]  /*217f0*/  @P0 SHF.R.U32.HI R2, RZ, 0x1f, R8 ;  /* 0x0000001fff020819 */ /* 0x000fe40000011608 */
[----:B------:R-:W-:Y:S02]  /*21800*/  MOV R3, R6 ;  /* 0x0000000600037202 */ /* 0x000fe40000000f00 */
        /* <DEDUP_REMOVED lines=10> */
[----:B------:R0:W2:Y:S02]  /*218b0*/  SHFL.IDX PT, R14, R8, RZ, 0x1f ;  /* 0x00001fff080e7589 */ /* 0x0000a400000e0000 */
.L_x_3086:
[----:B--2---:R-:W-:Y:S02]  /*218c0*/  ISETP.NE.AND P0, PT, R14, RZ, PT ;  /* 0x000000ff0e00720c */ /* 0x004fe40003f05270 */
[----:B------:R-:W-:-:S11]  /*218d0*/  PLOP3.LUT P6, PT, PT, PT, PT, 0x8, 0x0 ;  /* 0x000000000000781c */ /* 0x000fd60003fce170 */
[----:B------:R-:W-:Y:S05]  /*218e0*/  @P0 BRA `(.L_x_2920) ;  /* 0x00000000000c0947 */ /* 0x000fea0003800000 */
[----:B------:R-:W-:-:S03]  /*218f0*/  UMOV UR4, 0xffffffff ;  /* 0xffffffff00047882 */ /* 0x000fc60000000000 */
[----:B------:R-:W-:Y:S05]  /*21900*/  BRA.DIV UR4, `(.L_x_2921) ;  /* 0x0000007604247947 */ /* 0x000fea000b800000 */
[----:B------:R-:W-:-:S13]  /*21910*/  ELECT P6, URZ, PT ;  /* 0x00000000003f782f */ /* 0x000fda00038c0000 */
.L_x_2920:
[----:B0-----:R-:W2:Y:S01]  /*21920*/  LDL R8, [R1+0x28] ;  /* 0x0000280001087983 */ /* 0x001ea20000100800 */
[----:B------:R-:W-:Y:S01]  /*21930*/  BSSY B1, `(.L_x_2922) ;  /* 0x0000008000017945 */ /* 0x000fe20003800000 */
[----:B--2---:R-:W-:-:S05]  /*21940*/  VIADD R8, R8, 0x1 ;  /* 0x0000000108087836 */ /* 0x004fca0000000000 */
[----:B------:R-:W-:-:S04]  /*21950*/  LEA.HI R9, R8, R8, RZ, 0x1 ;  /* 0x0000000808097211 */ /* 0x000fc800078f08ff */
[----:B------:R-:W-:-:S05]  /*21960*/  LOP3.LUT R9, R9, 0xfffffffe, RZ, 0xc0, !PT ;  /* 0xfffffffe09097812 */ /* 0x000fca00078ec0ff */
[----:B------:R-:W-:-:S05]  /*21970*/  IMAD.IADD R8, R8, 0x1, -R9 ;  /* 0x0000000108087824 */ /* 0x000fca00078e0a09 */
[----:B------:R-:W-:-:S04]  /*21980*/  SHF.L.U32 R8, R8, 0x1f, RZ ;  /* 0x0000001f08087819 */ /* 0x000fc800000006ff */
[----:B------:R-:W0:Y:S02]  /*21990*/  SYNCS.PHASECHK.TRANS64.TRYWAIT P0, [R22+URZ+0x30820], R8 ;  /* 0x03082008160075a7 */ /* 0x000e24000800017f */
[----:B0-----:R-:W-:Y:S05]  /*219a0*/  @!P0 BRA `(.L_x_2923) ;  /* 0x00000074001c8947 */ /* 0x001fea0003800000 */
.L_x_3089:
[----:B------:R-:W-:Y:S05]  /*219b0*/  BSYNC B1 ;  /* 0x0000000000017941 */ /* 0x000fea0003800000 */
.L_x_2922:
[----:B------:R-:W-:Y:S04]  /*219c0*/  BSSY B1, `(.L_x_2924) ;  /* 0x000008c000017945 */ /* 0x000fe80003800000 */
[----:B------:R-:W-:Y:S05]  /*219d0*/  @!P6 BRA `(.L_x_2925) ;  /* 0x000000080028e947 */ /* 0x000fea0003800000 */
[----:B------:R-:W-:Y:S01]  /*219e0*/  LEA R12, R27, R22, 0x3 ;  /* 0x000000161b0c7211 */ /* 0x000fe200078e18ff */
[----:B------:R-:W2:Y:S01]  /*219f0*/  S2R R9, SR_TID.X ;  /* 0x0000000000097919 */ /* 0x000ea20000002100 */
[----:B-1----:R-:W-:Y:S01]  /*21a00*/  SHF.L.U32 R11, R29, 0x1f, RZ ;  /* 0x0000001f1d0b7819 */ /* 0x002fe200000006ff */
[----:B------:R-:W-:Y:S03]  /*21a10*/  BSSY B2, `(.L_x_2926) ;  /* 0x0000005000027945 */ /* 0x000fe60003800000 */
[----:B------:R-:W1:Y:S01]  /*21a20*/  SYNCS.PHASECHK.TRANS64.TRYWAIT P0, [R12+URZ+0x308a0], R11 ;  /* 0x0308a00b0c0075a7 */ /* 0x000e62000800017f */
[----:B--2---:R-:W-:-:S04]  /*21a30*/  LOP3.LUT R9, R9, 0x7f, RZ, 0xc0, !PT ;  /* 0x0000007f09097812 */ /* 0x004fc800078ec0ff */
[----:B------:R-:W-:Y:S01]  /*21a40*/  ISETP.NE.AND P1, PT, R9, RZ, PT ;  /* 0x000000ff0900720c */ /* 0x000fe20003f25270 */
[----:B-1----:R-:W-:-:S12]  /*21a50*/  @!P0 BRA `(.L_x_2927) ;  /* 0x0000007400048947 */ /* 0x002fd80003800000 */
.L_x_3090:
[----:B------:R-:W-:Y:S05]  /*21a60*/  BSYNC B2 ;  /* 0x0000000000027941 */ /* 0x000fea0003800000 */
.L_x_2926:
        /* <DEDUP_REMOVED lines=9> */
.L_x_2929:
[----:B------:R-:W-:Y:S05]  /*21b00*/  BSYNC B2 ;  /* 0x0000000000027941 */ /* 0x000fea0003800000 */
.L_x_2928:
[----:B0-----:R-:W-:Y:S01]  /*21b10*/  IMAD.MOV.U32 R8, RZ, RZ, RZ ;  /* 0x000000ffff087224 */ /* 0x001fe200078e00ff */
[----:B------:R-:W-:Y:S01]  /*21b20*/  UIADD3 UR4, UP0, UR36, 0x570, URZ ;  /* 0x0000057024047890 */ /* 0x000fe2000ff1e03f */
[----:B------:R-:W-:Y:S01]  /*21b30*/  IMAD R9, R3, 0x60, R0 ;  /* 0x0000006003097824 */ /* 0x000fe200078e0200 */
[----:B------:R-:W-:Y:S01]  /*21b40*/  PLOP3.LUT P0, PT, PT, PT, PT, 0x80, 0x0 ;  /* 0x000000000000781c */ /* 0x000fe20003f0f070 */
[----:B------:R-:W-:Y:S01]  /*21b50*/  IMAD R10, R27, 0x9000, R22 ;  /* 0x000090001b0a7824 */ /* 0x000fe200078e0216 */
[----:B------:R-:W-:Y:S01]  /*21b60*/  R2UR UR10, R8 ;  /* 0x00000000080a72ca */ /* 0x000fe200000e0000 */
[----:B------:R-:W-:Y:S01]  /*21b70*/  VIADD R8, R12, 0x30890 ;  /* 0x000308900c087836 */ /* 0x000fe20000000000 */
[----:B------:R-:W-:Y:S01]  /*21b80*/  IADD3 R9, R9, -0x60, RZ ;  /* 0xffffffa009097810 */ /* 0x000fe20007ffe0ff */
[----:B------:R-:W-:Y:S01]  /*21b90*/  VIADD R13, R10, 0x1e400 ;  /* 0x0001e4000a0d7836 */ /* 0x000fe20000000000 */
[----:B------:R-:W-:Y:S01]  /*21ba0*/  UIADD3.X UR5, URZ, UR37, URZ, UP0, !UPT ;  /* 0x000000253f057290 */ /* 0x000fe200087fe43f */
[----:B------:R-:W-:Y:S01]  /*21bb0*/  UMOV UR6, 0x0 ;  /* 0x0000000000067882 */ /* 0x000fe20000000000 */
[----:B------:R-:W-:-:S10]  /*21bc0*/  UMOV UR7, 0x12f00000 ;  /* 0x12f0000000077882 */ /* 0x000fd40000000000 */
.L_x_2930:
        /* <DEDUP_REMOVED lines=16> */
.L_x_2931:
        /* <DEDUP_REMOVED lines=12> */
[----:B------:R-:W-:Y:S01]  /*21d90*/  UMOV UR6, 0x0 ;  /* 0x0000000000067882 */ /* 0x000fe20000000000 */
[----:B------:R-:W-:Y:S01]  /*21da0*/  IADD3 R13, R10, 0x24400, RZ ;  /* 0x000244000a0d7810 */ /* 0x000fe20007ffe0ff */
[----:B------:R-:W-:Y:S01]  /*21db0*/  UMOV UR7, 0x12f00000 ;  /* 0x12f0000000077882 */ /* 0x000fe20000000000 */
[----:B------:R-:W-:-:S15]  /*21dc0*/  R2UR UR10, R21 ;  /* 0x00000000150a72ca */ /* 0x000fde00000e0000 */
.L_x_2932:
        /* <DEDUP_REMOVED lines=13> */
.L_x_3091:
[----:B------:R-:W-:Y:S05]  /*21ea0*/  BSYNC B2 ;  /* 0x0000000000027941 */ /* 0x000fea0003800000 */
.L_x_2933:
[----:B------:R-:W-:Y:S01]  /*21eb0*/  BSSY B2, `(.L_x_2935) ;  /* 0x000000b000027945 */ /* 0x000fe20003800000 */
[----:B------:R-:W-:Y:S02]  /*21ec0*/  IMAD.MOV.U32 R14, RZ, RZ, 0x0 ;  /* 0x00000000ff0e7424 */ /* 0x000fe400078e00ff */
[----:B------:R-:W-:Y:S01]  /*21ed0*/  IMAD.MOV.U32 R15, RZ, RZ, 0x12f00000 ;  /* 0x12f00000ff0f7424 */ /* 0x000fe200078e00ff */
[----:B------:R-:W-:Y:S06]  /*21ee0*/  @P1 BRA `(.L_x_2936) ;  /* 0x00000000001c1947 */ /* 0x000fec0003800000 */
[----:B------:R-:W2:Y:S01]  /*21ef0*/  S2R R13, SR_TID.X ;  /* 0x00000000000d7919 */ /* 0x000ea20000002100 */
[----:B------:R-:W-:-:S04]  /*21f00*/  MOV R8, 0x9000 ;  /* 0x0000900000087802 */ /* 0x000fc80000000f00 */
[----:B------:R3:W-:Y:S01]  /*21f10*/  SYNCS.ARRIVE.TRANS64 RZ, [R12+URZ+0x308b0], R8 ;  /* 0x0308b0080cff79a7 */ /* 0x0007e2000800003f */
[----:B--2---:R-:W-:-:S04]  /*21f20*/  LOP3.LUT R13, R13, 0x1f, RZ, 0xc0, !PT ;  /* 0x0000001f0d0d7812 */ /* 0x004fc800078ec0ff */
[----:B------:R-:W-:-:S13]  /*21f30*/  ISETP.NE.AND P0, PT, R13, RZ, PT ;  /* 0x000000ff0d00720c */ /* 0x000fda0003f05270 */
[----:B---3--:R-:W-:Y:S05]  /*21f40*/  @!P0 BRA `(.L_x_2936) ;  /* 0x0000000000048947 */ /* 0x008fea0003800000 */
[----:B------:R-:W-:Y:S01]  /*21f50*/  BPT.TRAP 0x1 ;  /* 0x000000040000795c */ /* 0x000fe20000300000 */
.L_x_2936:
[----:B------:R-:W-:Y:S05]  /*21f60*/  BSYNC B2 ;  /* 0x0000000000027941 */ /* 0x000fea0003800000 */
.L_x_2935:
[----:B------:R-:W-:Y:S01]  /*21f70*/  R2UR UR6, R14 ;  /* 0x000000000e0672ca */ /* 0x000fe200000e0000 */
[----:B------:R-:W-:Y:S01]  /*21f80*/  IMAD.MOV.U32 R8, RZ, RZ, RZ ;  /* 0x000000ffff087224 */ /* 0x000fe200078e00ff */
[----:B------:R-:W-:Y:S01]  /*21f90*/  R2UR UR7, R15 ;  /* 0x000000000f0772ca */ /* 0x000fe200000e0000 */
[----:B------:R-:W-:Y:S01]  /*21fa0*/  UIADD3 UR4, UP0, UR36, 0x670, URZ ;  /* 0x0000067024047890 */ /* 0x000fe2000ff1e03f */
[----:B------:R-:W-:Y:S01]  /*21fb0*/  PLOP3.LUT P0, PT, PT, PT, PT, 0x80, 0x0 ;  /* 0x000000000000781c */ /* 0x000fe20003f0f070 */
[----:B01----:R-:W-:Y:S01]  /*21fc0*/  VIADD R12, R12, 0x308b0 ;  /* 0x000308b00c0c7836 */ /* 0x003fe20000000000 */
[----:B------:R-:W-:Y:S01]  /*21fd0*/  R2UR UR10, R8 ;  /* 0x00000000080a72ca */ /* 0x000fe200000e0000 */
[----:B------:R-:W-:Y:S01]  /*21fe0*/  UIADD3.X UR5, URZ, UR37, URZ, UP0, !UPT ;  /* 0x000000253f057290 */ /* 0x000fe200087fe43f */
[----:B------:R-:W-:-:S13]  /*21ff0*/  IADD3 R8, R10, 0x400, RZ ;  /* 0x000004000a087810 */ /* 0x000fda0007ffe0ff */
.L_x_2937:
        /* <DEDUP_REMOVED lines=15> */
.L_x_2938:
        /* <DEDUP_REMOVED lines=15> */
.L_x_2939:
        /* <DEDUP_REMOVED lines=10> */
.L_x_2925:
[----:B------:R-:W-:Y:S05]  /*22280*/  BSYNC B1 ;  /* 0x0000000000017941 */ /* 0x000fea0003800000 */
.L_x_2924:
        /* <DEDUP_REMOVED lines=9> */
.L_x_2956:
[----:B------:R-:W-:Y:S05]  /*22320*/  YIELD ;  /* 0x0000000000007946 */ /* 0x000fea0003800000 */
[----:B------:R-:W-:Y:S04]  /*22330*/  BSSY B1, `(.L_x_2940) ;  /* 0x000008b000017945 */ /* 0x000fe80003800000 */
[----:B------:R-:W-:Y:S05]  /*22340*/  @!P6 BRA `(.L_x_2941) ;  /* 0x000000080024e947 */ /* 0x000fea0003800000 */
[----:B-1----:R-:W-:Y:S01]  /*22350*/  IMAD R11, R27, 0x8, R22 ;  /* 0x000000081b0b7824 */ /* 0x002fe200078e0216 */
[----:B------:R-:W-:Y:S01]  /*22360*/  SHF.L.U32 R10, R29, 0x1f, RZ ;  /* 0x0000001f1d0a7819 */ /* 0x000fe200000006ff */
[----:B------:R-:W1:Y:S01]  /*22370*/  S2R R3, SR_TID.X ;  /* 0x0000000000037919 */ /* 0x000e620000002100 */
[----:B------:R-:W-:Y:S02]  /*22380*/  BSSY B2, `(.L_x_2942) ;  /* 0x0000005000027945 */ /* 0x000fe40003800000 */
[----:B------:R-:W2:Y:S01]  /*22390*/  SYNCS.PHASECHK.TRANS64.TRYWAIT P1, [R11+URZ+0x308a0], R10 ;  /* 0x0308a00a0b0075a7 */ /* 0x000ea2000802017f */
[----:B-1----:R-:W-:-:S04]  /*223a0*/  LOP3.LUT R3, R3, 0x7f, RZ, 0xc0, !PT ;  /* 0x0000007f03037812 */ /* 0x002fc800078ec0ff */
[----:B------:R-:W-:Y:S01]  /*223b0*/  ISETP.NE.AND P2, PT, R3, RZ, PT ;  /* 0x000000ff0300720c */ /* 0x000fe20003f45270 */
[----:B--2---:R-:W-:-:S12]  /*223c0*/  @!P1 BRA `(.L_x_2943) ;  /* 0x0000006800d09947 */ /* 0x004fd80003800000 */
.L_x_3092:
[----:B------:R-:W-:Y:S05]  /*223d0*/  BSYNC B2 ;  /* 0x0000000000027941 */ /* 0x000fea0003800000 */
.L_x_2942:
        /* <DEDUP_REMOVED lines=9> */
.L_x_2945:
[----:B------:R-:W-:Y:S05]  /*22470*/  BSYNC B2 ;  /* 0x0000000000027941 */ /* 0x000fea0003800000 */
.L_x_2944:
        /* <DEDUP_REMOVED lines=11> */
.L_x_2946:
        /* <DEDUP_REMOVED lines=13> */
[----:B------:R-:W-:Y:S02]  /*22600*/  UMOV UR7, 0x12f00000 ;  /* 0x12f0000000077882 */ /* 0x000fe40000000000 */
[----:B------:R-:W-:Y:S01]  /*22610*/  R2UR UR10, R13 ;  /* 0x000000000d0a72ca */ /* 0x000fe200000e0000 */
[----:B------:R-:W-:-:S14]  /*22620*/  VIADD R13, R9, 0x21400 ;  /* 0x00021400090d7836 */ /* 0x000fdc0000000000 */
.L_x_2947:
        /* <DEDUP_REMOVED lines=16> */
.L_x_2948:
        /* <DEDUP_REMOVED lines=13> */
.L_x_3093:
[----:B------:R-:W-:Y:S05]  /*22800*/  BSYNC B2 ;  /* 0x0000000000027941 */ /* 0x000fea0003800000 */
.L_x_2949:
        /* <DEDUP_REMOVED lines=11> */
.L_x_2952:
[----:B------:R-:W-:Y:S05]  /*228c0*/  BSYNC B2 ;  /* 0x0000000000027941 */ /* 0x000fea0003800000 */
.L_x_2951:
        /* <DEDUP_REMOVED lines=8> */
.L_x_2953:
        /* <DEDUP_REMOVED lines=11> */
[----:B------:R-:W-:Y:S01]  /*22a00*/  R2UR UR6, R14 ;  /* 0x000000000e0672ca */ /* 0x000fe200000e0000 */
[----:B------:R-:W-:Y:S01]  /*22a10*/  VIADD R3, R9, 0x3400 ;  /* 0x0000340009037836 */ /* 0x000fe20000000000 */
[----:B------:R-:W-:Y:S02]  /*22a20*/  R2UR UR7, R15 ;  /* 0x000000000f0772ca */ /* 0x000fe400000e0000 */
[----:B------:R-:W-:Y:S02]  /*22a30*/  R2UR UR10, R10 ;  /* 0x000000000a0a72ca */ /* 0x000fe400000e0000 */
[----:B------:R-:W-:-:S13]  /*22a40*/  PLOP3.LUT P1, PT, PT, PT, PT, 0x80, 0x0 ;  /* 0x000000000000781c */ /* 0x000fda0003f2f070 */
.L_x_2954:
        /* <DEDUP_REMOVED lines=10> */
[----:B------:R-:W-:Y:S02]  /*22af0*/  R2UR UR10, R25 ;  /* 0x00000000190a72ca */ /* 0x000fe400000e0000 */
[----:B------:R-:W-:Y:S02]  /*22b00*/  R2UR UR6, R14 ;  /* 0x000000000e0672ca */ /* 0x000fe400000e0000 */
[----:B------:R-:W-:Y:S02]  /*22b10*/  R2UR UR7, R15 ;  /* 0x000000000f0772ca */ /* 0x000fe400000e0000 */
[----:B------:R-:W-:Y:S02]  /*22b20*/  PLOP3.LUT P1, PT, PT, PT, PT, 0x80, 0x0 ;  /* 0x000000000000781c */ /* 0x000fe40003f2f070 */
[----:B------:R-:W-:-:S11]  /*22b30*/  IADD3 R9, R9, 0x6400, RZ ;  /* 0x0000640009097810 */ /* 0x000fd60007ffe0ff */
.L_x_2955:
        /* <DEDUP_REMOVED lines=10> */
.L_x_2941:
[----:B------:R-:W-:Y:S05]  /*22be0*/  BSYNC B1 ;  /* 0x0000000000017941 */ /* 0x000fea0003800000 */
.L_x_2940:
[C---:B------:R-:W-:Y:S01]  /*22bf0*/  ISETP.GT.AND P2, PT, R12.reuse, R6, PT ;  /* 0x000000060c00720c */ /* 0x040fe20003f44270 */
[----:B------:R-:W-:Y:S02]  /*22c00*/  VIADD R27, R27, 0x1 ;  /* 0x000000011b1b7836 */ /* 0x000fe40000000000 */
[----:B------:R-:W-:-:S03]  /*22c10*/  VIADD R12, R12, 0xffffffff ;  /* 0xffffffff0c0c7836 */ /* 0x000fc60000000000 */
[----:B------:R-:W-:-:S04]  /*22c20*/  ISETP.NE.AND P1, PT, R27, 0x2, PT ;  /* 0x000000021b00780c */ /* 0x000fc80003f25270 */
[----:B------:R-:W-:Y:S02]  /*22c30*/  SEL R3, RZ, 0x1, P1 ;  /* 0x00000001ff037807 */ /* 0x000fe40000800000 */
[----:B------:R-:W-:Y:S02]  /*22c40*/  SEL R27, R27, RZ, P1 ;  /* 0x000000ff1b1b7207 */ /* 0x000fe40000800000 */
[----:B------:R-:W-:Y:S01]  /*22c50*/  LOP3.LUT R29, R29, R3, RZ, 0x3c, !PT ;  /* 0x000000031d1d7212 */ /* 0x000fe200078e3cff */
[----:B------:R-:W-:Y:S06]  /*22c60*/  @P2 BRA `(.L_x_2956) ;  /* 0xfffffff400ac2947 */ /* 0x000fec000383ffff */
.L_x_2918:
[----:B------:R-:W-:Y:S05]  /*22c70*/  BSYNC B0 ;  /* 0x0000000000007941 */ /* 0x000fea0003800000 */
.L_x_2917:
[----:B------:R-:W2:Y:S01]  /*22c80*/  LDC R0, c[0x0][0x448] ;  /* 0x00011200ff007b82 */ /* 0x000ea20000000800 */
[----:B------:R-:W-:Y:S01]  /*22c90*/  LEA R2, R17, 0x7f, 0x7 ;  /* 0x0000007f11027811 */ /* 0x000fe200078e38ff */
[----:B------:R-:W-:Y:S06]  /*22ca0*/  @!P0 WARPSYNC.ALL ;  /* 0x0000000000008948 */ /* 0x000fec0003800000 */
[----:B------:R-:W-:Y:S01]  /*22cb0*/  @!P0 BAR.SYNC.DEFER_BLOCKING 0xc, 0x180 ;  /* 0x0306000000008b1d */ /* 0x000fe20000010000 */
[----:B------:R-:W-:-:S05]  /*22cc0*/  ISETP.NE.AND P2, PT, R4, RZ, PT ;  /* 0x000000ff0400720c */ /* 0x000fca0003f45270 */
[----:B------:R-:W-:Y:S08]  /*22cd0*/  BSSY B0, `(.L_x_2957) ;  /* 0x0000029000007945 */ /* 0x000ff00003800000 */
[----:B------:R-:W3:Y:S01]  /*22ce0*/  @!P2 LDC R4, c[0x0][0x9f0] ;  /* 0x00027c00ff04ab82 */ /* 0x000ee20000000800 */
[----:B--2---:R-:W-:-:S13]  /*22cf0*/  ISETP.NE.AND P1, PT, R0, 0x1, PT ;  /* 0x000000010000780c */ /* 0x004fda0003f25270 */
[----:B------:R-:W2:Y:S08]  /*22d00*/  @P1 LDC R3, c[0x0][0x44c] ;  /* 0x00011300ff031b82 */ /* 0x000eb00000000800 */
[----:B------:R-:W4:Y:S01]  /*22d10*/  @P1 LDC R0, c[0x0][0x450] ;  /* 0x00011400ff001b82 */ /* 0x000f220000000800 */
[----:B--2---:R-:W-:-:S05]  /*22d20*/  @P1 IMAD.HI.U32 R3, R2, R3, RZ ;  /* 0x0000000302031227 */ /* 0x004fca00078e00ff */
[----:B----4-:R-:W-:Y:S01]  /*22d30*/  @P1 SHF.R.U32.HI R2, RZ, R0, R3 ;  /* 0x00000000ff021219 */ /* 0x010fe20000011603 */
[----:B------:R-:W-:-:S03]  /*22d40*/  IMAD.MOV.U32 R0, RZ, RZ, RZ ;  /* 0x000000ffff007224 */ /* 0x000fc600078e00ff */
[----:B------:R-:W-:-:S05]  /*22d50*/  IADD3 R2, R7, R2, RZ ;  /* 0x0000000207027210 */ /* 0x000fca0007ffe0ff */
[----:B------:R-:W-:-:S05]  /*22d60*/  IMAD.HI R2, R2, 0x2aaaaaab, RZ ;  /* 0x2aaaaaab02027827 */ /* 0x000fca00078e02ff */
[----:B------:R-:W-:-:S04]  /*22d70*/  SHF.R.U32.HI R3, RZ, 0x1f, R2 ;  /* 0x0000001fff037819 */ /* 0x000fc80000011602 */
[----:B------:R-:W-:-:S04]  /*22d80*/  LEA.HI.SX32 R2, R2, R3, 0x1c ;  /* 0x0000000302027211 */ /* 0x000fc800078fe2ff */
[----:B------:R-:W-:-:S04]  /*22d90*/  VIMNMX R5, R5, R2, PT ;  /* 0x0000000205057248 */ /* 0x000fc80003fe0100 */
[----:B------:R-:W-:-:S13]  /*22da0*/  ISETP.GE.AND P1, PT, R5, 0x1, PT ;  /* 0x000000010500780c */ /* 0x000fda0003f26270 */
[----:B---3--:R-:W-:Y:S05]  /*22db0*/  @!P1 BRA `(.L_x_2958) ;  /* 0x0000000000689947 */ /* 0x008fea0003800000 */
[-C--:B------:R-:W-:Y:S02]  /*22dc0*/  IABS R0, R4.reuse ;  /* 0x0000000400007213 */ /* 0x080fe40000000000 */
[----:B------:R-:W-:Y:S02]  /*22dd0*/  IABS R7, R4 ;  /* 0x0000000400077213 */ /* 0x000fe40000000000 */
[----:B0-----:R-:W0:Y:S03]  /*22de0*/  I2F.RP R8, R0 ;  /* 0x0000000000087306 */ /* 0x001e260000209400 */
[----:B------:R-:W-:-:S05]  /*22df0*/  IMAD.MOV R7, RZ, RZ, -R7 ;  /* 0x000000ffff077224 */ /* 0x000fca00078e0a07 */
[----:B0-----:R-:W0:Y:S02]  /*22e00*/  MUFU.RCP R8, R8 ;  /* 0x0000000800087308 */ /* 0x001e240000001000 */
[----:B0-----:R-:W-:-:S06]  /*22e10*/  VIADD R9, R8, 0xffffffe ;  /* 0x0ffffffe08097836 */ /* 0x001fcc0000000000 */
[----:B------:R-:W0:Y:S02]  /*22e20*/  F2I.FTZ.U32.TRUNC.NTZ R3, R9 ;  /* 0x0000000900037305 */ /* 0x000e24000021f000 */
[----:B0-----:R-:W-:-:S05]  /*22e30*/  IADD3 R2, RZ, -R3, RZ ;  /* 0x80000003ff027210 */ /* 0x001fca0007ffe0ff */
[----:B------:R-:W-:Y:S02]  /*22e40*/  IMAD R6, R2, R0, RZ ;  /* 0x0000000002067224 */ /* 0x000fe400078e02ff */
[----:B------:R-:W-:-:S04]  /*22e50*/  IMAD.MOV.U32 R2, RZ, RZ, RZ ;  /* 0x000000ffff027224 */ /* 0x000fc800078e00ff */
        /* <DEDUP_REMOVED lines=16> */
.L_x_2958:
[----:B------:R-:W-:Y:S05]  /*22f60*/  BSYNC B0 ;  /* 0x0000000000007941 */ /* 0x000fea0003800000 */
.L_x_2957:
[-C--:B------:R-:W-:Y:S01]  /*22f70*/  IMAD R3, R20, R0.reuse, RZ ;  /* 0x0000000014037224 */ /* 0x080fe200078e02ff */
        /* <DEDUP_REMOVED lines=23> */
.L_x_2960:
        /* <DEDUP_REMOVED lines=8> */
[----:B------:R-:W-:Y:S01]  /*23170*/  MOV R4, UR6 ;  /* 0x0000000600047c02 */ /* 0x000fe20008000f00 */
[----:B------:R-:W-:Y:S01]  /*23180*/  IMAD.U32 R5, RZ, RZ, UR7 ;  /* 0x00000007ff057e24 */ /* 0x000fe2000f8e00ff */
[----:B------:R-:W2:Y:S01]  /*23190*/  LDC.64 R2, c[0x4][R2] ;  /* 0x0100000002027b82 */ /* 0x000ea20000000a00 */
[----:B------:R-:W-:Y:S01]  /*231a0*/  IMAD.U32 R6, RZ, RZ, UR8 ;  /* 0x00000008ff067e24 */ /* 0x000fe2000f8e00ff */
[----:B------:R-:W-:Y:S01]  /*231b0*/  MOV R7, UR9 ;  /* 0x0000000900077c02 */ /* 0x000fe20008000f00 */
[----:B------:R-:W-:Y:S01]  /*231c0*/  IMAD.U32 R10, RZ, RZ, UR4 ;  /* 0x00000004ff0a7e24 */ /* 0x000fe2000f8e00ff */
[----:B0-----:R-:W-:Y:S01]  /*231d0*/  MOV R8, 0x70 ;  /* 0x0000007000087802 */ /* 0x001fe20000000f00 */
[----:B-1----:R-:W-:-:S02]  /*231e0*/  IMAD.U32 R11, RZ, RZ, UR5 ;  /* 0x00000005ff0b7e24 */ /* 0x002fc4000f8e00ff */
[----:B------:R-:W-:Y:S02]  /*231f0*/  IMAD.MOV.U32 R12, RZ, RZ, 0x1 ;  /* 0x00000001ff0c7424 */ /* 0x000fe400078e00ff */
[----:B------:R-:W-:-:S07]  /*23200*/  IMAD.MOV.U32 R13, RZ, RZ, RZ ;  /* 0x000000ffff0d7224 */ /* 0x000fce00078e00ff */
[----:B------:R-:W-:-:S07]  /*23210*/  LEPC R20, `(.L_x_2963) ;  /* 0x000000001014794e */ /* 0x000fce0000000000 */
[----:B--2---:R-:W-:Y:S05]  /*23220*/  CALL.ABS.NOINC R2 ;  /* 0x0000000002007343 */ /* 0x004fea0003c00000 */
.L_x_2963:
[----:B------:R-:W-:Y:S05]  /*23230*/  BSYNC B6 ;  /* 0x0000000000067941 */ /* 0x000fea0003800000 */
.L_x_2962:
        /* <DEDUP_REMOVED lines=11> */
[----:B------:R-:W-:Y:S01]  /*232f0*/  IMAD.U32 R5, RZ, RZ, UR7 ;  /* 0x00000007ff057e24 */ /* 0x000fe2000f8e00ff */
[----:B-1----:R-:W-:Y:S01]  /*23300*/  MOV R11, UR5 ;  /* 0x00000005000b7c02 */ /* 0x002fe20008000f00 */
[----:B------:R-:W-:Y:S01]  /*23310*/  IMAD.U32 R7, RZ, RZ, UR9 ;  /* 0x00000009ff077e24 */ /* 0x000fe2000f8e00ff */
[----:B------:R-:W-:Y:S01]  /*23320*/  MOV R13, RZ ;  /* 0x000000ff000d7202 */ /* 0x000fe20000000f00 */
[----:B------:R-:W-:-:S02]  /*23330*/  IMAD.U32 R10, RZ, RZ, UR4 ;  /* 0x00000004ff0a7e24 */ /* 0x000fc4000f8e00ff */
[----:B0-----:R-:W-:Y:S02]  /*23340*/  IMAD.MOV.U32 R8, RZ, RZ, 0x70 ;  /* 0x00000070ff087424 */ /* 0x001fe400078e00ff */
[----:B--2---:R-:W-:-:S07]  /*23350*/  IMAD.MOV.U32 R12, RZ, RZ, 0x1 ;  /* 0x00000001ff0c7424 */ /* 0x004fce00078e00ff */
[----:B------:R-:W-:-:S07]  /*23360*/  LEPC R20, `(.L_x_2966) ;  /* 0x000000001014794e */ /* 0x000fce0000000000 */
[----:B---3--:R-:W-:Y:S05]  /*23370*/  CALL.ABS.NOINC R2 ;  /* 0x0000000002007343 */ /* 0x008fea0003c00000 */
.L_x_2966:
        /* <DEDUP_REMOVED lines=9> */
[----:B------:R-:W-:Y:S01]  /*23410*/  MOV R13, RZ ;  /* 0x000000ff000d7202 */ /* 0x000fe20000000f00 */
[----:B------:R-:W-:-:S02]  /*23420*/  IMAD.U32 R10, RZ, RZ, UR8 ;  /* 0x00000008ff0a7e24 */ /* 0x000fc4000f8e00ff */
[----:B------:R-:W-:Y:S02]  /*23430*/  IMAD.MOV.U32 R8, RZ, RZ, 0x70 ;  /* 0x00000070ff087424 */ /* 0x000fe400078e00ff */
[----:B0-----:R-:W-:-:S07]  /*23440*/  IMAD.MOV.U32 R12, RZ, RZ, 0x1 ;  /* 0x00000001ff0c7424 */ /* 0x001fce00078e00ff */
[----:B------:R-:W-:-:S07]  /*23450*/  LEPC R20, `(.L_x_2965) ;  /* 0x000000001014794e */ /* 0x000fce0000000000 */
[----:B-1----:R-:W-:Y:S05]  /*23460*/  CALL.ABS.NOINC R2 ;  /* 0x0000000002007343 */ /* 0x002fea0003c00000 */
.L_x_2965:
[----:B------:R-:W-:Y:S05]  /*23470*/  BSYNC B6 ;  /* 0x0000000000067941 */ /* 0x000fea0003800000 */
.L_x_2964:
[----:B------:R-:W2:Y:S01]  /*23480*/  LDL R25, [R1+0x1c] ;  /* 0x00001c0001197983 */ /* 0x000ea20000100800 */
[----:B------:R-:W-:Y:S01]  /*23490*/  ULDC.64 UR4, c[0x0][0x9f8] ;  /* 0x00027e0000047ab9 */ /* 0x000fe20000000a00 */
[----:B------:R-:W3:Y:S02]  /*234a0*/  LDC R0, c[0x0][0x430] ;  /* 0x00010c00ff007b82 */ /* 0x000ee40000000800 */
[----:B0-----:R-:W4:Y:S01]  /*234b0*/  LDL R8, [R1+0x4] ;  /* 0x0000040001087983 */ /* 0x001f220000100800 */
        /* <DEDUP_REMOVED lines=12> */
[----:B---3--:R-:W-:-:S13]  /*23580*/  ISETP.NE.AND P1, PT, R0, 0x1, PT ;  /* 0x000000010000780c */ /* 0x008fda0003f25270 */
[----:B------:R-:W3:Y:S01]  /*23590*/  @P1 LDC R6, c[0x0][0x438] ;  /* 0x00010e00ff061b82 */ /* 0x000ee20000000800 */
[----:B0-----:R-:W-:-:S05]  /*235a0*/  IMAD.SHL.U32 R21, R21, 0x10, RZ ;  /* 0x0000001015157824 */ /* 0x001fca00078e00ff */
[----:B------:R-:W-:Y:S02]  /*235b0*/  LOP3.LUT R21, R4, 0x70, R21, 0xf8, !PT ;  /* 0x0000007004157812 */ /* 0x000fe400078ef815 */
[----:B------:R-:W0:Y:S01]  /*235c0*/  @P1 LDC R4, c[0x0][0x434] ;  /* 0x00010d00ff041b82 */ /* 0x000e220000000800 */
[----:B------:R-:W-:Y:S01]  /*235d0*/  ISETP.GE.AND P3, PT, R32, UR4, PT ;  /* 0x0000000420007c0c */ /* 0x000fe2000bf66270 */
[----:B------:R-:W-:Y:S01]  /*235e0*/  UMOV UR5, 0xffffffff ;  /* 0xffffffff00057882 */ /* 0x000fe20000000000 */
[----:B--2---:R-:W-:-:S04]  /*235f0*/  VIADD R25, R25, 0xffffffff ;  /* 0xffffffff19197836 */ /* 0x004fc80000000000 */
[----:B------:R-:W-:-:S05]  /*23600*/  IMAD R5, R25, 0x60, R21 ;  /* 0x0000006019057824 */ /* 0x000fca00078e0215 */
[----:B----4-:R-:W-:-:S04]  /*23610*/  ISETP.GE.AND P0, PT, R5, R8, PT ;  /* 0x000000080500720c */ /* 0x010fc80003f06270 */
[----:B------:R-:W-:Y:S02]  /*23620*/  ISETP.GT.U32.OR P0, PT, R21, 0x5f, P0 ;  /* 0x0000005f1500780c */ /* 0x000fe40000704470 */
[----:B------:R-:W-:-:S11]  /*23630*/  IADD3 R5, R5, R7, RZ ;  /* 0x0000000705057210 */ /* 0x000fd60007ffe0ff */
[----:B-1----:R-:W1:Y:S01]  /*23640*/  @!P0 LDC.64 R2, c[0x0][0x428] ;  /* 0x00010a00ff028b82 */ /* 0x002e620000000a00 */
[----:B0-----:R-:W-:-:S04]  /*23650*/  @P1 IMAD.HI.U32 R7, R5, R4, RZ ;  /* 0x0000000405071227 */ /* 0x001fc800078e00ff */
[----:B------:R-:W-:Y:S01]  /*23660*/  IMAD.MOV.U32 R4, RZ, RZ, R5 ;  /* 0x000000ffff047224 */ /* 0x000fe200078e0005 */
[----:B---3--:R-:W-:Y:S02]  /*23670*/  @P1 SHF.R.U32.HI R4, RZ, R6, R7 ;  /* 0x00000006ff041219 */ /* 0x008fe40000011607 */
[----:B------:R-:W-:-:S03]  /*23680*/  SHF.R.S32.HI R8, RZ, 0x1f, R31 ;  /* 0x0000001fff087819 */ /* 0x000fc6000001141f */
[----:B------:R-:W-:-:S04]  /*23690*/  IMAD.MOV R6, RZ, RZ, -R4 ;  /* 0x000000ffff067224 */ /* 0x000fc800078e0a04 */
[----:B------:R-:W-:Y:S01]  /*236a0*/  IMAD R0, R0, R6, R5 ;  /* 0x0000000600007224 */ /* 0x000fe200078e0205 */
[--C-:B------:R-:W-:Y:S01]  /*236b0*/  @!P0 SHF.R.S32.HI R5, RZ, 0x1f, R4.reuse ;  /* 0x0000001fff058819 */ /* 0x100fe20000011404 */
[-C--:B-1----:R-:W-:Y:S02]  /*236c0*/  @!P0 IMAD R6, R8, R2.reuse, RZ ;  /* 0x0000000208068224 */ /* 0x082fe400078e02ff */
[----:B------:R-:W-:-:S04]  /*236d0*/  @!P0 IMAD.WIDE.U32 R4, R31, R2, R4 ;  /* 0x000000021f048225 */ /* 0x000fc800078e0004 */
[----:B------:R-:W-:Y:S02]  /*236e0*/  @!P0 IMAD R6, R31, R3, R6 ;  /* 0x000000031f068224 */ /* 0x000fe400078e0206 */
[----:B------:R-:W0:Y:S03]  /*236f0*/  @!P0 LDC.64 R2, c[0x0][0x418] ;  /* 0x00010600ff028b82 */ /* 0x000e260000000a00 */
[----:B------:R-:W-:Y:S01]  /*23700*/  @!P0 IADD3 R6, R5, R6, RZ ;  /* 0x0000000605068210 */ /* 0x000fe20007ffe0ff */
[----:B------:R-:W-:Y:S01]  /*23710*/  IMAD.U32 R5, RZ, RZ, UR39 ;  /* 0x00000027ff057e24 */ /* 0x000fe2000f8e00ff */
        /* <DEDUP_REMOVED lines=16> */
[----:B------:R-:W-:-:S04]  /*23820*/  @P1 LOP3.LUT R20, R20, 0x2, RZ, 0xfc, !PT ;  /* 0x0000000214141812 */ /* 0x000fc800078efcff */
[----:B------:R-:W-:Y:S01]  /*23830*/  @P0 LOP3.LUT R20, R20, 0x1, RZ, 0xfc, !PT ;  /* 0x0000000114140812 */ /* 0x000fe200078efcff */
[----:B------:R0:W-:Y:S04]  /*23840*/  STL [R1+0x10], R8 ;  /* 0x0000100801007387 */ /* 0x0001e80000100800 */
[----:B------:R0:W-:Y:S01]  /*23850*/  STL [R1], R20 ;  /* 0x0000001401007387 */ /* 0x0001e20000100800 */
[----:B------:R-:W-:Y:S05]  /*23860*/  BRA.DIV UR5, `(.L_x_2967) ;  /* 0x0000005605d07947 */ /* 0x000fea000b800000 */
.L_x_3096:
[----:B------:R-:W-:Y:S05]  /*23870*/  @!P2 BRA `(.L_x_2968) ;  /* 0x000000000004a947 */ /* 0x000fea0003800000 */
[----:B------:R-:W-:Y:S01]  /*23880*/  BPT.TRAP 0x1 ;  /* 0x000000040000795c */ /* 0x000fe20000300000 */
.L_x_2968:
[----:B------:R-:W-:Y:S01]  /*23890*/  SHF.R.S32.HI R5, RZ, 0x1f, R0 ;  /* 0x0000001fff057819 */ /* 0x000fe20000011400 */
[----:B------:R-:W-:Y:S01]  /*238a0*/  ULDC.64 UR4, c[0x0][0x328] ;  /* 0x0000ca0000047ab9 */ /* 0x000fe20000000a00 */
[----:B------:R-:W-:Y:S01]  /*238b0*/  ULDC.64 UR6, c[0x0][0x318] ;  /* 0x0000c60000067ab9 */ /* 0x000fe20000000a00 */
[----:B------:R-:W-:Y:S02]  /*238c0*/  BSSY B0, `(.L_x_2969) ;  /* 0x0000014000007945 */ /* 0x000fe40003800000 */
[----:B0-----:R-:W-:-:S04]  /*238d0*/  IMAD R3, R5, UR4, RZ ;  /* 0x0000000405037c24 */ /* 0x001fc8000f8e02ff */
        /* <DEDUP_REMOVED lines=18> */
.L_x_3097:
[----:B------:R-:W-:Y:S05]  /*23a00*/  BSYNC B0 ;  /* 0x0000000000007941 */ /* 0x000fea0003800000 */
.L_x_2969:
        /* <DEDUP_REMOVED lines=14> */
[----:B------:R-:W-:Y:S01]  /*23af0*/  IMAD R6, R6, UR4, RZ ;  /* 0x0000000406067c24 */ /* 0x000fe2000f8e02ff */
[----:B------:R-:W-:Y:S01]  /*23b00*/  IADD3 R3, R3, R5, RZ ;  /* 0x0000000503037210 */ /* 0x000fe20007ffe0ff */
[----:B------:R-:W-:Y:S02]  /*23b10*/  IMAD R5, R26, 0x4800, R36 ;  /* 0x000048001a057824 */ /* 0x000fe400078e0224 */
[C---:B------:R-:W-:Y:S02]  /*23b20*/  IMAD R6, R4.reuse, UR5, R6 ;  /* 0x0000000504067c24 */ /* 0x040fe4000f8e0206 */
[----:B------:R-:W-:Y:S01]  /*23b30*/  IMAD.WIDE.U32 R2, R4, UR4, R2 ;  /* 0x0000000404027c25 */ /* 0x000fe2000f8e0002 */
[----:B------:R-:W-:-:S03]  /*23b40*/  ULDC.64 UR4, c[0x0][0x308] ;  /* 0x0000c20000047ab9 */ /* 0x000fc60000000a00 */
[----:B------:R-:W-:Y:S02]  /*23b50*/  IMAD.IADD R3, R3, 0x1, R6 ;  /* 0x0000000103037824 */ /* 0x000fe400078e0206 */
[----:B---3--:R-:W-:Y:S02]  /*23b60*/  IMAD R6, R25, -0x60, R9 ;  /* 0xffffffa019067824 */ /* 0x008fe400078e0209 */
[----:B------:R-:W-:Y:S01]  /*23b70*/  IMAD.WIDE.U32 R2, R18, UR4, R2 ;  /* 0x0000000412027c25 */ /* 0x000fe2000f8e0002 */
[----:B------:R-:W-:-:S03]  /*23b80*/  UMOV UR4, 0xffffffff ;  /* 0xffffffff00047882 */ /* 0x000fc60000000000 */
[----:B------:R-:W-:Y:S01]  /*23b90*/  IMAD R0, R18, UR5, R3 ;  /* 0x0000000512007c24 */ /* 0x000fe2000f8e0203 */
[----:B------:R-:W-:Y:S01]  /*23ba0*/  LEA R4, P0, R2, UR6, 0x1 ;  /* 0x0000000602047c11 */ /* 0x000fe2000f8008ff */
[----:B------:R-:W-:-:S03]  /*23bb0*/  IMAD.IADD R6, R6, 0x1, -R8 ;  /* 0x0000000106067824 */ /* 0x000fc600078e0a08 */
[----:B------:R-:W-:Y:S02]  /*23bc0*/  LEA.HI.X R0, R2, UR7, R0, 0x1, P0 ;  /* 0x0000000702007c11 */ /* 0x000fe400080f0c00 */
        /* <DEDUP_REMOVED lines=16> */
[----:B------:R-:W-:-:S03]  /*23cd0*/  @P1 LEA R8, R5, R22, 0x1 ;  /* 0x0000001605081211 */ /* 0x000fc600078e08ff */
        /* <DEDUP_REMOVED lines=47> */
.L_x_3111:
        /* <DEDUP_REMOVED lines=12> */
.L_x_2972:
[----:B------:R-:W-:Y:S02]  /*24090*/  PLOP3.LUT P1, PT, P1, P0, PT, 0xa2, 0x0 ;  /* 0x000000000000781c */ /* 0x000fe40000f21472 */
[----:B------:R-:W-:-:S08]  /*240a0*/  @P0 R2UR P1, UR4, R7 ;  /* 0x00000000070402ca */ /* 0x000fd00000020000 */
[----:B------:R-:W-:-:S05]  /*240b0*/  @P0 PLOP3.LUT P0, PT, P1, PT, PT, 0x80, 0x0 ;  /* 0x000000000000081c */ /* 0x000fca0000f0f070 */
[----:B------:R-:W-:Y:S01]  /*240c0*/  @!P1 SYNCS.ARRIVE.TRANS64.RED.A0T1 RZ, [UR4+0x30830], RZ ;  /* 0x030830ffffff99a7 */ /* 0x000fe20008200404 */
[----:B------:R-:W-:Y:S07]  /*240d0*/  @!P1 ARRIVES.LDGSTSBAR.64.TRANSCNT [UR4+0x30830] ;  /* 0x03083000ff0099b0 */ /* 0x000fee0008000a84 */
[----:B------:R-:W-:Y:S05]  /*240e0*/  @P0 BRA.U.ANY `(.L_x_2972) ;  /* 0xfffffffd00e80947 */ /* 0x000fea000393ffff */
[----:B------:R-:W-:Y:S01]  /*240f0*/  NOP ;  /* 0x0000000000007918 */ /* 0x000fe20000000000 */
[----:B------:R-:W2:Y:S02]  /*24100*/  LDL R0, [R1] ;  /* 0x0000000001007983 */ /* 0x000ea40000100800 */
[----:B--2---:R-:W-:-:S13]  /*24110*/  LOP3.LUT P2, RZ, R0, 0x10, RZ, 0xc0, !PT ;  /* 0x0000001000ff7812 */ /* 0x004fda000784c0ff */
[----:B------:R-:W-:Y:S05]  /*24120*/  @!P2 BRA `(.L_x_2973) ;  /* 0x000000000004a947 */ /* 0x000fea0003800000 */
[----:B------:R-:W-:Y:S01]  /*24130*/  BPT.TRAP 0x1 ;  /* 0x000000040000795c */ /* 0x000fe20000300000 */
.L_x_2973:
        /* <DEDUP_REMOVED lines=8> */
[----:B------:R-:W-:-:S02]  /*241c0*/  IADD3 R2, R22, 0x12400, RZ ;  /* 0x0001240016027810 */ /* 0x000fc40007ffe0ff */
[----:B------:R-:W-:Y:S01]  /*241d0*/  ISETP.NE.AND.EX P0, PT, RZ, UR7, PT, P0 ;  /* 0x00000007ff007c0c */ /* 0x000fe2000bf05300 */
[----:B------:R-:W-:Y:S01]  /*241e0*/  BSSY B6, `(.L_x_2974) ;  /* 0x000001b000067945 */ /* 0x000fe20003800000 */
[----:B------:R-:W-:Y:S02]  /*241f0*/  SHF.R.S32.HI R0, RZ, 0x1f, R34 ;  /* 0x0000001fff007819 */ /* 0x000fe40000011422 */
[----:B------:R-:W-:-:S03]  /*24200*/  SEL R30, R30, RZ, !P0 ;  /* 0x000000ff1e1e7207 */ /* 0x000fc60004000000 */
[----:B------:R-:W-:-:S04]  /*24210*/  IMAD R0, R0, UR4, RZ ;  /* 0x0000000400007c24 */ /* 0x000fc8000f8e02ff */
        /* <DEDUP_REMOVED lines=11> */
[----:B0-----:R-:W-:Y:S01]  /*242d0*/  IMAD.U32 R4, RZ, RZ, UR4 ;  /* 0x00000004ff047e24 */ /* 0x001fe2000f8e00ff */
[----:B------:R-:W-:Y:S01]  /*242e0*/  MOV R5, UR5 ;  /* 0x0000000500057c02 */ /* 0x000fe20008000f00 */
[----:B------:R-:W0:Y:S01]  /*242f0*/  LDC.64 R2, c[0x4][R2] ;  /* 0x0100000002027b82 */ /* 0x000e220000000a00 */
[----:B------:R-:W-:Y:S01]  /*24300*/  IMAD.U32 R6, RZ, RZ, UR6 ;  /* 0x00000006ff067e24 */ /* 0x000fe2000f8e00ff */
[----:B------:R-:W-:Y:S01]  /*24310*/  MOV R10, UR8 ;  /* 0x00000008000a7c02 */ /* 0x000fe20008000f00 */
[----:B-1----:R-:W-:Y:S01]  /*24320*/  IMAD.U32 R7, RZ, RZ, UR7 ;  /* 0x00000007ff077e24 */ /* 0x002fe2000f8e00ff */
[----:B------:R-:W-:Y:S01]  /*24330*/  MOV R12, 0x1 ;  /* 0x00000001000c7802 */ /* 0x000fe20000000f00 */
[----:B------:R-:W-:-:S02]  /*24340*/  IMAD.U32 R11, RZ, RZ, UR9 ;  /* 0x00000009ff0b7e24 */ /* 0x000fc4000f8e00ff */
[----:B------:R-:W-:Y:S02]  /*24350*/  IMAD.MOV.U32 R8, RZ, RZ, 0x70 ;  /* 0x00000070ff087424 */ /* 0x000fe400078e00ff */
[----:B------:R-:W-:-:S07]  /*24360*/  IMAD.MOV.U32 R13, RZ, RZ, RZ ;  /* 0x000000ffff0d7224 */ /* 0x000fce00078e00ff */
[----:B------:R-:W-:-:S07]  /*24370*/  LEPC R20, `(.L_x_2975) ;  /* 0x000000001014794e */ /* 0x000fce0000000000 */
[----:B0-----:R-:W-:Y:S05]  /*24380*/  CALL.ABS.NOINC R2 ;  /* 0x0000000002007343 */ /* 0x001fea0003c00000 */
.L_x_2975:
[----:B------:R-:W-:Y:S05]  /*24390*/  BSYNC B6 ;  /* 0x0000000000067941 */ /* 0x000fea0003800000 */
.L_x_2974:
[----:B------:R-:W2:Y:S01]  /*243a0*/  LDL.LU R20, [R1+0x2c] ;  /* 0x00002c0001147983 */ /* 0x000ea20000300800 */
[----:B------:R-:W-:Y:S01]  /*243b0*/  ULDC.64 UR4, c[0x0][0x2d8] ;  /* 0x0000b60000047ab9 */ /* 0x000fe20000000a00 */
[----:B------:R-:W3:Y:S02]  /*243c0*/  LDC R6, c[0x0][0x448] ;  /* 0x00011200ff067b82 */ /* 0x000ee40000000800 */
[----:B0-----:R-:W4:Y:S04]  /*243d0*/  LDL.LU.64 R2, [R1+0x20] ;  /* 0x0000200001027983 */ /* 0x001f280000300a00 */
[----:B------:R0:W5:Y:S01]  /*243e0*/  LDL R9, [R1+0x18] ;  /* 0x0000180001097983 */ /* 0x0001620000100800 */
[----:B---3--:R-:W-:-:S13]  /*243f0*/  ISETP.NE.AND P0, PT, R6, 0x1, PT ;  /* 0x000000010600780c */ /* 0x008fda0003f05270 */
[----:B-1----:R-:W1:Y:S01]  /*24400*/  @P0 LDC R7, c[0x0][0x44c] ;  /* 0x00011300ff070b82 */ /* 0x002e620000000800 */
[----:B----4-:R-:W-:Y:S02]  /*24410*/  IMAD.MOV.U32 R3, RZ, RZ, R34 ;  /* 0x000000ffff037224 */ /* 0x010fe400078e0022 */
        /* <DEDUP_REMOVED lines=8> */
[----:B--2---:R-:W-:-:S04]  /*244a0*/  LOP3.LUT R20, R20, 0x7f, RZ, 0xc0, !PT ;  /* 0x0000007f14147812 */ /* 0x004fc800078ec0ff */
[----:B------:R-:W-:Y:S02]  /*244b0*/  SHF.R.U32.HI R21, RZ, 0x3, R20 ;  /* 0x00000003ff157819 */ /* 0x000fe40000011614 */
[----:B------:R-:W2:Y:S01]  /*244c0*/  S2R R20, SR_TID.X ;  /* 0x0000000000147919 */ /* 0x000ea20000002100 */
[----:B------:R-:W-:Y:S02]  /*244d0*/  IADD3 R3, R3, R0, RZ ;  /* 0x0000000003037210 */ /* 0x000fe40007ffe0ff */
[----:B------:R-:W3:Y:S01]  /*244e0*/  @P0 LDC R0, c[0x0][0x450] ;  /* 0x00011400ff000b82 */ /* 0x000ee20000000800 */
[----:B--2---:R-:W-:-:S05]  /*244f0*/  IMAD.SHL.U32 R20, R20, 0x10, RZ ;  /* 0x0000001014147824 */ /* 0x004fca00078e00ff */
[----:B------:R-:W-:-:S05]  /*24500*/  LOP3.LUT R20, R21, 0x70, R20, 0xf8, !PT ;  /* 0x0000007015147812 */ /* 0x000fca00078ef814 */
[----:B------:R-:W-:-:S04]  /*24510*/  IMAD R5, R17, 0x80, R20 ;  /* 0x0000008011057824 */ /* 0x000fc800078e0214 */
[----:B-1----:R-:W-:Y:S01]  /*24520*/  @P0 IMAD.HI.U32 R7, R5, R7, RZ ;  /* 0x0000000705070227 */ /* 0x002fe200078e00ff */
[----:B------:R-:W-:-:S04]  /*24530*/  MOV R4, R5 ;  /* 0x0000000500047202 */ /* 0x000fc80000000f00 */
[----:B---3--:R-:W-:Y:S01]  /*24540*/  @P0 SHF.R.U32.HI R4, RZ, R0, R7 ;  /* 0x00000000ff040219 */ /* 0x008fe20000011607 */
[----:B------:R-:W1:Y:S04]  /*24550*/  S2R R20, SR_TID.X ;  /* 0x0000000000147919 */ /* 0x000e680000002100 */
        /* <DEDUP_REMOVED lines=16> */
[----:B-1----:R-:W-:Y:S02]  /*24660*/  LOP3.LUT R20, R20, 0x7f, RZ, 0xc0, !PT ;  /* 0x0000007f14147812 */ /* 0x002fe400078ec0ff */
[----:B------:R-:W-:Y:S01]  /*24670*/  LEA.HI.X R4, R2, UR5, R3, 0x1, P0 ;  /* 0x0000000502047c11 */ /* 0x000fe200080f0c03 */
[----:B------:R-:W-:Y:S01]  /*24680*/  UMOV UR5, 0xffffffff ;  /* 0xffffffff00057882 */ /* 0x000fe20000000000 */
[----:B------:R-:W-:-:S02]  /*24690*/  ISETP.GE.AND P3, PT, R32, UR4, PT ;  /* 0x0000000420007c0c */ /* 0x000fc4000bf66270 */
[----:B------:R-:W-:Y:S02]  /*246a0*/  ISETP.GE.AND P2, PT, R35, UR4, PT ;  /* 0x0000000423007c0c */ /* 0x000fe4000bf46270 */
[----:B------:R-:W-:Y:S02]  /*246b0*/  ISETP.GE.AND P0, PT, R33, UR4, PT ;  /* 0x0000000421007c0c */ /* 0x000fe4000bf06270 */
[----:B------:R-:W-:Y:S01]  /*246c0*/  SHF.R.U32.HI R8, RZ, 0x3, R20 ;  /* 0x00000003ff087819 */ /* 0x000fe20000011614 */
[----:B0-----:R-:W-:Y:S10]  /*246d0*/  BRA.DIV UR5, `(.L_x_2976) ;  /* 0x0000005205b07947 */ /* 0x001ff4000b800000 */
[----:B------:R-:W0:Y:S01]  /*246e0*/  SHFL.IDX PT, R14, R0, RZ, 0x181f ;  /* 0x00181fff000e7589 */ /* 0x000e2200000e0000 */
[----:B-----5:R-:W-:Y:S02]  /*246f0*/  IMAD R5, R9, R6, RZ ;  /* 0x0000000609057224 */ /* 0x020fe400078e02ff */
[----:B------:R-:W-:Y:S01]  /*24700*/  IMAD R17, R17, 0x80, R8 ;  /* 0x0000008011117824 */ /* 0x000fe200078e0208 */
[----:B------:R-:W1:Y:S03]  /*24710*/  SHFL.IDX PT, R2, R4, RZ, 0x181f ;  /* 0x00181fff04027589 */ /* 0x000e6600000e0000 */
[C---:B------:R-:W-:Y:S01]  /*24720*/  VIADD R6, R17.reuse, 0x10 ;  /* 0x0000001011067836 */ /* 0x040fe20000000000 */
[----:B------:R-:W-:-:S13]  /*24730*/  ISETP.GE.AND P1, PT, R17, R5, PT ;  /* 0x000000051100720c */ /* 0x000fda0003f26270 */
[----:B0-----:R-:W-:-:S05]  /*24740*/  @!P1 LEA R14, P4, R32, R14, 0x1 ;  /* 0x0000000e200e9211 */ /* 0x001fca00078808ff */
[----:B-1----:R-:W-:Y:S01]  /*24750*/  @!P1 IMAD.X R3, RZ, RZ, R2, P4 ;  /* 0x000000ffff039224 */ /* 0x002fe200020e0602 */
[----:B------:R-:W-:Y:S02]  /*24760*/  @!P1 MOV R2, R14 ;  /* 0x0000000e00029202 */ /* 0x000fe40000000f00 */
        /* <DEDUP_REMOVED lines=70> */
.L_x_3128:
        /* <DEDUP_REMOVED lines=12> */
.L_x_2978:
[----:B------:R-:W-:Y:S05]  /*24c90*/  BSYNC B0 ;  /* 0x0000000000007941 */ /* 0x000fea0003800000 */
.L_x_2977:
[----:B------:R-:W-:Y:S01]  /*24ca0*/  NOP ;  /* 0x0000000000007918 */ /* 0x000fe20000000000 */
[----:B------:R-:W-:-:S13]  /*24cb0*/  PLOP3.LUT P0, PT, PT, PT, PT, 0x80, 0x0 ;  /* 0x000000000000781c */ /* 0x000fda0003f0f070 */
.L_x_2979:
        /* <DEDUP_REMOVED lines=20> */
.L_x_3129:
[----:B------:R-:W-:Y:S05]  /*24e00*/  BSYNC B0 ;  /* 0x0000000000007941 */ /* 0x000fea0003800000 */
.L_x_2980:
[----:B------:R-:W3:Y:S01]  /*24e10*/  LDL R0, [R1+0x8] ;  /* 0x0000080001007983 */ /* 0x000ee20000100800 */
        /* <DEDUP_REMOVED lines=10> */
.L_x_2996:
[----:B------:R-:W3:Y:S01]  /*24ec0*/  LDL R2, [R1] ;  /* 0x0000000001027983 */ /* 0x000ee20000100800 */
[----:B------:R-:W1:Y:S03]  /*24ed0*/  LDC R7, c[0x0][0x430] ;  /* 0x00010c00ff077b82 */ /* 0x000e660000000800 */
[----:B------:R-:W4:Y:S04]  /*24ee0*/  LDL R4, [R1+0xc] ;  /* 0x00000c0001047983 */ /* 0x000f280000100800 */
[----:B------:R-:W2:Y:S01]  /*24ef0*/  LDL R8, [R1+0x10] ;  /* 0x0000100001087983 */ /* 0x000ea20000100800 */
[----:B------:R-:W0:Y:S02]  /*24f00*/  S2R R0, SR_TID.X ;  /* 0x0000000000007919 */ /* 0x000e240000002100 */
[----:B0-----:R-:W-:-:S02]  /*24f10*/  LOP3.LUT R0, R0, 0x7f, RZ, 0xc0, !PT ;  /* 0x0000007f00007812 */ /* 0x001fc400078ec0ff */
[----:B-1----:R-:W-:-:S13]  /*24f20*/  ISETP.NE.AND P0, PT, R7, 0x1, PT ;  /* 0x000000010700780c */ /* 0x002fda0003f05270 */
[----:B------:R-:W0:Y:S01]  /*24f30*/  @P0 LDC R3, c[0x0][0x438] ;  /* 0x00010e00ff030b82 */ /* 0x000e220000000800 */
[----:B---3--:R-:W-:Y:S02]  /*24f40*/  LOP3.LUT P4, RZ, R2, 0x10, RZ, 0xc0, !PT ;  /* 0x0000001002ff7812 */ /* 0x008fe4000788c0ff */
[----:B------:R-:W-:Y:S02]  /*24f50*/  SHF.R.U32.HI R2, RZ, 0x3, R0 ;  /* 0x00000003ff027819 */ /* 0x000fe40000011600 */
[----:B------:R-:W1:Y:S01]  /*24f60*/  S2R R0, SR_TID.X ;  /* 0x0000000000007919 */ /* 0x000e620000002100 */
[----:B----4-:R-:W-:Y:S01]  /*24f70*/  IMAD R9, R6, 0x60, R4 ;  /* 0x0000006006097824 */ /* 0x010fe200078e0204 */
[----:B-1----:R-:W-:-:S04]  /*24f80*/  SHF.L.U32 R0, R0, 0x4, RZ ;  /* 0x0000000400007819 */ /* 0x002fc800000006ff */
[----:B------:R-:W-:Y:S02]  /*24f90*/  LOP3.LUT R0, R2, 0x70, R0, 0xf8, !PT ;  /* 0x0000007002007812 */ /* 0x000fe400078ef800 */
[----:B------:R-:W1:Y:S02]  /*24fa0*/  @P0 LDC R2, c[0x0][0x434] ;  /* 0x00010d00ff020b82 */ /* 0x000e640000000800 */
[C---:B------:R-:W-:Y:S01]  /*24fb0*/  ISETP.GT.U32.AND P5, PT, R0.reuse, 0x5f, PT ;  /* 0x0000005f0000780c */ /* 0x040fe20003fa4070 */
[----:B------:R-:W-:-:S12]  /*24fc0*/  IMAD.IADD R9, R0, 0x1, R9 ;  /* 0x0000000100097824 */ /* 0x000fd800078e0209 */
[----:B------:R-:W2:Y:S01]  /*24fd0*/  @!P5 LDC.64 R4, c[0x0][0x428] ;  /* 0x00010a00ff04db82 */ /* 0x000ea20000000a00 */
[----:B------:R-:W-:Y:S02]  /*24fe0*/  IMAD.MOV.U32 R0, RZ, RZ, R9 ;  /* 0x000000ffff007224 */ /* 0x000fe400078e0009 */
[----:B-1----:R-:W-:-:S05]  /*24ff0*/  @P0 IMAD.HI.U32 R2, R9, R2, RZ ;  /* 0x0000000209020227 */ /* 0x002fca00078e00ff */
[----:B0-----:R-:W-:-:S04]  /*25000*/  @P0 SHF.R.U32.HI R0, RZ, R3, R2 ;  /* 0x00000003ff000219 */ /* 0x001fc80000011602 */
[----:B------:R-:W-:Y:S02]  /*25010*/  @!P5 SHF.R.S32.HI R3, RZ, 0x1f, R0 ;  /* 0x0000001fff03d819 */ /* 0x000fe40000011400 */
[----:B------:R-:W-:Y:S01]  /*25020*/  @!P5 MOV R2, R0 ;  /* 0x000000000002d202 */ /* 0x000fe20000000f00 */
[----:B--2---:R-:W-:-:S04]  /*25030*/  @!P5 IMAD R8, R8, R4, RZ ;  /* 0x000000040808d224 */ /* 0x004fc800078e02ff */
        /* <DEDUP_REMOVED lines=19> */
.L_x_2984:
[----:B------:R-:W-:Y:S01]  /*25170*/  LEA R7, R26, R22, 0x3 ;  /* 0x000000161a077211 */ /* 0x000fe200078e18ff */
[----:B------:R-:W-:Y:S01]  /*25180*/  BSSY B1, `(.L_x_2985) ;  /* 0x0000004000017945 */ /* 0x000fe20003800000 */
[----:B------:R-:W-:-:S04]  /*25190*/  SHF.L.U32 R2, R28, 0x1f, RZ ;  /* 0x0000001f1c027819 */ /* 0x000fc800000006ff */
[----:B------:R-:W0:Y:S02]  /*251a0*/  SYNCS.PHASECHK.TRANS64.TRYWAIT P0, [R7+URZ+0x30840], R2 ;  /* 0x03084002070075a7 */ /* 0x000e24000800017f */
[----:B0-----:R-:W-:Y:S05]  /*251b0*/  @!P0 BRA `(.L_x_2986) ;  /* 0x0000005000a88947 */ /* 0x001fea0003800000 */
.L_x_3130:
[----:B------:R-:W-:Y:S05]  /*251c0*/  BSYNC B1 ;  /* 0x0000000000017941 */ /* 0x000fea0003800000 */
.L_x_2985:
        /* <DEDUP_REMOVED lines=24> */
[----:B------:R-:W2:Y:S01]  /*25350*/  LDL R3, [R1] ;  /* 0x0000000001037983 */ /* 0x000ea20000100800 */
[----:B------:R-:W-:Y:S01]  /*25360*/  SHF.L.U32 R4, R32, 0x1, RZ ;  /* 0x0000000120047819 */ /* 0x000fe200000006ff */
[----:B------:R-:W-:Y:S02]  /*25370*/  IMAD R5, R5, 0x2, R22 ;  /* 0x0000000205057824 */ /* 0x000fe400078e0216 */
        /* <DEDUP_REMOVED lines=37> */
[----:B-12---:R0:W2:Y:S02]  /*255d0*/  SHFL.IDX PT, R2, R8, 0x5, 0x181f ;  /* 0x00b81f0008027f89 */ /* 0x0060a400000e0000 */
.L_x_3144:
        /* <DEDUP_REMOVED lines=12> */
.L_x_2988:
[----:B------:R-:W-:Y:S02]  /*256a0*/  PLOP3.LUT P4, PT, P4, P0, PT, 0xa2, 0x0 ;  /* 0x000000000000781c */ /* 0x000fe40002781472 */
[----:B------:R-:W-:-:S08]  /*256b0*/  @P0 R2UR P4, UR4, R7 ;  /* 0x00000000070402ca */ /* 0x000fd00000080000 */
[----:B------:R-:W-:-:S05]  /*256c0*/  @P0 PLOP3.LUT P0, PT, P4, PT, PT, 0x80, 0x0 ;  /* 0x000000000000081c */ /* 0x000fca000270f070 */
[----:B------:R-:W-:Y:S01]  /*256d0*/  @!P4 SYNCS.ARRIVE.TRANS64.RED.A0T1 RZ, [UR4+0x30830], RZ ;  /* 0x030830ffffffc9a7 */ /* 0x000fe20008200404 */
[----:B------:R-:W-:Y:S07]  /*256e0*/  @!P4 ARRIVES.LDGSTSBAR.64.TRANSCNT [UR4+0x30830] ;  /* 0x03083000ff00c9b0 */ /* 0x000fee0008000a84 */
[----:B------:R-:W-:Y:S05]  /*256f0*/  @P0 BRA.U.ANY `(.L_x_2988) ;  /* 0xfffffffd00e80947 */ /* 0x000fea000393ffff */
[----:B------:R-:W-:Y:S01]  /*25700*/  NOP ;  /* 0x0000000000007918 */ /* 0x000fe20000000000 */
[----:B-1----:R-:W2:Y:S02]  /*25710*/  LDL R2, [R1] ;  /* 0x0000000001027983 */ /* 0x002ea40000100800 */
[----:B--2---:R-:W-:-:S13]  /*25720*/  LOP3.LUT P5, RZ, R2, 0x10, RZ, 0xc0, !PT ;  /* 0x0000001002ff7812 */ /* 0x004fda00078ac0ff */
[----:B------:R-:W-:Y:S05]  /*25730*/  @!P5 BRA `(.L_x_2989) ;  /* 0x000000000004d947 */ /* 0x000fea0003800000 */
[----:B------:R-:W-:Y:S01]  /*25740*/  BPT.TRAP 0x1 ;  /* 0x000000040000795c */ /* 0x000fe20000300000 */
.L_x_2989:
[----:B------:R1:W-:Y:S01]  /*25750*/  SYNCS.ARRIVE.TRANS64.A1T0 RZ, [R7+URZ+0x30830], RZ ;  /* 0x030830ff07ff79a7 */ /* 0x0003e2000810003f */
[----:B------:R-:W-:Y:S05]  /*25760*/  @!P5 BRA `(.L_x_2990) ;  /* 0x000000000004d947 */ /* 0x000fea0003800000 */
[----:B------:R-:W-:Y:S01]  /*25770*/  BPT.TRAP 0x1 ;  /* 0x000000040000795c */ /* 0x000fe20000300000 */
.L_x_2990:
[----:B------:R-:W-:Y:S01]  /*25780*/  SHF.L.U32 R2, R17, 0x1f, RZ ;  /* 0x0000001f11027819 */ /* 0x000fe200000006ff */
[----:B0-----:R-:W-:Y:S01]  /*25790*/  IMAD R6, R10, 0x8, R22 ;  /* 0x000000080a067824 */ /* 0x001fe200078e0216 */
[----:B------:R-:W-:Y:S03]  /*257a0*/  BSSY B1, `(.L_x_2991) ;  /* 0x0000003000017945 */ /* 0x000fe60003800000 */
[----:B------:R-:W0:Y:S02]  /*257b0*/  SYNCS.PHASECHK.TRANS64.TRYWAIT P0, [R6+URZ+0x30860], R2 ;  /* 0x03086002060075a7 */ /* 0x000e24000800017f */
[----:B0-----:R-:W-:Y:S05]  /*257c0*/  @!P0 BRA `(.L_x_2992) ;  /* 0x0000005400348947 */ /* 0x001fea0003800000 */
.L_x_3145:
[----:B------:R-:W-:Y:S05]  /*257d0*/  BSYNC B1 ;  /* 0x0000000000017941 */ /* 0x000fea0003800000 */
.L_x_2991:
[----:B------:R-:W1:Y:S01]  /*257e0*/  LDL R5, [R1+0x4] ;  /* 0x0000040001057983 */ /* 0x000e620000100800 */
[----:B------:R-:W2:Y:S01]  /*257f0*/  S2R R3, SR_TID.X ;  /* 0x0000000000037919 */ /* 0x000ea20000002100 */
[----:B------:R-:W-:Y:S01]  /*25800*/  UMOV UR4, 0xffffffff ;  /* 0xffffffff00047882 */ /* 0x000fe20000000000 */
[----:B--2---:R-:W-:-:S04]  /*25810*/  LOP3.LUT R3, R3, 0x7f, RZ, 0xc0, !PT ;  /* 0x0000007f03037812 */ /* 0x004fc800078ec0ff */
[----:B------:R-:W-:Y:S01]  /*25820*/  SHF.R.U32.HI R3, RZ, 0x3, R3 ;  /* 0x00000003ff037819 */ /* 0x000fe20000011603 */
[----:B-1----:R-:W-:Y:S02]  /*25830*/  IMAD R7, R30, -0x60, R5 ;  /* 0xffffffa01e077824 */ /* 0x002fe400078e0205 */
[----:B------:R-:W-:-:S03]  /*25840*/  IMAD R5, R10, 0x4800, R36 ;  /* 0x000048000a057824 */ /* 0x000fc600078e0224 */
        /* <DEDUP_REMOVED lines=47> */
[----:B0-----:R-:W-:-:S04]  /*25b40*/  IADD3 R2, P0, R2, R4, RZ ;  /* 0x0000000402027210 */ /* 0x001fc80007f1e0ff */
[----:B-1----:R-:W-:Y:S02]  /*25b50*/  IADD3.X R3, RZ, R3, RZ, P0, !PT ;  /* 0x00000003ff037210 */ /* 0x002fe400007fe4ff */
[----:B------:R-:W-:-:S13]  /*25b60*/  ISETP.LT.OR P0, PT, R7, 0x41, P3 ;  /* 0x000000410700780c */ /* 0x000fda0001f01670 */
[----:B------:R1:W-:Y:S01]  /*25b70*/  LDGSTS.E.BYPASS.LTC128B.128 [R5+0x2400], desc[UR60][R2.64], !P0 ;  /* 0x0240000002057fae */ /* 0x0003e2000c101d7c */
[----:B------:R-:W-:-:S13]  /*25b80*/  ISETP.LT.OR P0, PT, R7, 0x41, P2 ;  /* 0x000000410700780c */ /* 0x000fda0001701670 */
[----:B------:R1:W-:Y:S01]  /*25b90*/  LDGSTS.E.BYPASS.LTC128B.128 [R5+0x5400], desc[UR60][R2.64+0x80], !P0 ;  /* 0x0540008002057fae */ /* 0x0003e2000c101d7c */
[----:B------:R-:W-:-:S13]  /*25ba0*/  ISETP.LT.OR P0, PT, R7, 0x41, P1 ;  /* 0x000000410700780c */ /* 0x000fda0000f01670 */
[----:B--2---:R1:W-:Y:S02]  /*25bb0*/  LDGSTS.E.BYPASS.LTC128B.128 [R5+0x8400], desc[UR60][R2.64+0x100], !P0 ;  /* 0x0840010002057fae */ /* 0x0043e4000c101d7c */
.L_x_3159:
        /* <DEDUP_REMOVED lines=29> */
.L_x_2994:
        /* <DEDUP_REMOVED lines=11> */
.L_x_2995:
[----:B------:R-:W2:Y:S01]  /*25e40*/  LDL R0, [R1+0x8] ;  /* 0x0000080001007983 */ /* 0x000ea20000100800 */
[----:B------:R0:W-:Y:S01]  /*25e50*/  SYNCS.ARRIVE.TRANS64.A1T0 RZ, [R6+URZ+0x30850], RZ ;  /* 0x030850ff06ff79a7 */ /* 0x0001e2000810003f */
[----:B------:R-:W-:Y:S01]  /*25e60*/  IMAD.MOV.U32 R10, RZ, RZ, R26 ;  /* 0x000000ffff0a7224 */ /* 0x000fe200078e001a */
[----:B------:R-:W-:Y:S01]  /*25e70*/  MOV R17, R28 ;  /* 0x0000001c00117202 */ /* 0x000fe20000000f00 */
[----:B------:R-:W-:Y:S02]  /*25e80*/  IMAD.MOV.U32 R30, RZ, RZ, R25 ;  /* 0x000000ffff1e7224 */ /* 0x000fe400078e0019 */
[C---:B0-----:R-:W-:Y:S01]  /*25e90*/  VIADD R6, R25.reuse, 0xffffffff ;  /* 0xffffffff19067836 */ /* 0x041fe20000000000 */
[----:B--2---:R-:W-:-:S13]  /*25ea0*/  ISETP.GT.AND P0, PT, R25, R0, PT ;  /* 0x000000001900720c */ /* 0x004fda0003f04270 */
[----:B------:R-:W-:Y:S05]  /*25eb0*/  @P0 BRA `(.L_x_2996) ;  /* 0xfffffff000000947 */ /* 0x000fea000383ffff */
.L_x_2983:
[----:B------:R-:W-:Y:S05]  /*25ec0*/  BSYNC B0 ;  /* 0x0000000000007941 */ /* 0x000fea0003800000 */
.L_x_2982:
        /* <DEDUP_REMOVED lines=17> */
.L_x_2998:
[----:B------:R-:W-:Y:S05]  /*25fe0*/  BSYNC B0 ;  /* 0x0000000000007941 */ /* 0x000fea0003800000 */
.L_x_2997:
[----:B------:R-:W3:Y:S02]  /*25ff0*/  LDL R0, [R1] ;  /* 0x0000000001007983 */ /* 0x000ee40000100800 */
[----:B---3--:R-:W-:-:S13]  /*26000*/  LOP3.LUT P0, RZ, R0, 0x10, RZ, 0xc0, !PT ;  /* 0x0000001000ff7812 */ /* 0x008fda000780c0ff */
[----:B------:R-:W-:Y:S05]  /*26010*/  @!P0 BRA `(.L_x_2999) ;  /* 0x0000000000048947 */ /* 0x000fea0003800000 */
[----:B------:R-:W-:Y:S01]  /*26020*/  BPT.TRAP 0x1 ;  /* 0x000000040000795c */ /* 0x000fe20000300000 */
.L_x_2999:
[----:B------:R-:W3:Y:S01]  /*26030*/  LDL.LU R2, [R1+0x4] ;  /* 0x0000040001027983 */ /* 0x000ee20000300800 */
[----:B------:R-:W-:Y:S01]  /*26040*/  IMAD R0, R26, 0x8, R22 ;  /* 0x000000081a007824 */ /* 0x000fe200078e0216 */
[----:B0-----:R-:W-:Y:S01]  /*26050*/  SHF.L.U32 R3, R28, 0x1f, RZ ;  /* 0x0000001f1c037819 */ /* 0x001fe200000006ff */
[----:B------:R-:W-:Y:S03]  /*26060*/  BSSY B0, `(.L_x_3000) ;  /* 0x0000004000007945 */ /* 0x000fe60003800000 */
[----:B------:R-:W0:Y:S01]  /*26070*/  SYNCS.PHASECHK.TRANS64.TRYWAIT P0, [R0+URZ+0x30860], R3 ;  /* 0x03086003000075a7 */ /* 0x000e22000800017f */
[----:B---3--:R-:W-:Y:S01]  /*26080*/  IMAD R6, R25, -0x60, R2 ;  /* 0xffffffa019067824 */ /* 0x008fe200078e0202 */
[----:B0-----:R-:W-:Y:S06]  /*26090*/  @!P0 BRA `(.L_x_3001) ;  /* 0x0000005400248947 */ /* 0x001fec0003800000 */
.L_x_3160:
[----:B------:R-:W-:Y:S05]  /*260a0*/  BSYNC B0 ;  /* 0x0000000000007941 */ /* 0x000fea0003800000 */
.L_x_3000:
        /* <DEDUP_REMOVED lines=18> */
[----:B------:R-:W1:Y:S02]  /*261d0*/  SHFL.IDX PT, R14, R23, 0x1, 0x181f ;  /* 0x00381f00170e7f89 */ /* 0x000e6400000e0000 */
[----:B0-----:R-:W-:Y:S02]  /*261e0*/  IADD3.X R3, RZ, R3, RZ, P0, !PT ;  /* 0x00000003ff037210 */ /* 0x001fe400007fe4ff */
[----:B------:R-:W-:-:S03]  /*261f0*/  ISETP.GE.AND P0, PT, R33, UR4, PT ;  /* 0x0000000421007c0c */ /* 0x000fc6000bf06270 */
        /* <DEDUP_REMOVED lines=44> */
.L_x_3174:
        /* <DEDUP_REMOVED lines=13> */
.L_x_3003:
[----:B------:R-:W-:Y:S02]  /*26590*/  PLOP3.LUT P1, PT, P1, P0, PT, 0xa2, 0x0 ;  /* 0x000000000000781c */ /* 0x000fe40000f21472 */
[----:B------:R-:W-:-:S08]  /*265a0*/  @P0 R2UR P1, UR4, R0 ;  /* 0x00000000000402ca */ /* 0x000fd00000020000 */
[----:B------:R-:W-:-:S05]  /*265b0*/  @P0 PLOP3.LUT P0, PT, P1, PT, PT, 0x80, 0x0 ;  /* 0x000000000000081c */ /* 0x000fca0000f0f070 */
[----:B------:R-:W-:Y:S01]  /*265c0*/  @!P1 SYNCS.ARRIVE.TRANS64.RED.A0T1 RZ, [UR4+0x30850], RZ ;  /* 0x030850ffffff99a7 */ /* 0x000fe20008200404 */
[----:B------:R-:W-:Y:S07]  /*265d0*/  @!P1 ARRIVES.LDGSTSBAR.64.TRANSCNT [UR4+0x30850] ;  /* 0x03085000ff0099b0 */ /* 0x000fee0008000a84 */
[----:B------:R-:W-:Y:S05]  /*265e0*/  @P0 BRA.U.ANY `(.L_x_3003) ;  /* 0xfffffffd00e80947 */ /* 0x000fea000393ffff */
[----:B------:R-:W-:Y:S01]  /*265f0*/  NOP ;  /* 0x0000000000007918 */ /* 0x000fe20000000000 */
[----:B0-----:R-:W2:Y:S02]  /*26600*/  LDL R2, [R1] ;  /* 0x0000000001027983 */ /* 0x001ea40000100800 */
[----:B--2---:R-:W-:-:S13]  /*26610*/  LOP3.LUT P2, RZ, R2, 0x10, RZ, 0xc0, !PT ;  /* 0x0000001002ff7812 */ /* 0x004fda000784c0ff */
[----:B------:R-:W-:Y:S05]  /*26620*/  @!P2 BRA `(.L_x_3004) ;  /* 0x000000000004a947 */ /* 0x000fea0003800000 */
[----:B------:R-:W-:Y:S01]  /*26630*/  BPT.TRAP 0x1 ;  /* 0x000000040000795c */ /* 0x000fe20000300000 */
.L_x_3004:
[----:B------:R2:W-:Y:S01]  /*26640*/  SYNCS.ARRIVE.TRANS64.A1T0 RZ, [R0+URZ+0x30850], RZ ;  /* 0x030850ff00ff79a7 */ /* 0x0005e2000810003f */
[----:B------:R-:W-:-:S04]  /*26650*/  IADD3 R26, R26, 0x1, RZ ;  /* 0x000000011a1a7810 */ /* 0x000fc80007ffe0ff */
[----:B------:R-:W-:-:S04]  /*26660*/  ISETP.NE.AND P0, PT, R26, 0x2, PT ;  /* 0x000000021a00780c */ /* 0x000fc80003f05270 */
[----:B------:R-:W-:Y:S02]  /*26670*/  SEL R3, RZ, 0x1, P0 ;  /* 0x00000001ff037807 */ /* 0x000fe40000000000 */
[----:B------:R-:W-:Y:S02]  /*26680*/  SEL R26, R26, RZ, P0 ;  /* 0x000000ff1a1a7207 */ /* 0x000fe40000000000 */
[----:B--2---:R-:W-:-:S07]  /*26690*/  LOP3.LUT R28, R28, R3, RZ, 0x3c, !PT ;  /* 0x000000031c1c7212 */ /* 0x004fce00078e3cff */
.L_x_2961:
[----:B------:R-:W-:Y:S05]  /*266a0*/  BSYNC B7 ;  /* 0x0000000000077941 */ /* 0x000fea0003800000 */
.L_x_2959:
[----:B------:R-:W2:Y:S02]  /*266b0*/  LDL R0, [R1] ;  /* 0x0000000001007983 */ /* 0x000ea40000100800 */
[----:B--2---:R-:W-:-:S13]  /*266c0*/  LOP3.LUT P0, RZ, R0, 0x20, RZ, 0xc0, !PT ;  /* 0x0000002000ff7812 */ /* 0x004fda000780c0ff */
[----:B------:R-:W-:Y:S05]  /*266d0*/  @!P0 BRA `(.L_x_3005) ;  /* 0x0000000000248947 */ /* 0x000fea0003800000 */
[----:B------:R-:W-:Y:S05]  /*266e0*/  WARPSYNC.ALL ;  /* 0x0000000000007948 */ /* 0x000fea0003800000 */
[----:B------:R-:W2:Y:S08]  /*266f0*/  S2UR UR5, SR_CgaCtaId ;  /* 0x00000000000579c3 */ /* 0x000eb00000008800 */
[----:B------:R-:W-:Y:S06]  /*26700*/  BAR.SYNC.DEFER_BLOCKING 0x5, 0x180 ;  /* 0x0146000000007b1d */ /* 0x000fec0000010000 */
[----:B------:R-:W-:-:S02]  /*26710*/  UMOV UR4, 0x400 ;  /* 0x0000040000047882 */ /* 0x000fc40000000000 */
[----:B--2---:R-:W-:-:S06]  /*26720*/  ULEA UR4, UR5, UR4, 0x18 ;  /* 0x0000000405047291 */ /* 0x004fcc000f8ec03f */
[----:B0-----:R-:W-:-:S05]  /*26730*/  IMAD.U32 R22, RZ, RZ, UR4 ;  /* 0x00000004ff167e24 */ /* 0x001fca000f8e00ff */
[----:B------:R2:W3:Y:S01]  /*26740*/  LDS.128 R16, [R22+0x308d0] ;  /* 0x0308d00016107984 */ /* 0x0004e20000000c00 */
[----:B------:R-:W-:Y:S06]  /*26750*/  BAR.ARV 0x4, 0x180 ;  /* 0x0106000000007b1d */ /* 0x000fec0000002000 */
[----:B------:R-:W-:Y:S05]  /*26760*/  BRA `(.L_x_3006) ;  /* 0x0000000c00d47947 */ /* 0x000fea0003800000 */
.L_x_3005:
[----:B0-----:R-:W0:Y:S01]  /*26770*/  S2R R8, SR_TID.X ;  /* 0x0000000000087919 */ /* 0x001e220000002100 */
        /* <DEDUP_REMOVED lines=8> */
[----:B------:R-:W2:Y:S01]  /*26800*/  @!P1 LDC.64 R4, c[0x0][0xc78] ;  /* 0x00031e00ff049b82 */ /* 0x000ea20000000a00 */
[----:B0-----:R-:W-:-:S05]  /*26810*/  @!P1 IMAD.WIDE R2, R7, 0x4, R2 ;  /* 0x0000000407029825 */ /* 0x001fca00078e0202 */
        /* <DEDUP_REMOVED lines=9> */
[----:B------:R-:W-:Y:S01]  /*268b0*/  SHFL.IDX PT, R7, R16, 0x1, 0x1f ;  /* 0x00201f0010077f89 */ /* 0x000fe200000e0000 */
[----:B------:R-:W-:Y:S01]  /*268c0*/  ISETP.GE.U32.AND P5, PT, R8, 0x10, PT ;  /* 0x000000100800780c */ /* 0x000fe20003fa6070 */
[----:B---3--:R-:W-:Y:S01]  /*268d0*/  @!P1 IMAD.MOV.U32 R17, RZ, RZ, R6 ;  /* 0x000000ffff119224 */ /* 0x008fe200078e0006 */
[----:B------:R-:W-:-:S02]  /*268e0*/  MOV R6, RZ ;  /* 0x000000ff00067202 */ /* 0x000fc40000000f00 */
[----:B--2---:R-:W-:Y:S02]  /*268f0*/  @!P1 MOV R4, R5 ;  /* 0x0000000500049202 */ /* 0x004fe40000000f00 */
        /* <DEDUP_REMOVED lines=17> */
[----:B------:R0:W2:Y:S02]  /*26a10*/  SHFL.IDX PT, R14, R2, 0x1f, 0x1f ;  /* 0x03e01f00020e7f89 */ /* 0x0000a400000e0000 */
.L_x_3184:
[----:B------:R-:W-:Y:S02]  /*26a20*/  ULDC UR4, c[0x0][0xc38] ;  /* 0x00030e0000047ab9 */ /* 0x000fe40000000800 */
[----:B------:R-:W-:-:S04]  /*26a30*/  IMAD.U32 R5, RZ, RZ, UR4 ;  /* 0x00000004ff057e24 */ /* 0x000fc8000f8e00ff */
[----:B--2---:R-:W-:-:S04]  /*26a40*/  IMAD R14, R14, R5, RZ ;  /* 0x000000050e0e7224 */ /* 0x004fc800078e02ff */
[----:B------:R-:W-:-:S05]  /*26a50*/  IMAD.IADD R7, R7, 0x1, R14 ;  /* 0x0000000107077824 */ /* 0x000fca00078e020e */
[----:B------:R-:W-:-:S13]  /*26a60*/  ISETP.GT.AND P6, PT, R7, R0, PT ;  /* 0x000000000700720c */ /* 0x000fda0003fc4270 */
[----:B------:R-:W-:Y:S05]  /*26a70*/  @P6 BRA `(.L_x_3008) ;  /* 0x0000000000a46947 */ /* 0x000fea0003800000 */
.L_x_3011:
        /* <DEDUP_REMOVED lines=10> */
[----:B------:R-:W2:Y:S01]  /*26b20*/  @!P6 LDC.64 R4, c[0x0][0xc78] ;  /* 0x00031e00ff04eb82 */ /* 0x000ea20000000a00 */
[----:B0-----:R-:W-:-:S05]  /*26b30*/  @!P6 IMAD.WIDE R2, R9, 0x4, R2 ;  /* 0x000000040902e825 */ /* 0x001fca00078e0202 */
[----:B------:R2:W3:Y:S02]  /*26b40*/  @!P6 LDG.E R17, desc[UR60][R2.64] ;  /* 0x0000003c0211e981 */ /* 0x0004e4000c1e1900 */
[----:B--2---:R-:W-:Y:S01]  /*26b50*/  @!P6 IMAD.WIDE R2, R9, 0x4, R4 ;  /* 0x000000040902e825 */ /* 0x004fe200078e0204 */
[----:B------:R-:W-:-:S06]  /*26b60*/  MOV R4, RZ ;  /* 0x000000ff00047202 */ /* 0x000fcc0000000f00 */
[----:B------:R-:W3:Y:S01]  /*26b70*/  @!P6 LDG.E R4, desc[UR60][R2.64] ;  /* 0x0000003c0204e981 */ /* 0x000ee2000c1e1900 */
[----:B------:R-:W-:Y:S01]  /*26b80*/  UMOV UR4, 0xffffffff ;  /* 0xffffffff00047882 */ /* 0x000fe20000000000 */
[----:B---3--:R-:W-:Y:S02]  /*26b90*/  IMAD R13, R4, R17, RZ ;  /* 0x00000011040d7224 */ /* 0x008fe400078e02ff */
        /* <DEDUP_REMOVED lines=17> */
.L_x_3192:
[----:B------:R-:W-:Y:S02]  /*26cb0*/  ULDC UR4, c[0x0][0xc38] ;  /* 0x00030e0000047ab9 */ /* 0x000fe40000000800 */
[----:B------:R-:W-:-:S05]  /*26cc0*/  MOV R5, UR4 ;  /* 0x0000000400057c02 */ /* 0x000fca0008000f00 */
[----:B--2---:R-:W-:-:S04]  /*26cd0*/  IMAD R14, R14, R5, RZ ;  /* 0x000000050e0e7224 */ /* 0x004fc800078e02ff */
[----:B------:R-:W-:-:S05]  /*26ce0*/  IMAD.IADD R7, R14, 0x1, R7 ;  /* 0x000000010e077824 */ /* 0x000fca00078e0207 */
[----:B------:R-:W-:-:S13]  /*26cf0*/  ISETP.GT.AND P6, PT, R7, R0, PT ;  /* 0x000000000700720c */ /* 0x000fda0003fc4270 */
[----:B------:R-:W-:Y:S05]  /*26d00*/  @!P6 BRA `(.L_x_3011) ;  /* 0xfffffffc005ce947 */ /* 0x000fea000383ffff */
.L_x_3008:
[----:B------:R-:W-:Y:S01]  /*26d10*/  IMAD.IADD R7, R7, 0x1, -R14 ;  /* 0x0000000107077824 */ /* 0x000fe200078e0a0e */
[----:B------:R-:W-:-:S03]  /*26d20*/  UMOV UR4, 0xffffffff ;  /* 0xffffffff00047882 */ /* 0x000fc60000000000 */
[----:B------:R-:W-:-:S05]  /*26d30*/  IMAD R3, R2, R5, R7 ;  /* 0x0000000502037224 */ /* 0x000fca00078e0207 */
[----:B------:R-:W-:Y:S01]  /*26d40*/  ISETP.GT.AND P6, PT, R3, R0, PT ;  /* 0x000000000300720c */ /* 0x000fe20003fc4270 */
[----:B------:R-:W-:-:S12]  /*26d50*/  BRA.DIV UR4, `(.L_x_3012) ;  /* 0x0000005a04007947 */ /* 0x000fd8000b800000 */
[----:B------:R-:W-:-:S04]  /*26d60*/  VOTE.ANY R3, PT, !P6 ;  /* 0x0000000000037806 */ /* 0x000fc800070e0100 */
[----:B------:R-:W2:Y:S02]  /*26d70*/  POPC R12, R3 ;  /* 0x00000003000c7309 */ /* 0x000ea40000000000 */
[----:B--2---:R2:W3:Y:S01]  /*26d80*/  SHFL.IDX PT, R17, R17, R12, 0x1f ;  /* 0x00001f0c11117589 */ /* 0x0044e200000e0000 */
[----:B------:R-:W-:-:S03]  /*26d90*/  IADD3 R19, R12, R19, RZ ;  /* 0x000000130c137210 */ /* 0x000fc60007ffe0ff */
[----:B------:R2:W4:Y:S04]  /*26da0*/  SHFL.IDX PT, R4, R4, R12, 0x1f ;  /* 0x00001f0c04047589 */ /* 0x00052800000e0000 */
.L_x_3197:
[----:B------:R-:W-:-:S13]  /*26db0*/  ISETP.NE.AND P0, PT, R3, RZ, PT ;  /* 0x000000ff0300720c */ /* 0x000fda0003f05270 */
[----:B------:R-:W-:Y:S05]  /*26dc0*/  @!P0 BRA `(.L_x_3013) ;  /* 0x0000000000108947 */ /* 0x000fea0003800000 */
[----:B------:R-:W-:Y:S01]  /*26dd0*/  UMOV UR4, 0xffffffff ;  /* 0xffffffff00047882 */ /* 0x000fe20000000000 */
[----:B--2---:R-:W-:Y:S02]  /*26de0*/  VIADD R12, R12, 0xffffffff ;  /* 0xffffffff0c0c7836 */ /* 0x004fe40000000000 */
[----:B------:R-:W-:Y:S05]  /*26df0*/  BRA.DIV UR4, `(.L_x_3014) ;  /* 0x0000005a04347947 */ /* 0x000fea000b800000 */
[----:B------:R2:W0:Y:S02]  /*26e00*/  SHFL.IDX PT, R6, R2, R12, 0x1f ;  /* 0x00001f0c02067589 */ /* 0x00042400000e0000 */
.L_x_3013:
[----:B----4-:R-:W-:Y:S01]  /*26e10*/  ISETP.NE.AND P0, PT, R4, 0x1, PT ;  /* 0x000000010400780c */ /* 0x010fe20003f05270 */
[----:B0-----:R-:W-:-:S04]  /*26e20*/  IMAD R16, R6, R5, R7 ;  /* 0x0000000506107224 */ /* 0x001fc800078e0207 */
[----:B------:R-:W-:-:S08]  /*26e30*/  IMAD.IADD R0, R0, 0x1, -R16 ;  /* 0x0000000100007824 */ /* 0x000fd000078e0a10 */
[----:B------:R-:W-:Y:S05]  /*26e40*/  @!P0 BRA `(.L_x_3015) ;  /* 0x0000000000dc8947 */ /* 0x000fea0003800000 */
[----:B---3--:R-:W-:Y:S02]  /*26e50*/  IABS R5, R17 ;  /* 0x0000001100057213 */ /* 0x008fe40000000000 */
[----:B------:R-:W-:Y:S02]  /*26e60*/  IABS R6, R4 ;  /* 0x0000000400067213 */ /* 0x000fe40000000000 */
[----:B------:R-:W0:Y:S08]  /*26e70*/  I2F.RP R7, R5 ;  /* 0x0000000500077306 */ /* 0x000e300000209400 */
[----:B------:R-:W3:Y:S08]  /*26e80*/  I2F.RP R8, R6 ;  /* 0x0000000600087306 */ /* 0x000ef00000209400 */
[----:B0-----:R-:W2:Y:S08]  /*26e90*/  MUFU.RCP R7, R7 ;  /* 0x0000000700077308 */ /* 0x001eb00000001000 */
[----:B---3--:R-:W-:Y:S01]  /*26ea0*/  MUFU.RCP R8, R8 ;  /* 0x0000000800087308 */ /* 0x008fe20000001000 */
[----:B--2---:R-:W-:-:S02]  /*26eb0*/  IADD3 R2, R7, 0xffffffe, RZ ;  /* 0x0ffffffe07027810 */ /* 0x004fc40007ffe0ff */
[----:B------:R-:W-:-:S05]  /*26ec0*/  IABS R7, R17 ;  /* 0x0000001100077213 */ /* 0x000fca0000000000 */
[----:B------:R0:W2:Y:S02]  /*26ed0*/  F2I.FTZ.U32.TRUNC.NTZ R3, R2 ;  /* 0x0000000200037305 */ /* 0x0000a4000021f000 */
[----:B0-----:R-:W-:Y:S02]  /*26ee0*/  IMAD.MOV.U32 R2, RZ, RZ, RZ ;  /* 0x000000ffff027224 */ /* 0x001fe400078e00ff */
[----:B--2---:R-:W-:-:S04]  /*26ef0*/  IMAD.MOV R10, RZ, RZ, -R3 ;  /* 0x000000ffff0a7224 */ /* 0x004fc800078e0a03 */
        /* <DEDUP_REMOVED lines=18> */
[----:B------:R-:W-:Y:S02]  /*27020*/  @P0 IADD3 R7, R7, 0x1, RZ ;  /* 0x0000000107070810 */ /* 0x000fe40007ffe0ff */
[----:B------:R-:W-:Y:S02]  /*27030*/  ISETP.GE.AND P2, PT, R2, RZ, PT ;  /* 0x000000ff0200720c */ /* 0x000fe40003f46270 */
[----:B------:R-:W-:-:S05]  /*27040*/  IABS R3, R4 ;  /* 0x0000000400037213 */ /* 0x000fca0000000000 */
[----:B------:R-:W-:-:S06]  /*27050*/  IMAD.MOV R3, RZ, RZ, -R3 ;  /* 0x000000ffff037224 */ /* 0x000fcc00078e0a03 */
        /* <DEDUP_REMOVED lines=17> */
[----:B------:R-:W-:Y:S01]  /*27170*/  IMAD R4, R4, R2, R7 ;  /* 0x0000000204047224 */ /* 0x000fe200078e0207 */
[----:B------:R-:W-:-:S03]  /*27180*/  IADD3 R2, -R7, RZ, RZ ;  /* 0x000000ff07027210 */ /* 0x000fc60007ffe1ff */
[----:B------:R-:W-:Y:S02]  /*27190*/  IMAD R18, R4, 0x10000, R5 ;  /* 0x0001000004127824 */ /* 0x000fe400078e0205 */
[----:B------:R-:W-:Y:S01]  /*271a0*/  IMAD R2, R17, R2, R0 ;  /* 0x0000000211027224 */ /* 0x000fe200078e0200 */
[----:B------:R-:W-:Y:S06]  /*271b0*/  BRA `(.L_x_3016) ;  /* 0x0000000000f07947 */ /* 0x000fec0003800000 */
.L_x_3015:
[----:B--2---:R-:W0:Y:S02]  /*271c0*/  LDC.64 R2, c[0x0][0xc90] ;  /* 0x00032400ff027b82 */ /* 0x004e240000000a00 */
[----:B0-----:R-:W-:-:S05]  /*271d0*/  IMAD.WIDE R2, R19, 0x4, R2 ;  /* 0x0000000413027825 */ /* 0x001fca00078e0202 */
[----:B------:R0:W3:Y:S02]  /*271e0*/  LDG.E R6, desc[UR60][R2.64] ;  /* 0x0000003c02067981 */ /* 0x0000e4000c1e1900 */
[----:B0-----:R-:W-:Y:S02]  /*271f0*/  IMAD.MOV.U32 R2, RZ, RZ, RZ ;  /* 0x000000ffff027224 */ /* 0x001fe400078e00ff */
[----:B---3--:R-:W-:-:S05]  /*27200*/  IMAD R7, R17, R6, RZ ;  /* 0x0000000611077224 */ /* 0x008fca00078e02ff */
[----:B------:R-:W-:-:S04]  /*27210*/  IABS R4, R7 ;  /* 0x0000000700047213 */ /* 0x000fc80000000000 */
[----:B------:R-:W0:Y:S08]  /*27220*/  I2F.RP R8, R4 ;  /* 0x0000000400087306 */ /* 0x000e300000209400 */
[----:B0-----:R-:W0:Y:S02]  /*27230*/  MUFU.RCP R8, R8 ;  /* 0x0000000800087308 */ /* 0x001e240000001000 */
[----:B0-----:R-:W-:-:S06]  /*27240*/  VIADD R9, R8, 0xffffffe ;  /* 0x0ffffffe08097836 */ /* 0x001fcc0000000000 */
[----:B------:R-:W1:Y:S02]  /*27250*/  F2I.FTZ.U32.TRUNC.NTZ R3, R9 ;  /* 0x0000000900037305 */ /* 0x000e64000021f000 */
[----:B-1----:R-:W-:-:S05]  /*27260*/  IADD3 R11, RZ, -R3, RZ ;  /* 0x80000003ff0b7210 */ /* 0x002fca0007ffe0ff */
        /* <DEDUP_REMOVED lines=17> */
[----:B------:R-:W-:Y:S01]  /*27380*/  IMAD R4, R6, R2, RZ ;  /* 0x0000000206047224 */ /* 0x000fe200078e02ff */
[----:B------:R-:W-:-:S03]  /*27390*/  IADD3 R2, -R2, RZ, RZ ;  /* 0x000000ff02027210 */ /* 0x000fc60007ffe1ff */
        /* <DEDUP_REMOVED lines=30> */
.L_x_3016:
[----:B------:R-:W-:-:S04]  /*27580*/  LOP3.LUT R2, RZ, R2, RZ, 0x33, !PT ;  /* 0x00000002ff027212 */ /* 0x000fc800078e33ff */
[----:B------:R-:W-:Y:S01]  /*27590*/  IADD3 R17, R17, R2, RZ ;  /* 0x0000000211117210 */ /* 0x000fe20007ffe0ff */
[----:B------:R-:W-:Y:S06]  /*275a0*/  BRA `(.L_x_3017) ;  /* 0x00000000001c7947 */ /* 0x000fec0003800000 */
.L_x_3009:
[----:B------:R-:W-:Y:S01]  /*275b0*/  UMOV UR4, URZ ;  /* 0x0000003f00047c82 */ /* 0x000fe20008000000 */
[----:B------:R-:W-:Y:S01]  /*275c0*/  UMOV UR5, URZ ;  /* 0x0000003f00057c82 */ /* 0x000fe20008000000 */
[----:B------:R-:W-:Y:S01]  /*275d0*/  ULDC UR6, c[0x0][0xc3c] ;  /* 0x00030f0000067ab9 */ /* 0x000fe20000000800 */
[----:B------:R-:W-:Y:S01]  /*275e0*/  IMAD.MOV.U32 R16, RZ, RZ, R0 ;  /* 0x000000ffff107224 */ /* 0x000fe200078e0000 */
[----:B------:R-:W-:Y:S01]  /*275f0*/  MOV R18, UR5 ;  /* 0x0000000500127c02 */ /* 0x000fe20008000f00 */
[----:B------:R-:W-:Y:S02]  /*27600*/  IMAD.U32 R17, RZ, RZ, UR4 ;  /* 0x00000004ff117e24 */ /* 0x000fe4000f8e00ff */
[----:B------:R-:W-:-:S07]  /*27610*/  IMAD.U32 R19, RZ, RZ, UR6 ;  /* 0x00000006ff137e24 */ /* 0x000fce000f8e00ff */
.L_x_3017:
        /* <DEDUP_REMOVED lines=10> */
.L_x_3006:
[----:B------:R-:W-:Y:S02]  /*276c0*/  ULDC UR4, c[0x0][0xc3c] ;  /* 0x00030f0000047ab9 */ /* 0x000fe40000000800 */
[----:B---3--:R-:W-:-:S13]  /*276d0*/  ISETP.GE.AND P0, PT, R19, UR4, PT ;  /* 0x0000000413007c0c */ /* 0x008fda000bf06270 */
[----:B------:R-:W-:Y:S05]  /*276e0*/  @!P0 BRA `(.L_x_3018) ;  /* 0xffffff9400e48947 */ /* 0x000fea000383ffff */
[----:B------:R-:W-:Y:S05]  /*276f0*/  BSYNC B8 ;  /* 0x0000000000087941 */ /* 0x000fea0003800000 */
.L_x_2911:
[----:B------:R-:W3:Y:S01]  /*27700*/  LDL.LU R0, [R1+0x28] ;  /* 0x0000280001007983 */ /* 0x000ee20000300800 */
[----:B------:R-:W-:Y:S01]  /*27710*/  BSSY B0, `(.L_x_3019) ;  /* 0x000000b000007945 */ /* 0x000fe20003800000 */
[----:B------:R-:W4:Y:S01]  /*27720*/  S2R R5, SR_CgaCtaId ;  /* 0x0000000000057919 */ /* 0x000f220000008800 */
[----:B---3--:R-:W-:-:S05]  /*27730*/  VIADD R0, R0, 0x1 ;  /* 0x0000000100007836 */ /* 0x008fca0000000000 */
[----:B--2---:R-:W-:-:S04]  /*27740*/  LEA.HI R2, R0, R0, RZ, 0x1 ;  /* 0x0000000000027211 */ /* 0x004fc800078f08ff */
[----:B0-----:R-:W-:Y:S02]  /*27750*/  LOP3.LUT R3, R2, 0xfffffffe, RZ, 0xc0, !PT ;  /* 0xfffffffe02037812 */ /* 0x001fe400078ec0ff */
[----:B------:R-:W-:Y:S02]  /*27760*/  MOV R2, 0x400 ;  /* 0x0000040000027802 */ /* 0x000fe40000000f00 */
[----:B------:R-:W-:Y:S02]  /*27770*/  IADD3 R0, R0, -R3, RZ ;  /* 0x8000000300007210 */ /* 0x000fe40007ffe0ff */
[----:B----4-:R-:W-:Y:S02]  /*27780*/  LEA R7, R5, R2, 0x18 ;  /* 0x0000000205077211 */ /* 0x010fe400078ec0ff */
[----:B------:R-:W-:-:S04]  /*27790*/  SHF.L.U32 R0, R0, 0x1f, RZ ;  /* 0x0000001f00007819 */ /* 0x000fc800000006ff */
[----:B------:R-:W0:Y:S02]  /*277a0*/  SYNCS.PHASECHK.TRANS64.TRYWAIT P0, [R7+URZ+0x30820], R0 ;  /* 0x03082000070075a7 */ /* 0x000e24000800017f */
[----:B0-----:R-:W-:Y:S05]  /*277b0*/  @!P0 BRA `(.L_x_3020) ;  /* 0x0000004c00ec8947 */ /* 0x001fea0003800000 */
.L_x_3200:
[----:B------:R-:W-:Y:S05]  /*277c0*/  BSYNC B0 ;  /* 0x0000000000007941 */ /* 0x000fea0003800000 */
.L_x_3019:
[----:B------:R-:W-:-:S03]  /*277d0*/  UMOV UR4, 0xffffffff ;  /* 0xffffffff00047882 */ /* 0x000fc60000000000 */
[----:B------:R-:W-:Y:S05]  /*277e0*/  BRA.DIV UR4, `(.L_x_3021) ;  /* 0x0000004e04f47947 */ /* 0x000fea000b800000 */
[----:B0-----:R-:W0:Y:S02]  /*277f0*/  S2R R0, SR_TID.X ;  /* 0x0000000000007919 */ /* 0x001e240000002100 */
[----:B0-----:R-:W-:-:S04]  /*27800*/  SHF.R.U32.HI R0, RZ, 0x5, R0 ;  /* 0x00000005ff007819 */ /* 0x001fc80000011600 */
[----:B------:R-:W-:-:S05]  /*27810*/  LOP3.LUT R0, R0, 0x3, RZ, 0xc0, !PT ;  /* 0x0000000300007812 */ /* 0x000fca00078ec0ff */
[----:B------:R0:W2:Y:S02]  /*27820*/  SHFL.IDX PT, R14, R0, RZ, 0x1f ;  /* 0x00001fff000e7589 */ /* 0x0000a400000e0000 */
.L_x_3203:
[----:B--2---:R-:W-:-:S13]  /*27830*/  ISETP.NE.AND P0, PT, R14, RZ, PT ;  /* 0x000000ff0e00720c */ /* 0x004fda0003f05270 */
[----:B------:R-:W-:Y:S05]  /*27840*/  @P0 BRA `(.L_x_2658) ;  /* 0x0000000000900947 */ /* 0x000fea0003800000 */
[----:B------:R-:W-:-:S03]  /*27850*/  UMOV UR4, 0xffffffff ;  /* 0xffffffff00047882 */ /* 0x000fc60000000000 */
[----:B------:R-:W-:Y:S05]  /*27860*/  BRA.DIV UR4, `(.L_x_3022) ;  /* 0x0000005204087947 */ /* 0x000fea000b800000 */
[----:B------:R-:W-:-:S13]  /*27870*/  ELECT P6, URZ, PT ;  /* 0x00000000003f782f */ /* 0x000fda00038c0000 */
.L_x_3206:
[----:B------:R-:W-:Y:S05]  /*27880*/  @!P6 BRA `(.L_x_2658) ;  /* 0x000000000080e947 */ /* 0x000fea0003800000 */
[----:B0-----:R-:W2:Y:S02]  /*27890*/  LDL R0, [R1+0x6c] ;  /* 0x00006c0001007983 */ /* 0x001ea40000100800 */
[----:B--2---:R-:W-:-:S13]  /*278a0*/  R2UR UR4, R0 ;  /* 0x00000000000472ca */ /* 0x004fda00000e0000 */
[----:B------:R-:W-:-:S06]  /*278b0*/  ULOP3.LUT UR4, UR4, 0x2, URZ, 0xfc, !UPT ;  /* 0x0000000204047892 */ /* 0x000fcc000f8efc3f */
[----:B------:R-:W-:-:S05]  /*278c0*/  IMAD.U32 R0, RZ, RZ, UR4 ;  /* 0x00000004ff007e24 */ /* 0x000fca000f8e00ff */
[----:B------:R-:W-:-:S13]  /*278d0*/  ISETP.NE.AND P0, PT, R0, 0x3, PT ;  /* 0x000000030000780c */ /* 0x000fda0003f05270 */
[----:B------:R-:W-:Y:S05]  /*278e0*/  @!P0 BRA `(.L_x_3023) ;  /* 0x0000000000048947 */ /* 0x000fea0003800000 */
[----:B------:R-:W-:Y:S01]  /*278f0*/  BPT.TRAP 0x1 ;  /* 0x000000040000795c */ /* 0x000fe20000300000 */
.L_x_3023:
[----:B------:R-:W-:Y:S01]  /*27900*/  IMAD R5, R26, 0x8, R7 ;  /* 0x000000081a057824 */ /* 0x000fe200078e0207 */
[----:B------:R-:W-:Y:S02]  /*27910*/  SHF.L.U32 R0, R28, 0x1f, RZ ;  /* 0x0000001f1c007819 */ /* 0x000fe400000006ff */
[----:B------:R-:W-:Y:S02]  /*27920*/  IADD3 R26, R26, 0x1, RZ ;  /* 0x000000011a1a7810 */ /* 0x000fe40007ffe0ff */
[----:B------:R-:W0:Y:S02]  /*27930*/  SYNCS.PHASECHK.TRANS64.TRYWAIT P1, [R5+URZ+0x30840], R0 ;  /* 0x03084000050075a7 */ /* 0x000e24000802017f */
[----:B------:R-:W-:-:S04]  /*27940*/  ISETP.NE.AND P2, PT, R26, 0x2, PT ;  /* 0x000000021a00780c */ /* 0x000fc80003f45270 */
[----:B------:R-:W-:Y:S01]  /*27950*/  SEL R3, RZ, 0x1, P2 ;  /* 0x00000001ff037807 */ /* 0x000fe20001000000 */
[----:B0-----:R-:W-:Y:S08]  /*27960*/  @!P1 BRA `(.L_x_3024) ;  /* 0x0000004c00e89947 */ /* 0x001ff00003800000 */
.L_x_3207:
[----:B------:R-:W-:Y:S02]  /*27970*/  SEL R26, R26, RZ, P2 ;  /* 0x000000ff1a1a7207 */ /* 0x000fe40001000000 */
[----:B------:R-:W-:Y:S01]  /*27980*/  LOP3.LUT R2, R28, R3, RZ, 0x3c, !PT ;  /* 0x000000031c027212 */ /* 0x000fe200078e3cff */
[----:B------:R-:W-:Y:S06]  /*27990*/  @!P0 BRA `(.L_x_3025) ;  /* 0x0000000000048947 */ /* 0x000fec0003800000 */
[----:B------:R-:W-:Y:S01]  /*279a0*/  BPT.TRAP 0x1 ;  /* 0x000000040000795c */ /* 0x000fe20000300000 */
.L_x_3025:
[----:B------:R-:W-:Y:S01]  /*279b0*/  IMAD R3, R26, 0x8, R7 ;  /* 0x000000081a037824 */ /* 0x000fe200078e0207 */
[----:B------:R-:W-:-:S04]  /*279c0*/  SHF.L.U32 R2, R2, 0x1f, RZ ;  /* 0x0000001f02027819 */ /* 0x000fc800000006ff */
[----:B------:R-:W2:Y:S02]  /*279d0*/  SYNCS.PHASECHK.TRANS64.TRYWAIT P1, [R3+URZ+0x30840], R2 ;  /* 0x03084002030075a7 */ /* 0x000ea4000802017f */
[----:B--2---:R-:W-:Y:S05]  /*279e0*/  @!P1 BRA `(.L_x_3026) ;  /* 0x0000004c00dc9947 */ /* 0x004fea0003800000 */
.L_x_3208:
[----:B------:R-:W-:Y:S05]  /*279f0*/  @!P0 BRA `(.L_x_3027) ;  /* 0x0000000000048947 */ /* 0x000fea0003800000 */
[----:B------:R-:W-:Y:S01]  /*27a00*/  BPT.TRAP 0x1 ;  /* 0x000000040000795c */ /* 0x000fe20000300000 */
.L_x_3027:
[----:B------:R-:W3:Y:S02]  /*27a10*/  SYNCS.PHASECHK.TRANS64.TRYWAIT P1, [R5+URZ+0x30860], R0 ;  /* 0x03086000050075a7 */ /* 0x000ee4000802017f */
[----:B---3--:R-:W-:Y:S05]  /*27a20*/  @!P1 BRA `(.L_x_3028) ;  /* 0x0000004c00e09947 */ /* 0x008fea0003800000 */
.L_x_3209:
[----:B------:R-:W-:Y:S05]  /*27a30*/  @!P0 BRA `(.L_x_3029) ;  /* 0x0000000000048947 */ /* 0x000fea0003800000 */
[----:B------:R-:W-:Y:S01]  /*27a40*/  BPT.TRAP 0x1 ;  /* 0x000000040000795c */ /* 0x000fe20000300000 */
.L_x_3029:
[----:B----4-:R4:W0:Y:S02]  /*27a50*/  SYNCS.PHASECHK.TRANS64.TRYWAIT P0, [R3+URZ+0x30860], R2 ;  /* 0x03086002030075a7 */ /* 0x010824000800017f */
[----:B0-----:R-:W-:Y:S05]  /*27a60*/  @!P0 NANOSLEEP.SYNCS 0x989680 ;  /* 0x009896800000895d */ /* 0x001fea0003900000 */
[----:B------:R-:W0:Y:S02]  /*27a70*/  @!P0 SYNCS.PHASECHK.TRANS64 P0, [R3+URZ+0x30860], R2 ;  /* 0x03086002030085a7 */ /* 0x000e24000800007f */
[----:B0-----:R-:W-:Y:S05]  /*27a80*/  @!P0 BRA `(.L_x_3029) ;  /* 0xfffffffc00f08947 */ /* 0x001fea000383ffff */
.L_x_2658:
[----:B------:R-:W-:Y:S05]  /*27a90*/  BSYNC B9 ;  /* 0x0000000000097941 */ /* 0x000fea0003800000 */
.L_x_2655:
[----:B------:R-:W-:Y:S05]  /*27aa0*/  EXIT ;  /* 0x000000000000794d */ /* 0x000fea0003800000 */
.L_x_2678:
[----:B0-----:R0:W1:Y:S02]  /*27ab0*/  SYNCS.PHASECHK.TRANS64.TRYWAIT P5, [R86+URZ+0x30890], R87 ;  /* 0x03089057560075a7 */ /* 0x00106400080a017f */
[----:B-1----:R-:W-:Y:S05]  /*27ac0*/  @!P5 NANOSLEEP.SYNCS 0x989680 ;  /* 0x009896800000d95d */ /* 0x002fea0003900000 */
[----:B------:R-:W1:Y:S02]  /*27ad0*/  @!P5 SYNCS.PHASECHK.TRANS64 P5, [R86+URZ+0x30890], R87 ;  /* 0x030890575600d5a7 */ /* 0x000e6400080a007f */
[----:B-1----:R-:W-:Y:S05]  /*27ae0*/  @!P5 BRA `(.L_x_2678) ;  /* 0xfffffffc00f0d947 */ /* 0x002fea000383ffff */
[----:B------:R-:W-:Y:S05]  /*27af0*/  BRA `(.L_x_3030) ;  /* 0xfffffdbc00f07947 */ /* 0x000fea000383ffff */
.L_x_2679:
        /* <DEDUP_REMOVED lines=8> */
.L_x_3032:
[----:B------:R-:W-:Y:S05]  /*27b80*/  BSYNC B1 ;  /* 0x0000000000017941 */ /* 0x000fea0003800000 */
.L_x_3031:
        /* <DEDUP_REMOVED lines=8> */
.L_x_3033:
[----:B------:R-:W-:Y:S01]  /*27c10*/  IMAD.MOV.U32 R11, RZ, RZ, R14 ;  /* 0x000000ffff0b7224 */ /* 0x000fe200078e000e */
[----:B------:R-:W-:Y:S06]  /*27c20*/  BRA `(.L_x_3034) ;  /* 0xfffffdbc00b87947 */ /* 0x000fec000383ffff */
.L_x_2704:
[----:B------:R-:W-:Y:S01]  /*27c30*/  BSSY B1, `(.L_x_3035) ;  /* 0x0000008000017945 */ /* 0x000fe20003800000 */
[----:B0---4-:R-:W-:Y:S01]  /*27c40*/  MOV R13, R116 ;  /* 0x00000074000d7202 */ /* 0x011fe20000000f00 */
[----:B------:R-:W-:Y:S01]  /*27c50*/  IMAD.MOV.U32 R12, RZ, RZ, 0x1 ;  /* 0x00000001ff0c7424 */ /* 0x000fe200078e00ff */
[----:B------:R-:W-:Y:S01]  /*27c60*/  MOV R15, 0xffffffff ;  /* 0xffffffff000f7802 */ /* 0x000fe20000000f00 */
[----:B---3--:R-:W-:-:S07]  /*27c70*/  IMAD.MOV.U32 R11, RZ, RZ, 0x1c1f ;  /* 0x00001c1fff0b7424 */ /* 0x008fce00078e00ff */
[----:B-12---:R-:W-:Y:S05]  /*27c80*/  WARPSYNC.COLLECTIVE R15, `(.L_x_3036) ;  /* 0x000000000f087348 */ /* 0x006fea0003c00000 */
[----:B------:R0:W3:Y:S02]  /*27c90*/  SHFL.IDX P6, R14, R13, R12, R11 ;  /* 0x0000000c0d0e7389 */ /* 0x0000e400000c000b */
[----:B0123--:R-:W-:Y:S01]  /*27ca0*/  ENDCOLLECTIVE ;  /* 0x000000000000791b */ /* 0x00ffe20003800000 */
.L_x_3036:
[----:B------:R-:W-:Y:S05]  /*27cb0*/  BSYNC B1 ;  /* 0x0000000000017941 */ /* 0x000fea0003800000 */
.L_x_3035:
        /* <DEDUP_REMOVED lines=8> */
.L_x_3037:
[----:B------:R-:W-:Y:S01]  /*27d40*/  MOV R117, R14 ;  /* 0x0000000e00757202 */ /* 0x000fe20000000f00 */
[----:B------:R-:W-:Y:S06]  /*27d50*/  BRA `(.L_x_3038) ;  /* 0xfffffdd000d87947 */ /* 0x000fec000383ffff */
.L_x_2734:
[----:B0-----:R0:W1:Y:S02]  /*27d60*/  SYNCS.PHASECHK.TRANS64.TRYWAIT P5, [R86+URZ+0x30890], R87 ;  /* 0x03089057560075a7 */ /* 0x00106400080a017f */
[----:B-1----:R-:W-:Y:S05]  /*27d70*/  @!P5 NANOSLEEP.SYNCS 0x989680 ;  /* 0x009896800000d95d */ /* 0x002fea0003900000 */
[----:B------:R-:W1:Y:S02]  /*27d80*/  @!P5 SYNCS.PHASECHK.TRANS64 P5, [R86+URZ+0x30890], R87 ;  /* 0x030890575600d5a7 */ /* 0x000e6400080a007f */
[----:B-1----:R-:W-:Y:S05]  /*27d90*/  @!P5 BRA `(.L_x_2734) ;  /* 0xfffffffc00f0d947 */ /* 0x002fea000383ffff */
[----:B------:R-:W-:Y:S05]  /*27da0*/  BRA `(.L_x_3039) ;  /* 0xfffffdf000bc7947 */ /* 0x000fea000383ffff */
.L_x_2735:
        /* <DEDUP_REMOVED lines=8> */
.L_x_3041:
[----:B------:R-:W-:Y:S05]  /*27e30*/  BSYNC B1 ;  /* 0x0000000000017941 */ /* 0x000fea0003800000 */
.L_x_3040:
        /* <DEDUP_REMOVED lines=8> */
.L_x_3042:
[----:B------:R-:W-:Y:S01]  /*27ec0*/  IMAD.MOV.U32 R11, RZ, RZ, R14 ;  /* 0x000000ffff0b7224 */ /* 0x000fe200078e000e */
[----:B------:R-:W-:Y:S06]  /*27ed0*/  BRA `(.L_x_3043) ;  /* 0xfffffdf0008c7947 */ /* 0x000fec000383ffff */
.L_x_2748:
        /* <DEDUP_REMOVED lines=8> */
.L_x_3045:
[----:B------:R-:W-:Y:S05]  /*27f60*/  BSYNC B1 ;  /* 0x0000000000017941 */ /* 0x000fea0003800000 */
.L_x_3044:
        /* <DEDUP_REMOVED lines=8> */
.L_x_3046:
[----:B------:R-:W-:Y:S01]  /*27ff0*/  IMAD.MOV.U32 R117, RZ, RZ, R14 ;  /* 0x000000ffff757224 */ /* 0x000fe200078e000e */
[----:B------:R-:W-:Y:S06]  /*28000*/  BRA `(.L_x_3047) ;  /* 0xfffffe0800047947 */ /* 0x000fec000383ffff */
.L_x_2761:
[----:B0-----:R0:W1:Y:S02]  /*28010*/  SYNCS.PHASECHK.TRANS64.TRYWAIT P3, [R86+URZ+0x30890], R87 ;  /* 0x03089057560075a7 */ /* 0x001064000806017f */
[----:B-1----:R-:W-:Y:S05]  /*28020*/  @!P3 NANOSLEEP.SYNCS 0x989680 ;  /* 0x009896800000b95d */ /* 0x002fea0003900000 */
[----:B------:R-:W1:Y:S02]  /*28030*/  @!P3 SYNCS.PHASECHK.TRANS64 P3, [R86+URZ+0x30890], R87 ;  /* 0x030890575600b5a7 */ /* 0x000e64000806007f */
[----:B-1----:R-:W-:Y:S05]  /*28040*/  @!P3 BRA `(.L_x_2761) ;  /* 0xfffffffc00f0b947 */ /* 0x002fea000383ffff */
[----:B------:R-:W-:Y:S05]  /*28050*/  BRA `(.L_x_3048) ;  /* 0xfffffe1c00bc7947 */ /* 0x000fea000383ffff */
.L_x_2762:
        /* <DEDUP_REMOVED lines=8> */
.L_x_3050:
[----:B------:R-:W-:Y:S05]  /*280e0*/  BSYNC B1 ;  /* 0x0000000000017941 */ /* 0x000fea0003800000 */
.L_x_3049:
        /* <DEDUP_REMOVED lines=8> */
.L_x_3051:
[----:B------:R-:W-:Y:S01]  /*28170*/  MOV R37, R14 ;  /* 0x0000000e00257202 */ /* 0x000fe20000000f00 */
[----:B------:R-:W-:Y:S06]  /*28180*/  BRA `(.L_x_3052) ;  /* 0xfffffe1c00d87947 */ /* 0x000fec000383ffff */
.L_x_2765:
[----:B------:R-:W-:Y:S01]  /*28190*/  BSSY B1, `(.L_x_3053) ;  /* 0x0000008000017945 */ /* 0x000fe20003800000 */
[----:B----4-:R-:W-:Y:S01]  /*281a0*/  IMAD.MOV.U32 R13, RZ, RZ, R35 ;  /* 0x000000ffff0d7224 */ /* 0x010fe200078e0023 */
[----:B------:R-:W-:Y:S01]  /*281b0*/  MOV R11, 0x1c1f ;  /* 0x00001c1f000b7802 */ /* 0x000fe20000000f00 */
[----:B------:R-:W-:Y:S02]  /*281c0*/  IMAD.MOV.U32 R12, RZ, RZ, 0x1 ;  /* 0x00000001ff0c7424 */ /* 0x000fe400078e00ff */
[----:B------:R-:W-:-:S07]  /*281d0*/  IMAD.MOV.U32 R15, RZ, RZ, -0x1 ;  /* 0xffffffffff0f7424 */ /* 0x000fce00078e00ff */
[----:B0123--:R-:W-:Y:S05]  /*281e0*/  WARPSYNC.COLLECTIVE R15, `(.L_x_3054) ;  /* 0x000000000f087348 */ /* 0x00ffea0003c00000 */
[----:B------:R4:W0:Y:S02]  /*281f0*/  SHFL.IDX P6, R14, R13, R12, R11 ;  /* 0x0000000c0d0e7389 */ /* 0x00082400000c000b */
[----:B01234-:R-:W-:Y:S01]  /*28200*/  ENDCOLLECTIVE ;  /* 0x000000000000791b */ /* 0x01ffe20003800000 */
.L_x_3054:
[----:B------:R-:W-:Y:S05]  /*28210*/  BSYNC B1 ;  /* 0x0000000000017941 */ /* 0x000fea0003800000 */
.L_x_3053:
        /* <DEDUP_REMOVED lines=8> */
.L_x_3055:
[----:B------:R-:W-:Y:S01]  /*282a0*/  IMAD.MOV.U32 R37, RZ, RZ, R14 ;  /* 0x000000ffff257224 */ /* 0x000fe200078e000e */
[----:B------:R-:W-:Y:S06]  /*282b0*/  BRA `(.L_x_3056) ;  /* 0xfffffe2000347947 */ /* 0x000fec000383ffff */
.L_x_2769:
[----:B---3--:R3:W0:Y:S02]  /*282c0*/  SYNCS.PHASECHK.TRANS64.TRYWAIT P2, [R86+URZ+0x308b0], R87 ;  /* 0x0308b057560075a7 */ /* 0x008624000804017f */
[----:B0-----:R-:W-:Y:S05]  /*282d0*/  @!P2 NANOSLEEP.SYNCS 0x989680 ;  /* 0x009896800000a95d */ /* 0x001fea0003900000 */
[----:B------:R-:W0:Y:S02]  /*282e0*/  @!P2 SYNCS.PHASECHK.TRANS64 P2, [R86+URZ+0x308b0], R87 ;  /* 0x0308b0575600a5a7 */ /* 0x000e24000804007f */
[----:B0-----:R-:W-:Y:S05]  /*282f0*/  @!P2 BRA `(.L_x_2769) ;  /* 0xfffffffc00f0a947 */ /* 0x001fea000383ffff */
[----:B------:R-:W-:Y:S05]  /*28300*/  BRA `(.L_x_3057) ;  /* 0xfffffe24000c7947 */ /* 0x000fea000383ffff */
.L_x_2789:
        /* <DEDUP_REMOVED lines=8> */
.L_x_3059:
[----:B------:R-:W-:Y:S05]  /*28390*/  BSYNC B1 ;  /* 0x0000000000017941 */ /* 0x000fea0003800000 */
.L_x_3058:
        /* <DEDUP_REMOVED lines=8> */
.L_x_3060:
[----:B------:R-:W-:Y:S01]  /*28420*/  MOV R13, R63 ;  /* 0x0000003f000d7202 */ /* 0x000fe20000000f00 */
[----:B------:R-:W-:-:S07]  /*28430*/  IMAD.MOV.U32 R8, RZ, RZ, R14 ;  /* 0x000000ffff087224 */ /* 0x000fce00078e000e */
[----:B------:R-:W-:Y:S05]  /*28440*/  WARPSYNC.COLLECTIVE R15, `(.L_x_3061) ;  /* 0x000000000f087348 */ /* 0x000fea0003c00000 */
[----:B------:R0:W1:Y:S02]  /*28450*/  SHFL.IDX P6, R14, R13, R12, R11 ;  /* 0x0000000c0d0e7389 */ /* 0x00006400000c000b */
[----:B01----:R-:W-:Y:S01]  /*28460*/  ENDCOLLECTIVE ;  /* 0x000000000000791b */ /* 0x003fe20003800000 */
.L_x_3061:
[----:B------:R-:W-:Y:S02]  /*28470*/  IMAD.MOV.U32 R13, RZ, RZ, R62 ;  /* 0x000000ffff0d7224 */ /* 0x000fe400078e003e */
[----:B------:R-:W-:-:S07]  /*28480*/  IMAD.MOV.U32 R9, RZ, RZ, R14 ;  /* 0x000000ffff097224 */ /* 0x000fce00078e000e */
[----:B------:R-:W-:Y:S05]  /*28490*/  WARPSYNC.COLLECTIVE R15, `(.L_x_3062) ;  /* 0x000000000f087348 */ /* 0x000fea0003c00000 */
[----:B------:R0:W1:Y:S02]  /*284a0*/  SHFL.IDX P6, R14, R13, R12, R11 ;  /* 0x0000000c0d0e7389 */ /* 0x00006400000c000b */
[----:B01----:R-:W-:Y:S01]  /*284b0*/  ENDCOLLECTIVE ;  /* 0x000000000000791b */ /* 0x003fe20003800000 */
.L_x_3062:
[----:B------:R-:W-:Y:S01]  /*284c0*/  MOV R30, R14 ;  /* 0x0000000e001e7202 */ /* 0x000fe20000000f00 */
[----:B------:R-:W-:Y:S06]  /*284d0*/  BRA `(.L_x_3063) ;  /* 0xfffffe3800087947 */ /* 0x000fec000383ffff */
.L_x_2792:
[----:B------:R-:W-:Y:S01]  /*284e0*/  BSSY B1, `(.L_x_3064) ;  /* 0x0000008000017945 */ /* 0x000fe20003800000 */
[----:B------:R-:W-:Y:S01]  /*284f0*/  IMAD.MOV.U32 R13, RZ, RZ, R0 ;  /* 0x000000ffff0d7224 */ /* 0x000fe200078e0000 */
[----:B------:R-:W-:Y:S01]  /*28500*/  MOV R11, 0x1c1f ;  /* 0x00001c1f000b7802 */ /* 0x000fe20000000f00 */
[----:B------:R-:W-:Y:S02]  /*28510*/  IMAD.MOV.U32 R12, RZ, RZ, 0x1 ;  /* 0x00000001ff0c7424 */ /* 0x000fe400078e00ff */
[----:B------:R-:W-:-:S07]  /*28520*/  IMAD.MOV.U32 R15, RZ, RZ, -0x1 ;  /* 0xffffffffff0f7424 */ /* 0x000fce00078e00ff */
[----:B0-23--:R-:W-:Y:S05]  /*28530*/  WARPSYNC.COLLECTIVE R15, `(.L_x_3065) ;  /* 0x000000000f087348 */ /* 0x00dfea0003c00000 */
[----:B------:R1:W4:Y:S02]  /*28540*/  SHFL.IDX P6, R14, R13, R12, R11 ;  /* 0x0000000c0d0e7389 */ /* 0x00032400000c000b */
[----:B01234-:R-:W-:Y:S01]  /*28550*/  ENDCOLLECTIVE ;  /* 0x000000000000791b */ /* 0x01ffe20003800000 */
.L_x_3065:
[----:B------:R-:W-:Y:S05]  /*28560*/  BSYNC B1 ;  /* 0x0000000000017941 */ /* 0x000fea0003800000 */
.L_x_3064:
        /* <DEDUP_REMOVED lines=8> */
.L_x_3066:
[----:B------:R-:W-:Y:S02]  /*285f0*/  IMAD.MOV.U32 R13, RZ, RZ, R63 ;  /* 0x000000ffff0d7224 */ /* 0x000fe400078e003f */
[----:B------:R-:W-:-:S07]  /*28600*/  IMAD.MOV.U32 R65, RZ, RZ, R14 ;  /* 0x000000ffff417224 */ /* 0x000fce00078e000e */
[----:B------:R-:W-:Y:S05]  /*28610*/  WARPSYNC.COLLECTIVE R15, `(.L_x_3067) ;  /* 0x000000000f087348 */ /* 0x000fea0003c00000 */
[----:B------:R0:W1:Y:S02]  /*28620*/  SHFL.IDX P6, R14, R13, R12, R11 ;  /* 0x0000000c0d0e7389 */ /* 0x00006400000c000b */
[----:B01----:R-:W-:Y:S01]  /*28630*/  ENDCOLLECTIVE ;  /* 0x000000000000791b */ /* 0x003fe20003800000 */
.L_x_3067:
[----:B------:R-:W-:Y:S01]  /*28640*/  IMAD.MOV.U32 R13, RZ, RZ, R62 ;  /* 0x000000ffff0d7224 */ /* 0x000fe200078e003e */
[----:B------:R-:W-:-:S07]  /*28650*/  MOV R63, R14 ;  /* 0x0000000e003f7202 */ /* 0x000fce0000000f00 */
[----:B------:R-:W-:Y:S05]  /*28660*/  WARPSYNC.COLLECTIVE R15, `(.L_x_3068) ;  /* 0x000000000f087348 */ /* 0x000fea0003c00000 */
[----:B------:R0:W1:Y:S02]  /*28670*/  SHFL.IDX P6, R14, R13, R12, R11 ;  /* 0x0000000c0d0e7389 */ /* 0x00006400000c000b */
[----:B01----:R-:W-:Y:S01]  /*28680*/  ENDCOLLECTIVE ;  /* 0x000000000000791b */ /* 0x003fe20003800000 */
.L_x_3068:
[----:B------:R-:W-:Y:S01]  /*28690*/  IMAD.MOV.U32 R62, RZ, RZ, R14 ;  /* 0x000000ffff3e7224 */ /* 0x000fe200078e000e */
[----:B------:R-:W-:Y:S06]  /*286a0*/  BRA `(.L_x_3069) ;  /* 0xfffffe3c00b47947 */ /* 0x000fec000383ffff */
.L_x_2796:
[----:B0-----:R0:W1:Y:S02]  /*286b0*/  SYNCS.PHASECHK.TRANS64.TRYWAIT P0, [R2+URZ+0x30800], R5 ;  /* 0x03080005020075a7 */ /* 0x001064000800017f */
[----:B-1----:R-:W-:Y:S05]  /*286c0*/  @!P0 NANOSLEEP.SYNCS 0x989680 ;  /* 0x009896800000895d */ /* 0x002fea0003900000 */
[----:B------:R-:W1:Y:S02]  /*286d0*/  @!P0 SYNCS.PHASECHK.TRANS64 P0, [R2+URZ+0x30800], R5 ;  /* 0x03080005020085a7 */ /* 0x000e64000800007f */
[----:B-1----:R-:W-:Y:S05]  /*286e0*/  @!P0 BRA `(.L_x_2796) ;  /* 0xfffffffc00f08947 */ /* 0x002fea000383ffff */
[----:B------:R-:W-:Y:S05]  /*286f0*/  BRA `(.L_x_3070) ;  /* 0xfffffe4400e47947 */ /* 0x000fea000383ffff */
.L_x_2820:
        /* <DEDUP_REMOVED lines=8> */
.L_x_3072:
[----:B------:R-:W-:Y:S05]  /*28780*/  BSYNC B1 ;  /* 0x0000000000017941 */ /* 0x000fea0003800000 */
.L_x_3071:
        /* <DEDUP_REMOVED lines=8> */
.L_x_3073:
[----:B------:R-:W-:Y:S01]  /*28810*/  IMAD.MOV.U32 R13, RZ, RZ, R61 ;  /* 0x000000ffff0d7224 */ /* 0x000fe200078e003d */
[----:B------:R-:W-:-:S07]  /*28820*/  MOV R4, R14 ;  /* 0x0000000e00047202 */ /* 0x000fce0000000f00 */
[----:B------:R-:W-:Y:S05]  /*28830*/  WARPSYNC.COLLECTIVE R15, `(.L_x_3074) ;  /* 0x000000000f087348 */ /* 0x000fea0003c00000 */
[----:B------:R0:W1:Y:S02]  /*28840*/  SHFL.IDX P6, R14, R13, R12, R11 ;  /* 0x0000000c0d0e7389 */ /* 0x00006400000c000b */
[----:B01----:R-:W-:Y:S01]  /*28850*/  ENDCOLLECTIVE ;  /* 0x000000000000791b */ /* 0x003fe20003800000 */
.L_x_3074:
[----:B------:R-:W-:Y:S01]  /*28860*/  MOV R13, R3 ;  /* 0x00000003000d7202 */ /* 0x000fe20000000f00 */
[----:B------:R-:W-:-:S07]  /*28870*/  IMAD.MOV.U32 R7, RZ, RZ, R14 ;  /* 0x000000ffff077224 */ /* 0x000fce00078e000e */
[----:B------:R-:W-:Y:S05]  /*28880*/  WARPSYNC.COLLECTIVE R15, `(.L_x_3075) ;  /* 0x000000000f087348 */ /* 0x000fea0003c00000 */
[----:B------:R0:W1:Y:S02]  /*28890*/  SHFL.IDX P6, R14, R13, R12, R11 ;  /* 0x0000000c0d0e7389 */ /* 0x00006400000c000b */
[----:B01----:R-:W-:Y:S01]  /*288a0*/  ENDCOLLECTIVE ;  /* 0x000000000000791b */ /* 0x003fe20003800000 */
.L_x_3075:
[----:B------:R-:W-:Y:S01]  /*288b0*/  IMAD.MOV.U32 R8, RZ, RZ, R14 ;  /* 0x000000ffff087224 */ /* 0x000fe200078e000e */
[----:B------:R-:W-:Y:S06]  /*288c0*/  BRA `(.L_x_3076) ;  /* 0xfffffe6800c07947 */ /* 0x000fec000383ffff */
.L_x_2823:
        /* <DEDUP_REMOVED lines=8> */
.L_x_3078:
[----:B------:R-:W-:Y:S05]  /*28950*/  BSYNC B1 ;  /* 0x0000000000017941 */ /* 0x000fea0003800000 */
.L_x_3077:
        /* <DEDUP_REMOVED lines=8> */
.L_x_3079:
[----:B------:R-:W-:Y:S01]  /*289e0*/  MOV R13, R61 ;  /* 0x0000003d000d7202 */ /* 0x000fe20000000f00 */
[----:B------:R-:W-:-:S07]  /*289f0*/  IMAD.MOV.U32 R20, RZ, RZ, R14 ;  /* 0x000000ffff147224 */ /* 0x000fce00078e000e */
[----:B------:R-:W-:Y:S05]  /*28a00*/  WARPSYNC.COLLECTIVE R15, `(.L_x_3080) ;  /* 0x000000000f087348 */ /* 0x000fea0003c00000 */
[----:B------:R0:W1:Y:S02]  /*28a10*/  SHFL.IDX P6, R14, R13, R12, R11 ;  /* 0x0000000c0d0e7389 */ /* 0x00006400000c000b */
[----:B01----:R-:W-:Y:S01]  /*28a20*/  ENDCOLLECTIVE ;  /* 0x000000000000791b */ /* 0x003fe20003800000 */
.L_x_3080:
[----:B------:R-:W-:Y:S02]  /*28a30*/  IMAD.MOV.U32 R13, RZ, RZ, R3 ;  /* 0x000000ffff0d7224 */ /* 0x000fe400078e0003 */
[----:B------:R-:W-:-:S07]  /*28a40*/  IMAD.MOV.U32 R61, RZ, RZ, R14 ;  /* 0x000000ffff3d7224 */ /* 0x000fce00078e000e */
[----:B------:R-:W-:Y:S05]  /*28a50*/  WARPSYNC.COLLECTIVE R15, `(.L_x_3081) ;  /* 0x000000000f087348 */ /* 0x000fea0003c00000 */
[----:B------:R0:W1:Y:S02]  /*28a60*/  SHFL.IDX P6, R14, R13, R12, R11 ;  /* 0x0000000c0d0e7389 */ /* 0x00006400000c000b */
[----:B01----:R-:W-:Y:S01]  /*28a70*/  ENDCOLLECTIVE ;  /* 0x000000000000791b */ /* 0x003fe20003800000 */
.L_x_3081:
[----:B------:R-:W-:Y:S01]  /*28a80*/  MOV R62, R14 ;  /* 0x0000000e003e7202 */ /* 0x000fe20000000f00 */
[----:B------:R-:W-:Y:S06]  /*28a90*/  BRA `(.L_x_3082) ;  /* 0xfffffe6c00e07947 */ /* 0x000fec000383ffff */
.L_x_2827:
[----:B0-----:R0:W1:Y:S02]  /*28aa0*/  SYNCS.PHASECHK.TRANS64.TRYWAIT P0, [R2+URZ+0x30800], R21 ;  /* 0x03080015020075a7 */ /* 0x001064000800017f */
[----:B-1----:R-:W-:Y:S05]  /*28ab0*/  @!P0 NANOSLEEP.SYNCS 0x989680 ;  /* 0x009896800000895d */ /* 0x002fea0003900000 */
[----:B------:R-:W1:Y:S02]  /*28ac0*/  @!P0 SYNCS.PHASECHK.TRANS64 P0, [R2+URZ+0x30800], R21 ;  /* 0x03080015020085a7 */ /* 0x000e64000800007f */
[----:B-1----:R-:W-:Y:S05]  /*28ad0*/  @!P0 BRA `(.L_x_2827) ;  /* 0xfffffffc00f08947 */ /* 0x002fea000383ffff */
[----:B------:R-:W-:Y:S05]  /*28ae0*/  BRA `(.L_x_3083) ;  /* 0xfffffe7400647947 */ /* 0x000fea000383ffff */
.L_x_2841:
[----:B-1----:R1:W2:Y:S02]  /*28af0*/  SYNCS.PHASECHK.TRANS64.TRYWAIT P1, [R8+URZ+0x30830], R3 ;  /* 0x03083003080075a7 */ /* 0x0022a4000802017f */
[----:B--2---:R-:W-:Y:S05]  /*28b00*/  @!P1 NANOSLEEP.SYNCS 0x989680 ;  /* 0x009896800000995d */ /* 0x004fea0003900000 */
[----:B------:R-:W2:Y:S02]  /*28b10*/  @!P1 SYNCS.PHASECHK.TRANS64 P1, [R8+URZ+0x30830], R3 ;  /* 0x03083003080095a7 */ /* 0x000ea4000802007f */
[----:B--2---:R-:W-:Y:S05]  /*28b20*/  @!P1 BRA `(.L_x_2841) ;  /* 0xfffffffc00f09947 */ /* 0x004fea000383ffff */
[----:B------:R-:W-:Y:S05]  /*28b30*/  BRA `(.L_x_2840) ;  /* 0xfffffe9c00c47947 */ /* 0x000fea000383ffff */
.L_x_2849:
[----:B-1----:R1:W2:Y:S02]  /*28b40*/  SYNCS.PHASECHK.TRANS64.TRYWAIT P1, [R0+URZ+0x30830], R3 ;  /* 0x03083003000075a7 */ /* 0x0022a4000802017f */
[----:B--2---:R-:W-:Y:S05]  /*28b50*/  @!P1 NANOSLEEP.SYNCS 0x989680 ;  /* 0x009896800000995d */ /* 0x004fea0003900000 */
[----:B------:R-:W2:Y:S02]  /*28b60*/  @!P1 SYNCS.PHASECHK.TRANS64 P1, [R0+URZ+0x30830], R3 ;  /* 0x03083003000095a7 */ /* 0x000ea4000802007f */
[----:B--2---:R-:W-:Y:S05]  /*28b70*/  @!P1 BRA `(.L_x_2849) ;  /* 0xfffffffc00f09947 */ /* 0x004fea000383ffff */
[----:B------:R-:W-:Y:S05]  /*28b80*/  BRA `(.L_x_2848) ;  /* 0xfffffec800507947 */ /* 0x000fea000383ffff */
.L_x_2854:
[----:B-1----:R1:W2:Y:S02]  /*28b90*/  SYNCS.PHASECHK.TRANS64.TRYWAIT P1, [R13+URZ+0x30850], R3 ;  /* 0x030850030d0075a7 */ /* 0x0022a4000802017f */
[----:B--2---:R-:W-:Y:S05]  /*28ba0*/  @!P1 NANOSLEEP.SYNCS 0x989680 ;  /* 0x009896800000995d */ /* 0x004fea0003900000 */
[----:B------:R-:W2:Y:S02]  /*28bb0*/  @!P1 SYNCS.PHASECHK.TRANS64 P1, [R13+URZ+0x30850], R3 ;  /* 0x030850030d0095a7 */ /* 0x000ea4000802007f */
[----:B--2---:R-:W-:Y:S05]  /*28bc0*/  @!P1 BRA `(.L_x_2854) ;  /* 0xfffffffc00f09947 */ /* 0x004fea000383ffff */
[----:B------:R-:W-:Y:S05]  /*28bd0*/  BRA `(.L_x_2853) ;  /* 0xfffffed400f47947 */ /* 0x000fea000383ffff */
.L_x_2864:
[----:B-1----:R1:W2:Y:S02]  /*28be0*/  SYNCS.PHASECHK.TRANS64.TRYWAIT P1, [R3+URZ+0x30830], R4 ;  /* 0x03083004030075a7 */ /* 0x0022a4000802017f */
[----:B--2---:R-:W-:Y:S05]  /*28bf0*/  @!P1 NANOSLEEP.SYNCS 0x989680 ;  /* 0x009896800000995d */ /* 0x004fea0003900000 */
[----:B------:R-:W2:Y:S02]  /*28c00*/  @!P1 SYNCS.PHASECHK.TRANS64 P1, [R3+URZ+0x30830], R4 ;  /* 0x03083004030095a7 */ /* 0x000ea4000802007f */
[----:B--2---:R-:W-:Y:S05]  /*28c10*/  @!P1 BRA `(.L_x_2864) ;  /* 0xfffffffc00f09947 */ /* 0x004fea000383ffff */
[----:B------:R-:W-:Y:S05]  /*28c20*/  BRA `(.L_x_2863) ;  /* 0xfffffef8004c7947 */ /* 0x000fea000383ffff */
.L_x_2869:
[----:B-1----:R1:W2:Y:S02]  /*28c30*/  SYNCS.PHASECHK.TRANS64.TRYWAIT P1, [R13+URZ+0x30850], R3 ;  /* 0x030850030d0075a7 */ /* 0x0022a4000802017f */
[----:B--2---:R-:W-:Y:S05]  /*28c40*/  @!P1 NANOSLEEP.SYNCS 0x989680 ;  /* 0x009896800000995d */ /* 0x004fea0003900000 */
[----:B------:R-:W2:Y:S02]  /*28c50*/  @!P1 SYNCS.PHASECHK.TRANS64 P1, [R13+URZ+0x30850], R3 ;  /* 0x030850030d0095a7 */ /* 0x000ea4000802007f */
[----:B--2---:R-:W-:Y:S05]  /*28c60*/  @!P1 BRA `(.L_x_2869) ;  /* 0xfffffffc00f09947 */ /* 0x004fea000383ffff */
[----:B------:R-:W-:Y:S05]  /*28c70*/  BRA `(.L_x_2868) ;  /* 0xffffff0400f07947 */ /* 0x000fea000383ffff */
.L_x_2877:
[----:B-1----:R1:W2:Y:S02]  /*28c80*/  SYNCS.PHASECHK.TRANS64.TRYWAIT P1, [R10+URZ+0x30850], R5 ;  /* 0x030850050a0075a7 */ /* 0x0022a4000802017f */
[----:B--2---:R-:W-:Y:S05]  /*28c90*/  @!P1 NANOSLEEP.SYNCS 0x989680 ;  /* 0x009896800000995d */ /* 0x004fea0003900000 */
[----:B------:R-:W2:Y:S02]  /*28ca0*/  @!P1 SYNCS.PHASECHK.TRANS64 P1, [R10+URZ+0x30850], R5 ;  /* 0x030850050a0095a7 */ /* 0x000ea4000802007f */
[----:B--2---:R-:W-:Y:S05]  /*28cb0*/  @!P1 BRA `(.L_x_2877) ;  /* 0xfffffffc00f09947 */ /* 0x004fea000383ffff */
[----:B------:R-:W-:Y:S05]  /*28cc0*/  BRA `(.L_x_2876) ;  /* 0xffffff2400cc7947 */ /* 0x000fea000383ffff */
.L_x_2919:
[----:B-1----:R-:W0:Y:S01]  /*28cd0*/  S2R R11, SR_TID.X ;  /* 0x00000000000b7919 */ /* 0x002e220000002100 */
[----:B------:R-:W-:Y:S01]  /*28ce0*/  BSSY B1, `(.L_x_3084) ;  /* 0x000000a000017945 */ /* 0x000fe20003800000 */
[----:B------:R-:W-:Y:S02]  /*28cf0*/  IMAD.MOV.U32 R12, RZ, RZ, RZ ;  /* 0x000000ffff0c7224 */ /* 0x000fe400078e00ff */
[----:B------:R-:W-:Y:S01]  /*28d00*/  IMAD.MOV.U32 R15, RZ, RZ, -0x1 ;  /* 0xffffffffff0f7424 */ /* 0x000fe200078e00ff */
[----:B0-----:R-:W-:-:S04]  /*28d10*/  SHF.R.U32.HI R11, RZ, 0x5, R11 ;  /* 0x00000005ff0b7819 */ /* 0x001fc8000001160b */
[----:B------:R-:W-:-:S05]  /*28d20*/  LOP3.LUT R11, R11, 0x3, RZ, 0xc0, !PT ;  /* 0x000000030b0b7812 */ /* 0x000fca00078ec0ff */
[----:B------:R-:W-:Y:S01]  /*28d30*/  IMAD.MOV.U32 R13, RZ, RZ, R11 ;  /* 0x000000ffff0d7224 */ /* 0x000fe200078e000b */
[----:B------:R-:W-:-:S07]  /*28d40*/  MOV R11, 0x1f ;  /* 0x0000001f000b7802 */ /* 0x000fce0000000f00 */
[----:B------:R-:W-:Y:S05]  /*28d50*/  WARPSYNC.COLLECTIVE R15, `(.L_x_3085) ;  /* 0x000000000f087348 */ /* 0x000fea0003c00000 */
[----:B------:R0:W1:Y:S02]  /*28d60*/  SHFL.IDX P6, R14, R13, R12, R11 ;  /* 0x0000000c0d0e7389 */ /* 0x00006400000c000b */
[----:B01----:R-:W-:Y:S01]  /*28d70*/  ENDCOLLECTIVE ;  /* 0x000000000000791b */ /* 0x003fe20003800000 */
.L_x_3085:
[----:B------:R-:W-:Y:S05]  /*28d80*/  BSYNC B1 ;  /* 0x0000000000017941 */ /* 0x000fea0003800000 */
.L_x_3084:
[----:B------:R-:W-:Y:S05]  /*28d90*/  BRA `(.L_x_3086) ;  /* 0xffffff8800c87947 */ /* 0x000fea000383ffff */
.L_x_2921:
[----:B------:R-:W-:Y:S01]  /*28da0*/  BSSY B1, `(.L_x_3087) ;  /* 0x0000006000017945 */ /* 0x000fe20003800000 */
[----:B------:R-:W-:-:S07]  /*28db0*/  IMAD.MOV.U32 R15, RZ, RZ, -0x1 ;  /* 0xffffffffff0f7424 */ /* 0x000fce00078e00ff */
[----:B01----:R-:W-:Y:S05]  /*28dc0*/  WARPSYNC.COLLECTIVE R15, `(.L_x_3088) ;  /* 0x000000000f0c7348 */ /* 0x003fea0003c00000 */
[----:B------:R-:W-:Y:S02]  /*28dd0*/  ELECT P6, UR62, PT ;  /* 0x00000000003e782f */ /* 0x000fe400038c0000 */
[----:B------:R-:W-:Y:S01]  /*28de0*/  MOV R14, UR62 ;  /* 0x0000003e000e7c02 */ /* 0x000fe20008000f00 */
[----:B01----:R-:W-:Y:S10]  /*28df0*/  ENDCOLLECTIVE ;  /* 0x000000000000791b */ /* 0x003ff40003800000 */
.L_x_3088:
[----:B------:R-:W-:Y:S05]  /*28e00*/  BSYNC B1 ;  /* 0x0000000000017941 */ /* 0x000fea0003800000 */
.L_x_3087:
[----:B------:R-:W-:Y:S05]  /*28e10*/  BRA `(.L_x_2920) ;  /* 0xffffff8800c07947 */ /* 0x000fea000383ffff */
.L_x_2923:
[----:B0-----:R0:W2:Y:S02]  /*28e20*/  SYNCS.PHASECHK.TRANS64.TRYWAIT P0, [R22+URZ+0x30820], R8 ;  /* 0x03082008160075a7 */ /* 0x0010a4000800017f */
[----:B--2---:R-:W-:Y:S05]  /*28e30*/  @!P0 NANOSLEEP.SYNCS 0x989680 ;  /* 0x009896800000895d */ /* 0x004fea0003900000 */
[----:B------:R-:W2:Y:S02]  /*28e40*/  @!P0 SYNCS.PHASECHK.TRANS64 P0, [R22+URZ+0x30820], R8 ;  /* 0x03082008160085a7 */ /* 0x000ea4000800007f */
[----:B--2---:R-:W-:Y:S05]  /*28e50*/  @!P0 BRA `(.L_x_2923) ;  /* 0xfffffffc00f08947 */ /* 0x004fea000383ffff */
[----:B------:R-:W-:Y:S05]  /*28e60*/  BRA `(.L_x_3089) ;  /* 0xffffff8800d07947 */ /* 0x000fea000383ffff */
.L_x_2927:
[----:B-1----:R1:W2:Y:S02]  /*28e70*/  SYNCS.PHASECHK.TRANS64.TRYWAIT P0, [R12+URZ+0x308a0], R11 ;  /* 0x0308a00b0c0075a7 */ /* 0x0022a4000800017f */
[----:B--2---:R-:W-:Y:S05]  /*28e80*/  @!P0 NANOSLEEP.SYNCS 0x989680 ;  /* 0x009896800000895d */ /* 0x004fea0003900000 */
[----:B------:R-:W2:Y:S02]  /*28e90*/  @!P0 SYNCS.PHASECHK.TRANS64 P0, [R12+URZ+0x308a0], R11 ;  /* 0x0308a00b0c0085a7 */ /* 0x000ea4000800007f */
[----:B--2---:R-:W-:Y:S05]  /*28ea0*/  @!P0 BRA `(.L_x_2927) ;  /* 0xfffffffc00f08947 */ /* 0x004fea000383ffff */
[----:B------:R-:W-:Y:S05]  /*28eb0*/  BRA `(.L_x_3090) ;  /* 0xffffff8800e87947 */ /* 0x000fea000383ffff */
.L_x_2934:
[----:B0-----:R0:W2:Y:S02]  /*28ec0*/  SYNCS.PHASECHK.TRANS64.TRYWAIT P0, [R12+URZ+0x308c0], R11 ;  /* 0x0308c00b0c0075a7 */ /* 0x0010a4000800017f */
[----:B--2---:R-:W-:Y:S05]  /*28ed0*/  @!P0 NANOSLEEP.SYNCS 0x989680 ;  /* 0x009896800000895d */ /* 0x004fea0003900000 */
[----:B------:R-:W2:Y:S02]  /*28ee0*/  @!P0 SYNCS.PHASECHK.TRANS64 P0, [R12+URZ+0x308c0], R11 ;  /* 0x0308c00b0c0085a7 */ /* 0x000ea4000800007f */
[----:B--2---:R-:W-:Y:S05]  /*28ef0*/  @!P0 BRA `(.L_x_2934) ;  /* 0xfffffffc00f08947 */ /* 0x004fea000383ffff */
[----:B------:R-:W-:Y:S05]  /*28f00*/  BRA `(.L_x_3091) ;  /* 0xffffff8c00e47947 */ /* 0x000fea000383ffff */
.L_x_2943:
[----:B-1----:R1:W2:Y:S02]  /*28f10*/  SYNCS.PHASECHK.TRANS64.TRYWAIT P1, [R11+URZ+0x308a0], R10 ;  /* 0x0308a00a0b0075a7 */ /* 0x0022a4000802017f */
[----:B--2---:R-:W-:Y:S05]  /*28f20*/  @!P1 NANOSLEEP.SYNCS 0x989680 ;  /* 0x009896800000995d */ /* 0x004fea0003900000 */
[----:B------:R-:W2:Y:S02]  /*28f30*/  @!P1 SYNCS.PHASECHK.TRANS64 P1, [R11+URZ+0x308a0], R10 ;  /* 0x0308a00a0b0095a7 */ /* 0x000ea4000802007f */
[----:B--2---:R-:W-:Y:S05]  /*28f40*/  @!P1 BRA `(.L_x_2943) ;  /* 0xfffffffc00f09947 */ /* 0x004fea000383ffff */
[----:B------:R-:W-:Y:S05]  /*28f50*/  BRA `(.L_x_3092) ;  /* 0xffffff94001c7947 */ /* 0x000fea000383ffff */
.L_x_2950:
[----:B0-----:R0:W2:Y:S02]  /*28f60*/  SYNCS.PHASECHK.TRANS64.TRYWAIT P1, [R11+URZ+0x308c0], R10 ;  /* 0x0308c00a0b0075a7 */ /* 0x0010a4000802017f */
[----:B--2---:R-:W-:Y:S05]  /*28f70*/  @!P1 NANOSLEEP.SYNCS 0x989680 ;  /* 0x009896800000995d */ /* 0x004fea0003900000 */
[----:B------:R-:W2:Y:S02]  /*28f80*/  @!P1 SYNCS.PHASECHK.TRANS64 P1, [R11+URZ+0x308c0], R10 ;  /* 0x0308c00a0b0095a7 */ /* 0x000ea4000802007f */
[----:B--2---:R-:W-:Y:S05]  /*28f90*/  @!P1 BRA `(.L_x_2950) ;  /* 0xfffffffc00f09947 */ /* 0x004fea000383ffff */
[----:B------:R-:W-:Y:S05]  /*28fa0*/  BRA `(.L_x_3093) ;  /* 0xffffff9800147947 */ /* 0x000fea000383ffff */
.L_x_2967:
[----:B0-----:R-:W0:Y:S01]  /*28fb0*/  S2R R8, SR_TID.X ;  /* 0x0000000000087919 */ /* 0x001e220000002100 */
[----:B------:R-:W-:Y:S01]  /*28fc0*/  BSSY B0, `(.L_x_3094) ;  /* 0x000000a000007945 */ /* 0x000fe20003800000 */
[----:B------:R-:W-:Y:S01]  /*28fd0*/  IMAD.MOV.U32 R12, RZ, RZ, RZ ;  /* 0x000000ffff0c7224 */ /* 0x000fe200078e00ff */
[----:B------:R-:W-:Y:S01]  /*28fe0*/  MOV R15, 0xffffffff ;  /* 0xffffffff000f7802 */ /* 0x000fe20000000f00 */
[----:B------:R-:W-:Y:S01]  /*28ff0*/  IMAD.MOV.U32 R11, RZ, RZ, 0x1f ;  /* 0x0000001fff0b7424 */ /* 0x000fe200078e00ff */
[----:B0-----:R-:W-:-:S04]  /*29000*/  SHF.R.U32.HI R8, RZ, 0x5, R8 ;  /* 0x00000005ff087819 */ /* 0x001fc80000011608 */
[----:B------:R-:W-:-:S04]  /*29010*/  LOP3.LUT R8, R8, 0x3, RZ, 0xc0, !PT ;  /* 0x0000000308087812 */ /* 0x000fc800078ec0ff */
[----:B------:R-:W-:-:S07]  /*29020*/  MOV R13, R8 ;  /* 0x00000008000d7202 */ /* 0x000fce0000000f00 */
[----:B-----5:R-:W-:Y:S05]  /*29030*/  WARPSYNC.COLLECTIVE R15, `(.L_x_3095) ;  /* 0x000000000f087348 */ /* 0x020fea0003c00000 */
[----:B------:R0:W1:Y:S02]  /*29040*/  SHFL.IDX P6, R14, R13, R12, R11 ;  /* 0x0000000c0d0e7389 */ /* 0x00006400000c000b */
[----:B01---5:R-:W-:Y:S01]  /*29050*/  ENDCOLLECTIVE ;  /* 0x000000000000791b */ /* 0x023fe20003800000 */
.L_x_3095:
[----:B------:R-:W-:Y:S05]  /*29060*/  BSYNC B0 ;  /* 0x0000000000007941 */ /* 0x000fea0003800000 */
.L_x_3094:
[----:B------:R-:W-:Y:S05]  /*29070*/  BRA `(.L_x_3096) ;  /* 0xffffffa400fc7947 */ /* 0x000fea000383ffff */
.L_x_2970:
[----:B0-----:R0:W1:Y:S02]  /*29080*/  SYNCS.PHASECHK.TRANS64.TRYWAIT P0, [R7+URZ+0x30840], R2 ;  /* 0x03084002070075a7 */ /* 0x001064000800017f */
[----:B-1----:R-:W-:Y:S05]  /*29090*/  @!P0 NANOSLEEP.SYNCS 0x989680 ;  /* 0x009896800000895d */ /* 0x002fea0003900000 */
[----:B------:R-:W1:Y:S02]  /*290a0*/  @!P0 SYNCS.PHASECHK.TRANS64 P0, [R7+URZ+0x30840], R2 ;  /* 0x03084002070085a7 */ /* 0x000e64000800007f */
[----:B-1----:R-:W-:Y:S05]  /*290b0*/  @!P0 BRA `(.L_x_2970) ;  /* 0xfffffffc00f08947 */ /* 0x002fea000383ffff */
[----:B------:R-:W-:Y:S05]  /*290c0*/  BRA `(.L_x_3097) ;  /* 0xffffffa8004c7947 */ /* 0x000fea000383ffff */
.L_x_2971:
        /* <DEDUP_REMOVED lines=8> */
.L_x_3099:
[----:B------:R-:W-:Y:S05]  /*29150*/  BSYNC B0 ;  /* 0x0000000000007941 */ /* 0x000fea0003800000 */
.L_x_3098:
[----:B------:R-:W-:Y:S01]  /*29160*/  MOV R13, R4 ;  /* 0x00000004000d7202 */ /* 0x000fe20000000f00 */
[----:B------:R-:W-:Y:S01]  /*29170*/  IMAD.MOV.U32 R12, RZ, RZ, RZ ;  /* 0x000000ffff0c7224 */ /* 0x000fe200078e00ff */
[----:B------:R-:W-:Y:S01]  /*29180*/  MOV R15, 0xffffffff ;  /* 0xffffffff000f7802 */ /* 0x000fe20000000f00 */
[----:B------:R-:W-:Y:S01]  /*29190*/  IMAD.MOV.U32 R11, RZ, RZ, 0x181f ;  /* 0x0000181fff0b7424 */ /* 0x000fe200078e00ff */
[----:B------:R-:W-:Y:S01]  /*291a0*/  @P0 LEA R8, R5, R22, 0x1 ;  /* 0x0000001605080211 */ /* 0x000fe200078e08ff */
[----:B------:R-:W-:-:S07]  /*291b0*/  IMAD.MOV.U32 R2, RZ, RZ, R14 ;  /* 0x000000ffff027224 */ /* 0x000fce00078e000e */
[----:B------:R-:W-:Y:S05]  /*291c0*/  WARPSYNC.COLLECTIVE R15, `(.L_x_3100) ;  /* 0x000000000f087348 */ /* 0x000fea0003c00000 */
[----:B------:R0:W1:Y:S02]  /*291d0*/  SHFL.IDX P6, R14, R13, R12, R11 ;  /* 0x0000000c0d0e7389 */ /* 0x00006400000c000b */
[----:B01----:R-:W-:Y:S01]  /*291e0*/  ENDCOLLECTIVE ;  /* 0x000000000000791b */ /* 0x003fe20003800000 */
.L_x_3100:
[----:B------:R-:W-:Y:S02]  /*291f0*/  IMAD.MOV.U32 R13, RZ, RZ, R0 ;  /* 0x000000ffff0d7224 */ /* 0x000fe400078e0000 */
[----:B------:R-:W-:Y:S02]  /*29200*/  IMAD.MOV.U32 R12, RZ, RZ, 0x1 ;  /* 0x00000001ff0c7424 */ /* 0x000fe400078e00ff */
[----:B------:R-:W-:-:S07]  /*29210*/  IMAD.MOV.U32 R3, RZ, RZ, R14 ;  /* 0x000000ffff037224 */ /* 0x000fce00078e000e */
[----:B------:R-:W-:Y:S05]  /*29220*/  WARPSYNC.COLLECTIVE R15, `(.L_x_3101) ;  /* 0x000000000f087348 */ /* 0x000fea0003c00000 */
[----:B------:R0:W1:Y:S02]  /*29230*/  SHFL.IDX P6, R14, R13, R12, R11 ;  /* 0x0000000c0d0e7389 */ /* 0x00006400000c000b */
[----:B01----:R-:W-:Y:S01]  /*29240*/  ENDCOLLECTIVE ;  /* 0x000000000000791b */ /* 0x003fe20003800000 */
.L_x_3101:
        /* <DEDUP_REMOVED lines=18> */
.L_x_3102:
[----:B------:R-:W-:Y:S01]  /*29370*/  IMAD.MOV.U32 R13, RZ, RZ, R0 ;  /* 0x000000ffff0d7224 */ /* 0x000fe200078e0000 */
[----:B------:R-:W-:Y:S01]  /*29380*/  MOV R12, 0x2 ;  /* 0x00000002000c7802 */ /* 0x000fe20000000f00 */
[----:B------:R-:W-:-:S07]  /*29390*/  IMAD.MOV.U32 R3, RZ, RZ, R14 ;  /* 0x000000ffff037224 */ /* 0x000fce00078e000e */
[----:B------:R-:W-:Y:S05]  /*293a0*/  WARPSYNC.COLLECTIVE R15, `(.L_x_3103) ;  /* 0x000000000f087348 */ /* 0x000fea0003c00000 */
[----:B------:R0:W1:Y:S02]  /*293b0*/  SHFL.IDX P6, R14, R13, R12, R11 ;  /* 0x0000000c0d0e7389 */ /* 0x00006400000c000b */
[----:B01----:R-:W-:Y:S01]  /*293c0*/  ENDCOLLECTIVE ;  /* 0x000000000000791b */ /* 0x003fe20003800000 */
.L_x_3103:
        /* <DEDUP_REMOVED lines=17> */
.L_x_3104:
[----:B------:R-:W-:Y:S01]  /*294e0*/  @P1 IMAD R8, R5, 0x2, R22 ;  /* 0x0000000205081824 */ /* 0x000fe200078e0216 */
[----:B------:R-:W-:Y:S01]  /*294f0*/  MOV R13, R0 ;  /* 0x00000000000d7202 */ /* 0x000fe20000000f00 */
[----:B------:R-:W-:Y:S01]  /*29500*/  IMAD.MOV.U32 R12, RZ, RZ, 0x3 ;  /* 0x00000003ff0c7424 */ /* 0x000fe200078e00ff */
[----:B------:R-:W-:-:S07]  /*29510*/  MOV R3, R14 ;  /* 0x0000000e00037202 */ /* 0x000fce0000000f00 */
[----:B------:R-:W-:Y:S05]  /*29520*/  WARPSYNC.COLLECTIVE R15, `(.L_x_3105) ;  /* 0x000000000f087348 */ /* 0x000fea0003c00000 */
[----:B------:R0:W1:Y:S02]  /*29530*/  SHFL.IDX P6, R14, R13, R12, R11 ;  /* 0x0000000c0d0e7389 */ /* 0x00006400000c000b */
[----:B01----:R-:W-:Y:S01]  /*29540*/  ENDCOLLECTIVE ;  /* 0x000000000000791b */ /* 0x003fe20003800000 */
.L_x_3105:
        /* <DEDUP_REMOVED lines=17> */
.L_x_3106:
[----:B------:R-:W-:Y:S01]  /*29660*/  @P1 LEA R8, R5, R22, 0x1 ;  /* 0x0000001605081211 */ /* 0x000fe200078e08ff */
[----:B------:R-:W-:Y:S02]  /*29670*/  IMAD.MOV.U32 R13, RZ, RZ, R0 ;  /* 0x000000ffff0d7224 */ /* 0x000fe400078e0000 */
[----:B------:R-:W-:Y:S02]  /*29680*/  IMAD.MOV.U32 R12, RZ, RZ, 0x4 ;  /* 0x00000004ff0c7424 */ /* 0x000fe400078e00ff */
[----:B------:R-:W-:-:S07]  /*29690*/  IMAD.MOV.U32 R3, RZ, RZ, R14 ;  /* 0x000000ffff037224 */ /* 0x000fce00078e000e */
[----:B------:R-:W-:Y:S05]  /*296a0*/  WARPSYNC.COLLECTIVE R15, `(.L_x_3107) ;  /* 0x000000000f087348 */ /* 0x000fea0003c00000 */
[----:B------:R0:W1:Y:S02]  /*296b0*/  SHFL.IDX P6, R14, R13, R12, R11 ;  /* 0x0000000c0d0e7389 */ /* 0x00006400000c000b */
[----:B01----:R-:W-:Y:S01]  /*296c0*/  ENDCOLLECTIVE ;  /* 0x000000000000791b */ /* 0x003fe20003800000 */
.L_x_3107:
        /* <DEDUP_REMOVED lines=17> */
.L_x_3108:
[----:B------:R-:W-:Y:S02]  /*297e0*/  @P1 IMAD R8, R5, 0x2, R22 ;  /* 0x0000000205081824 */ /* 0x000fe400078e0216 */
[----:B------:R-:W-:Y:S01]  /*297f0*/  IMAD.MOV.U32 R13, RZ, RZ, R0 ;  /* 0x000000ffff0d7224 */ /* 0x000fe200078e0000 */
[----:B------:R-:W-:Y:S01]  /*29800*/  MOV R12, 0x5 ;  /* 0x00000005000c7802 */ /* 0x000fe20000000f00 */
[----:B------:R-:W-:-:S07]  /*29810*/  IMAD.MOV.U32 R3, RZ, RZ, R14 ;  /* 0x000000ffff037224 */ /* 0x000fce00078e000e */
[----:B------:R-:W-:Y:S05]  /*29820*/  WARPSYNC.COLLECTIVE R15, `(.L_x_3109) ;  /* 0x000000000f087348 */ /* 0x000fea0003c00000 */
[----:B------:R0:W1:Y:S02]  /*29830*/  SHFL.IDX P6, R14, R13, R12, R11 ;  /* 0x0000000c0d0e7389 */ /* 0x00006400000c000b */
[----:B01----:R-:W-:Y:S01]  /*29840*/  ENDCOLLECTIVE ;  /* 0x000000000000791b */ /* 0x003fe20003800000 */
.L_x_3109:
        /* <DEDUP_REMOVED lines=14> */
.L_x_3110:
[----:B------:R-:W-:Y:S01]  /*29930*/  @!PT LDS RZ, [RZ] ;  /* 0x00000000fffff984 */ /* 0x000fe20000000800 */
[----:B------:R-:W-:Y:S01]  /*29940*/  @!PT LDS RZ, [RZ] ;  /* 0x00000000fffff984 */ /* 0x000fe20000000800 */
[----:B------:R-:W-:Y:S01]  /*29950*/  @!PT LDS RZ, [RZ] ;  /* 0x00000000fffff984 */ /* 0x000fe20000000800 */
[----:B------:R-:W-:Y:S04]  /*29960*/  @P1 LDGSTS.E.BYPASS.LTC128B.128 [R8+0x23400], desc[UR60][R2.64+0x80], !P3 ;  /* 0x2340008002081fae */ /* 0x000fe8000d901d7c */
[----:B------:R0:W-:Y:S02]  /*29970*/  @P1 LDGSTS.E.BYPASS.LTC128B.128 [R8+0x26400], desc[UR60][R2.64+0x100], !P2 ;  /* 0x2640010002081fae */ /* 0x0001e4000d101d7c */
[----:B0-----:R-:W-:Y:S01]  /*29980*/  MOV R2, R14 ;  /* 0x0000000e00027202 */ /* 0x001fe20000000f00 */
[----:B------:R-:W-:Y:S06]  /*29990*/  BRA `(.L_x_3111) ;  /* 0xffffffa4008c7947 */ /* 0x000fec000383ffff */
.L_x_2976:
[----:B------:R-:W-:Y:S01]  /*299a0*/  IMAD.MOV.U32 R13, RZ, RZ, R4 ;  /* 0x000000ffff0d7224 */ /* 0x000fe200078e0004 */
[----:B------:R-:W-:Y:S01]  /*299b0*/  MOV R11, 0x181f ;  /* 0x0000181f000b7802 */ /* 0x000fe20000000f00 */
[----:B------:R-:W-:Y:S02]  /*299c0*/  IMAD.MOV.U32 R12, RZ, RZ, RZ ;  /* 0x000000ffff0c7224 */ /* 0x000fe400078e00ff */
[----:B------:R-:W-:Y:S02]  /*299d0*/  IMAD.MOV.U32 R15, RZ, RZ, -0x1 ;  /* 0xffffffffff0f7424 */ /* 0x000fe400078e00ff */
[----:B-----5:R-:W-:Y:S02]  /*299e0*/  IMAD R5, R9, R6, RZ ;  /* 0x0000000609057224 */ /* 0x020fe400078e02ff */
[----:B------:R-:W-:-:S07]  /*299f0*/  IMAD R17, R17, 0x80, R8 ;  /* 0x0000008011117824 */ /* 0x000fce00078e0208 */
[----:B------:R-:W-:Y:S05]  /*29a00*/  WARPSYNC.COLLECTIVE R15, `(.L_x_3112) ;  /* 0x000000000f087348 */ /* 0x000fea0003c00000 */
[----:B------:R0:W1:Y:S02]  /*29a10*/  SHFL.IDX P6, R14, R13, R12, R11 ;  /* 0x0000000c0d0e7389 */ /* 0x00006400000c000b */
[----:B01----:R-:W-:Y:S01]  /*29a20*/  ENDCOLLECTIVE ;  /* 0x000000000000791b */ /* 0x003fe20003800000 */
.L_x_3112:
[C---:B------:R-:W-:Y:S01]  /*29a30*/  VIADD R6, R17.reuse, 0x10 ;  /* 0x0000001011067836 */ /* 0x040fe20000000000 */
[----:B------:R-:W-:Y:S02]  /*29a40*/  ISETP.GE.AND P1, PT, R17, R5, PT ;  /* 0x000000051100720c */ /* 0x000fe40003f26270 */
[----:B------:R-:W-:Y:S01]  /*29a50*/  MOV R13, R0 ;  /* 0x00000000000d7202 */ /* 0x000fe20000000f00 */
[----:B------:R-:W-:-:S10]  /*29a60*/  IMAD.MOV.U32 R2, RZ, RZ, R14 ;  /* 0x000000ffff027224 */ /* 0x000fd400078e000e */
[----:B------:R-:W-:Y:S05]  /*29a70*/  WARPSYNC.COLLECTIVE R15, `(.L_x_3113) ;  /* 0x000000000f087348 */ /* 0x000fea0003c00000 */
[----:B------:R0:W1:Y:S02]  /*29a80*/  SHFL.IDX P6, R14, R13, R12, R11 ;  /* 0x0000000c0d0e7389 */ /* 0x00006400000c000b */
[----:B01----:R-:W-:Y:S01]  /*29a90*/  ENDCOLLECTIVE ;  /* 0x000000000000791b */ /* 0x003fe20003800000 */
.L_x_3113:
        /* <DEDUP_REMOVED lines=8> */
.L_x_3114:
        /* <DEDUP_REMOVED lines=13> */
.L_x_3115:
        /* <DEDUP_REMOVED lines=8> */
.L_x_3116:
        /* <DEDUP_REMOVED lines=9> */
[----:B------:R-:W-:Y:S01]  /*29d00*/  VIADD R6, R17, 0x30 ;  /* 0x0000003011067836 */ /* 0x000fe20000000000 */
[----:B0-----:R-:W-:-:S11]  /*29d10*/  MOV R2, R14 ;  /* 0x0000000e00027202 */ /* 0x001fd60000000f00 */
[----:B------:R-:W-:Y:S05]  /*29d20*/  WARPSYNC.COLLECTIVE R15, `(.L_x_3117) ;  /* 0x000000000f087348 */ /* 0x000fea0003c00000 */
[----:B------:R0:W1:Y:S02]  /*29d30*/  SHFL.IDX P6, R14, R13, R12, R11 ;  /* 0x0000000c0d0e7389 */ /* 0x00006400000c000b */
[----:B01----:R-:W-:Y:S01]  /*29d40*/  ENDCOLLECTIVE ;  /* 0x000000000000791b */ /* 0x003fe20003800000 */
.L_x_3117:
        /* <DEDUP_REMOVED lines=8> */
.L_x_3118:
        /* <DEDUP_REMOVED lines=14> */
.L_x_3119:
        /* <DEDUP_REMOVED lines=8> */
.L_x_3120:
[----:B------:R-:W-:-:S05]  /*29f30*/  @!P1 MOV R3, R7 ;  /* 0x0000000700039202 */ /* 0x000fca0000000f00 */
        /* <DEDUP_REMOVED lines=13> */
.L_x_3121:
        /* <DEDUP_REMOVED lines=8> */
.L_x_3122:
        /* <DEDUP_REMOVED lines=14> */
.L_x_3123:
        /* <DEDUP_REMOVED lines=8> */
.L_x_3124:
        /* <DEDUP_REMOVED lines=13> */
.L_x_3125:
        /* <DEDUP_REMOVED lines=8> */
.L_x_3126:
[----:B------:R-:W-:-:S05]  /*2a340*/  @!P1 MOV R3, R7 ;  /* 0x0000000700039202 */ /* 0x000fca0000000f00 */
        /* <DEDUP_REMOVED lines=11> */
.L_x_3127:
[----:B------:R-:W-:Y:S05]  /*2a400*/  BRA `(.L_x_3128) ;  /* 0xffffffa400f07947 */ /* 0x000fea000383ffff */
.L_x_2981:
[----:B0-----:R0:W1:Y:S02]  /*2a410*/  SYNCS.PHASECHK.TRANS64.TRYWAIT P0, [R22+URZ+0x30820], R3 ;  /* 0x03082003160075a7 */ /* 0x001064000800017f */
[----:B-1----:R-:W-:Y:S05]  /*2a420*/  @!P0 NANOSLEEP.SYNCS 0x989680 ;  /* 0x009896800000895d */ /* 0x002fea0003900000 */
[----:B------:R-:W1:Y:S02]  /*2a430*/  @!P0 SYNCS.PHASECHK.TRANS64 P0, [R22+URZ+0x30820], R3 ;  /* 0x03082003160085a7 */ /* 0x000e64000800007f */
[----:B-1----:R-:W-:Y:S05]  /*2a440*/  @!P0 BRA `(.L_x_2981) ;  /* 0xfffffffc00f08947 */ /* 0x002fea000383ffff */
[----:B------:R-:W-:Y:S05]  /*2a450*/  BRA `(.L_x_3129) ;  /* 0xffffffa800687947 */ /* 0x000fea000383ffff */
.L_x_2986:
[----:B0-----:R0:W1:Y:S02]  /*2a460*/  SYNCS.PHASECHK.TRANS64.TRYWAIT P0, [R7+URZ+0x30840], R2 ;  /* 0x03084002070075a7 */ /* 0x001064000800017f */
[----:B-1----:R-:W-:Y:S05]  /*2a470*/  @!P0 NANOSLEEP.SYNCS 0x989680 ;  /* 0x009896800000895d */ /* 0x002fea0003900000 */
[----:B------:R-:W1:Y:S02]  /*2a480*/  @!P0 SYNCS.PHASECHK.TRANS64 P0, [R7+URZ+0x30840], R2 ;  /* 0x03084002070085a7 */ /* 0x000e64000800007f */
[----:B-1----:R-:W-:Y:S05]  /*2a490*/  @!P0 BRA `(.L_x_2986) ;  /* 0xfffffffc00f08947 */ /* 0x002fea000383ffff */
[----:B------:R-:W-:Y:S05]  /*2a4a0*/  BRA `(.L_x_3130) ;  /* 0xffffffac00447947 */ /* 0x000fea000383ffff */
.L_x_2987:
        /* <DEDUP_REMOVED lines=8> */
.L_x_3132:
[----:B------:R-:W-:Y:S05]  /*2a530*/  BSYNC B1 ;  /* 0x0000000000017941 */ /* 0x000fea0003800000 */
.L_x_3131:
[----:B------:R0:W-:Y:S04]  /*2a540*/  STL [R1+0x70], R0 ;  /* 0x0000700001007387 */ /* 0x0001e80000100800 */
[----:B0-----:R0:W5:Y:S01]  /*2a550*/  LDL.LU R0, [R1] ;  /* 0x0000000001007983 */ /* 0x0011620000300800 */
[----:B------:R-:W-:Y:S01]  /*2a560*/  IMAD.MOV.U32 R13, RZ, RZ, R8 ;  /* 0x000000ffff0d7224 */ /* 0x000fe200078e0008 */
[----:B------:R-:W-:Y:S01]  /*2a570*/  MOV R11, 0x181f ;  /* 0x0000181f000b7802 */ /* 0x000fe20000000f00 */
[----:B------:R-:W-:Y:S01]  /*2a580*/  IMAD.MOV.U32 R12, RZ, RZ, RZ ;  /* 0x000000ffff0c7224 */ /* 0x000fe200078e00ff */
[----:B------:R-:W-:Y:S01]  /*2a590*/  MOV R3, R14 ;  /* 0x0000000e00037202 */ /* 0x000fe20000000f00 */
[----:B------:R-:W-:Y:S01]  /*2a5a0*/  IMAD.MOV.U32 R15, RZ, RZ, -0x1 ;  /* 0xffffffffff0f7424 */ /* 0x000fe200078e00ff */
[----:B------:R-:W-:Y:S01]  /*2a5b0*/  SHF.L.U32 R4, R32, 0x1, RZ ;  /* 0x0000000120047819 */ /* 0x000fe200000006ff */
[----:B------:R-:W-:-:S07]  /*2a5c0*/  IMAD R5, R5, 0x2, R22 ;  /* 0x0000000205057824 */ /* 0x000fce00078e0216 */
[----:B0----5:R-:W-:Y:S05]  /*2a5d0*/  WARPSYNC.COLLECTIVE R15, `(.L_x_3133) ;  /* 0x000000000f087348 */ /* 0x021fea0003c00000 */
[----:B------:R1:W2:Y:S02]  /*2a5e0*/  SHFL.IDX P6, R14, R13, R12, R11 ;  /* 0x0000000c0d0e7389 */ /* 0x0002a400000c000b */
[----:B012--5:R-:W-:Y:S01]  /*2a5f0*/  ENDCOLLECTIVE ;  /* 0x000000000000791b */ /* 0x027fe20003800000 */
.L_x_3133:
[----:B------:R-:W-:Y:S01]  /*2a600*/  MOV R13, R6 ;  /* 0x00000006000d7202 */ /* 0x000fe20000000f00 */
[----:B------:R-:W-:Y:S02]  /*2a610*/  IMAD.MOV.U32 R12, RZ, RZ, 0x1 ;  /* 0x00000001ff0c7424 */ /* 0x000fe400078e00ff */
[----:B------:R-:W-:-:S07]  /*2a620*/  IMAD.MOV.U32 R2, RZ, RZ, R14 ;  /* 0x000000ffff027224 */ /* 0x000fce00078e000e */
[----:B------:R-:W-:Y:S05]  /*2a630*/  WARPSYNC.COLLECTIVE R15, `(.L_x_3134) ;  /* 0x000000000f087348 */ /* 0x000fea0003c00000 */
[----:B------:R0:W1:Y:S02]  /*2a640*/  SHFL.IDX P6, R14, R13, R12, R11 ;  /* 0x0000000c0d0e7389 */ /* 0x00006400000c000b */
[----:B01----:R-:W-:Y:S01]  /*2a650*/  ENDCOLLECTIVE ;  /* 0x000000000000791b */ /* 0x003fe20003800000 */
.L_x_3134:
[----:B------:R-:W-:-:S05]  /*2a660*/  IADD3 R2, P0, R2, R4, RZ ;  /* 0x0000000402027210 */ /* 0x000fca0007f1e0ff */
[----:B------:R-:W-:Y:S01]  /*2a670*/  IMAD.X R3, RZ, RZ, R3, P0 ;  /* 0x000000ffff037224 */ /* 0x000fe200000e0603 */
[----:B------:R-:W-:Y:S02]  /*2a680*/  MOV R13, R8 ;  /* 0x00000008000d7202 */ /* 0x000fe40000000f00 */
        /* <DEDUP_REMOVED lines=10> */
[----:B01----:R-:W-:-:S07]  /*2a730*/  IMAD.MOV.U32 R3, RZ, RZ, R14 ;  /* 0x000000ffff037224 */ /* 0x003fce00078e000e */
[----:B------:R-:W-:Y:S05]  /*2a740*/  WARPSYNC.COLLECTIVE R15, `(.L_x_3135) ;  /* 0x000000000f087348 */ /* 0x000fea0003c00000 */
[----:B------:R0:W1:Y:S02]  /*2a750*/  SHFL.IDX P6, R14, R13, R12, R11 ;  /* 0x0000000c0d0e7389 */ /* 0x00006400000c000b */
[----:B01----:R-:W-:Y:S01]  /*2a760*/  ENDCOLLECTIVE ;  /* 0x000000000000791b */ /* 0x003fe20003800000 */
.L_x_3135:
[----:B------:R-:W-:Y:S01]  /*2a770*/  MOV R13, R6 ;  /* 0x00000006000d7202 */ /* 0x000fe20000000f00 */
[----:B------:R-:W-:Y:S02]  /*2a780*/  IMAD.MOV.U32 R12, RZ, RZ, 0x2 ;  /* 0x00000002ff0c7424 */ /* 0x000fe400078e00ff */
[----:B------:R-:W-:-:S07]  /*2a790*/  IMAD.MOV.U32 R2, RZ, RZ, R14 ;  /* 0x000000ffff027224 */ /* 0x000fce00078e000e */
[----:B------:R-:W-:Y:S05]  /*2a7a0*/  WARPSYNC.COLLECTIVE R15, `(.L_x_3136) ;  /* 0x000000000f087348 */ /* 0x000fea0003c00000 */
[----:B------:R0:W1:Y:S02]  /*2a7b0*/  SHFL.IDX P6, R14, R13, R12, R11 ;  /* 0x0000000c0d0e7389 */ /* 0x00006400000c000b */
[----:B01----:R-:W-:Y:S01]  /*2a7c0*/  ENDCOLLECTIVE ;  /* 0x000000000000791b */ /* 0x003fe20003800000 */
.L_x_3136:
        /* <DEDUP_REMOVED lines=13> */
.L_x_3137:
[----:B------:R-:W-:Y:S01]  /*2a8a0*/  MOV R13, R6 ;  /* 0x00000006000d7202 */ /* 0x000fe20000000f00 */
[----:B------:R-:W-:Y:S02]  /*2a8b0*/  IMAD.MOV.U32 R12, RZ, RZ, 0x3 ;  /* 0x00000003ff0c7424 */ /* 0x000fe400078e00ff */
[----:B------:R-:W-:-:S07]  /*2a8c0*/  IMAD.MOV.U32 R2, RZ, RZ, R14 ;  /* 0x000000ffff027224 */ /* 0x000fce00078e000e */
[----:B------:R-:W-:Y:S05]  /*2a8d0*/  WARPSYNC.COLLECTIVE R15, `(.L_x_3138) ;  /* 0x000000000f087348 */ /* 0x000fea0003c00000 */
[----:B------:R0:W1:Y:S02]  /*2a8e0*/  SHFL.IDX P6, R14, R13, R12, R11 ;  /* 0x0000000c0d0e7389 */ /* 0x00006400000c000b */
[----:B01----:R-:W-:Y:S01]  /*2a8f0*/  ENDCOLLECTIVE ;  /* 0x000000000000791b */ /* 0x003fe20003800000 */
.L_x_3138:
        /* <DEDUP_REMOVED lines=13> */
.L_x_3139:
[----:B------:R-:W-:Y:S01]  /*2a9d0*/  MOV R13, R6 ;  /* 0x00000006000d7202 */ /* 0x000fe20000000f00 */
[----:B------:R-:W-:Y:S02]  /*2a9e0*/  IMAD.MOV.U32 R12, RZ, RZ, 0x4 ;  /* 0x00000004ff0c7424 */ /* 0x000fe400078e00ff */
[----:B------:R-:W-:-:S07]  /*2a9f0*/  IMAD.MOV.U32 R2, RZ, RZ, R14 ;  /* 0x000000ffff027224 */ /* 0x000fce00078e000e */
[----:B------:R-:W-:Y:S05]  /*2aa00*/  WARPSYNC.COLLECTIVE R15, `(.L_x_3140) ;  /* 0x000000000f087348 */ /* 0x000fea0003c00000 */
[----:B------:R0:W1:Y:S02]  /*2aa10*/  SHFL.IDX P6, R14, R13, R12, R11 ;  /* 0x0000000c0d0e7389 */ /* 0x00006400000c000b */
[----:B01----:R-:W-:Y:S01]  /*2aa20*/  ENDCOLLECTIVE ;  /* 0x000000000000791b */ /* 0x003fe20003800000 */
.L_x_3140:
        /* <DEDUP_REMOVED lines=13> */
.L_x_3141:
[----:B------:R-:W-:-:S05]  /*2ab00*/  IMAD.MOV.U32 R2, RZ, RZ, R14 ;  /* 0x000000ffff027224 */ /* 0x000fca00078e000e */
[----:B------:R-:W-:-:S05]  /*2ab10*/  IADD3 R2, P0, R2, R4, RZ ;  /* 0x0000000402027210 */ /* 0x000fca0007f1e0ff */
[----:B------:R-:W-:-:S05]  /*2ab20*/  IMAD.X R3, RZ, RZ, R34, P0 ;  /* 0x000000ffff037224 */ /* 0x000fca00000e0622 */
[----:B------:R-:W-:Y:S01]  /*2ab30*/  @!PT LDS RZ, [RZ] ;  /* 0x00000000fffff984 */ /* 0x000fe20000000800 */
[----:B------:R-:W-:Y:S01]  /*2ab40*/  @!PT LDS RZ, [RZ] ;  /* 0x00000000fffff984 */ /* 0x000fe20000000800 */
[----:B------:R-:W-:Y:S01]  /*2ab50*/  @!PT LDS RZ, [RZ] ;  /* 0x00000000fffff984 */ /* 0x000fe20000000800 */
[----:B------:R0:W-:Y:S01]  /*2ab60*/  LDGSTS.E.BYPASS.LTC128B.128 [R5+0x20400], desc[UR60][R2.64], !P1 ;  /* 0x2040000002057fae */ /* 0x0001e2000c901d7c */
[----:B------:R-:W-:-:S03]  /*2ab70*/  LOP3.LUT P1, RZ, R0, 0x40, RZ, 0xc0, !PT ;  /* 0x0000004000ff7812 */ /* 0x000fc6000782c0ff */
[----:B------:R0:W5:Y:S01]  /*2ab80*/  LDL.LU R0, [R1+0x70] ;  /* 0x0000700001007983 */ /* 0x0001620000300800 */
[----:B------:R-:W-:Y:S01]  /*2ab90*/  MOV R13, R6 ;  /* 0x00000006000d7202 */ /* 0x000fe20000000f00 */
[----:B------:R-:W-:Y:S02]  /*2aba0*/  IMAD.MOV.U32 R12, RZ, RZ, 0x5 ;  /* 0x00000005ff0c7424 */ /* 0x000fe400078e00ff */
[----:B------:R0:W-:Y:S06]  /*2abb0*/  LDGSTS.E.BYPASS.LTC128B.128 [R5+0x23400], desc[UR60][R2.64+0x80], !P5 ;  /* 0x2340008002057fae */ /* 0x0001ec000e901d7c */
[----:B0----5:R-:W-:Y:S05]  /*2abc0*/  WARPSYNC.COLLECTIVE R15, `(.L_x_3142) ;  /* 0x000000000f087348 */ /* 0x021fea0003c00000 */
[----:B------:R1:W2:Y:S02]  /*2abd0*/  SHFL.IDX P6, R14, R13, R12, R11 ;  /* 0x0000000c0d0e7389 */ /* 0x0002a400000c000b */
[----:B012--5:R-:W-:Y:S01]  /*2abe0*/  ENDCOLLECTIVE ;  /* 0x000000000000791b */ /* 0x027fe20003800000 */
.L_x_3142:
        /* <DEDUP_REMOVED lines=9> */
.L_x_3143:
[----:B------:R-:W-:Y:S01]  /*2ac80*/  IMAD.MOV.U32 R2, RZ, RZ, R14 ;  /* 0x000000ffff027224 */ /* 0x000fe200078e000e */
[----:B------:R-:W-:Y:S06]  /*2ac90*/  BRA `(.L_x_3144) ;  /* 0xffffffa800507947 */ /* 0x000fec000383ffff */
.L_x_2992:
[----:B0-----:R0:W2:Y:S02]  /*2aca0*/  SYNCS.PHASECHK.TRANS64.TRYWAIT P0, [R6+URZ+0x30860], R2 ;  /* 0x03086002060075a7 */ /* 0x0010a4000800017f */
[----:B--2---:R-:W-:Y:S05]  /*2acb0*/  @!P0 NANOSLEEP.SYNCS 0x989680 ;  /* 0x009896800000895d */ /* 0x004fea0003900000 */
[----:B------:R-:W2:Y:S02]  /*2acc0*/  @!P0 SYNCS.PHASECHK.TRANS64 P0, [R6+URZ+0x30860], R2 ;  /* 0x03086002060085a7 */ /* 0x000ea4000800007f */
[----:B--2---:R-:W-:Y:S05]  /*2acd0*/  @!P0 BRA `(.L_x_2992) ;  /* 0xfffffffc00f08947 */ /* 0x004fea000383ffff */
[----:B------:R-:W-:Y:S05]  /*2ace0*/  BRA `(.L_x_3145) ;  /* 0xffffffa800b87947 */ /* 0x000fea000383ffff */
.L_x_2993:
        /* <DEDUP_REMOVED lines=8> */
.L_x_3147:
[----:B------:R-:W-:Y:S05]  /*2ad70*/  BSYNC B1 ;  /* 0x0000000000017941 */ /* 0x000fea0003800000 */
.L_x_3146:
[----:B------:R-:W-:Y:S01]  /*2ad80*/  IMAD.MOV.U32 R13, RZ, RZ, R23 ;  /* 0x000000ffff0d7224 */ /* 0x000fe200078e0017 */
[----:B------:R-:W-:Y:S01]  /*2ad90*/  MOV R11, 0x181f ;  /* 0x0000181f000b7802 */ /* 0x000fe20000000f00 */
[----:B------:R-:W-:Y:S01]  /*2ada0*/  IMAD.MOV.U32 R12, RZ, RZ, RZ ;  /* 0x000000ffff0c7224 */ /* 0x000fe200078e00ff */
[----:B------:R-:W-:Y:S01]  /*2adb0*/  MOV R3, R14 ;  /* 0x0000000e00037202 */ /* 0x000fe20000000f00 */
[----:B------:R-:W-:Y:S02]  /*2adc0*/  IMAD.MOV.U32 R15, RZ, RZ, -0x1 ;  /* 0xffffffffff0f7424 */ /* 0x000fe400078e00ff */
[----:B------:R-:W-:-:S07]  /*2add0*/  IMAD R5, R5, 0x2, R22 ;  /* 0x0000000205057824 */ /* 0x000fce00078e0216 */
[----:B------:R-:W-:Y:S05]  /*2ade0*/  WARPSYNC.COLLECTIVE R15, `(.L_x_3148) ;  /* 0x000000000f087348 */ /* 0x000fea0003c00000 */
[----:B------:R0:W1:Y:S02]  /*2adf0*/  SHFL.IDX P6, R14, R13, R12, R11 ;  /* 0x0000000c0d0e7389 */ /* 0x00006400000c000b */
[----:B01----:R-:W-:Y:S01]  /*2ae00*/  ENDCOLLECTIVE ;  /* 0x000000000000791b */ /* 0x003fe20003800000 */
.L_x_3148:
[----:B------:R-:W-:Y:S01]  /*2ae10*/  IMAD.MOV.U32 R13, RZ, RZ, R24 ;  /* 0x000000ffff0d7224 */ /* 0x000fe200078e0018 */
[----:B------:R-:W-:Y:S01]  /*2ae20*/  MOV R12, 0x1 ;  /* 0x00000001000c7802 */ /* 0x000fe20000000f00 */
[----:B------:R-:W-:-:S07]  /*2ae30*/  IMAD.MOV.U32 R2, RZ, RZ, R14 ;  /* 0x000000ffff027224 */ /* 0x000fce00078e000e */
[----:B------:R-:W-:Y:S05]  /*2ae40*/  WARPSYNC.COLLECTIVE R15, `(.L_x_3149) ;  /* 0x000000000f087348 */ /* 0x000fea0003c00000 */
[----:B------:R0:W1:Y:S02]  /*2ae50*/  SHFL.IDX P6, R14, R13, R12, R11 ;  /* 0x0000000c0d0e7389 */ /* 0x00006400000c000b */
[----:B01----:R-:W-:Y:S01]  /*2ae60*/  ENDCOLLECTIVE ;  /* 0x000000000000791b */ /* 0x003fe20003800000 */
.L_x_3149:
        /* <DEDUP_REMOVED lines=16> */
.L_x_3150:
[----:B------:R-:W-:Y:S01]  /*2af70*/  IMAD.MOV.U32 R13, RZ, RZ, R24 ;  /* 0x000000ffff0d7224 */ /* 0x000fe200078e0018 */
[----:B------:R-:W-:Y:S02]  /*2af80*/  MOV R12, 0x2 ;  /* 0x00000002000c7802 */ /* 0x000fe40000000f00 */
[----:B------:R-:W-:-:S07]  /*2af90*/  MOV R2, R14 ;  /* 0x0000000e00027202 */ /* 0x000fce0000000f00 */
[----:B------:R-:W-:Y:S05]  /*2afa0*/  WARPSYNC.COLLECTIVE R15, `(.L_x_3151) ;  /* 0x000000000f087348 */ /* 0x000fea0003c00000 */
[----:B------:R0:W1:Y:S02]  /*2afb0*/  SHFL.IDX P6, R14, R13, R12, R11 ;  /* 0x0000000c0d0e7389 */ /* 0x00006400000c000b */
[----:B01----:R-:W-:Y:S01]  /*2afc0*/  ENDCOLLECTIVE ;  /* 0x000000000000791b */ /* 0x003fe20003800000 */
.L_x_3151:
        /* <DEDUP_REMOVED lines=16> */
.L_x_3152:
[----:B------:R-:W-:Y:S01]  /*2b0d0*/  IMAD.MOV.U32 R13, RZ, RZ, R24 ;  /* 0x000000ffff0d7224 */ /* 0x000fe200078e0018 */
[----:B------:R-:W-:Y:S02]  /*2b0e0*/  MOV R12, 0x3 ;  /* 0x00000003000c7802 */ /* 0x000fe40000000f00 */
[----:B------:R-:W-:-:S07]  /*2b0f0*/  MOV R2, R14 ;  /* 0x0000000e00027202 */ /* 0x000fce0000000f00 */
[----:B------:R-:W-:Y:S05]  /*2b100*/  WARPSYNC.COLLECTIVE R15, `(.L_x_3153) ;  /* 0x000000000f087348 */ /* 0x000fea0003c00000 */
[----:B------:R0:W1:Y:S02]  /*2b110*/  SHFL.IDX P6, R14, R13, R12, R11 ;  /* 0x0000000c0d0e7389 */ /* 0x00006400000c000b */
[----:B01----:R-:W-:Y:S01]  /*2b120*/  ENDCOLLECTIVE ;  /* 0x000000000000791b */ /* 0x003fe20003800000 */
.L_x_3153:
        /* <DEDUP_REMOVED lines=16> */
.L_x_3154:
[----:B------:R-:W-:Y:S01]  /*2b230*/  IMAD.MOV.U32 R13, RZ, RZ, R24 ;  /* 0x000000ffff0d7224 */ /* 0x000fe200078e0018 */
[----:B------:R-:W-:Y:S02]  /*2b240*/  MOV R12, 0x4 ;  /* 0x00000004000c7802 */ /* 0x000fe40000000f00 */
[----:B------:R-:W-:-:S07]  /*2b250*/  MOV R2, R14 ;  /* 0x0000000e00027202 */ /* 0x000fce0000000f00 */
[----:B------:R-:W-:Y:S05]  /*2b260*/  WARPSYNC.COLLECTIVE R15, `(.L_x_3155) ;  /* 0x000000000f087348 */ /* 0x000fea0003c00000 */
[----:B------:R0:W1:Y:S02]  /*2b270*/  SHFL.IDX P6, R14, R13, R12, R11 ;  /* 0x0000000c0d0e7389 */ /* 0x00006400000c000b */
[----:B01----:R-:W-:Y:S01]  /*2b280*/  ENDCOLLECTIVE ;  /* 0x000000000000791b */ /* 0x003fe20003800000 */
.L_x_3155:
        /* <DEDUP_REMOVED lines=16> */
.L_x_3156:
[----:B------:R-:W-:Y:S01]  /*2b390*/  IMAD.MOV.U32 R13, RZ, RZ, R24 ;  /* 0x000000ffff0d7224 */ /* 0x000fe200078e0018 */
[----:B------:R-:W-:Y:S02]  /*2b3a0*/  MOV R12, 0x5 ;  /* 0x00000005000c7802 */ /* 0x000fe40000000f00 */
[----:B------:R-:W-:-:S07]  /*2b3b0*/  MOV R2, R14 ;  /* 0x0000000e00027202 */ /* 0x000fce0000000f00 */
[----:B------:R-:W-:Y:S05]  /*2b3c0*/  WARPSYNC.COLLECTIVE R15, `(.L_x_3157) ;  /* 0x000000000f087348 */ /* 0x000fea0003c00000 */
[----:B------:R0:W1:Y:S02]  /*2b3d0*/  SHFL.IDX P6, R14, R13, R12, R11 ;  /* 0x0000000c0d0e7389 */ /* 0x00006400000c000b */
[----:B01----:R-:W-:Y:S01]  /*2b3e0*/  ENDCOLLECTIVE ;  /* 0x000000000000791b */ /* 0x003fe20003800000 */
.L_x_3157:
        /* <DEDUP_REMOVED lines=13> */
.L_x_3158:
[----:B------:R-:W-:Y:S01]  /*2b4c0*/  @!PT LDS RZ, [RZ] ;  /* 0x00000000fffff984 */ /* 0x000fe20000000800 */
[----:B------:R-:W-:Y:S01]  /*2b4d0*/  @!PT LDS RZ, [RZ] ;  /* 0x00000000fffff984 */ /* 0x000fe20000000800 */
[----:B------:R-:W-:Y:S01]  /*2b4e0*/  @!PT LDS RZ, [RZ] ;  /* 0x00000000fffff984 */ /* 0x000fe20000000800 */
[----:B------:R0:W-:Y:S01]  /*2b4f0*/  LDGSTS.E.BYPASS.LTC128B.128 [R5+0x5400], desc[UR60][R2.64+0x80], !P0 ;  /* 0x0540008002057fae */ /* 0x0001e2000c101d7c */
[----:B------:R-:W-:-:S13]  /*2b500*/  ISETP.LT.OR P0, PT, R7, 0x41, P1 ;  /* 0x000000410700780c */ /* 0x000fda0000f01670 */
[----:B------:R0:W-:Y:S01]  /*2b510*/  LDGSTS.E.BYPASS.LTC128B.128 [R5+0x8400], desc[UR60][R2.64+0x100], !P0 ;  /* 0x0840010002057fae */ /* 0x0001e2000c101d7c */
[----:B------:R-:W-:Y:S05]  /*2b520*/  BRA `(.L_x_3159) ;  /* 0xffffffa400a47947 */ /* 0x000fea000383ffff */
.L_x_3001:
[----:B0-----:R0:W1:Y:S02]  /*2b530*/  SYNCS.PHASECHK.TRANS64.TRYWAIT P0, [R0+URZ+0x30860], R3 ;  /* 0x03086003000075a7 */ /* 0x001064000800017f */
[----:B-1----:R-:W-:Y:S05]  /*2b540*/  @!P0 NANOSLEEP.SYNCS 0x989680 ;  /* 0x009896800000895d */ /* 0x002fea0003900000 */
[----:B------:R-:W1:Y:S02]  /*2b550*/  @!P0 SYNCS.PHASECHK.TRANS64 P0, [R0+URZ+0x30860], R3 ;  /* 0x03086003000085a7 */ /* 0x000e64000800007f */
[----:B-1----:R-:W-:Y:S05]  /*2b560*/  @!P0 BRA `(.L_x_3001) ;  /* 0xfffffffc00f08947 */ /* 0x002fea000383ffff */
[----:B------:R-:W-:Y:S05]  /*2b570*/  BRA `(.L_x_3160) ;  /* 0xffffffa800c87947 */ /* 0x000fea000383ffff */
.L_x_3002:
[----:B------:R-:W-:Y:S01]  /*2b580*/  BSSY B0, `(.L_x_3161) ;  /* 0x0000008000007945 */ /* 0x000fe20003800000 */
[----:B------:R-:W-:Y:S01]  /*2b590*/  MOV R13, R24 ;  /* 0x00000018000d7202 */ /* 0x000fe20000000f00 */
[----:B------:R-:W-:Y:S01]  /*2b5a0*/  IMAD.MOV.U32 R12, RZ, RZ, RZ ;  /* 0x000000ffff0c7224 */ /* 0x000fe200078e00ff */
[----:B------:R-:W-:Y:S01]  /*2b5b0*/  MOV R15, 0xffffffff ;  /* 0xffffffff000f7802 */ /* 0x000fe20000000f00 */
[----:B------:R-:W-:-:S07]  /*2b5c0*/  IMAD.MOV.U32 R11, RZ, RZ, 0x181f ;  /* 0x0000181fff0b7424 */ /* 0x000fce00078e00ff */
[----:B0-2---:R-:W-:Y:S05]  /*2b5d0*/  WARPSYNC.COLLECTIVE R15, `(.L_x_3162) ;  /* 0x000000000f087348 */ /* 0x005fea0003c00000 */
[----:B--2---:R1:W2:Y:S02]  /*2b5e0*/  SHFL.IDX P6, R14, R13, R12, R11 ;  /* 0x0000000c0d0e7389 */ /* 0x0042a400000c000b */
[----:B012---:R-:W-:Y:S01]  /*2b5f0*/  ENDCOLLECTIVE ;  /* 0x000000000000791b */ /* 0x007fe20003800000 */
.L_x_3162:
[----:B------:R-:W-:Y:S05]  /*2b600*/  BSYNC B0 ;  /* 0x0000000000007941 */ /* 0x000fea0003800000 */
.L_x_3161:
[----:B------:R-:W-:Y:S01]  /*2b610*/  IMAD.MOV.U32 R13, RZ, RZ, R23 ;  /* 0x000000ffff0d7224 */ /* 0x000fe200078e0017 */
[----:B------:R-:W-:Y:S01]  /*2b620*/  MOV R12, RZ ;  /* 0x000000ff000c7202 */ /* 0x000fe20000000f00 */
[----:B------:R-:W-:Y:S01]  /*2b630*/  IMAD.MOV.U32 R11, RZ, RZ, 0x181f ;  /* 0x0000181fff0b7424 */ /* 0x000fe200078e00ff */
[----:B------:R-:W-:Y:S01]  /*2b640*/  SHF.L.U32 R5, R32, 0x1, RZ ;  /* 0x0000000120057819 */ /* 0x000fe200000006ff */
[----:B------:R-:W-:Y:S02]  /*2b650*/  IMAD.MOV.U32 R15, RZ, RZ, -0x1 ;  /* 0xffffffffff0f7424 */ /* 0x000fe400078e00ff */
[----:B------:R-:W-:Y:S02]  /*2b660*/  IMAD.MOV.U32 R3, RZ, RZ, R14 ;  /* 0x000000ffff037224 */ /* 0x000fe400078e000e */
[----:B------:R-:W-:-:S07]  /*2b670*/  IMAD R4, R7, 0x2, R22 ;  /* 0x0000000207047824 */ /* 0x000fce00078e0216 */
[----:B------:R-:W-:Y:S05]  /*2b680*/  WARPSYNC.COLLECTIVE R15, `(.L_x_3163) ;  /* 0x000000000f087348 */ /* 0x000fea0003c00000 */
[----:B------:R0:W1:Y:S02]  /*2b690*/  SHFL.IDX P6, R14, R13, R12, R11 ;  /* 0x0000000c0d0e7389 */ /* 0x00006400000c000b */
[----:B01----:R-:W-:Y:S01]  /*2b6a0*/  ENDCOLLECTIVE ;  /* 0x000000000000791b */ /* 0x003fe20003800000 */
.L_x_3163:
[----:B------:R-:W-:Y:S02]  /*2b6b0*/  ULDC UR4, c[0x0][0x2f4] ;  /* 0x0000bd0000047ab9 */ /* 0x000fe40000000800 */
        /* <DEDUP_REMOVED lines=12> */
.L_x_3164:
[----:B------:R-:W-:Y:S01]  /*2b780*/  @!PT LDS RZ, [RZ] ;  /* 0x00000000fffff984 */ /* 0x000fe20000000800 */
[----:B------:R-:W-:Y:S01]  /*2b790*/  @!PT LDS RZ, [RZ] ;  /* 0x00000000fffff984 */ /* 0x000fe20000000800 */
[----:B------:R-:W-:Y:S01]  /*2b7a0*/  @!PT LDS RZ, [RZ] ;  /* 0x00000000fffff984 */ /* 0x000fe20000000800 */
[----:B------:R0:W-:Y:S01]  /*2b7b0*/  LDGSTS.E.BYPASS.LTC128B.128 [R4+0x400], desc[UR60][R2.64], !P3 ;  /* 0x0040000002047fae */ /* 0x0001e2000d901d7c */
[----:B------:R-:W-:-:S03]  /*2b7c0*/  ISETP.LT.OR P3, PT, R6, 0x1, P0 ;  /* 0x000000010600780c */ /* 0x000fc60000761670 */
[----:B------:R0:W-:Y:S01]  /*2b7d0*/  LDGSTS.E.BYPASS.LTC128B.128 [R4+0x3400], desc[UR60][R2.64+0x80], !P4 ;  /* 0x0340008002047fae */ /* 0x0001e2000e101d7c */
[----:B------:R-:W-:-:S09]  /*2b7e0*/  MOV R13, R23 ;  /* 0x00000017000d7202 */ /* 0x000fd20000000f00 */
[----:B------:R0:W-:Y:S01]  /*2b7f0*/  LDGSTS.E.BYPASS.LTC128B.128 [R4+0x6400], desc[UR60][R2.64+0x100], !P3 ;  /* 0x0640010002047fae */ /* 0x0001e2000d901d7c */
[----:B------:R-:W-:Y:S01]  /*2b800*/  ISETP.LT.OR P3, PT, R6, 0x11, P2 ;  /* 0x000000110600780c */ /* 0x000fe20001761670 */
[----:B------:R-:W-:-:S12]  /*2b810*/  IMAD.MOV.U32 R7, RZ, RZ, R14 ;  /* 0x000000ffff077224 */ /* 0x000fd800078e000e */
[----:B0-----:R-:W-:Y:S05]  /*2b820*/  WARPSYNC.COLLECTIVE R15, `(.L_x_3165) ;  /* 0x000000000f087348 */ /* 0x001fea0003c00000 */
[----:B------:R1:W2:Y:S02]  /*2b830*/  SHFL.IDX P6, R14, R13, R12, R11 ;  /* 0x0000000c0d0e7389 */ /* 0x0002a400000c000b */
[----:B012---:R-:W-:Y:S01]  /*2b840*/  ENDCOLLECTIVE ;  /* 0x000000000000791b */ /* 0x007fe20003800000 */
.L_x_3165:
[----:B------:R-:W-:Y:S01]  /*2b850*/  IMAD.MOV.U32 R13, RZ, RZ, R24 ;  /* 0x000000ffff0d7224 */ /* 0x000fe200078e0018 */
[----:B------:R-:W-:Y:S02]  /*2b860*/  MOV R12, 0x2 ;  /* 0x00000002000c7802 */ /* 0x000fe40000000f00 */
[----:B------:R-:W-:-:S13]  /*2b870*/  IADD3 R2, P4, R14, R5, RZ ;  /* 0x000000050e027210 */ /* 0x000fda0007f9e0ff */
[----:B------:R-:W-:Y:S05]  /*2b880*/  WARPSYNC.COLLECTIVE R15, `(.L_x_3166) ;  /* 0x000000000f087348 */ /* 0x000fea0003c00000 */
[----:B------:R0:W1:Y:S02]  /*2b890*/  SHFL.IDX P6, R14, R13, R12, R11 ;  /* 0x0000000c0d0e7389 */ /* 0x00006400000c000b */
[----:B01----:R-:W-:Y:S01]  /*2b8a0*/  ENDCOLLECTIVE ;  /* 0x000000000000791b */ /* 0x003fe20003800000 */
.L_x_3166:
        /* <DEDUP_REMOVED lines=15> */
.L_x_3167:
[----:B------:R-:W-:Y:S02]  /*2b9a0*/  IMAD.MOV.U32 R13, RZ, RZ, R24 ;  /* 0x000000ffff0d7224 */ /* 0x000fe400078e0018 */
[----:B------:R-:W-:Y:S01]  /*2b9b0*/  IMAD.MOV.U32 R12, RZ, RZ, 0x3 ;  /* 0x00000003ff0c7424 */ /* 0x000fe200078e00ff */
[----:B------:R-:W-:-:S13]  /*2b9c0*/  IADD3 R2, P4, R14, R5, RZ ;  /* 0x000000050e027210 */ /* 0x000fda0007f9e0ff */
[----:B------:R-:W-:Y:S05]  /*2b9d0*/  WARPSYNC.COLLECTIVE R15, `(.L_x_3168) ;  /* 0x000000000f087348 */ /* 0x000fea0003c00000 */
[----:B------:R0:W1:Y:S02]  /*2b9e0*/  SHFL.IDX P6, R14, R13, R12, R11 ;  /* 0x0000000c0d0e7389 */ /* 0x00006400000c000b */
[----:B01----:R-:W-:Y:S01]  /*2b9f0*/  ENDCOLLECTIVE ;  /* 0x000000000000791b */ /* 0x003fe20003800000 */
.L_x_3168:
        /* <DEDUP_REMOVED lines=10> */
[----:B------:R-:W-:Y:S02]  /*2baa0*/  ISETP.LT.OR P3, PT, R6, 0x31, P2 ;  /* 0x000000310600780c */ /* 0x000fe40001761670 */
[----:B------:R-:W-:-:S11]  /*2bab0*/  MOV R7, R14 ;  /* 0x0000000e00077202 */ /* 0x000fd60000000f00 */
[----:B0-----:R-:W-:Y:S05]  /*2bac0*/  WARPSYNC.COLLECTIVE R15, `(.L_x_3169) ;  /* 0x000000000f087348 */ /* 0x001fea0003c00000 */
[----:B------:R1:W2:Y:S02]  /*2bad0*/  SHFL.IDX P6, R14, R13, R12, R11 ;  /* 0x0000000c0d0e7389 */ /* 0x0002a400000c000b */
[----:B012---:R-:W-:Y:S01]  /*2bae0*/  ENDCOLLECTIVE ;  /* 0x000000000000791b */ /* 0x007fe20003800000 */
.L_x_3169:
[----:B------:R-:W-:Y:S01]  /*2baf0*/  MOV R13, R24 ;  /* 0x00000018000d7202 */ /* 0x000fe20000000f00 */
[----:B------:R-:W-:Y:S01]  /*2bb00*/  IMAD.MOV.U32 R12, RZ, RZ, 0x4 ;  /* 0x00000004ff0c7424 */ /* 0x000fe200078e00ff */
[----:B------:R-:W-:-:S13]  /*2bb10*/  IADD3 R2, P4, R14, R5, RZ ;  /* 0x000000050e027210 */ /* 0x000fda0007f9e0ff */
[----:B------:R-:W-:Y:S05]  /*2bb20*/  WARPSYNC.COLLECTIVE R15, `(.L_x_3170) ;  /* 0x000000000f087348 */ /* 0x000fea0003c00000 */
[----:B------:R0:W1:Y:S02]  /*2bb30*/  SHFL.IDX P6, R14, R13, R12, R11 ;  /* 0x0000000c0d0e7389 */ /* 0x00006400000c000b */
[----:B01----:R-:W-:Y:S01]  /*2bb40*/  ENDCOLLECTIVE ;  /* 0x000000000000791b */ /* 0x003fe20003800000 */
.L_x_3170:
        /* <DEDUP_REMOVED lines=15> */
.L_x_3171:
[----:B------:R-:W-:Y:S01]  /*2bc40*/  IMAD.MOV.U32 R13, RZ, RZ, R24 ;  /* 0x000000ffff0d7224 */ /* 0x000fe200078e0018 */
[----:B------:R-:W-:Y:S02]  /*2bc50*/  MOV R12, 0x5 ;  /* 0x00000005000c7802 */ /* 0x000fe40000000f00 */
[----:B------:R-:W-:-:S13]  /*2bc60*/  IADD3 R2, P4, R14, R5, RZ ;  /* 0x000000050e027210 */ /* 0x000fda0007f9e0ff */
[----:B------:R-:W-:Y:S05]  /*2bc70*/  WARPSYNC.COLLECTIVE R15, `(.L_x_3172) ;  /* 0x000000000f087348 */ /* 0x000fea0003c00000 */
[----:B------:R0:W1:Y:S02]  /*2bc80*/  SHFL.IDX P6, R14, R13, R12, R11 ;  /* 0x0000000c0d0e7389 */ /* 0x00006400000c000b */
[----:B01----:R-:W-:Y:S01]  /*2bc90*/  ENDCOLLECTIVE ;  /* 0x000000000000791b */ /* 0x003fe20003800000 */
.L_x_3172:
        /* <DEDUP_REMOVED lines=14> */
.L_x_3173:
[----:B------:R-:W-:Y:S05]  /*2bd80*/  BRA `(.L_x_3174) ;  /* 0xffffffa400cc7947 */ /* 0x000fea000383ffff */
.L_x_3007:
[----:B------:R-:W-:Y:S01]  /*2bd90*/  BSSY B0, `(.L_x_3175) ;  /* 0x0000008000007945 */ /* 0x000fe20003800000 */
[----:B------:R-:W-:Y:S01]  /*2bda0*/  MOV R13, R16 ;  /* 0x00000010000d7202 */ /* 0x000fe20000000f00 */
[----:B------:R-:W-:Y:S01]  /*2bdb0*/  IMAD.MOV.U32 R12, RZ, RZ, RZ ;  /* 0x000000ffff0c7224 */ /* 0x000fe200078e00ff */
[----:B------:R-:W-:Y:S01]  /*2bdc0*/  MOV R15, 0xffffffff ;  /* 0xffffffff000f7802 */ /* 0x000fe20000000f00 */
[----:B-1----:R-:W-:-:S07]  /*2bdd0*/  IMAD.MOV.U32 R11, RZ, RZ, 0x1f ;  /* 0x0000001fff0b7424 */ /* 0x002fce00078e00ff */
[----:B------:R-:W-:Y:S05]  /*2bde0*/  WARPSYNC.COLLECTIVE R15, `(.L_x_3176) ;  /* 0x000000000f087348 */ /* 0x000fea0003c00000 */
[----:B------:R0:W1:Y:S02]  /*2bdf0*/  SHFL.IDX P6, R14, R13, R12, R11 ;  /* 0x0000000c0d0e7389 */ /* 0x00006400000c000b */
[----:B01----:R-:W-:Y:S01]  /*2be00*/  ENDCOLLECTIVE ;  /* 0x000000000000791b */ /* 0x003fe20003800000 */
.L_x_3176:
[----:B------:R-:W-:Y:S05]  /*2be10*/  BSYNC B0 ;  /* 0x0000000000007941 */ /* 0x000fea0003800000 */
.L_x_3175:
        /* <DEDUP_REMOVED lines=9> */
.L_x_3177:
[----:B------:R-:W-:Y:S02]  /*2beb0*/  ULDC UR4, c[0x0][0xc3c] ;  /* 0x00030f0000047ab9 */ /* 0x000fe40000000800 */
[----:B------:R-:W-:-:S13]  /*2bec0*/  ISETP.GE.OR P1, PT, R9, UR4, !P0 ;  /* 0x0000000409007c0c */ /* 0x000fda000c726670 */
[----:B------:R-:W0:Y:S08]  /*2bed0*/  @!P1 LDC.64 R2, c[0x0][0xc80] ;  /* 0x00032000ff029b82 */ /* 0x000e300000000a00 */
[----:B------:R-:W1:Y:S01]  /*2bee0*/  @!P1 LDC.64 R4, c[0x0][0xc78] ;  /* 0x00031e00ff049b82 */ /* 0x000e620000000a00 */
[----:B------:R-:W-:Y:S01]  /*2bef0*/  IMAD.MOV.U32 R17, RZ, RZ, RZ ;  /* 0x000000ffff117224 */ /* 0x000fe200078e00ff */
[----:B------:R-:W-:-:S02]  /*2bf00*/  MOV R11, RZ ;  /* 0x000000ff000b7202 */ /* 0x000fc40000000f00 */
[----:B------:R-:W-:Y:S01]  /*2bf10*/  MOV R7, R14 ;  /* 0x0000000e00077202 */ /* 0x000fe20000000f00 */
        /* <DEDUP_REMOVED lines=17> */
.L_x_3178:
[----:B------:R-:W-:Y:S02]  /*2c030*/  MOV R12, 0x2 ;  /* 0x00000002000c7802 */ /* 0x000fe40000000f00 */
[----:B------:R-:W-:-:S05]  /*2c040*/  SEL R14, R14, RZ, P1 ;  /* 0x000000ff0e0e7207 */ /* 0x000fca0000800000 */
[----:B------:R-:W-:-:S04]  /*2c050*/  IMAD.IADD R5, R13, 0x1, R14 ;  /* 0x000000010d057824 */ /* 0x000fc800078e020e */
[----:B------:R-:W-:-:S07]  /*2c060*/  IMAD.MOV.U32 R13, RZ, RZ, R5 ;  /* 0x000000ffff0d7224 */ /* 0x000fce00078e0005 */
[----:B------:R-:W-:Y:S05]  /*2c070*/  WARPSYNC.COLLECTIVE R15, `(.L_x_3179) ;  /* 0x000000000f087348 */ /* 0x000fea0003c00000 */
[----:B------:R0:W1:Y:S02]  /*2c080*/  SHFL.UP P6, R14, R13, R12, R11 ;  /* 0x0400000c0d0e7389 */ /* 0x00006400000c000b */
[----:B01----:R-:W-:Y:S01]  /*2c090*/  ENDCOLLECTIVE ;  /* 0x000000000000791b */ /* 0x003fe20003800000 */
.L_x_3179:
[----:B------:R-:W-:Y:S02]  /*2c0a0*/  MOV R12, 0x4 ;  /* 0x00000004000c7802 */ /* 0x000fe40000000f00 */
[----:B------:R-:W-:-:S05]  /*2c0b0*/  SEL R2, R14, RZ, P2 ;  /* 0x000000ff0e027207 */ /* 0x000fca0001000000 */
[----:B------:R-:W-:-:S04]  /*2c0c0*/  IMAD.IADD R2, R5, 0x1, R2 ;  /* 0x0000000105027824 */ /* 0x000fc800078e0202 */
[----:B------:R-:W-:-:S07]  /*2c0d0*/  IMAD.MOV.U32 R13, RZ, RZ, R2 ;  /* 0x000000ffff0d7224 */ /* 0x000fce00078e0002 */
[----:B------:R-:W-:Y:S05]  /*2c0e0*/  WARPSYNC.COLLECTIVE R15, `(.L_x_3180) ;  /* 0x000000000f087348 */ /* 0x000fea0003c00000 */
[----:B------:R0:W1:Y:S02]  /*2c0f0*/  SHFL.UP P6, R14, R13, R12, R11 ;  /* 0x0400000c0d0e7389 */ /* 0x00006400000c000b */
[----:B01----:R-:W-:Y:S01]  /*2c100*/  ENDCOLLECTIVE ;  /* 0x000000000000791b */ /* 0x003fe20003800000 */
.L_x_3180:
[----:B------:R-:W-:Y:S02]  /*2c110*/  MOV R12, 0x8 ;  /* 0x00000008000c7802 */ /* 0x000fe40000000f00 */
[----:B------:R-:W-:-:S05]  /*2c120*/  SEL R3, R14, RZ, P3 ;  /* 0x000000ff0e037207 */ /* 0x000fca0001800000 */
[----:B------:R-:W-:-:S04]  /*2c130*/  IMAD.IADD R3, R2, 0x1, R3 ;  /* 0x0000000102037824 */ /* 0x000fc800078e0203 */
[----:B------:R-:W-:-:S07]  /*2c140*/  IMAD.MOV.U32 R13, RZ, RZ, R3 ;  /* 0x000000ffff0d7224 */ /* 0x000fce00078e0003 */
[----:B------:R-:W-:Y:S05]  /*2c150*/  WARPSYNC.COLLECTIVE R15, `(.L_x_3181) ;  /* 0x000000000f087348 */ /* 0x000fea0003c00000 */
[----:B------:R0:W1:Y:S02]  /*2c160*/  SHFL.UP P6, R14, R13, R12, R11 ;  /* 0x0400000c0d0e7389 */ /* 0x00006400000c000b */
[----:B01----:R-:W-:Y:S01]  /*2c170*/  ENDCOLLECTIVE ;  /* 0x000000000000791b */ /* 0x003fe20003800000 */
.L_x_3181:
[----:B------:R-:W-:Y:S02]  /*2c180*/  MOV R12, 0x10 ;  /* 0x00000010000c7802 */ /* 0x000fe40000000f00 */
[----:B------:R-:W-:-:S05]  /*2c190*/  SEL R14, R14, RZ, P4 ;  /* 0x000000ff0e0e7207 */ /* 0x000fca0002000000 */
[----:B------:R-:W-:-:S04]  /*2c1a0*/  IMAD.IADD R5, R3, 0x1, R14 ;  /* 0x0000000103057824 */ /* 0x000fc800078e020e */
[----:B------:R-:W-:-:S07]  /*2c1b0*/  IMAD.MOV.U32 R13, RZ, RZ, R5 ;  /* 0x000000ffff0d7224 */ /* 0x000fce00078e0005 */
[----:B------:R-:W-:Y:S05]  /*2c1c0*/  WARPSYNC.COLLECTIVE R15, `(.L_x_3182) ;  /* 0x000000000f087348 */ /* 0x000fea0003c00000 */
[----:B------:R0:W1:Y:S02]  /*2c1d0*/  SHFL.UP P6, R14, R13, R12, R11 ;  /* 0x0400000c0d0e7389 */ /* 0x00006400000c000b */
[----:B01----:R-:W-:Y:S01]  /*2c1e0*/  ENDCOLLECTIVE ;  /* 0x000000000000791b */ /* 0x003fe20003800000 */
.L_x_3182:
        /* <DEDUP_REMOVED lines=8> */
.L_x_3183:
[----:B------:R-:W-:Y:S05]  /*2c270*/  BRA `(.L_x_3184) ;  /* 0xffffffa400e87947 */ /* 0x000fea000383ffff */
.L_x_3010:
[----:B------:R-:W-:Y:S01]  /*2c280*/  BSSY B0, `(.L_x_3185) ;  /* 0x0000007000007945 */ /* 0x000fe20003800000 */
[----:B------:R-:W-:Y:S01]  /*2c290*/  MOV R12, 0x1 ;  /* 0x00000001000c7802 */ /* 0x000fe20000000f00 */
[----:B-1----:R-:W-:Y:S02]  /*2c2a0*/  IMAD.MOV.U32 R11, RZ, RZ, RZ ;  /* 0x000000ffff0b7224 */ /* 0x002fe400078e00ff */
[----:B------:R-:W-:-:S07]  /*2c2b0*/  IMAD.MOV.U32 R15, RZ, RZ, -0x1 ;  /* 0xffffffffff0f7424 */ /* 0x000fce00078e00ff */
[----:B------:R-:W-:Y:S05]  /*2c2c0*/  WARPSYNC.COLLECTIVE R15, `(.L_x_3186) ;  /* 0x000000000f087348 */ /* 0x000fea0003c00000 */
[----:B------:R0:W1:Y:S02]  /*2c2d0*/  SHFL.UP P6, R14, R13, R12, R11 ;  /* 0x0400000c0d0e7389 */ /* 0x00006400000c000b */
[----:B01----:R-:W-:Y:S01]  /*2c2e0*/  ENDCOLLECTIVE ;  /* 0x000000000000791b */ /* 0x003fe20003800000 */
.L_x_3186:
[----:B------:R-:W-:Y:S05]  /*2c2f0*/  BSYNC B0 ;  /* 0x0000000000007941 */ /* 0x000fea0003800000 */
.L_x_3185:
[----:B------:R-:W-:Y:S01]  /*2c300*/  SEL R14, R14, RZ, P1 ;  /* 0x000000ff0e0e7207 */ /* 0x000fe20000800000 */
[----:B------:R-:W-:Y:S01]  /*2c310*/  IMAD.MOV.U32 R12, RZ, RZ, 0x2 ;  /* 0x00000002ff0c7424 */ /* 0x000fe200078e00ff */
[----:B------:R-:W-:Y:S01]  /*2c320*/  MOV R15, 0xffffffff ;  /* 0xffffffff000f7802 */ /* 0x000fe20000000f00 */
[----:B------:R-:W-:Y:S01]  /*2c330*/  IMAD.MOV.U32 R11, RZ, RZ, RZ ;  /* 0x000000ffff0b7224 */ /* 0x000fe200078e00ff */
[----:B------:R-:W-:-:S07]  /*2c340*/  IADD3 R13, R13, R14, RZ ;  /* 0x0000000e0d0d7210 */ /* 0x000fce0007ffe0ff */
[----:B------:R-:W-:Y:S05]  /*2c350*/  WARPSYNC.COLLECTIVE R15, `(.L_x_3187) ;  /* 0x000000000f087348 */ /* 0x000fea0003c00000 */
[----:B------:R0:W1:Y:S02]  /*2c360*/  SHFL.UP P6, R14, R13, R12, R11 ;  /* 0x0400000c0d0e7389 */ /* 0x00006400000c000b */
[----:B01----:R-:W-:Y:S01]  /*2c370*/  ENDCOLLECTIVE ;  /* 0x000000000000791b */ /* 0x003fe20003800000 */
.L_x_3187:
[----:B------:R-:W-:Y:S02]  /*2c380*/  MOV R12, 0x4 ;  /* 0x00000004000c7802 */ /* 0x000fe40000000f00 */
[----:B------:R-:W-:-:S05]  /*2c390*/  SEL R2, R14, RZ, P2 ;  /* 0x000000ff0e027207 */ /* 0x000fca0001000000 */
[----:B------:R-:W-:-:S04]  /*2c3a0*/  IMAD.IADD R2, R13, 0x1, R2 ;  /* 0x000000010d027824 */ /* 0x000fc800078e0202 */
[----:B------:R-:W-:-:S07]  /*2c3b0*/  IMAD.MOV.U32 R13, RZ, RZ, R2 ;  /* 0x000000ffff0d7224 */ /* 0x000fce00078e0002 */
[----:B------:R-:W-:Y:S05]  /*2c3c0*/  WARPSYNC.COLLECTIVE R15, `(.L_x_3188) ;  /* 0x000000000f087348 */ /* 0x000fea0003c00000 */
[----:B------:R0:W1:Y:S02]  /*2c3d0*/  SHFL.UP P6, R14, R13, R12, R11 ;  /* 0x0400000c0d0e7389 */ /* 0x00006400000c000b */
[----:B01----:R-:W-:Y:S01]  /*2c3e0*/  ENDCOLLECTIVE ;  /* 0x000000000000791b */ /* 0x003fe20003800000 */
.L_x_3188:
[----:B------:R-:W-:Y:S02]  /*2c3f0*/  MOV R12, 0x8 ;  /* 0x00000008000c7802 */ /* 0x000fe40000000f00 */
[----:B------:R-:W-:-:S05]  /*2c400*/  SEL R3, R14, RZ, P3 ;  /* 0x000000ff0e037207 */ /* 0x000fca0001800000 */
[----:B------:R-:W-:-:S04]  /*2c410*/  IMAD.IADD R3, R2, 0x1, R3 ;  /* 0x0000000102037824 */ /* 0x000fc800078e0203 */
[----:B------:R-:W-:-:S07]  /*2c420*/  IMAD.MOV.U32 R13, RZ, RZ, R3 ;  /* 0x000000ffff0d7224 */ /* 0x000fce00078e0003 */
[----:B------:R-:W-:Y:S05]  /*2c430*/  WARPSYNC.COLLECTIVE R15, `(.L_x_3189) ;  /* 0x000000000f087348 */ /* 0x000fea0003c00000 */
[----:B------:R0:W1:Y:S02]  /*2c440*/  SHFL.UP P6, R14, R13, R12, R11 ;  /* 0x0400000c0d0e7389 */ /* 0x00006400000c000b */
[----:B01----:R-:W-:Y:S01]  /*2c450*/  ENDCOLLECTIVE ;  /* 0x000000000000791b */ /* 0x003fe20003800000 */
.L_x_3189:
[----:B------:R-:W-:Y:S02]  /*2c460*/  MOV R12, 0x10 ;  /* 0x00000010000c7802 */ /* 0x000fe40000000f00 */
[----:B------:R-:W-:-:S05]  /*2c470*/  SEL R14, R14, RZ, P4 ;  /* 0x000000ff0e0e7207 */ /* 0x000fca0002000000 */
[----:B------:R-:W-:-:S04]  /*2c480*/  IMAD.IADD R5, R3, 0x1, R14 ;  /* 0x0000000103057824 */ /* 0x000fc800078e020e */
[----:B------:R-:W-:-:S07]  /*2c490*/  IMAD.MOV.U32 R13, RZ, RZ, R5 ;  /* 0x000000ffff0d7224 */ /* 0x000fce00078e0005 */
[----:B------:R-:W-:Y:S05]  /*2c4a0*/  WARPSYNC.COLLECTIVE R15, `(.L_x_3190) ;  /* 0x000000000f087348 */ /* 0x000fea0003c00000 */
[----:B------:R0:W1:Y:S02]  /*2c4b0*/  SHFL.UP P6, R14, R13, R12, R11 ;  /* 0x0400000c0d0e7389 */ /* 0x00006400000c000b */
[----:B01----:R-:W-:Y:S01]  /*2c4c0*/  ENDCOLLECTIVE ;  /* 0x000000000000791b */ /* 0x003fe20003800000 */
.L_x_3190:
        /* <DEDUP_REMOVED lines=8> */
.L_x_3191:
[----:B------:R-:W-:Y:S05]  /*2c550*/  BRA `(.L_x_3192) ;  /* 0xffffffa400d47947 */ /* 0x000fea000383ffff */
.L_x_3012:
[----:B------:R-:W-:Y:S01]  /*2c560*/  BSSY B0, `(.L_x_3193) ;  /* 0x0000006000007945 */ /* 0x000fe20003800000 */
[----:B------:R-:W-:Y:S01]  /*2c570*/  PLOP3.LUT P6, PT, P6, PT, PT, 0x8, 0x0 ;  /* 0x000000000000781c */ /* 0x000fe200037ce170 */
[----:B------:R-:W-:-:S12]  /*2c580*/  IMAD.MOV.U32 R15, RZ, RZ, -0x1 ;  /* 0xffffffffff0f7424 */ /* 0x000fd800078e00ff */
[----:B01----:R-:W-:Y:S05]  /*2c590*/  WARPSYNC.COLLECTIVE R15, `(.L_x_3194) ;  /* 0x000000000f087348 */ /* 0x003fea0003c00000 */
[----:B------:R-:W-:Y:S01]  /*2c5a0*/  VOTE.ANY R14, PT, P6 ;  /* 0x00000000000e7806 */ /* 0x000fe200030e0100 */
[----:B01----:R-:W-:Y:S06]  /*2c5b0*/  ENDCOLLECTIVE ;  /* 0x000000000000791b */ /* 0x003fec0003800000 */
.L_x_3194:
[----:B------:R-:W-:Y:S05]  /*2c5c0*/  BSYNC B0 ;  /* 0x0000000000007941 */ /* 0x000fea0003800000 */
.L_x_3193:
[----:B------:R-:W-:Y:S01]  /*2c5d0*/  MOV R3, R14 ;  /* 0x0000000e00037202 */ /* 0x000fe20000000f00 */
[----:B------:R-:W-:Y:S01]  /*2c5e0*/  IMAD.MOV.U32 R13, RZ, RZ, R17 ;  /* 0x000000ffff0d7224 */ /* 0x000fe200078e0011 */
[----:B------:R-:W-:Y:S01]  /*2c5f0*/  MOV R15, 0xffffffff ;  /* 0xffffffff000f7802 */ /* 0x000fe20000000f00 */
[----:B------:R-:W-:Y:S01]  /*2c600*/  IMAD.MOV.U32 R11, RZ, RZ, 0x1f ;  /* 0x0000001fff0b7424 */ /* 0x000fe200078e00ff */
[----:B------:R0:W1:Y:S06]  /*2c610*/  POPC R12, R3 ;  /* 0x00000003000c7309 */ /* 0x00006c0000000000 */
[----:B01----:R-:W-:Y:S05]  /*2c620*/  WARPSYNC.COLLECTIVE R15, `(.L_x_3195) ;  /* 0x000000000f087348 */ /* 0x003fea0003c00000 */
[----:B-1----:R1:W2:Y:S02]  /*2c630*/  SHFL.IDX P6, R14, R13, R12, R11 ;  /* 0x0000000c0d0e7389 */ /* 0x0022a400000c000b */
[----:B012---:R-:W-:Y:S01]  /*2c640*/  ENDCOLLECTIVE ;  /* 0x000000000000791b */ /* 0x007fe20003800000 */
.L_x_3195:
[----:B------:R-:W-:Y:S02]  /*2c650*/  IMAD.IADD R19, R12, 0x1, R19 ;  /* 0x000000010c137824 */ /* 0x000fe400078e0213 */
[----:B------:R-:W-:Y:S02]  /*2c660*/  IMAD.MOV.U32 R13, RZ, RZ, R4 ;  /* 0x000000ffff0d7224 */ /* 0x000fe400078e0004 */
[----:B------:R-:W-:-:S07]  /*2c670*/  IMAD.MOV.U32 R17, RZ, RZ, R14 ;  /* 0x000000ffff117224 */ /* 0x000fce00078e000e */
[----:B------:R-:W-:Y:S05]  /*2c680*/  WARPSYNC.COLLECTIVE R15, `(.L_x_3196) ;  /* 0x000000000f087348 */ /* 0x000fea0003c00000 */
[----:B------:R0:W1:Y:S02]  /*2c690*/  SHFL.IDX P6, R14, R13, R12, R11 ;  /* 0x0000000c0d0e7389 */ /* 0x00006400000c000b */
[----:B01----:R-:W-:Y:S01]  /*2c6a0*/  ENDCOLLECTIVE ;  /* 0x000000000000791b */ /* 0x003fe20003800000 */
.L_x_3196:
[----:B------:R-:W-:Y:S01]  /*2c6b0*/  MOV R4, R14 ;  /* 0x0000000e00047202 */ /* 0x000fe20000000f00 */
[----:B------:R-:W-:Y:S06]  /*2c6c0*/  BRA `(.L_x_3197) ;  /* 0xffffffa400b87947 */ /* 0x000fec000383ffff */
.L_x_3014:
[----:B------:R-:W-:Y:S01]  /*2c6d0*/  BSSY B0, `(.L_x_3198) ;  /* 0x0000007000007945 */ /* 0x000fe20003800000 */
[----:B------:R-:W-:Y:S01]  /*2c6e0*/  IMAD.MOV.U32 R13, RZ, RZ, R2 ;  /* 0x000000ffff0d7224 */ /* 0x000fe200078e0002 */
[----:B-1----:R-:W-:Y:S01]  /*2c6f0*/  MOV R11, 0x1f ;  /* 0x0000001f000b7802 */ /* 0x002fe20000000f00 */
[----:B------:R-:W-:-:S07]  /*2c700*/  IMAD.MOV.U32 R15, RZ, RZ, -0x1 ;  /* 0xffffffffff0f7424 */ /* 0x000fce00078e00ff */
[----:B0--34-:R-:W-:Y:S05]  /*2c710*/  WARPSYNC.COLLECTIVE R15, `(.L_x_3199) ;  /* 0x000000000f087348 */ /* 0x019fea0003c00000 */
[----:B------:R1:W2:Y:S02]  /*2c720*/  SHFL.IDX P6, R14, R13, R12, R11 ;  /* 0x0000000c0d0e7389 */ /* 0x0002a400000c000b */
[----:B01234-:R-:W-:Y:S01]  /*2c730*/  ENDCOLLECTIVE ;  /* 0x000000000000791b */ /* 0x01ffe20003800000 */
.L_x_3199:
[----:B------:R-:W-:Y:S05]  /*2c740*/  BSYNC B0 ;  /* 0x0000000000007941 */ /* 0x000fea0003800000 */
.L_x_3198:
[----:B------:R-:W-:Y:S01]  /*2c750*/  IMAD.MOV.U32 R6, RZ, RZ, R14 ;  /* 0x000000ffff067224 */ /* 0x000fe200078e000e */
[----:B------:R-:W-:Y:S06]  /*2c760*/  BRA `(.L_x_3013) ;  /* 0xffffffa400a87947 */ /* 0x000fec000383ffff */
.L_x_3020:
[----:B0-----:R0:W2:Y:S02]  /*2c770*/  SYNCS.PHASECHK.TRANS64.TRYWAIT P0, [R7+URZ+0x30820], R0 ;  /* 0x03082000070075a7 */ /* 0x0010a4000800017f */
[----:B--2---:R-:W-:Y:S05]  /*2c780*/  @!P0 NANOSLEEP.SYNCS 0x989680 ;  /* 0x009896800000895d */ /* 0x004fea0003900000 */
[----:B------:R-:W2:Y:S02]  /*2c790*/  @!P0 SYNCS.PHASECHK.TRANS64 P0, [R7+URZ+0x30820], R0 ;  /* 0x03082000070085a7 */ /* 0x000ea4000800007f */
[----:B--2---:R-:W-:Y:S05]  /*2c7a0*/  @!P0 BRA `(.L_x_3020) ;  /* 0xfffffffc00f08947 */ /* 0x004fea000383ffff */
[----:B------:R-:W-:Y:S05]  /*2c7b0*/  BRA `(.L_x_3200) ;  /* 0xffffffb000007947 */ /* 0x000fea000383ffff */
.L_x_3021:
[----:B------:R-:W2:Y:S01]  /*2c7c0*/  S2R R2, SR_TID.X ;  /* 0x0000000000027919 */ /* 0x000ea20000002100 */
[----:B------:R-:W-:Y:S01]  /*2c7d0*/  BSSY B0, `(.L_x_3201) ;  /* 0x000000a000007945 */ /* 0x000fe20003800000 */
[----:B------:R-:W-:Y:S01]  /*2c7e0*/  IMAD.MOV.U32 R12, RZ, RZ, RZ ;  /* 0x000000ffff0c7224 */ /* 0x000fe200078e00ff */
[----:B------:R-:W-:Y:S01]  /*2c7f0*/  MOV R15, 0xffffffff ;  /* 0xffffffff000f7802 */ /* 0x000fe20000000f00 */
[----:B-1----:R-:W-:Y:S01]  /*2c800*/  IMAD.MOV.U32 R11, RZ, RZ, 0x1f ;  /* 0x0000001fff0b7424 */ /* 0x002fe200078e00ff */
[----:B--2---:R-:W-:-:S04]  /*2c810*/  SHF.R.U32.HI R2, RZ, 0x5, R2 ;  /* 0x00000005ff027819 */ /* 0x004fc80000011602 */
[----:B------:R-:W-:-:S04]  /*2c820*/  LOP3.LUT R2, R2, 0x3, RZ, 0xc0, !PT ;  /* 0x0000000302027812 */ /* 0x000fc800078ec0ff */
[----:B------:R-:W-:-:S07]  /*2c830*/  MOV R13, R2 ;  /* 0x00000002000d7202 */ /* 0x000fce0000000f00 */
[----:B0-----:R-:W-:Y:S05]  /*2c840*/  WARPSYNC.COLLECTIVE R15, `(.L_x_3202) ;  /* 0x000000000f087348 */ /* 0x001fea0003c00000 */
[----:B------:R1:W2:Y:S02]  /*2c850*/  SHFL.IDX P6, R14, R13, R12, R11 ;  /* 0x0000000c0d0e7389 */ /* 0x0002a400000c000b */
[----:B012---:R-:W-:Y:S01]  /*2c860*/  ENDCOLLECTIVE ;  /* 0x000000000000791b */ /* 0x007fe20003800000 */
.L_x_3202:
[----:B------:R-:W-:Y:S05]  /*2c870*/  BSYNC B0 ;  /* 0x0000000000007941 */ /* 0x000fea0003800000 */
.L_x_3201:
[----:B------:R-:W-:Y:S05]  /*2c880*/  BRA `(.L_x_3203) ;  /* 0xffffffac00e87947 */ /* 0x000fea000383ffff */
.L_x_3022:
[----:B------:R-:W-:Y:S01]  /*2c890*/  BSSY B0, `(.L_x_3204) ;  /* 0x0000006000007945 */ /* 0x000fe20003800000 */
[----:B------:R-:W-:-:S07]  /*2c8a0*/  IMAD.MOV.U32 R15, RZ, RZ, -0x1 ;  /* 0xffffffffff0f7424 */ /* 0x000fce00078e00ff */
[----:B01----:R-:W-:Y:S05]  /*2c8b0*/  WARPSYNC.COLLECTIVE R15, `(.L_x_3205) ;  /* 0x000000000f0c7348 */ /* 0x003fea0003c00000 */
[----:B------:R-:W-:Y:S02]  /*2c8c0*/  ELECT P6, UR62, PT ;  /* 0x00000000003e782f */ /* 0x000fe400038c0000 */
[----:B------:R-:W-:Y:S01]  /*2c8d0*/  MOV R14, UR62 ;  /* 0x0000003e000e7c02 */ /* 0x000fe20008000f00 */
[----:B01----:R-:W-:Y:S10]  /*2c8e0*/  ENDCOLLECTIVE ;  /* 0x000000000000791b */ /* 0x003ff40003800000 */
.L_x_3205:
[----:B------:R-:W-:Y:S05]  /*2c8f0*/  BSYNC B0 ;  /* 0x0000000000007941 */ /* 0x000fea0003800000 */
.L_x_3204:
[----:B------:R-:W-:Y:S05]  /*2c900*/  BRA `(.L_x_3206) ;  /* 0xffffffac00dc7947 */ /* 0x000fea000383ffff */
.L_x_3024:
[----:B0-----:R0:W2:Y:S02]  /*2c910*/  SYNCS.PHASECHK.TRANS64.TRYWAIT P1, [R5+URZ+0x30840], R0 ;  /* 0x03084000050075a7 */ /* 0x0010a4000802017f */
[----:B--2---:R-:W-:Y:S05]  /*2c920*/  @!P1 NANOSLEEP.SYNCS 0x989680 ;  /* 0x009896800000995d */ /* 0x004fea0003900000 */
[----:B------:R-:W2:Y:S02]  /*2c930*/  @!P1 SYNCS.PHASECHK.TRANS64 P1, [R5+URZ+0x30840], R0 ;  /* 0x03084000050095a7 */ /* 0x000ea4000802007f */
[----:B--2---:R-:W-:Y:S05]  /*2c940*/  @!P1 BRA `(.L_x_3024) ;  /* 0xfffffffc00f09947 */ /* 0x004fea000383ffff */
[----:B------:R-:W-:Y:S05]  /*2c950*/  BRA `(.L_x_3207) ;  /* 0xffffffb000047947 */ /* 0x000fea000383ffff */
.L_x_3026:
[----:B--2---:R2:W3:Y:S02]  /*2c960*/  SYNCS.PHASECHK.TRANS64.TRYWAIT P1, [R3+URZ+0x30840], R2 ;  /* 0x03084002030075a7 */ /* 0x0044e4000802017f */
[----:B---3--:R-:W-:Y:S05]  /*2c970*/  @!P1 NANOSLEEP.SYNCS 0x989680 ;  /* 0x009896800000995d */ /* 0x008fea0003900000 */
[----:B------:R-:W3:Y:S02]  /*2c980*/  @!P1 SYNCS.PHASECHK.TRANS64 P1, [R3+URZ+0x30840], R2 ;  /* 0x03084002030095a7 */ /* 0x000ee4000802007f */
[----:B---3--:R-:W-:Y:S05]  /*2c990*/  @!P1 BRA `(.L_x_3026) ;  /* 0xfffffffc00f09947 */ /* 0x008fea000383ffff */
[----:B------:R-:W-:Y:S05]  /*2c9a0*/  BRA `(.L_x_3208) ;  /* 0xffffffb000107947 */ /* 0x000fea000383ffff */
.L_x_3028:
[----:B---3--:R3:W4:Y:S02]  /*2c9b0*/  SYNCS.PHASECHK.TRANS64.TRYWAIT P1, [R5+URZ+0x30860], R0 ;  /* 0x03086000050075a7 */ /* 0x008724000802017f */
[----:B----4-:R-:W-:Y:S05]  /*2c9c0*/  @!P1 NANOSLEEP.SYNCS 0x989680 ;  /* 0x009896800000995d */ /* 0x010fea0003900000 */
[----:B------:R-:W4:Y:S02]  /*2c9d0*/  @!P1 SYNCS.PHASECHK.TRANS64 P1, [R5+URZ+0x30860], R0 ;  /* 0x03086000050095a7 */ /* 0x000f24000802007f */
[----:B----4-:R-:W-:Y:S05]  /*2c9e0*/  @!P1 BRA `(.L_x_3028) ;  /* 0xfffffffc00f09947 */ /* 0x010fea000383ffff */
[----:B------:R-:W-:Y:S05]  /*2c9f0*/  BRA `(.L_x_3209) ;  /* 0xffffffb0000c7947 */ /* 0x000fea000383ffff */
.L_x_3210:
        /* <DEDUP_REMOVED lines=16> */
.L_x_3219:


//--------------------- .nv.global.init           --------------------------
	.section	.nv.global.init,"aw",@progbits
.nv.global.init:
	.type		$str$23,@object
	.size		$str$23,($str$24 - $str$23)
$str$23:
        /*0000*/ 	.byte	0x28, 0x61, 0x64, 0x64, 0x72, 0x65, 0x73, 0x73, 0x20, 0x26, 0x20, 0x6d, 0x61, 0x73, 0x6b, 0x29
        /*0010*/ 	.byte	0x20, 0x3d, 0x3d, 0x20, 0x30, 0x00
	.type		$str$24,@object
	.size		$str$24,(__unnamed_5 - $str$24)
$str$24:
        /*0016*/ 	.byte	0x2f, 0x74, 0x6d, 0x70, 0x2f, 0x6f, 0x73, 0x73, 0x5f, 0x6b, 0x65, 0x72, 0x6e, 0x65, 0x6c, 0x73
        /*0026*/ 	.byte	0x5f, 0x73, 0x72, 0x63, 0x2f, 0x66, 0x6c, 0x61, 0x73, 0x68, 0x5f, 0x61, 0x74, 0x74, 0x65, 0x6e
        /*0036*/ 	.byte	0x74, 0x69, 0x6f, 0x6e, 0x2f, 0x63, 0x73, 0x72, 0x63, 0x2f, 0x63, 0x75, 0x74, 0x6c, 0x61, 0x73
        /*0046*/ 	.byte	0x73, 0x2f, 0x69, 0x6e, 0x63, 0x6c, 0x75, 0x64, 0x65, 0x2f, 0x63, 0x75, 0x74, 0x65, 0x2f, 0x70
        /*0056*/ 	.byte	0x6f, 0x69, 0x6e, 0x74, 0x65, 0x72, 0x5f, 0x66, 0x6c, 0x61, 0x67, 0x67, 0x65, 0x64, 0x2e, 0x68
        /*0066*/ 	.byte	0x70, 0x70, 0x00
	.type		__unnamed_5,@object
	.size		__unnamed_5,(__unnamed_4 - __unnamed_5)
__unnamed_5:
        /* <DEDUP_REMOVED lines=24> */
	.type		__unnamed_4,@object
	.size		__unnamed_4,(__unnamed_3 - __unnamed_4)
__unnamed_4:
        /* <DEDUP_REMOVED lines=24> */
	.type		__unnamed_3,@object
	.size		__unnamed_3,(__unnamed_2 - __unnamed_3)
__unnamed_3:
        /* <DEDUP_REMOVED lines=29> */
	.type		__unnamed_2,@object
	.size		__unnamed_2,(__unnamed_1 - __unnamed_2)
__unnamed_2:
        /* <DEDUP_REMOVED lines=29> */
	.type		__unnamed_1,@object
	.size		__unnamed_1,(.L_0 - __unnamed_1)
__unnamed_1:
        /* <DEDUP_REMOVED lines=28> */
        /*08c1*/ 	.byte	0x31, 0x38, 0x34, 0x33, 0x32, 0x3e, 0x3e, 0x3e, 0x3e, 0x3e, 0x20, 0x26, 0x5d, 0x00
.L_0:


//--------------------- .nv.shared._ZN7cutlass13device_kernelIN5flash11enable_sm90INS1_16FlashAttnFwdSm90INS1_25CollectiveMainloopFwdSm90ILi2EN4cute5tupleIJNS5_1CILi1EEES8_S8_EEENS6_IJNS7_ILi128EEENS7_ILi96EEENS7_ILi192EEEEEELi192ENS_6half_tEfNS_4arch4Sm90ELb0ELb0ELb1ELb0ELb1ELb0ELb0ELb1ELb1ELb1ELb1ELb0EEENS1_21CollectiveEpilogueFwdINS6_IJSA_SC_SB_EEES9_SE_SG_Li256ELb0ELb1ELb1ELb0EEENS1_19SingleTileSchedulerILb0ELb1ELb1ELi128EEEEEEEEEvNT_6ParamsE --------------------------
	.section	.nv.shared._ZN7cutlass13device_kernelIN5flash11enable_sm90INS1_16FlashAttnFwdSm90INS1_25CollectiveMainloopFwdSm90ILi2EN4cute5tupleIJNS5_1CILi1EEES8_S8_EEENS6_IJNS7_ILi128EEENS7_ILi96EEENS7_ILi192EEEEEELi192ENS_6half_tEfNS_4arch4Sm90ELb0ELb0ELb1ELb0ELb1ELb0ELb0ELb1ELb1ELb1ELb1ELb0EEENS1_21CollectiveEpilogueFwdINS6_IJSA_SC_SB_EEES9_SE_SG_Li256ELb0ELb1ELb1ELb0EEENS1_19SingleTileSchedulerILb0ELb1ELb1ELi128EEEEEEEEEvNT_6ParamsE,"aw",@nobits
	.sectionflags	@""
	.align	16
	.zero		1024


//--------------------- .nv.shared.reserved.0     --------------------------
	.section	.nv.shared.reserved.0,"aw",@nobits
	.weak		__nv_reservedSMEM_offset_0_alias
	.size		__nv_reservedSMEM_offset_0_alias, 0, 0
	.other		__nv_reservedSMEM_offset_0_alias,@"STO_CUDA_RESERVED_SHARED STV_DEFAULT"
__nv_reservedSMEM_offset_0_alias:
	.zero		0


//--------------------- .nv.global                --------------------------
	.section	.nv.global,"aw",@nobits
.nv.global:
	.type		_ZN86_INTERNAL_1eebed80_50_flash_fwd_hdim192_fp16_paged_split_softcap_sm90_cu_744032ad_32324cute1_E,@object
	.size		_ZN86_INTERNAL_1eebed80_50_flash_fwd_hdim192_fp16_paged_split_softcap_sm90_cu_744032ad_32324cute1_E,(_ZN86_INTERNAL_1eebed80_50_flash_fwd_hdim192_fp16_paged_split_softcap_sm90_cu_744032ad_32324cuda3std3__45__cpo6cbeginE - _ZN86_INTERNAL_1eebed80_50_flash_fwd_hdim192_fp16_paged_split_softcap_sm90_cu_744032ad_32324cute1_E)
_ZN86_INTERNAL_1eebed80_50_flash_fwd_hdim192_fp16_paged_split_softcap_sm90_cu_744032ad_32324cute1_E:
	.zero		1
	.type		_ZN86_INTERNAL_1eebed80_50_flash_fwd_hdim192_fp16_paged_split_softcap_sm90_cu_744032ad_32324cuda3std3__45__cpo6cbeginE,@object
	.size		_ZN86_INTERNAL_1eebed80_50_flash_fwd_hdim192_fp16_paged_split_softcap_sm90_cu_744032ad_32324cuda3std3__45__cpo6cbeginE,(_ZN86_INTERNAL_1eebed80_50_flash_fwd_hdim192_fp16_paged_split_softcap_sm90_cu_744032ad_32324cuda3std3__48in_placeE - _ZN86_INTERNAL_1eebed80_50_flash_fwd_hdim192_fp16_paged_split_softcap_sm90_cu_744032ad_32324cuda3std3__45__cpo6cbeginE)
_ZN86_INTERNAL_1eebed80_50_flash_fwd_hdim192_fp16_paged_split_softcap_sm90_cu_744032ad_32324cuda3std3__45__cpo6cbeginE:
	.zero		1
	.type		_ZN86_INTERNAL_1eebed80_50_flash_fwd_hdim192_fp16_paged_split_softcap_sm90_cu_744032ad_32324cuda3std3__48in_placeE,@object
	.size		_ZN86_INTERNAL_1eebed80_50_flash_fwd_hdim192_fp16_paged_split_softcap_sm90_cu_744032ad_32324cuda3std3__48in_placeE,(_ZN86_INTERNAL_1eebed80_50_flash_fwd_hdim192_fp16_paged_split_softcap_sm90_cu_744032ad_32324cuda3std6ranges3__45__cpo9iter_moveE - _ZN86_INTERNAL_1eebed80_50_flash_fwd_hdim192_fp16_paged_split_softcap_sm90_cu_744032ad_32324cuda3std3__48in_placeE)
_ZN86_INTERNAL_1eebed80_50_flash_fwd_hdim192_fp16_paged_split_softcap_sm90_cu_744032ad_32324cuda3std3__48in_placeE:
	.zero		1
	.type		_ZN86_INTERNAL_1eebed80_50_flash_fwd_hdim192_fp16_paged_split_softcap_sm90_cu_744032ad_32324cuda3std6ranges3__45__cpo9iter_moveE,@object
	.size		_ZN86_INTERNAL_1eebed80_50_flash_fwd_hdim192_fp16_paged_split_softcap_sm90_cu_744032ad_32324cuda3std6ranges3__45__cpo9iter_moveE,(_ZN86_INTERNAL_1eebed80_50_flash_fwd_hdim192_fp16_paged_split_softcap_sm90_cu_744032ad_32324cuda3std3__45__cpo5beginE - _ZN86_INTERNAL_1eebed80_50_flash_fwd_hdim192_fp16_paged_split_softcap_sm90_cu_744032ad_32324cuda3std6ranges3__45__cpo9iter_moveE)
_ZN86_INTERNAL_1eebed80_50_flash_fwd_hdim192_fp16_paged_split_softcap_sm90_cu_744032ad_32324cuda3std6ranges3__45__cpo9iter_moveE:
	.zero		1
	.type		_ZN86_INTERNAL_1eebed80_50_flash_fwd_hdim192_fp16_paged_split_softcap_sm90_cu_744032ad_32324cuda3std3__45__cpo5beginE,@object
	.size		_ZN86_INTERNAL_1eebed80_50_flash_fwd_hdim192_fp16_paged_split_softcap_sm90_cu_744032ad_32324cuda3std3__45__cpo5beginE,(_ZN86_INTERNAL_1eebed80_50_flash_fwd_hdim192_fp16_paged_split_softcap_sm90_cu_744032ad_32324cuda3std3__488_GLOBAL__N__1eebed80_50_flash_fwd_hdim192_fp16_paged_split_softcap_sm90_cu_744032ad_32326ignoreE - _ZN86_INTERNAL_1eebed80_50_flash_fwd_hdim192_fp16_paged_split_softcap_sm90_cu_744032ad_32324cuda3std3__45__cpo5beginE)
_ZN86_INTERNAL_1eebed80_50_flash_fwd_hdim192_fp16_paged_split_softcap_sm90_cu_744032ad_32324cuda3std3__45__cpo5beginE:
	.zero		1
	.type		_ZN86_INTERNAL_1eebed80_50_flash_fwd_hdim192_fp16_paged_split_softcap_sm90_cu_744032ad_32324cuda3std3__488_GLOBAL__N__1eebed80_50_flash_fwd_hdim192_fp16_paged_split_softcap_sm90_cu_744032ad_32326ignoreE,@object
	.size		_ZN86_INTERNAL_1eebed80_50_flash_fwd_hdim192_fp16_paged_split_softcap_sm90_cu_744032ad_32324cuda3std3__488_GLOBAL__N__1eebed80_50_flash_fwd_hdim192_fp16_paged_split_softcap_sm90_cu_744032ad_32326ignoreE,(_ZN86_INTERNAL_1eebed80_50_flash_fwd_hdim192_fp16_paged_split_softcap_sm90_cu_744032ad_32324cute7productE - _ZN86_INTERNAL_1eebed80_50_flash_fwd_hdim192_fp16_paged_split_softcap_sm90_cu_744032ad_32324cuda3std3__488_GLOBAL__N__1eebed80_50_flash_fwd_hdim192_fp16_paged_split_softcap_sm90_cu_744032ad_32326ignoreE)
_ZN86_INTERNAL_1eebed80_50_flash_fwd_hdim192_fp16_paged_split_softcap_sm90_cu_744032ad_32324cuda3std3__488_GLOBAL__N__1eebed80_50_flash_fwd_hdim192_fp16_paged_split_softcap_sm90_cu_744032ad_32326ignoreE:
	.zero		1
	.type		_ZN86_INTERNAL_1eebed80_50_flash_fwd_hdim192_fp16_paged_split_softcap_sm90_cu_744032ad_32324cute7productE,@object
	.size		_ZN86_INTERNAL_1eebed80_50_flash_fwd_hdim192_fp16_paged_split_softcap_sm90_cu_744032ad_32324cute7productE,(_ZN86_INTERNAL_1eebed80_50_flash_fwd_hdim192_fp16_paged_split_softcap_sm90_cu_744032ad_32324cuda3std3__45__cpo3endE - _ZN86_INTERNAL_1eebed80_50_flash_fwd_hdim192_fp16_paged_split_softcap_sm90_cu_744032ad_32324cute7productE)
_ZN86_INTERNAL_1eebed80_50_flash_fwd_hdim192_fp16_paged_split_softcap_sm90_cu_744032ad_32324cute7productE:
	.zero		1
	.type		_ZN86_INTERNAL_1eebed80_50_flash_fwd_hdim192_fp16_paged_split_softcap_sm90_cu_744032ad_32324cuda3std3__45__cpo3endE,@object
	.size		_ZN86_INTERNAL_1eebed80_50_flash_fwd_hdim192_fp16_paged_split_softcap_sm90_cu_744032ad_32324cuda3std3__45__cpo3endE,(_ZN86_INTERNAL_1eebed80_50_flash_fwd_hdim192_fp16_paged_split_softcap_sm90_cu_744032ad_32324cuda3std3__419piecewise_constructE - _ZN86_INTERNAL_1eebed80_50_flash_fwd_hdim192_fp16_paged_split_softcap_sm90_cu_744032ad_32324cuda3std3__45__cpo3endE)
_ZN86_INTERNAL_1eebed80_50_flash_fwd_hdim192_fp16_paged_split_softcap_sm90_cu_744032ad_32324cuda3std3__45__cpo3endE:
	.zero		1
	.type		_ZN86_INTERNAL_1eebed80_50_flash_fwd_hdim192_fp16_paged_split_softcap_sm90_cu_744032ad_32324cuda3std3__419piecewise_constructE,@object
	.size		_ZN86_INTERNAL_1eebed80_50_flash_fwd_hdim192_fp16_paged_split_softcap_sm90_cu_744032ad_32324cuda3std3__419piecewise_constructE,(_ZN86_INTERNAL_1eebed80_50_flash_fwd_hdim192_fp16_paged_split_softcap_sm90_cu_744032ad_32324cuda3std3__45__cpo4cendE - _ZN86_INTERNAL_1eebed80_50_flash_fwd_hdim192_fp16_paged_split_softcap_sm90_cu_744032ad_32324cuda3std3__419piecewise_constructE)
_ZN86_INTERNAL_1eebed80_50_flash_fwd_hdim192_fp16_paged_split_softcap_sm90_cu_744032ad_32324cuda3std3__419piecewise_constructE:
	.zero		1
	.type		_ZN86_INTERNAL_1eebed80_50_flash_fwd_hdim192_fp16_paged_split_softcap_sm90_cu_744032ad_32324cuda3std3__45__cpo4cendE,@object
	.size		_ZN86_INTERNAL_1eebed80_50_flash_fwd_hdim192_fp16_paged_split_softcap_sm90_cu_744032ad_32324cuda3std3__45__cpo4cendE,(_ZN86_INTERNAL_1eebed80_50_flash_fwd_hdim192_fp16_paged_split_softcap_sm90_cu_744032ad_32324cuda3std6ranges3__45__cpo4swapE - _ZN86_INTERNAL_1eebed80_50_flash_fwd_hdim192_fp16_paged_split_softcap_sm90_cu_744032ad_32324cuda3std3__45__cpo4cendE)
_ZN86_INTERNAL_1eebed80_50_flash_fwd_hdim192_fp16_paged_split_softcap_sm90_cu_744032ad_32324cuda3std3__45__cpo4cendE:
	.zero		1
	.type		_ZN86_INTERNAL_1eebed80_50_flash_fwd_hdim192_fp16_paged_split_softcap_sm90_cu_744032ad_32324cuda3std6ranges3__45__cpo4swapE,@object
	.size		_ZN86_INTERNAL_1eebed80_50_flash_fwd_hdim192_fp16_paged_split_softcap_sm90_cu_744032ad_32324cuda3std6ranges3__45__cpo4swapE,(.L_12 - _ZN86_INTERNAL_1eebed80_50_flash_fwd_hdim192_fp16_paged_split_softcap_sm90_cu_744032ad_32324cuda3std6ranges3__45__cpo4swapE)
_ZN86_INTERNAL_1eebed80_50_flash_fwd_hdim192_fp16_paged_split_softcap_sm90_cu_744032ad_32324cuda3std6ranges3__45__cpo4swapE:
	.zero		1
.L_12:


//--------------------- .nv.shared._ZN7cutlass13device_kernelIN5flash11enable_sm90INS1_16FlashAttnFwdSm90INS1_25CollectiveMainloopFwdSm90ILi2EN4cute5tupleIJNS5_1CILi1EEES8_S8_EEENS6_IJNS7_ILi128EEENS7_ILi96EEENS7_ILi192EEEEEELi192ENS_6half_tEfNS_4arch4Sm90ELb0ELb0ELb1ELb1ELb1ELb0ELb0ELb1ELb1ELb1ELb1ELb0EEENS1_21CollectiveEpilogueFwdINS6_IJSA_SC_SB_EEES9_SE_SG_Li256ELb1ELb1ELb1ELb0EEENS1_36VarlenDynamicPersistentTileSchedulerILi128ELi96ELi256ELi128ELb1ELb1ELb1ELb0ELb1ELb1EEEEEEEEEvNT_6ParamsE --------------------------
	.section	.nv.shared._ZN7cutlass13device_kernelIN5flash11enable_sm90INS1_16FlashAttnFwdSm90INS1_25CollectiveMainloopFwdSm90ILi2EN4cute5tupleIJNS5_1CILi1EEES8_S8_EEENS6_IJNS7_ILi128EEENS7_ILi96EEENS7_ILi192EEEEEELi192ENS_6half_tEfNS_4arch4Sm90ELb0ELb0ELb1ELb1ELb1ELb0ELb0ELb1ELb1ELb1ELb1ELb0EEENS1_21CollectiveEpilogueFwdINS6_IJSA_SC_SB_EEES9_SE_SG_Li256ELb1ELb1ELb1ELb0EEENS1_36VarlenDynamicPersistentTileSchedulerILi128ELi96ELi256ELi128ELb1ELb1ELb1ELb0ELb1ELb1EEEEEEEEEvNT_6ParamsE,"aw",@nobits
	.sectionflags	@""
	.align	16
	.zero		1024


//--------------------- .nv.shared._ZN7cutlass13device_kernelIN5flash11enable_sm90INS1_16FlashAttnFwdSm90INS1_25CollectiveMainloopFwdSm90ILi2EN4cute5tupleIJNS5_1CILi1EEES8_S8_EEENS6_IJNS7_ILi128EEENS7_ILi96EEENS7_ILi192EEEEEELi192ENS_6half_tEfNS_4arch4Sm90ELb0ELb0ELb1ELb1ELb1ELb1ELb0ELb1ELb1ELb1ELb1ELb0EEENS1_21CollectiveEpilogueFwdINS6_IJSA_SC_SB_EEES9_SE_SG_Li256ELb1ELb1ELb1ELb0EEENS1_36VarlenDynamicPersistentTileSchedulerILi128ELi96ELi256ELi128ELb1ELb1ELb1ELb0ELb1ELb1EEEEEEEEEvNT_6ParamsE --------------------------
	.section	.nv.shared._ZN7cutlass13device_kernelIN5flash11enable_sm90INS1_16FlashAttnFwdSm90INS1_25CollectiveMainloopFwdSm90ILi2EN4cute5tupleIJNS5_1CILi1EEES8_S8_EEENS6_IJNS7_ILi128EEENS7_ILi96EEENS7_ILi192EEEEEELi192ENS_6half_tEfNS_4arch4Sm90ELb0ELb0ELb1ELb1ELb1ELb1ELb0ELb1ELb1ELb1ELb1ELb0EEENS1_21CollectiveEpilogueFwdINS6_IJSA_SC_SB_EEES9_SE_SG_Li256ELb1ELb1ELb1ELb0EEENS1_36VarlenDynamicPersistentTileSchedulerILi128ELi96ELi256ELi128ELb1ELb1ELb1ELb0ELb1ELb1EEEEEEEEEvNT_6ParamsE,"aw",@nobits
	.sectionflags	@""
	.align	16
	.zero		1024


//--------------------- .nv.shared._ZN7cutlass13device_kernelIN5flash11enable_sm90INS1_16FlashAttnFwdSm90INS1_25CollectiveMainloopFwdSm90ILi2EN4cute5tupleIJNS5_1CILi1EEES8_S8_EEENS6_IJNS7_ILi128EEENS7_ILi96EEENS7_ILi192EEEEEELi192ENS_6half_tEfNS_4arch4Sm90ELb0ELb1ELb1ELb0ELb1ELb0ELb0ELb1ELb1ELb1ELb1ELb0EEENS1_21CollectiveEpilogueFwdINS6_IJSA_SC_SB_EEES9_SE_SG_Li256ELb0ELb1ELb1ELb0EEENS1_19SingleTileSchedulerILb0ELb1ELb1ELi128EEEEEEEEEvNT_6ParamsE --------------------------
	.section	.nv.shared._ZN7cutlass13device_kernelIN5flash11enable_sm90INS1_16FlashAttnFwdSm90INS1_25CollectiveMainloopFwdSm90ILi2EN4cute5tupleIJNS5_1CILi1EEES8_S8_EEENS6_IJNS7_ILi128EEENS7_ILi96EEENS7_ILi192EEEEEELi192ENS_6half_tEfNS_4arch4Sm90ELb0ELb1ELb1ELb0ELb1ELb0ELb0ELb1ELb1ELb1ELb1ELb0EEENS1_21CollectiveEpilogueFwdINS6_IJSA_SC_SB_EEES9_SE_SG_Li256ELb0ELb1ELb1ELb0EEENS1_19SingleTileSchedulerILb0ELb1ELb1ELi128EEEEEEEEEvNT_6ParamsE,"aw",@nobits
	.sectionflags	@""
	.align	16
	.zero		1024


//--------------------- .nv.shared._ZN7cutlass13device_kernelIN5flash11enable_sm90INS1_16FlashAttnFwdSm90INS1_25CollectiveMainloopFwdSm90ILi2EN4cute5tupleIJNS5_1CILi1EEES8_S8_EEENS6_IJNS7_ILi128EEENS7_ILi96EEENS7_ILi192EEEEEELi192ENS_6half_tEfNS_4arch4Sm90ELb0ELb1ELb1ELb1ELb1ELb0ELb0ELb1ELb1ELb1ELb1ELb0EEENS1_21CollectiveEpilogueFwdINS6_IJSA_SC_SB_EEES9_SE_SG_Li256ELb1ELb1ELb1ELb0EEENS1_36VarlenDynamicPersistentTileSchedulerILi128ELi96ELi256ELi128ELb1ELb1ELb1ELb1ELb0ELb1EEEEEEEEEvNT_6ParamsE --------------------------
	.section	.nv.shared._ZN7cutlass13device_kernelIN5flash11enable_sm90INS1_16FlashAttnFwdSm90INS1_25CollectiveMainloopFwdSm90ILi2EN4cute5tupleIJNS5_1CILi1EEES8_S8_EEENS6_IJNS7_ILi128EEENS7_ILi96EEENS7_ILi192EEEEEELi192ENS_6half_tEfNS_4arch4Sm90ELb0ELb1ELb1ELb1ELb1ELb0ELb0ELb1ELb1ELb1ELb1ELb0EEENS1_21CollectiveEpilogueFwdINS6_IJSA_SC_SB_EEES9_SE_SG_Li256ELb1ELb1ELb1ELb0EEENS1_36VarlenDynamicPersistentTileSchedulerILi128ELi96ELi256ELi128ELb1ELb1ELb1ELb1ELb0ELb1EEEEEEEEEvNT_6ParamsE,"aw",@nobits
	.sectionflags	@""
	.align	16
	.zero		1024


//--------------------- .nv.shared._ZN7cutlass13device_kernelIN5flash11enable_sm90INS1_16FlashAttnFwdSm90INS1_25CollectiveMainloopFwdSm90ILi2EN4cute5tupleIJNS5_1CILi1EEES8_S8_EEENS6_IJNS7_ILi128EEENS7_ILi96EEENS7_ILi192EEEEEELi192ENS_6half_tEfNS_4arch4Sm90ELb0ELb1ELb1ELb1ELb1ELb1ELb0ELb1ELb1ELb1ELb1ELb0EEENS1_21CollectiveEpilogueFwdINS6_IJSA_SC_SB_EEES9_SE_SG_Li256ELb1ELb1ELb1ELb0EEENS1_36VarlenDynamicPersistentTileSchedulerILi128ELi96ELi256ELi128ELb1ELb1ELb1ELb1ELb0ELb1EEEEEEEEEvNT_6ParamsE --------------------------
	.section	.nv.shared._ZN7cutlass13device_kernelIN5flash11enable_sm90INS1_16FlashAttnFwdSm90INS1_25CollectiveMainloopFwdSm90ILi2EN4cute5tupleIJNS5_1CILi1EEES8_S8_EEENS6_IJNS7_ILi128EEENS7_ILi96EEENS7_ILi192EEEEEELi192ENS_6half_tEfNS_4arch4Sm90ELb0ELb1ELb1ELb1ELb1ELb1ELb0ELb1ELb1ELb1ELb1ELb0EEENS1_21CollectiveEpilogueFwdINS6_IJSA_SC_SB_EEES9_SE_SG_Li256ELb1ELb1ELb1ELb0EEENS1_36VarlenDynamicPersistentTileSchedulerILi128ELi96ELi256ELi128ELb1ELb1ELb1ELb1ELb0ELb1EEEEEEEEEvNT_6ParamsE,"aw",@nobits
	.sectionflags	@""
	.align	16
	.zero		1024


//--------------------- .nv.shared._ZN7cutlass13device_kernelIN5flash11enable_sm90INS1_16FlashAttnFwdSm90INS1_25CollectiveMainloopFwdSm90ILi2EN4cute5tupleIJNS5_1CILi1EEES8_S8_EEENS6_IJNS7_ILi128EEENS7_ILi96EEENS7_ILi192EEEEEELi192ENS_6half_tEfNS_4arch4Sm90ELb1ELb0ELb1ELb0ELb1ELb0ELb0ELb1ELb1ELb1ELb1ELb0EEENS1_21CollectiveEpilogueFwdINS6_IJSA_SC_SB_EEES9_SE_SG_Li256ELb0ELb1ELb1ELb0EEENS1_19SingleTileSchedulerILb0ELb1ELb1ELi128EEEEEEEEEvNT_6ParamsE --------------------------
	.section	.nv.shared._ZN7cutlass13device_kernelIN5flash11enable_sm90INS1_16FlashAttnFwdSm90INS1_25CollectiveMainloopFwdSm90ILi2EN4cute5tupleIJNS5_1CILi1EEES8_S8_EEENS6_IJNS7_ILi128EEENS7_ILi96EEENS7_ILi192EEEEEELi192ENS_6half_tEfNS_4arch4Sm90ELb1ELb0ELb1ELb0ELb1ELb0ELb0ELb1ELb1ELb1ELb1ELb0EEENS1_21CollectiveEpilogueFwdINS6_IJSA_SC_SB_EEES9_SE_SG_Li256ELb0ELb1ELb1ELb0EEENS1_19SingleTileSchedulerILb0ELb1ELb1ELi128EEEEEEEEEvNT_6ParamsE,"aw",@nobits
	.sectionflags	@""
	.align	16
	.zero		1024


//--------------------- .nv.shared._ZN7cutlass13device_kernelIN5flash11enable_sm90INS1_16FlashAttnFwdSm90INS1_25CollectiveMainloopFwdSm90ILi2EN4cute5tupleIJNS5_1CILi1EEES8_S8_EEENS6_IJNS7_ILi128EEENS7_ILi96EEENS7_ILi192EEEEEELi192ENS_6half_tEfNS_4arch4Sm90ELb1ELb0ELb1ELb1ELb1ELb0ELb0ELb1ELb1ELb1ELb1ELb0EEENS1_21CollectiveEpilogueFwdINS6_IJSA_SC_SB_EEES9_SE_SG_Li256ELb1ELb1ELb1ELb0EEENS1_36VarlenDynamicPersistentTileSchedulerILi128ELi96ELi256ELi128ELb1ELb1ELb1ELb1ELb1ELb1EEEEEEEEEvNT_6ParamsE --------------------------
	.section	.nv.shared._ZN7cutlass13device_kernelIN5flash11enable_sm90INS1_16FlashAttnFwdSm90INS1_25CollectiveMainloopFwdSm90ILi2EN4cute5tupleIJNS5_1CILi1EEES8_S8_EEENS6_IJNS7_ILi128EEENS7_ILi96EEENS7_ILi192EEEEEELi192ENS_6half_tEfNS_4arch4Sm90ELb1ELb0ELb1ELb1ELb1ELb0ELb0ELb1ELb1ELb1ELb1ELb0EEENS1_21CollectiveEpilogueFwdINS6_IJSA_SC_SB_EEES9_SE_SG_Li256ELb1ELb1ELb1ELb0EEENS1_36VarlenDynamicPersistentTileSchedulerILi128ELi96ELi256ELi128ELb1ELb1ELb1ELb1ELb1ELb1EEEEEEEEEvNT_6ParamsE,"aw",@nobits
	.sectionflags	@""
	.align	16
	.zero		1024


//--------------------- .nv.shared._ZN7cutlass13device_kernelIN5flash11enable_sm90INS1_16FlashAttnFwdSm90INS1_25CollectiveMainloopFwdSm90ILi2EN4cute5tupleIJNS5_1CILi1EEES8_S8_EEENS6_IJNS7_ILi128EEENS7_ILi96EEENS7_ILi192EEEEEELi192ENS_6half_tEfNS_4arch4Sm90ELb1ELb0ELb1ELb1ELb1ELb1ELb0ELb1ELb1ELb1ELb1ELb0EEENS1_21CollectiveEpilogueFwdINS6_IJSA_SC_SB_EEES9_SE_SG_Li256ELb1ELb1ELb1ELb0EEENS1_36VarlenDynamicPersistentTileSchedulerILi128ELi96ELi256ELi128ELb1ELb1ELb1ELb1ELb1ELb1EEEEEEEEEvNT_6ParamsE --------------------------
	.section	.nv.shared._ZN7cutlass13device_kernelIN5flash11enable_sm90INS1_16FlashAttnFwdSm90INS1_25CollectiveMainloopFwdSm90ILi2EN4cute5tupleIJNS5_1CILi1EEES8_S8_EEENS6_IJNS7_ILi128EEENS7_ILi96EEENS7_ILi192EEEEEELi192ENS_6half_tEfNS_4arch4Sm90ELb1ELb0ELb1ELb1ELb1ELb1ELb0ELb1ELb1ELb1ELb1ELb0EEENS1_21CollectiveEpilogueFwdINS6_IJSA_SC_SB_EEES9_SE_SG_Li256ELb1ELb1ELb1ELb0EEENS1_36VarlenDynamicPersistentTileSchedulerILi128ELi96ELi256ELi128ELb1ELb1ELb1ELb1ELb1ELb1EEEEEEEEEvNT_6ParamsE,"aw",@nobits
	.sectionflags	@""
	.align	16
	.zero		1024


//--------------------- .nv.constant0._ZN7cutlass13device_kernelIN5flash11enable_sm90INS1_16FlashAttnFwdSm90INS1_25CollectiveMainloopFwdSm90ILi2EN4cute5tupleIJNS5_1CILi1EEES8_S8_EEENS6_IJNS7_ILi128EEENS7_ILi96EEENS7_ILi192EEEEEELi192ENS_6half_tEfNS_4arch4Sm90ELb0ELb0ELb1ELb0ELb1ELb0ELb0ELb1ELb1ELb1ELb1ELb0EEENS1_21CollectiveEpilogueFwdINS6_IJSA_SC_SB_EEES9_SE_SG_Li256ELb0ELb1ELb1ELb0EEENS1_19SingleTileSchedulerILb0ELb1ELb1ELi128EEEEEEEEEvNT_6ParamsE --------------------------
	.section	.nv.constant0._ZN7cutlass13device_kernelIN5flash11enable_sm90INS1_16FlashAttnFwdSm90INS1_25CollectiveMainloopFwdSm90ILi2EN4cute5tupleIJNS5_1CILi1EEES8_S8_EEENS6_IJNS7_ILi128EEENS7_ILi96EEENS7_ILi192EEEEEELi192ENS_6half_tEfNS_4arch4Sm90ELb0ELb0ELb1ELb0ELb1ELb0ELb0ELb1ELb1ELb1ELb1ELb0EEENS1_21CollectiveEpilogueFwdINS6_IJSA_SC_SB_EEES9_SE_SG_Li256ELb0ELb1ELb1ELb0EEENS1_19SingleTileSchedulerILb0ELb1ELb1ELi128EEEEEEEEEvNT_6ParamsE,"a",@progbits
	.sectionflags	@""
	.align	4
.nv.constant0._ZN7cutlass13device_kernelIN5flash11enable_sm90INS1_16FlashAttnFwdSm90INS1_25CollectiveMainloopFwdSm90ILi2EN4cute5tupleIJNS5_1CILi1EEES8_S8_EEENS6_IJNS7_ILi128EEENS7_ILi96EEENS7_ILi192EEEEEELi192ENS_6half_tEfNS_4arch4Sm90ELb0ELb0ELb1ELb0ELb1ELb0ELb0ELb1ELb1ELb1ELb1ELb0EEENS1_21CollectiveEpilogueFwdINS6_IJSA_SC_SB_EEES9_SE_SG_Li256ELb0ELb1ELb1ELb0EEENS1_19SingleTileSchedulerILb0ELb1ELb1ELi128EEEEEEEEEvNT_6ParamsE:
	.zero		3200


//--------------------- .nv.constant0._ZN7cutlass13device_kernelIN5flash11enable_sm90INS1_16FlashAttnFwdSm90INS1_25CollectiveMainloopFwdSm90ILi2EN4cute5tupleIJNS5_1CILi1EEES8_S8_EEENS6_IJNS7_ILi128EEENS7_ILi96EEENS7_ILi192EEEEEELi192ENS_6half_tEfNS_4arch4Sm90ELb0ELb0ELb1ELb1ELb1ELb0ELb0ELb1ELb1ELb1ELb1ELb0EEENS1_21CollectiveEpilogueFwdINS6_IJSA_SC_SB_EEES9_SE_SG_Li256ELb1ELb1ELb1ELb0EEENS1_36VarlenDynamicPersistentTileSchedulerILi128ELi96ELi256ELi128ELb1ELb1ELb1ELb0ELb1ELb1EEEEEEEEEvNT_6ParamsE --------------------------
	.section	.nv.constant0._ZN7cutlass13device_kernelIN5flash11enable_sm90INS1_16FlashAttnFwdSm90INS1_25CollectiveMainloopFwdSm90ILi2EN4cute5tupleIJNS5_1CILi1EEES8_S8_EEENS6_IJNS7_ILi128EEENS7_ILi96EEENS7_ILi192EEEEEELi192ENS_6half_tEfNS_4arch4Sm90ELb0ELb0ELb1ELb1ELb1ELb0ELb0ELb1ELb1ELb1ELb1ELb0EEENS1_21CollectiveEpilogueFwdINS6_IJSA_SC_SB_EEES9_SE_SG_Li256ELb1ELb1ELb1ELb0EEENS1_36VarlenDynamicPersistentTileSchedulerILi128ELi96ELi256ELi128ELb1ELb1ELb1ELb0ELb1ELb1EEEEEEEEEvNT_6ParamsE,"a",@progbits
	.sectionflags	@""
	.align	4
.nv.constant0._ZN7cutlass13device_kernelIN5flash11enable_sm90INS1_16FlashAttnFwdSm90INS1_25CollectiveMainloopFwdSm90ILi2EN4cute5tupleIJNS5_1CILi1EEES8_S8_EEENS6_IJNS7_ILi128EEENS7_ILi96EEENS7_ILi192EEEEEELi192ENS_6half_tEfNS_4arch4Sm90ELb0ELb0ELb1ELb1ELb1ELb0ELb0ELb1ELb1ELb1ELb1ELb0EEENS1_21CollectiveEpilogueFwdINS6_IJSA_SC_SB_EEES9_SE_SG_Li256ELb1ELb1ELb1ELb0EEENS1_36VarlenDynamicPersistentTileSchedulerILi128ELi96ELi256ELi128ELb1ELb1ELb1ELb0ELb1ELb1EEEEEEEEEvNT_6ParamsE:
	.zero		3328


//--------------------- .nv.constant0._ZN7cutlass13device_kernelIN5flash11enable_sm90INS1_16FlashAttnFwdSm90INS1_25CollectiveMainloopFwdSm90ILi2EN4cute5tupleIJNS5_1CILi1EEES8_S8_EEENS6_IJNS7_ILi128EEENS7_ILi96EEENS7_ILi192EEEEEELi192ENS_6half_tEfNS_4arch4Sm90ELb0ELb0ELb1ELb1ELb1ELb1ELb0ELb1ELb1ELb1ELb1ELb0EEENS1_21CollectiveEpilogueFwdINS6_IJSA_SC_SB_EEES9_SE_SG_Li256ELb1ELb1ELb1ELb0EEENS1_36VarlenDynamicPersistentTileSchedulerILi128ELi96ELi256ELi128ELb1ELb1ELb1ELb0ELb1ELb1EEEEEEEEEvNT_6ParamsE --------------------------
	.section	.nv.constant0._ZN7cutlass13device_kernelIN5flash11enable_sm90INS1_16FlashAttnFwdSm90INS1_25CollectiveMainloopFwdSm90ILi2EN4cute5tupleIJNS5_1CILi1EEES8_S8_EEENS6_IJNS7_ILi128EEENS7_ILi96EEENS7_ILi192EEEEEELi192ENS_6half_tEfNS_4arch4Sm90ELb0ELb0ELb1ELb1ELb1ELb1ELb0ELb1ELb1ELb1ELb1ELb0EEENS1_21CollectiveEpilogueFwdINS6_IJSA_SC_SB_EEES9_SE_SG_Li256ELb1ELb1ELb1ELb0EEENS1_36VarlenDynamicPersistentTileSchedulerILi128ELi96ELi256ELi128ELb1ELb1ELb1ELb0ELb1ELb1EEEEEEEEEvNT_6ParamsE,"a",@progbits
	.sectionflags	@""
	.align	4
.nv.constant0._ZN7cutlass13device_kernelIN5flash11enable_sm90INS1_16FlashAttnFwdSm90INS1_25CollectiveMainloopFwdSm90ILi2EN4cute5tupleIJNS5_1CILi1EEES8_S8_EEENS6_IJNS7_ILi128EEENS7_ILi96EEENS7_ILi192EEEEEELi192ENS_6half_tEfNS_4arch4Sm90ELb0ELb0ELb1ELb1ELb1ELb1ELb0ELb1ELb1ELb1ELb1ELb0EEENS1_21CollectiveEpilogueFwdINS6_IJSA_SC_SB_EEES9_SE_SG_Li256ELb1ELb1ELb1ELb0EEENS1_36VarlenDynamicPersistentTileSchedulerILi128ELi96ELi256ELi128ELb1ELb1ELb1ELb0ELb1ELb1EEEEEEEEEvNT_6ParamsE:
	.zero		3328


//--------------------- .nv.constant0._ZN7cutlass13device_kernelIN5flash11enable_sm90INS1_16FlashAttnFwdSm90INS1_25CollectiveMainloopFwdSm90ILi2EN4cute5tupleIJNS5_1CILi1EEES8_S8_EEENS6_IJNS7_ILi128EEENS7_ILi96EEENS7_ILi192EEEEEELi192ENS_6half_tEfNS_4arch4Sm90ELb0ELb1ELb1ELb0ELb1ELb0ELb0ELb1ELb1ELb1ELb1ELb0EEENS1_21CollectiveEpilogueFwdINS6_IJSA_SC_SB_EEES9_SE_SG_Li256ELb0ELb1ELb1ELb0EEENS1_19SingleTileSchedulerILb0ELb1ELb1ELi128EEEEEEEEEvNT_6ParamsE --------------------------
	.section	.nv.constant0._ZN7cutlass13device_kernelIN5flash11enable_sm90INS1_16FlashAttnFwdSm90INS1_25CollectiveMainloopFwdSm90ILi2EN4cute5tupleIJNS5_1CILi1EEES8_S8_EEENS6_IJNS7_ILi128EEENS7_ILi96EEENS7_ILi192EEEEEELi192ENS_6half_tEfNS_4arch4Sm90ELb0ELb1ELb1ELb0ELb1ELb0ELb0ELb1ELb1ELb1ELb1ELb0EEENS1_21CollectiveEpilogueFwdINS6_IJSA_SC_SB_EEES9_SE_SG_Li256ELb0ELb1ELb1ELb0EEENS1_19SingleTileSchedulerILb0ELb1ELb1ELi128EEEEEEEEEvNT_6ParamsE,"a",@progbits
	.sectionflags	@""
	.align	4
.nv.constant0._ZN7cutlass13device_kernelIN5flash11enable_sm90INS1_16FlashAttnFwdSm90INS1_25CollectiveMainloopFwdSm90ILi2EN4cute5tupleIJNS5_1CILi1EEES8_S8_EEENS6_IJNS7_ILi128EEENS7_ILi96EEENS7_ILi192EEEEEELi192ENS_6half_tEfNS_4arch4Sm90ELb0ELb1ELb1ELb0ELb1ELb0ELb0ELb1ELb1ELb1ELb1ELb0EEENS1_21CollectiveEpilogueFwdINS6_IJSA_SC_SB_EEES9_SE_SG_Li256ELb0ELb1ELb1ELb0EEENS1_19SingleTileSchedulerILb0ELb1ELb1ELi128EEEEEEEEEvNT_6ParamsE:
	.zero		3200


//--------------------- .nv.constant0._ZN7cutlass13device_kernelIN5flash11enable_sm90INS1_16FlashAttnFwdSm90INS1_25CollectiveMainloopFwdSm90ILi2EN4cute5tupleIJNS5_1CILi1EEES8_S8_EEENS6_IJNS7_ILi128EEENS7_ILi96EEENS7_ILi192EEEEEELi192ENS_6half_tEfNS_4arch4Sm90ELb0ELb1ELb1ELb1ELb1ELb0ELb0ELb1ELb1ELb1ELb1ELb0EEENS1_21CollectiveEpilogueFwdINS6_IJSA_SC_SB_EEES9_SE_SG_Li256ELb1ELb1ELb1ELb0EEENS1_36VarlenDynamicPersistentTileSchedulerILi128ELi96ELi256ELi128ELb1ELb1ELb1ELb1ELb0ELb1EEEEEEEEEvNT_6ParamsE --------------------------
	.section	.nv.constant0._ZN7cutlass13device_kernelIN5flash11enable_sm90INS1_16FlashAttnFwdSm90INS1_25CollectiveMainloopFwdSm90ILi2EN4cute5tupleIJNS5_1CILi1EEES8_S8_EEENS6_IJNS7_ILi128EEENS7_ILi96EEENS7_ILi192EEEEEELi192ENS_6half_tEfNS_4arch4Sm90ELb0ELb1ELb1ELb1ELb1ELb0ELb0ELb1ELb1ELb1ELb1ELb0EEENS1_21CollectiveEpilogueFwdINS6_IJSA_SC_SB_EEES9_SE_SG_Li256ELb1ELb1ELb1ELb0EEENS1_36VarlenDynamicPersistentTileSchedulerILi128ELi96ELi256ELi128ELb1ELb1ELb1ELb1ELb0ELb1EEEEEEEEEvNT_6ParamsE,"a",@progbits
	.sectionflags	@""
	.align	4
.nv.constant0._ZN7cutlass13device_kernelIN5flash11enable_sm90INS1_16FlashAttnFwdSm90INS1_25CollectiveMainloopFwdSm90ILi2EN4cute5tupleIJNS5_1CILi1EEES8_S8_EEENS6_IJNS7_ILi128EEENS7_ILi96EEENS7_ILi192EEEEEELi192ENS_6half_tEfNS_4arch4Sm90ELb0ELb1ELb1ELb1ELb1ELb0ELb0ELb1ELb1ELb1ELb1ELb0EEENS1_21CollectiveEpilogueFwdINS6_IJSA_SC_SB_EEES9_SE_SG_Li256ELb1ELb1ELb1ELb0EEENS1_36VarlenDynamicPersistentTileSchedulerILi128ELi96ELi256ELi128ELb1ELb1ELb1ELb1ELb0ELb1EEEEEEEEEvNT_6ParamsE:
	.zero		3328


//--------------------- .nv.constant0._ZN7cutlass13device_kernelIN5flash11enable_sm90INS1_16FlashAttnFwdSm90INS1_25CollectiveMainloopFwdSm90ILi2EN4cute5tupleIJNS5_1CILi1EEES8_S8_EEENS6_IJNS7_ILi128EEENS7_ILi96EEENS7_ILi192EEEEEELi192ENS_6half_tEfNS_4arch4Sm90ELb0ELb1ELb1ELb1ELb1ELb1ELb0ELb1ELb1ELb1ELb1ELb0EEENS1_21CollectiveEpilogueFwdINS6_IJSA_SC_SB_EEES9_SE_SG_Li256ELb1ELb1ELb1ELb0EEENS1_36VarlenDynamicPersistentTileSchedulerILi128ELi96ELi256ELi128ELb1ELb1ELb1ELb1ELb0ELb1EEEEEEEEEvNT_6ParamsE --------------------------
	.section	.nv.constant0._ZN7cutlass13device_kernelIN5flash11enable_sm90INS1_16FlashAttnFwdSm90INS1_25CollectiveMainloopFwdSm90ILi2EN4cute5tupleIJNS5_1CILi1EEES8_S8_EEENS6_IJNS7_ILi128EEENS7_ILi96EEENS7_ILi192EEEEEELi192ENS_6half_tEfNS_4arch4Sm90ELb0ELb1ELb1ELb1ELb1ELb1ELb0ELb1ELb1ELb1ELb1ELb0EEENS1_21CollectiveEpilogueFwdINS6_IJSA_SC_SB_EEES9_SE_SG_Li256ELb1ELb1ELb1ELb0EEENS1_36VarlenDynamicPersistentTileSchedulerILi128ELi96ELi256ELi128ELb1ELb1ELb1ELb1ELb0ELb1EEEEEEEEEvNT_6ParamsE,"a",@progbits
	.sectionflags	@""
	.align	4
.nv.constant0._ZN7cutlass13device_kernelIN5flash11enable_sm90INS1_16FlashAttnFwdSm90INS1_25CollectiveMainloopFwdSm90ILi2EN4cute5tupleIJNS5_1CILi1EEES8_S8_EEENS6_IJNS7_ILi128EEENS7_ILi96EEENS7_ILi192EEEEEELi192ENS_6half_tEfNS_4arch4Sm90ELb0ELb1ELb1ELb1ELb1ELb1ELb0ELb1ELb1ELb1ELb1ELb0EEENS1_21CollectiveEpilogueFwdINS6_IJSA_SC_SB_EEES9_SE_SG_Li256ELb1ELb1ELb1ELb0EEENS1_36VarlenDynamicPersistentTileSchedulerILi128ELi96ELi256ELi128ELb1ELb1ELb1ELb1ELb0ELb1EEEEEEEEEvNT_6ParamsE:
	.zero		3328


//--------------------- .nv.constant0._ZN7cutlass13device_kernelIN5flash11enable_sm90INS1_16FlashAttnFwdSm90INS1_25CollectiveMainloopFwdSm90ILi2EN4cute5tupleIJNS5_1CILi1EEES8_S8_EEENS6_IJNS7_ILi128EEENS7_ILi96EEENS7_ILi192EEEEEELi192ENS_6half_tEfNS_4arch4Sm90ELb1ELb0ELb1ELb0ELb1ELb0ELb0ELb1ELb1ELb1ELb1ELb0EEENS1_21CollectiveEpilogueFwdINS6_IJSA_SC_SB_EEES9_SE_SG_Li256ELb0ELb1ELb1ELb0EEENS1_19SingleTileSchedulerILb0ELb1ELb1ELi128EEEEEEEEEvNT_6ParamsE --------------------------
	.section	.nv.constant0._ZN7cutlass13device_kernelIN5flash11enable_sm90INS1_16FlashAttnFwdSm90INS1_25CollectiveMainloopFwdSm90ILi2EN4cute5tupleIJNS5_1CILi1EEES8_S8_EEENS6_IJNS7_ILi128EEENS7_ILi96EEENS7_ILi192EEEEEELi192ENS_6half_tEfNS_4arch4Sm90ELb1ELb0ELb1ELb0ELb1ELb0ELb0ELb1ELb1ELb1ELb1ELb0EEENS1_21CollectiveEpilogueFwdINS6_IJSA_SC_SB_EEES9_SE_SG_Li256ELb0ELb1ELb1ELb0EEENS1_19SingleTileSchedulerILb0ELb1ELb1ELi128EEEEEEEEEvNT_6ParamsE,"a",@progbits
	.sectionflags	@""
	.align	4
.nv.constant0._ZN7cutlass13device_kernelIN5flash11enable_sm90INS1_16FlashAttnFwdSm90INS1_25CollectiveMainloopFwdSm90ILi2EN4cute5tupleIJNS5_1CILi1EEES8_S8_EEENS6_IJNS7_ILi128EEENS7_ILi96EEENS7_ILi192EEEEEELi192ENS_6half_tEfNS_4arch4Sm90ELb1ELb0ELb1ELb0ELb1ELb0ELb0ELb1ELb1ELb1ELb1ELb0EEENS1_21CollectiveEpilogueFwdINS6_IJSA_SC_SB_EEES9_SE_SG_Li256ELb0ELb1ELb1ELb0EEENS1_19SingleTileSchedulerILb0ELb1ELb1ELi128EEEEEEEEEvNT_6ParamsE:
	.zero		3200


//--------------------- .nv.constant0._ZN7cutlass13device_kernelIN5flash11enable_sm90INS1_16FlashAttnFwdSm90INS1_25CollectiveMainloopFwdSm90ILi2EN4cute5tupleIJNS5_1CILi1EEES8_S8_EEENS6_IJNS7_ILi128EEENS7_ILi96EEENS7_ILi192EEEEEELi192ENS_6half_tEfNS_4arch4Sm90ELb1ELb0ELb1ELb1ELb1ELb0ELb0ELb1ELb1ELb1ELb1ELb0EEENS1_21CollectiveEpilogueFwdINS6_IJSA_SC_SB_EEES9_SE_SG_Li256ELb1ELb1ELb1ELb0EEENS1_36VarlenDynamicPersistentTileSchedulerILi128ELi96ELi256ELi128ELb1ELb1ELb1ELb1ELb1ELb1EEEEEEEEEvNT_6ParamsE --------------------------
	.section	.nv.constant0._ZN7cutlass13device_kernelIN5flash11enable_sm90INS1_16FlashAttnFwdSm90INS1_25CollectiveMainloopFwdSm90ILi2EN4cute5tupleIJNS5_1CILi1EEES8_S8_EEENS6_IJNS7_ILi128EEENS7_ILi96EEENS7_ILi192EEEEEELi192ENS_6half_tEfNS_4arch4Sm90ELb1ELb0ELb1ELb1ELb1ELb0ELb0ELb1ELb1ELb1ELb1ELb0EEENS1_21CollectiveEpilogueFwdINS6_IJSA_SC_SB_EEES9_SE_SG_Li256ELb1ELb1ELb1ELb0EEENS1_36VarlenDynamicPersistentTileSchedulerILi128ELi96ELi256ELi128ELb1ELb1ELb1ELb1ELb1ELb1EEEEEEEEEvNT_6ParamsE,"a",@progbits
	.sectionflags	@""
	.align	4
.nv.constant0._ZN7cutlass13device_kernelIN5flash11enable_sm90INS1_16FlashAttnFwdSm90INS1_25CollectiveMainloopFwdSm90ILi2EN4cute5tupleIJNS5_1CILi1EEES8_S8_EEENS6_IJNS7_ILi128EEENS7_ILi96EEENS7_ILi192EEEEEELi192ENS_6half_tEfNS_4arch4Sm90ELb1ELb0ELb1ELb1ELb1ELb0ELb0ELb1ELb1ELb1ELb1ELb0EEENS1_21CollectiveEpilogueFwdINS6_IJSA_SC_SB_EEES9_SE_SG_Li256ELb1ELb1ELb1ELb0EEENS1_36VarlenDynamicPersistentTileSchedulerILi128ELi96ELi256ELi128ELb1ELb1ELb1ELb1ELb1ELb1EEEEEEEEEvNT_6ParamsE:
	.zero		3328


//--------------------- .nv.constant0._ZN7cutlass13device_kernelIN5flash11enable_sm90INS1_16FlashAttnFwdSm90INS1_25CollectiveMainloopFwdSm90ILi2EN4cute5tupleIJNS5_1CILi1EEES8_S8_EEENS6_IJNS7_ILi128EEENS7_ILi96EEENS7_ILi192EEEEEELi192ENS_6half_tEfNS_4arch4Sm90ELb1ELb0ELb1ELb1ELb1ELb1ELb0ELb1ELb1ELb1ELb1ELb0EEENS1_21CollectiveEpilogueFwdINS6_IJSA_SC_SB_EEES9_SE_SG_Li256ELb1ELb1ELb1ELb0EEENS1_36VarlenDynamicPersistentTileSchedulerILi128ELi96ELi256ELi128ELb1ELb1ELb1ELb1ELb1ELb1EEEEEEEEEvNT_6ParamsE --------------------------
	.section	.nv.constant0._ZN7cutlass13device_kernelIN5flash11enable_sm90INS1_16FlashAttnFwdSm90INS1_25CollectiveMainloopFwdSm90ILi2EN4cute5tupleIJNS5_1CILi1EEES8_S8_EEENS6_IJNS7_ILi128EEENS7_ILi96EEENS7_ILi192EEEEEELi192ENS_6half_tEfNS_4arch4Sm90ELb1ELb0ELb1ELb1ELb1ELb1ELb0ELb1ELb1ELb1ELb1ELb0EEENS1_21CollectiveEpilogueFwdINS6_IJSA_SC_SB_EEES9_SE_SG_Li256ELb1ELb1ELb1ELb0EEENS1_36VarlenDynamicPersistentTileSchedulerILi128ELi96ELi256ELi128ELb1ELb1ELb1ELb1ELb1ELb1EEEEEEEEEvNT_6ParamsE,"a",@progbits
	.sectionflags	@""
	.align	4
.nv.constant0._ZN7cutlass13device_kernelIN5flash11enable_sm90INS1_16FlashAttnFwdSm90INS1_25CollectiveMainloopFwdSm90ILi2EN4cute5tupleIJNS5_1CILi1EEES8_S8_EEENS6_IJNS7_ILi128EEENS7_ILi96EEENS7_ILi192EEEEEELi192ENS_6half_tEfNS_4arch4Sm90ELb1ELb0ELb1ELb1ELb1ELb1ELb0ELb1ELb1ELb1ELb1ELb0EEENS1_21CollectiveEpilogueFwdINS6_IJSA_SC_SB_EEES9_SE_SG_Li256ELb1ELb1ELb1ELb0EEENS1_36VarlenDynamicPersistentTileSchedulerILi128ELi96ELi256ELi128ELb1ELb1ELb1ELb1ELb1ELb1EEEEEEEEEvNT_6ParamsE:
	.zero		3328


//--------------------- SYMBOLS --------------------------

	.type		.nv.reservedSmem.offset0,@object
	.size		.nv.reservedSmem.offset0,0x4
	.type		__assertfail,@function
